	.target	sm_80

	.elftype	@"ET_EXEC"


//--------------------- .note.nv.tkinfo           --------------------------
	.section	.note.nv.tkinfo,"",@"SHT_NOTE"
	.sectionflags	@"SHF_NOTE_NV_TKINFO"
	.tkinfo
        /*0018*/ 	.word	0x00000002
        /*0030*/ 	.string	""
        /*0030*/ 	.string	"ptxas"
        /*0030*/ 	.string	"Cuda compilation tools, release 13.0, V13.0.88"
        /*0030*/ 	.string	"Build cuda_13.0.r13.0/compiler.36424714_0"
        /*0030*/ 	.string	"-arch sm_80 -m 64 "



//--------------------- .note.nv.cuinfo           --------------------------
	.section	.note.nv.cuinfo,"",@"SHT_NOTE"
	.sectionflags	@"SHF_NOTE_NV_CUINFO"
        /*0018*/ 	.short	0x0002
        /*001a*/ 	.short	0x0050
        /*001c*/ 	.short	0x0082
	.zero		2


//--------------------- .nv.info                  --------------------------
	.section	.nv.info,"",@"SHT_CUDA_INFO"
	.align	4


	//----- nvinfo : EIATTR_REGCOUNT
	.align		4
        /*0000*/ 	.byte	0x04, 0x2f
        /*0002*/ 	.short	(.L_12 - .L_11)
	.align		4
.L_11:
        /*0004*/ 	.word	index@(_ZN7cutlass13device_kernelIN5flash19enable_sm80_to_sm89INS1_16FlashAttnFwdSm80INS1_25CollectiveMainloopFwdSm80ILi4ELi1ELb0EN4cute5tupleIJNS5_1CILi128EEENS7_ILi48EEENS7_ILi96EEEEEELi96ENS_10bfloat16_tEfNS_4arch4Sm80ELb1ELb0ELb0ELb1ELb0ELb1ELb1ELb1EEENS1_21CollectiveEpilogueFwdINS6_IJS8_SA_S9_EEENS6_IJNS7_ILi1EEESI_SI_EEESC_SE_Li128ELb1ELb1ELb1ELb0EEENS1_36VarlenDynamicPersistentTileSchedulerILi128ELi48ELi128ELi128ELb1ELb1ELb0ELb1ELb1ELb1EEEEEEEEEvNT_6ParamsE)
        /*0008*/ 	.word	0x000000ff


	//----- nvinfo : EIATTR_FRAME_SIZE
	.align		4
.L_12:
        /*000c*/ 	.byte	0x04, 0x11
        /*000e*/ 	.short	(.L_14 - .L_13)
	.align		4
.L_13:
        /*0010*/ 	.word	index@($__internal_51_$__cuda_sm70_votesync_ballot)
        /*0014*/ 	.word	0x00000000


	//----- nvinfo : EIATTR_FRAME_SIZE
	.align		4
.L_14:
        /*0018*/ 	.byte	0x04, 0x11
        /*001a*/ 	.short	(.L_16 - .L_15)
	.align		4
.L_15:
        /*001c*/ 	.word	index@($__internal_50_$__cuda_sm70_shflsync_up_p)
        /*0020*/ 	.word	0x00000000


	//----- nvinfo : EIATTR_FRAME_SIZE
	.align		4
.L_16:
        /*0024*/ 	.byte	0x04, 0x11
        /*0026*/ 	.short	(.L_18 - .L_17)
	.align		4
.L_17:
        /*0028*/ 	.word	index@($__internal_49_$__cuda_sm70_shflsync_idx_p)
        /*002c*/ 	.word	0x00000000


	//----- nvinfo : EIATTR_FRAME_SIZE
	.align		4
.L_18:
        /*0030*/ 	.byte	0x04, 0x11
        /*0032*/ 	.short	(.L_20 - .L_19)
	.align		4
.L_19:
        /*0034*/ 	.word	index@($__internal_48_$__cuda_sm70_shflsync_bfly_p)
        /*0038*/ 	.word	0x00000000


	//----- nvinfo : EIATTR_FRAME_SIZE
	.align		4
.L_20:
        /*003c*/ 	.byte	0x04, 0x11
        /*003e*/ 	.short	(.L_22 - .L_21)
	.align		4
.L_21:
        /*0040*/ 	.word	index@(_ZN7cutlass13device_kernelIN5flash19enable_sm80_to_sm89INS1_16FlashAttnFwdSm80INS1_25CollectiveMainloopFwdSm80ILi4ELi1ELb0EN4cute5tupleIJNS5_1CILi128EEENS7_ILi48EEENS7_ILi96EEEEEELi96ENS_10bfloat16_tEfNS_4arch4Sm80ELb1ELb0ELb0ELb1ELb0ELb1ELb1ELb1EEENS1_21CollectiveEpilogueFwdINS6_IJS8_SA_S9_EEENS6_IJNS7_ILi1EEESI_SI_EEESC_SE_Li128ELb1ELb1ELb1ELb0EEENS1_36VarlenDynamicPersistentTileSchedulerILi128ELi48ELi128ELi128ELb1ELb1ELb0ELb1ELb1ELb1EEEEEEEEEvNT_6ParamsE)
        /*0044*/ 	.word	0x000000b0


	//----- nvinfo : EIATTR_REGCOUNT
	.align		4
.L_22:
        /*0048*/ 	.byte	0x04, 0x2f
        /*004a*/ 	.short	(.L_24 - .L_23)
	.align		4
.L_23:
        /*004c*/ 	.word	index@(_ZN7cutlass13device_kernelIN5flash19enable_sm80_to_sm89INS1_16FlashAttnFwdSm80INS1_25CollectiveMainloopFwdSm80ILi4ELi1ELb0EN4cute5tupleIJNS5_1CILi128EEENS7_ILi48EEENS7_ILi96EEEEEELi96ENS_10bfloat16_tEfNS_4arch4Sm80ELb1ELb0ELb0ELb1ELb0ELb0ELb1ELb1EEENS1_21CollectiveEpilogueFwdINS6_IJS8_SA_S9_EEENS6_IJNS7_ILi1EEESI_SI_EEESC_SE_Li128ELb1ELb1ELb1ELb0EEENS1_36VarlenDynamicPersistentTileSchedulerILi128ELi48ELi128ELi128ELb1ELb1ELb0ELb1ELb1ELb1EEEEEEEEEvNT_6ParamsE)
        /*0050*/ 	.word	0x000000ff


	//----- nvinfo : EIATTR_FRAME_SIZE
	.align		4
.L_24:
        /*0054*/ 	.byte	0x04, 0x11
        /*0056*/ 	.short	(.L_26 - .L_25)
	.align		4
.L_25:
        /*0058*/ 	.word	index@($__internal_47_$__cuda_sm70_votesync_ballot)
        /*005c*/ 	.word	0x00000000


	//----- nvinfo : EIATTR_FRAME_SIZE
	.align		4
.L_26:
        /*0060*/ 	.byte	0x04, 0x11
        /*0062*/ 	.short	(.L_28 - .L_27)
	.align		4
.L_27:
        /*0064*/ 	.word	index@($__internal_46_$__cuda_sm70_shflsync_up_p)
        /*0068*/ 	.word	0x00000000


	//----- nvinfo : EIATTR_FRAME_SIZE
	.align		4
.L_28:
        /*006c*/ 	.byte	0x04, 0x11
        /*006e*/ 	.short	(.L_30 - .L_29)
	.align		4
.L_29:
        /*0070*/ 	.word	index@($__internal_45_$__cuda_sm70_shflsync_idx_p)
        /*0074*/ 	.word	0x00000000


	//----- nvinfo : EIATTR_FRAME_SIZE
	.align		4
.L_30:
        /*0078*/ 	.byte	0x04, 0x11
        /*007a*/ 	.short	(.L_32 - .L_31)
	.align		4
.L_31:
        /*007c*/ 	.word	index@($__internal_44_$__cuda_sm70_shflsync_bfly_p)
        /*0080*/ 	.word	0x00000000


	//----- nvinfo : EIATTR_FRAME_SIZE
	.align		4
.L_32:
        /*0084*/ 	.byte	0x04, 0x11
        /*0086*/ 	.short	(.L_34 - .L_33)
	.align		4
.L_33:
        /*0088*/ 	.word	index@(_ZN7cutlass13device_kernelIN5flash19enable_sm80_to_sm89INS1_16FlashAttnFwdSm80INS1_25CollectiveMainloopFwdSm80ILi4ELi1ELb0EN4cute5tupleIJNS5_1CILi128EEENS7_ILi48EEENS7_ILi96EEEEEELi96ENS_10bfloat16_tEfNS_4arch4Sm80ELb1ELb0ELb0ELb1ELb0ELb0ELb1ELb1EEENS1_21CollectiveEpilogueFwdINS6_IJS8_SA_S9_EEENS6_IJNS7_ILi1EEESI_SI_EEESC_SE_Li128ELb1ELb1ELb1ELb0EEENS1_36VarlenDynamicPersistentTileSchedulerILi128ELi48ELi128ELi128ELb1ELb1ELb0ELb1ELb1ELb1EEEEEEEEEvNT_6ParamsE)
        /*008c*/ 	.word	0x000000b8


	//----- nvinfo : EIATTR_REGCOUNT
	.align		4
.L_34:
        /*0090*/ 	.byte	0x04, 0x2f
        /*0092*/ 	.short	(.L_36 - .L_35)
	.align		4
.L_35:
        /*0094*/ 	.word	index@(_ZN7cutlass13device_kernelIN5flash19enable_sm80_to_sm89INS1_16FlashAttnFwdSm80INS1_25CollectiveMainloopFwdSm80ILi4ELi1ELb0EN4cute5tupleIJNS5_1CILi128EEENS7_ILi64EEENS7_ILi96EEEEEELi96ENS_10bfloat16_tEfNS_4arch4Sm80ELb1ELb0ELb0ELb0ELb0ELb0ELb1ELb1EEENS1_21CollectiveEpilogueFwdINS6_IJS8_SA_S9_EEENS6_IJNS7_ILi1EEESI_SI_EEESC_SE_Li128ELb0ELb1ELb1ELb0EEENS1_30DynamicPersistentTileSchedulerILi128ELi128ELb1ELb1ELb0EEEEEEEEEvNT_6ParamsE)
        /*0098*/ 	.word	0x000000ff


	//----- nvinfo : EIATTR_FRAME_SIZE
	.align		4
.L_36:
        /*009c*/ 	.byte	0x04, 0x11
        /*009e*/ 	.short	(.L_38 - .L_37)
	.align		4
.L_37:
        /*00a0*/ 	.word	index@($__internal_43_$__cuda_sm70_shflsync_idx_p)
        /*00a4*/ 	.word	0x00000000


	//----- nvinfo : EIATTR_FRAME_SIZE
	.align		4
.L_38:
        /*00a8*/ 	.byte	0x04, 0x11
        /*00aa*/ 	.short	(.L_40 - .L_39)
	.align		4
.L_39:
        /*00ac*/ 	.word	index@($__internal_42_$__cuda_sm70_shflsync_bfly_p)
        /*00b0*/ 	.word	0x00000000


	//----- nvinfo : EIATTR_FRAME_SIZE
	.align		4
.L_40:
        /*00b4*/ 	.byte	0x04, 0x11
        /*00b6*/ 	.short	(.L_42 - .L_41)
	.align		4
.L_41:
        /*00b8*/ 	.word	index@(_ZN7cutlass13device_kernelIN5flash19enable_sm80_to_sm89INS1_16FlashAttnFwdSm80INS1_25CollectiveMainloopFwdSm80ILi4ELi1ELb0EN4cute5tupleIJNS5_1CILi128EEENS7_ILi64EEENS7_ILi96EEEEEELi96ENS_10bfloat16_tEfNS_4arch4Sm80ELb1ELb0ELb0ELb0ELb0ELb0ELb1ELb1EEENS1_21CollectiveEpilogueFwdINS6_IJS8_SA_S9_EEENS6_IJNS7_ILi1EEESI_SI_EEESC_SE_Li128ELb0ELb1ELb1ELb0EEENS1_30DynamicPersistentTileSchedulerILi128ELi128ELb1ELb1ELb0EEEEEEEEEvNT_6ParamsE)
        /*00bc*/ 	.word	0x00000078


	//----- nvinfo : EIATTR_REGCOUNT
	.align		4
.L_42:
        /*00c0*/ 	.byte	0x04, 0x2f
        /*00c2*/ 	.short	(.L_44 - .L_43)
	.align		4
.L_43:
        /*00c4*/ 	.word	index@(_ZN7cutlass13device_kernelIN5flash19enable_sm80_to_sm89INS1_16FlashAttnFwdSm80INS1_25CollectiveMainloopFwdSm80ILi4ELi1ELb0EN4cute5tupleIJNS5_1CILi128EEENS7_ILi48EEENS7_ILi96EEEEEELi96ENS_10bfloat16_tEfNS_4arch4Sm80ELb0ELb1ELb0ELb1ELb0ELb1ELb1ELb1EEENS1_21CollectiveEpilogueFwdINS6_IJS8_SA_S9_EEENS6_IJNS7_ILi1EEESI_SI_EEESC_SE_Li128ELb1ELb1ELb1ELb0EEENS1_36VarlenDynamicPersistentTileSchedulerILi128ELi48ELi128ELi128ELb1ELb1ELb0ELb1ELb0ELb1EEEEEEEEEvNT_6ParamsE)
        /*00c8*/ 	.word	0x000000ff


	//----- nvinfo : EIATTR_FRAME_SIZE
	.align		4
.L_44:
        /*00cc*/ 	.byte	0x04, 0x11
        /*00ce*/ 	.short	(.L_46 - .L_45)
	.align		4
.L_45:
        /*00d0*/ 	.word	index@($__internal_41_$__cuda_sm70_votesync_ballot)
        /*00d4*/ 	.word	0x00000000


	//----- nvinfo : EIATTR_FRAME_SIZE
	.align		4
.L_46:
        /*00d8*/ 	.byte	0x04, 0x11
        /*00da*/ 	.short	(.L_48 - .L_47)
	.align		4
.L_47:
        /*00dc*/ 	.word	index@($__internal_40_$__cuda_sm70_shflsync_up_p)
        /*00e0*/ 	.word	0x00000000


	//----- nvinfo : EIATTR_FRAME_SIZE
	.align		4
.L_48:
        /*00e4*/ 	.byte	0x04, 0x11
        /*00e6*/ 	.short	(.L_50 - .L_49)
	.align		4
.L_49:
        /*00e8*/ 	.word	index@($__internal_39_$__cuda_sm70_shflsync_idx_p)
        /*00ec*/ 	.word	0x00000000


	//----- nvinfo : EIATTR_FRAME_SIZE
	.align		4
.L_50:
        /*00f0*/ 	.byte	0x04, 0x11
        /*00f2*/ 	.short	(.L_52 - .L_51)
	.align		4
.L_51:
        /*00f4*/ 	.word	index@($__internal_38_$__cuda_sm70_shflsync_bfly_p)
        /*00f8*/ 	.word	0x00000000


	//----- nvinfo : EIATTR_FRAME_SIZE
	.align		4
.L_52:
        /*00fc*/ 	.byte	0x04, 0x11
        /*00fe*/ 	.short	(.L_54 - .L_53)
	.align		4
.L_53:
        /*0100*/ 	.word	index@(_ZN7cutlass13device_kernelIN5flash19enable_sm80_to_sm89INS1_16FlashAttnFwdSm80INS1_25CollectiveMainloopFwdSm80ILi4ELi1ELb0EN4cute5tupleIJNS5_1CILi128EEENS7_ILi48EEENS7_ILi96EEEEEELi96ENS_10bfloat16_tEfNS_4arch4Sm80ELb0ELb1ELb0ELb1ELb0ELb1ELb1ELb1EEENS1_21CollectiveEpilogueFwdINS6_IJS8_SA_S9_EEENS6_IJNS7_ILi1EEESI_SI_EEESC_SE_Li128ELb1ELb1ELb1ELb0EEENS1_36VarlenDynamicPersistentTileSchedulerILi128ELi48ELi128ELi128ELb1ELb1ELb0ELb1ELb0ELb1EEEEEEEEEvNT_6ParamsE)
        /*0104*/ 	.word	0x000000b8


	//----- nvinfo : EIATTR_REGCOUNT
	.align		4
.L_54:
        /*0108*/ 	.byte	0x04, 0x2f
        /*010a*/ 	.short	(.L_56 - .L_55)
	.align		4
.L_55:
        /*010c*/ 	.word	index@(_ZN7cutlass13device_kernelIN5flash19enable_sm80_to_sm89INS1_16FlashAttnFwdSm80INS1_25CollectiveMainloopFwdSm80ILi4ELi1ELb0EN4cute5tupleIJNS5_1CILi128EEENS7_ILi48EEENS7_ILi96EEEEEELi96ENS_10bfloat16_tEfNS_4arch4Sm80ELb0ELb1ELb0ELb1ELb0ELb0ELb1ELb1EEENS1_21CollectiveEpilogueFwdINS6_IJS8_SA_S9_EEENS6_IJNS7_ILi1EEESI_SI_EEESC_SE_Li128ELb1ELb1ELb1ELb0EEENS1_36VarlenDynamicPersistentTileSchedulerILi128ELi48ELi128ELi128ELb1ELb1ELb0ELb1ELb0ELb1EEEEEEEEEvNT_6ParamsE)
        /*0110*/ 	.word	0x000000ff


	//----- nvinfo : EIATTR_FRAME_SIZE
	.align		4
.L_56:
        /*0114*/ 	.byte	0x04, 0x11
        /*0116*/ 	.short	(.L_58 - .L_57)
	.align		4
.L_57:
        /*0118*/ 	.word	index@($__internal_37_$__cuda_sm70_votesync_ballot)
        /*011c*/ 	.word	0x00000000


	//----- nvinfo : EIATTR_FRAME_SIZE
	.align		4
.L_58:
        /*0120*/ 	.byte	0x04, 0x11
        /*0122*/ 	.short	(.L_60 - .L_59)
	.align		4
.L_59:
        /*0124*/ 	.word	index@($__internal_36_$__cuda_sm70_shflsync_up_p)
        /*0128*/ 	.word	0x00000000


	//----- nvinfo : EIATTR_FRAME_SIZE
	.align		4
.L_60:
        /*012c*/ 	.byte	0x04, 0x11
        /*012e*/ 	.short	(.L_62 - .L_61)
	.align		4
.L_61:
        /*0130*/ 	.word	index@($__internal_35_$__cuda_sm70_shflsync_idx_p)
        /*0134*/ 	.word	0x00000000


	//----- nvinfo : EIATTR_FRAME_SIZE
	.align		4
.L_62:
        /*0138*/ 	.byte	0x04, 0x11
        /*013a*/ 	.short	(.L_64 - .L_63)
	.align		4
.L_63:
        /*013c*/ 	.word	index@($__internal_34_$__cuda_sm70_shflsync_bfly_p)
        /*0140*/ 	.word	0x00000000


	//----- nvinfo : EIATTR_FRAME_SIZE
	.align		4
.L_64:
        /*0144*/ 	.byte	0x04, 0x11
        /*0146*/ 	.short	(.L_66 - .L_65)
	.align		4
.L_65:
        /*0148*/ 	.word	index@(_ZN7cutlass13device_kernelIN5flash19enable_sm80_to_sm89INS1_16FlashAttnFwdSm80INS1_25CollectiveMainloopFwdSm80ILi4ELi1ELb0EN4cute5tupleIJNS5_1CILi128EEENS7_ILi48EEENS7_ILi96EEEEEELi96ENS_10bfloat16_tEfNS_4arch4Sm80ELb0ELb1ELb0ELb1ELb0ELb0ELb1ELb1EEENS1_21CollectiveEpilogueFwdINS6_IJS8_SA_S9_EEENS6_IJNS7_ILi1EEESI_SI_EEESC_SE_Li128ELb1ELb1ELb1ELb0EEENS1_36VarlenDynamicPersistentTileSchedulerILi128ELi48ELi128ELi128ELb1ELb1ELb0ELb1ELb0ELb1EEEEEEEEEvNT_6ParamsE)
        /*014c*/ 	.word	0x00000068


	//----- nvinfo : EIATTR_REGCOUNT
	.align		4
.L_66:
        /*0150*/ 	.byte	0x04, 0x2f
        /*0152*/ 	.short	(.L_68 - .L_67)
	.align		4
.L_67:
        /*0154*/ 	.word	index@(_ZN7cutlass13device_kernelIN5flash19enable_sm80_to_sm89INS1_16FlashAttnFwdSm80INS1_25CollectiveMainloopFwdSm80ILi4ELi1ELb0EN4cute5tupleIJNS5_1CILi128EEENS7_ILi48EEENS7_ILi96EEEEEELi96ENS_10bfloat16_tEfNS_4arch4Sm80ELb0ELb1ELb0ELb0ELb0ELb0ELb1ELb1EEENS1_21CollectiveEpilogueFwdINS6_IJS8_SA_S9_EEENS6_IJNS7_ILi1EEESI_SI_EEESC_SE_Li128ELb0ELb1ELb1ELb0EEENS1_19SingleTileSchedulerILb0ELb1ELb1ELi128EEEEEEEEEvNT_6ParamsE)
        /*0158*/ 	.word	0x000000ff


	//----- nvinfo : EIATTR_FRAME_SIZE
	.align		4
.L_68:
        /*015c*/ 	.byte	0x04, 0x11
        /*015e*/ 	.short	(.L_70 - .L_69)
	.align		4
.L_69:
        /*0160*/ 	.word	index@(_ZN7cutlass13device_kernelIN5flash19enable_sm80_to_sm89INS1_16FlashAttnFwdSm80INS1_25CollectiveMainloopFwdSm80ILi4ELi1ELb0EN4cute5tupleIJNS5_1CILi128EEENS7_ILi48EEENS7_ILi96EEEEEELi96ENS_10bfloat16_tEfNS_4arch4Sm80ELb0ELb1ELb0ELb0ELb0ELb0ELb1ELb1EEENS1_21CollectiveEpilogueFwdINS6_IJS8_SA_S9_EEENS6_IJNS7_ILi1EEESI_SI_EEESC_SE_Li128ELb0ELb1ELb1ELb0EEENS1_19SingleTileSchedulerILb0ELb1ELb1ELi128EEEEEEEEEvNT_6ParamsE)
        /*0164*/ 	.word	0x00000000


	//----- nvinfo : EIATTR_REGCOUNT
	.align		4
.L_70:
        /*0168*/ 	.byte	0x04, 0x2f
        /*016a*/ 	.short	(.L_72 - .L_71)
	.align		4
.L_71:
        /*016c*/ 	.word	index@(_ZN7cutlass13device_kernelIN5flash19enable_sm80_to_sm89INS1_16FlashAttnFwdSm80INS1_25CollectiveMainloopFwdSm80ILi4ELi1ELb0EN4cute5tupleIJNS5_1CILi128EEENS7_ILi48EEENS7_ILi96EEEEEELi96ENS_10bfloat16_tEfNS_4arch4Sm80ELb0ELb0ELb0ELb1ELb0ELb1ELb1ELb1EEENS1_21CollectiveEpilogueFwdINS6_IJS8_SA_S9_EEENS6_IJNS7_ILi1EEESI_SI_EEESC_SE_Li128ELb1ELb1ELb1ELb0EEENS1_36VarlenDynamicPersistentTileSchedulerILi128ELi48ELi128ELi128ELb1ELb1ELb0ELb0ELb1ELb1EEEEEEEEEvNT_6ParamsE)
        /*0170*/ 	.word	0x000000ff


	//----- nvinfo : EIATTR_FRAME_SIZE
	.align		4
.L_72:
        /*0174*/ 	.byte	0x04, 0x11
        /*0176*/ 	.short	(.L_74 - .L_73)
	.align		4
.L_73:
        /*0178*/ 	.word	index@($__internal_33_$__cuda_sm70_votesync_ballot)
        /*017c*/ 	.word	0x00000000


	//----- nvinfo : EIATTR_FRAME_SIZE
	.align		4
.L_74:
        /*0180*/ 	.byte	0x04, 0x11
        /*0182*/ 	.short	(.L_76 - .L_75)
	.align		4
.L_75:
        /*0184*/ 	.word	index@($__internal_32_$__cuda_sm70_shflsync_up_p)
        /*0188*/ 	.word	0x00000000


	//----- nvinfo : EIATTR_FRAME_SIZE
	.align		4
.L_76:
        /*018c*/ 	.byte	0x04, 0x11
        /*018e*/ 	.short	(.L_78 - .L_77)
	.align		4
.L_77:
        /*0190*/ 	.word	index@($__internal_31_$__cuda_sm70_shflsync_idx_p)
        /*0194*/ 	.word	0x00000000


	//----- nvinfo : EIATTR_FRAME_SIZE
	.align		4
.L_78:
        /*0198*/ 	.byte	0x04, 0x11
        /*019a*/ 	.short	(.L_80 - .L_79)
	.align		4
.L_79:
        /*019c*/ 	.word	index@($__internal_30_$__cuda_sm70_shflsync_bfly_p)
        /*01a0*/ 	.word	0x00000000


	//----- nvinfo : EIATTR_FRAME_SIZE
	.align		4
.L_80:
        /*01a4*/ 	.byte	0x04, 0x11
        /*01a6*/ 	.short	(.L_82 - .L_81)
	.align		4
.L_81:
        /*01a8*/ 	.word	index@(_ZN7cutlass13device_kernelIN5flash19enable_sm80_to_sm89INS1_16FlashAttnFwdSm80INS1_25CollectiveMainloopFwdSm80ILi4ELi1ELb0EN4cute5tupleIJNS5_1CILi128EEENS7_ILi48EEENS7_ILi96EEEEEELi96ENS_10bfloat16_tEfNS_4arch4Sm80ELb0ELb0ELb0ELb1ELb0ELb1ELb1ELb1EEENS1_21CollectiveEpilogueFwdINS6_IJS8_SA_S9_EEENS6_IJNS7_ILi1EEESI_SI_EEESC_SE_Li128ELb1ELb1ELb1ELb0EEENS1_36VarlenDynamicPersistentTileSchedulerILi128ELi48ELi128ELi128ELb1ELb1ELb0ELb0ELb1ELb1EEEEEEEEEvNT_6ParamsE)
        /*01ac*/ 	.word	0x00000088


	//----- nvinfo : EIATTR_REGCOUNT
	.align		4
.L_82:
        /*01b0*/ 	.byte	0x04, 0x2f
        /*01b2*/ 	.short	(.L_84 - .L_83)
	.align		4
.L_83:
        /*01b4*/ 	.word	index@(_ZN7cutlass13device_kernelIN5flash19enable_sm80_to_sm89INS1_16FlashAttnFwdSm80INS1_25CollectiveMainloopFwdSm80ILi4ELi1ELb0EN4cute5tupleIJNS5_1CILi128EEENS7_ILi48EEENS7_ILi96EEEEEELi96ENS_10bfloat16_tEfNS_4arch4Sm80ELb0ELb0ELb0ELb1ELb0ELb0ELb1ELb1EEENS1_21CollectiveEpilogueFwdINS6_IJS8_SA_S9_EEENS6_IJNS7_ILi1EEESI_SI_EEESC_SE_Li128ELb1ELb1ELb1ELb0EEENS1_36VarlenDynamicPersistentTileSchedulerILi128ELi48ELi128ELi128ELb1ELb1ELb0ELb0ELb1ELb1EEEEEEEEEvNT_6ParamsE)
        /*01b8*/ 	.word	0x000000ff


	//----- nvinfo : EIATTR_FRAME_SIZE
	.align		4
.L_84:
        /*01bc*/ 	.byte	0x04, 0x11
        /*01be*/ 	.short	(.L_86 - .L_85)
	.align		4
.L_85:
        /*01c0*/ 	.word	index@($__internal_29_$__cuda_sm70_votesync_ballot)
        /*01c4*/ 	.word	0x00000000


	//----- nvinfo : EIATTR_FRAME_SIZE
	.align		4
.L_86:
        /*01c8*/ 	.byte	0x04, 0x11
        /*01ca*/ 	.short	(.L_88 - .L_87)
	.align		4
.L_87:
        /*01cc*/ 	.word	index@($__internal_28_$__cuda_sm70_shflsync_up_p)
        /*01d0*/ 	.word	0x00000000


	//----- nvinfo : EIATTR_FRAME_SIZE
	.align		4
.L_88:
        /*01d4*/ 	.byte	0x04, 0x11
        /*01d6*/ 	.short	(.L_90 - .L_89)
	.align		4
.L_89:
        /*01d8*/ 	.word	index@($__internal_27_$__cuda_sm70_shflsync_idx_p)
        /*01dc*/ 	.word	0x00000000


	//----- nvinfo : EIATTR_FRAME_SIZE
	.align		4
.L_90:
        /*01e0*/ 	.byte	0x04, 0x11
        /*01e2*/ 	.short	(.L_92 - .L_91)
	.align		4
.L_91:
        /*01e4*/ 	.word	index@($__internal_26_$__cuda_sm70_shflsync_bfly_p)
        /*01e8*/ 	.word	0x00000000


	//----- nvinfo : EIATTR_FRAME_SIZE
	.align		4
.L_92:
        /*01ec*/ 	.byte	0x04, 0x11
        /*01ee*/ 	.short	(.L_94 - .L_93)
	.align		4
.L_93:
        /*01f0*/ 	.word	index@(_ZN7cutlass13device_kernelIN5flash19enable_sm80_to_sm89INS1_16FlashAttnFwdSm80INS1_25CollectiveMainloopFwdSm80ILi4ELi1ELb0EN4cute5tupleIJNS5_1CILi128EEENS7_ILi48EEENS7_ILi96EEEEEELi96ENS_10bfloat16_tEfNS_4arch4Sm80ELb0ELb0ELb0ELb1ELb0ELb0ELb1ELb1EEENS1_21CollectiveEpilogueFwdINS6_IJS8_SA_S9_EEENS6_IJNS7_ILi1EEESI_SI_EEESC_SE_Li128ELb1ELb1ELb1ELb0EEENS1_36VarlenDynamicPersistentTileSchedulerILi128ELi48ELi128ELi128ELb1ELb1ELb0ELb0ELb1ELb1EEEEEEEEEvNT_6ParamsE)
        /*01f4*/ 	.word	0x00000080


	//----- nvinfo : EIATTR_REGCOUNT
	.align		4
.L_94:
        /*01f8*/ 	.byte	0x04, 0x2f
        /*01fa*/ 	.short	(.L_96 - .L_95)
	.align		4
.L_95:
        /*01fc*/ 	.word	index@(_ZN7cutlass13device_kernelIN5flash19enable_sm80_to_sm89INS1_16FlashAttnFwdSm80INS1_25CollectiveMainloopFwdSm80ILi4ELi1ELb0EN4cute5tupleIJNS5_1CILi128EEENS7_ILi64EEENS7_ILi96EEEEEELi96ENS_10bfloat16_tEfNS_4arch4Sm80ELb0ELb0ELb0ELb0ELb0ELb0ELb1ELb1EEENS1_21CollectiveEpilogueFwdINS6_IJS8_SA_S9_EEENS6_IJNS7_ILi1EEESI_SI_EEESC_SE_Li128ELb0ELb1ELb1ELb0EEENS1_19SingleTileSchedulerILb0ELb1ELb1ELi128EEEEEEEEEvNT_6ParamsE)
        /*0200*/ 	.word	0x000000ff


	//----- nvinfo : EIATTR_FRAME_SIZE
	.align		4
.L_96:
        /*0204*/ 	.byte	0x04, 0x11
        /*0206*/ 	.short	(.L_98 - .L_97)
	.align		4
.L_97:
        /*0208*/ 	.word	index@(_ZN7cutlass13device_kernelIN5flash19enable_sm80_to_sm89INS1_16FlashAttnFwdSm80INS1_25CollectiveMainloopFwdSm80ILi4ELi1ELb0EN4cute5tupleIJNS5_1CILi128EEENS7_ILi64EEENS7_ILi96EEEEEELi96ENS_10bfloat16_tEfNS_4arch4Sm80ELb0ELb0ELb0ELb0ELb0ELb0ELb1ELb1EEENS1_21CollectiveEpilogueFwdINS6_IJS8_SA_S9_EEENS6_IJNS7_ILi1EEESI_SI_EEESC_SE_Li128ELb0ELb1ELb1ELb0EEENS1_19SingleTileSchedulerILb0ELb1ELb1ELi128EEEEEEEEEvNT_6ParamsE)
        /*020c*/ 	.word	0x00000038


	//----- nvinfo : EIATTR_REGCOUNT
	.align		4
.L_98:
        /*0210*/ 	.byte	0x04, 0x2f
        /*0212*/ 	.short	(.L_100 - .L_99)
	.align		4
.L_99:
        /*0214*/ 	.word	index@(_ZN7cutlass13device_kernelIN5flash19enable_sm80_to_sm89INS1_16FlashAttnFwdSm80INS1_25CollectiveMainloopFwdSm80ILi4ELi1ELb0EN4cute5tupleIJNS5_1CILi128EEENS7_ILi48EEENS7_ILi96EEEEEELi96ENS_10bfloat16_tEfNS_4arch4Sm80ELb1ELb0ELb1ELb1ELb0ELb1ELb1ELb1EEENS1_21CollectiveEpilogueFwdINS6_IJS8_SA_S9_EEENS6_IJNS7_ILi1EEESI_SI_EEESC_SE_Li128ELb1ELb1ELb1ELb0EEENS1_36VarlenDynamicPersistentTileSchedulerILi128ELi48ELi128ELi128ELb1ELb1ELb0ELb1ELb1ELb1EEEEEEEEEvNT_6ParamsE)
        /*0218*/ 	.word	0x000000ff


	//----- nvinfo : EIATTR_FRAME_SIZE
	.align		4
.L_100:
        /*021c*/ 	.byte	0x04, 0x11
        /*021e*/ 	.short	(.L_102 - .L_101)
	.align		4
.L_101:
        /*0220*/ 	.word	index@($__internal_25_$__cuda_sm70_votesync_ballot)
        /*0224*/ 	.word	0x00000000


	//----- nvinfo : EIATTR_FRAME_SIZE
	.align		4
.L_102:
        /*0228*/ 	.byte	0x04, 0x11
        /*022a*/ 	.short	(.L_104 - .L_103)
	.align		4
.L_103:
        /*022c*/ 	.word	index@($__internal_24_$__cuda_sm70_shflsync_up_p)
        /*0230*/ 	.word	0x00000000


	//----- nvinfo : EIATTR_FRAME_SIZE
	.align		4
.L_104:
        /*0234*/ 	.byte	0x04, 0x11
        /*0236*/ 	.short	(.L_106 - .L_105)
	.align		4
.L_105:
        /*0238*/ 	.word	index@($__internal_23_$__cuda_sm70_shflsync_idx_p)
        /*023c*/ 	.word	0x00000000


	//----- nvinfo : EIATTR_FRAME_SIZE
	.align		4
.L_106:
        /*0240*/ 	.byte	0x04, 0x11
        /*0242*/ 	.short	(.L_108 - .L_107)
	.align		4
.L_107:
        /*0244*/ 	.word	index@($__internal_22_$__cuda_sm70_shflsync_bfly_p)
        /*0248*/ 	.word	0x00000000


	//----- nvinfo : EIATTR_FRAME_SIZE
	.align		4
.L_108:
        /*024c*/ 	.byte	0x04, 0x11
        /*024e*/ 	.short	(.L_110 - .L_109)
	.align		4
.L_109:
        /*0250*/ 	.word	index@(_ZN7cutlass13device_kernelIN5flash19enable_sm80_to_sm89INS1_16FlashAttnFwdSm80INS1_25CollectiveMainloopFwdSm80ILi4ELi1ELb0EN4cute5tupleIJNS5_1CILi128EEENS7_ILi48EEENS7_ILi96EEEEEELi96ENS_10bfloat16_tEfNS_4arch4Sm80ELb1ELb0ELb1ELb1ELb0ELb1ELb1ELb1EEENS1_21CollectiveEpilogueFwdINS6_IJS8_SA_S9_EEENS6_IJNS7_ILi1EEESI_SI_EEESC_SE_Li128ELb1ELb1ELb1ELb0EEENS1_36VarlenDynamicPersistentTileSchedulerILi128ELi48ELi128ELi128ELb1ELb1ELb0ELb1ELb1ELb1EEEEEEEEEvNT_6ParamsE)
        /*0254*/ 	.word	0x000000c0


	//----- nvinfo : EIATTR_REGCOUNT
	.align		4
.L_110:
        /*0258*/ 	.byte	0x04, 0x2f
        /*025a*/ 	.short	(.L_112 - .L_111)
	.align		4
.L_111:
        /*025c*/ 	.word	index@(_ZN7cutlass13device_kernelIN5flash19enable_sm80_to_sm89INS1_16FlashAttnFwdSm80INS1_25CollectiveMainloopFwdSm80ILi4ELi1ELb0EN4cute5tupleIJNS5_1CILi128EEENS7_ILi48EEENS7_ILi96EEEEEELi96ENS_10bfloat16_tEfNS_4arch4Sm80ELb1ELb0ELb1ELb1ELb0ELb0ELb1ELb1EEENS1_21CollectiveEpilogueFwdINS6_IJS8_SA_S9_EEENS6_IJNS7_ILi1EEESI_SI_EEESC_SE_Li128ELb1ELb1ELb1ELb0EEENS1_36VarlenDynamicPersistentTileSchedulerILi128ELi48ELi128ELi128ELb1ELb1ELb0ELb1ELb1ELb1EEEEEEEEEvNT_6ParamsE)
        /*0260*/ 	.word	0x000000ff


	//----- nvinfo : EIATTR_FRAME_SIZE
	.align		4
.L_112:
        /*0264*/ 	.byte	0x04, 0x11
        /*0266*/ 	.short	(.L_114 - .L_113)
	.align		4
.L_113:
        /*0268*/ 	.word	index@($__internal_21_$__cuda_sm70_votesync_ballot)
        /*026c*/ 	.word	0x00000000


	//----- nvinfo : EIATTR_FRAME_SIZE
	.align		4
.L_114:
        /*0270*/ 	.byte	0x04, 0x11
        /*0272*/ 	.short	(.L_116 - .L_115)
	.align		4
.L_115:
        /*0274*/ 	.word	index@($__internal_20_$__cuda_sm70_shflsync_up_p)
        /*0278*/ 	.word	0x00000000


	//----- nvinfo : EIATTR_FRAME_SIZE
	.align		4
.L_116:
        /*027c*/ 	.byte	0x04, 0x11
        /*027e*/ 	.short	(.L_118 - .L_117)
	.align		4
.L_117:
        /*0280*/ 	.word	index@($__internal_19_$__cuda_sm70_shflsync_idx_p)
        /*0284*/ 	.word	0x00000000


	//----- nvinfo : EIATTR_FRAME_SIZE
	.align		4
.L_118:
        /*0288*/ 	.byte	0x04, 0x11
        /*028a*/ 	.short	(.L_120 - .L_119)
	.align		4
.L_119:
        /*028c*/ 	.word	index@($__internal_18_$__cuda_sm70_shflsync_bfly_p)
        /*0290*/ 	.word	0x00000000


	//----- nvinfo : EIATTR_FRAME_SIZE
	.align		4
.L_120:
        /*0294*/ 	.byte	0x04, 0x11
        /*0296*/ 	.short	(.L_122 - .L_121)
	.align		4
.L_121:
        /*0298*/ 	.word	index@(_ZN7cutlass13device_kernelIN5flash19enable_sm80_to_sm89INS1_16FlashAttnFwdSm80INS1_25CollectiveMainloopFwdSm80ILi4ELi1ELb0EN4cute5tupleIJNS5_1CILi128EEENS7_ILi48EEENS7_ILi96EEEEEELi96ENS_10bfloat16_tEfNS_4arch4Sm80ELb1ELb0ELb1ELb1ELb0ELb0ELb1ELb1EEENS1_21CollectiveEpilogueFwdINS6_IJS8_SA_S9_EEENS6_IJNS7_ILi1EEESI_SI_EEESC_SE_Li128ELb1ELb1ELb1ELb0EEENS1_36VarlenDynamicPersistentTileSchedulerILi128ELi48ELi128ELi128ELb1ELb1ELb0ELb1ELb1ELb1EEEEEEEEEvNT_6ParamsE)
        /*029c*/ 	.word	0x000000c8


	//----- nvinfo : EIATTR_REGCOUNT
	.align		4
.L_122:
        /*02a0*/ 	.byte	0x04, 0x2f
        /*02a2*/ 	.short	(.L_124 - .L_123)
	.align		4
.L_123:
        /*02a4*/ 	.word	index@(_ZN7cutlass13device_kernelIN5flash19enable_sm80_to_sm89INS1_16FlashAttnFwdSm80INS1_25CollectiveMainloopFwdSm80ILi4ELi1ELb0EN4cute5tupleIJNS5_1CILi128EEENS7_ILi64EEENS7_ILi96EEEEEELi96ENS_10bfloat16_tEfNS_4arch4Sm80ELb1ELb0ELb1ELb0ELb0ELb0ELb1ELb1EEENS1_21CollectiveEpilogueFwdINS6_IJS8_SA_S9_EEENS6_IJNS7_ILi1EEESI_SI_EEESC_SE_Li128ELb0ELb1ELb1ELb0EEENS1_30DynamicPersistentTileSchedulerILi128ELi128ELb1ELb1ELb0EEEEEEEEEvNT_6ParamsE)
        /*02a8*/ 	.word	0x000000ff


	//----- nvinfo : EIATTR_FRAME_SIZE
	.align		4
.L_124:
        /*02ac*/ 	.byte	0x04, 0x11
        /*02ae*/ 	.short	(.L_126 - .L_125)
	.align		4
.L_125:
        /*02b0*/ 	.word	index@($__internal_17_$__cuda_sm70_shflsync_idx_p)
        /*02b4*/ 	.word	0x00000000


	//----- nvinfo : EIATTR_FRAME_SIZE
	.align		4
.L_126:
        /*02b8*/ 	.byte	0x04, 0x11
        /*02ba*/ 	.short	(.L_128 - .L_127)
	.align		4
.L_127:
        /*02bc*/ 	.word	index@($__internal_16_$__cuda_sm70_shflsync_bfly_p)
        /*02c0*/ 	.word	0x00000000


	//----- nvinfo : EIATTR_FRAME_SIZE
	.align		4
.L_128:
        /*02c4*/ 	.byte	0x04, 0x11
        /*02c6*/ 	.short	(.L_130 - .L_129)
	.align		4
.L_129:
        /*02c8*/ 	.word	index@(_ZN7cutlass13device_kernelIN5flash19enable_sm80_to_sm89INS1_16FlashAttnFwdSm80INS1_25CollectiveMainloopFwdSm80ILi4ELi1ELb0EN4cute5tupleIJNS5_1CILi128EEENS7_ILi64EEENS7_ILi96EEEEEELi96ENS_10bfloat16_tEfNS_4arch4Sm80ELb1ELb0ELb1ELb0ELb0ELb0ELb1ELb1EEENS1_21CollectiveEpilogueFwdINS6_IJS8_SA_S9_EEENS6_IJNS7_ILi1EEESI_SI_EEESC_SE_Li128ELb0ELb1ELb1ELb0EEENS1_30DynamicPersistentTileSchedulerILi128ELi128ELb1ELb1ELb0EEEEEEEEEvNT_6ParamsE)
        /*02cc*/ 	.word	0x00000078


	//----- nvinfo : EIATTR_REGCOUNT
	.align		4
.L_130:
        /*02d0*/ 	.byte	0x04, 0x2f
        /*02d2*/ 	.short	(.L_132 - .L_131)
	.align		4
.L_131:
        /*02d4*/ 	.word	index@(_ZN7cutlass13device_kernelIN5flash19enable_sm80_to_sm89INS1_16FlashAttnFwdSm80INS1_25CollectiveMainloopFwdSm80ILi4ELi1ELb0EN4cute5tupleIJNS5_1CILi128EEENS7_ILi48EEENS7_ILi96EEEEEELi96ENS_10bfloat16_tEfNS_4arch4Sm80ELb0ELb1ELb1ELb1ELb0ELb1ELb1ELb1EEENS1_21CollectiveEpilogueFwdINS6_IJS8_SA_S9_EEENS6_IJNS7_ILi1EEESI_SI_EEESC_SE_Li128ELb1ELb1ELb1ELb0EEENS1_36VarlenDynamicPersistentTileSchedulerILi128ELi48ELi128ELi128ELb1ELb1ELb0ELb1ELb0ELb1EEEEEEEEEvNT_6ParamsE)
        /*02d8*/ 	.word	0x000000ff


	//----- nvinfo : EIATTR_FRAME_SIZE
	.align		4
.L_132:
        /*02dc*/ 	.byte	0x04, 0x11
        /*02de*/ 	.short	(.L_134 - .L_133)
	.align		4
.L_133:
        /*02e0*/ 	.word	index@($__internal_15_$__cuda_sm70_votesync_ballot)
        /*02e4*/ 	.word	0x00000000


	//----- nvinfo : EIATTR_FRAME_SIZE
	.align		4
.L_134:
        /*02e8*/ 	.byte	0x04, 0x11
        /*02ea*/ 	.short	(.L_136 - .L_135)
	.align		4
.L_135:
        /*02ec*/ 	.word	index@($__internal_14_$__cuda_sm70_shflsync_up_p)
        /*02f0*/ 	.word	0x00000000


	//----- nvinfo : EIATTR_FRAME_SIZE
	.align		4
.L_136:
        /*02f4*/ 	.byte	0x04, 0x11
        /*02f6*/ 	.short	(.L_138 - .L_137)
	.align		4
.L_137:
        /*02f8*/ 	.word	index@($__internal_13_$__cuda_sm70_shflsync_idx_p)
        /*02fc*/ 	.word	0x00000000


	//----- nvinfo : EIATTR_FRAME_SIZE
	.align		4
.L_138:
        /*0300*/ 	.byte	0x04, 0x11
        /*0302*/ 	.short	(.L_140 - .L_139)
	.align		4
.L_139:
        /*0304*/ 	.word	index@($__internal_12_$__cuda_sm70_shflsync_bfly_p)
        /*0308*/ 	.word	0x00000000


	//----- nvinfo : EIATTR_FRAME_SIZE
	.align		4
.L_140:
        /*030c*/ 	.byte	0x04, 0x11
        /*030e*/ 	.short	(.L_142 - .L_141)
	.align		4
.L_141:
        /*0310*/ 	.word	index@(_ZN7cutlass13device_kernelIN5flash19enable_sm80_to_sm89INS1_16FlashAttnFwdSm80INS1_25CollectiveMainloopFwdSm80ILi4ELi1ELb0EN4cute5tupleIJNS5_1CILi128EEENS7_ILi48EEENS7_ILi96EEEEEELi96ENS_10bfloat16_tEfNS_4arch4Sm80ELb0ELb1ELb1ELb1ELb0ELb1ELb1ELb1EEENS1_21CollectiveEpilogueFwdINS6_IJS8_SA_S9_EEENS6_IJNS7_ILi1EEESI_SI_EEESC_SE_Li128ELb1ELb1ELb1ELb0EEENS1_36VarlenDynamicPersistentTileSchedulerILi128ELi48ELi128ELi128ELb1ELb1ELb0ELb1ELb0ELb1EEEEEEEEEvNT_6ParamsE)
        /*0314*/ 	.word	0x000000b0


	//----- nvinfo : EIATTR_REGCOUNT
	.align		4
.L_142:
        /*0318*/ 	.byte	0x04, 0x2f
        /*031a*/ 	.short	(.L_144 - .L_143)
	.align		4
.L_143:
        /*031c*/ 	.word	index@(_ZN7cutlass13device_kernelIN5flash19enable_sm80_to_sm89INS1_16FlashAttnFwdSm80INS1_25CollectiveMainloopFwdSm80ILi4ELi1ELb0EN4cute5tupleIJNS5_1CILi128EEENS7_ILi48EEENS7_ILi96EEEEEELi96ENS_10bfloat16_tEfNS_4arch4Sm80ELb0ELb1ELb1ELb1ELb0ELb0ELb1ELb1EEENS1_21CollectiveEpilogueFwdINS6_IJS8_SA_S9_EEENS6_IJNS7_ILi1EEESI_SI_EEESC_SE_Li128ELb1ELb1ELb1ELb0EEENS1_36VarlenDynamicPersistentTileSchedulerILi128ELi48ELi128ELi128ELb1ELb1ELb0ELb1ELb0ELb1EEEEEEEEEvNT_6ParamsE)
        /*0320*/ 	.word	0x000000ff


	//----- nvinfo : EIATTR_FRAME_SIZE
	.align		4
.L_144:
        /*0324*/ 	.byte	0x04, 0x11
        /*0326*/ 	.short	(.L_146 - .L_145)
	.align		4
.L_145:
        /*0328*/ 	.word	index@($__internal_11_$__cuda_sm70_votesync_ballot)
        /*032c*/ 	.word	0x00000000


	//----- nvinfo : EIATTR_FRAME_SIZE
	.align		4
.L_146:
        /*0330*/ 	.byte	0x04, 0x11
        /*0332*/ 	.short	(.L_148 - .L_147)
	.align		4
.L_147:
        /*0334*/ 	.word	index@($__internal_10_$__cuda_sm70_shflsync_up_p)
        /*0338*/ 	.word	0x00000000


	//----- nvinfo : EIATTR_FRAME_SIZE
	.align		4
.L_148:
        /*033c*/ 	.byte	0x04, 0x11
        /*033e*/ 	.short	(.L_150 - .L_149)
	.align		4
.L_149:
        /*0340*/ 	.word	index@($__internal_9_$__cuda_sm70_shflsync_idx_p)
        /*0344*/ 	.word	0x00000000


	//----- nvinfo : EIATTR_FRAME_SIZE
	.align		4
.L_150:
        /*0348*/ 	.byte	0x04, 0x11
        /*034a*/ 	.short	(.L_152 - .L_151)
	.align		4
.L_151:
        /*034c*/ 	.word	index@($__internal_8_$__cuda_sm70_shflsync_bfly_p)
        /*0350*/ 	.word	0x00000000


	//----- nvinfo : EIATTR_FRAME_SIZE
	.align		4
.L_152:
        /*0354*/ 	.byte	0x04, 0x11
        /*0356*/ 	.short	(.L_154 - .L_153)
	.align		4
.L_153:
        /*0358*/ 	.word	index@(_ZN7cutlass13device_kernelIN5flash19enable_sm80_to_sm89INS1_16FlashAttnFwdSm80INS1_25CollectiveMainloopFwdSm80ILi4ELi1ELb0EN4cute5tupleIJNS5_1CILi128EEENS7_ILi48EEENS7_ILi96EEEEEELi96ENS_10bfloat16_tEfNS_4arch4Sm80ELb0ELb1ELb1ELb1ELb0ELb0ELb1ELb1EEENS1_21CollectiveEpilogueFwdINS6_IJS8_SA_S9_EEENS6_IJNS7_ILi1EEESI_SI_EEESC_SE_Li128ELb1ELb1ELb1ELb0EEENS1_36VarlenDynamicPersistentTileSchedulerILi128ELi48ELi128ELi128ELb1ELb1ELb0ELb1ELb0ELb1EEEEEEEEEvNT_6ParamsE)
        /*035c*/ 	.word	0x00000068


	//----- nvinfo : EIATTR_REGCOUNT
	.align		4
.L_154:
        /*0360*/ 	.byte	0x04, 0x2f
        /*0362*/ 	.short	(.L_156 - .L_155)
	.align		4
.L_155:
        /*0364*/ 	.word	index@(_ZN7cutlass13device_kernelIN5flash19enable_sm80_to_sm89INS1_16FlashAttnFwdSm80INS1_25CollectiveMainloopFwdSm80ILi4ELi1ELb0EN4cute5tupleIJNS5_1CILi128EEENS7_ILi48EEENS7_ILi96EEEEEELi96ENS_10bfloat16_tEfNS_4arch4Sm80ELb0ELb1ELb1ELb0ELb0ELb0ELb1ELb1EEENS1_21CollectiveEpilogueFwdINS6_IJS8_SA_S9_EEENS6_IJNS7_ILi1EEESI_SI_EEESC_SE_Li128ELb0ELb1ELb1ELb0EEENS1_19SingleTileSchedulerILb0ELb1ELb1ELi128EEEEEEEEEvNT_6ParamsE)
        /*0368*/ 	.word	0x000000ff


	//----- nvinfo : EIATTR_FRAME_SIZE
	.align		4
.L_156:
        /*036c*/ 	.byte	0x04, 0x11
        /*036e*/ 	.short	(.L_158 - .L_157)
	.align		4
.L_157:
        /*0370*/ 	.word	index@(_ZN7cutlass13device_kernelIN5flash19enable_sm80_to_sm89INS1_16FlashAttnFwdSm80INS1_25CollectiveMainloopFwdSm80ILi4ELi1ELb0EN4cute5tupleIJNS5_1CILi128EEENS7_ILi48EEENS7_ILi96EEEEEELi96ENS_10bfloat16_tEfNS_4arch4Sm80ELb0ELb1ELb1ELb0ELb0ELb0ELb1ELb1EEENS1_21CollectiveEpilogueFwdINS6_IJS8_SA_S9_EEENS6_IJNS7_ILi1EEESI_SI_EEESC_SE_Li128ELb0ELb1ELb1ELb0EEENS1_19SingleTileSchedulerILb0ELb1ELb1ELi128EEEEEEEEEvNT_6ParamsE)
        /*0374*/ 	.word	0x00000000


	//----- nvinfo : EIATTR_REGCOUNT
	.align		4
.L_158:
        /*0378*/ 	.byte	0x04, 0x2f
        /*037a*/ 	.short	(.L_160 - .L_159)
	.align		4
.L_159:
        /*037c*/ 	.word	index@(_ZN7cutlass13device_kernelIN5flash19enable_sm80_to_sm89INS1_16FlashAttnFwdSm80INS1_25CollectiveMainloopFwdSm80ILi4ELi1ELb0EN4cute5tupleIJNS5_1CILi128EEENS7_ILi48EEENS7_ILi96EEEEEELi96ENS_10bfloat16_tEfNS_4arch4Sm80ELb0ELb0ELb1ELb1ELb0ELb1ELb1ELb1EEENS1_21CollectiveEpilogueFwdINS6_IJS8_SA_S9_EEENS6_IJNS7_ILi1EEESI_SI_EEESC_SE_Li128ELb1ELb1ELb1ELb0EEENS1_36VarlenDynamicPersistentTileSchedulerILi128ELi48ELi128ELi128ELb1ELb1ELb0ELb0ELb1ELb1EEEEEEEEEvNT_6ParamsE)
        /*0380*/ 	.word	0x000000ff


	//----- nvinfo : EIATTR_FRAME_SIZE
	.align		4
.L_160:
        /*0384*/ 	.byte	0x04, 0x11
        /*0386*/ 	.short	(.L_162 - .L_161)
	.align		4
.L_161:
        /*0388*/ 	.word	index@($__internal_7_$__cuda_sm70_votesync_ballot)
        /*038c*/ 	.word	0x00000000


	//----- nvinfo : EIATTR_FRAME_SIZE
	.align		4
.L_162:
        /*0390*/ 	.byte	0x04, 0x11
        /*0392*/ 	.short	(.L_164 - .L_163)
	.align		4
.L_163:
        /*0394*/ 	.word	index@($__internal_6_$__cuda_sm70_shflsync_up_p)
        /*0398*/ 	.word	0x00000000


	//----- nvinfo : EIATTR_FRAME_SIZE
	.align		4
.L_164:
        /*039c*/ 	.byte	0x04, 0x11
        /*039e*/ 	.short	(.L_166 - .L_165)
	.align		4
.L_165:
        /*03a0*/ 	.word	index@($__internal_5_$__cuda_sm70_shflsync_idx_p)
        /*03a4*/ 	.word	0x00000000


	//----- nvinfo : EIATTR_FRAME_SIZE
	.align		4
.L_166:
        /*03a8*/ 	.byte	0x04, 0x11
        /*03aa*/ 	.short	(.L_168 - .L_167)
	.align		4
.L_167:
        /*03ac*/ 	.word	index@($__internal_4_$__cuda_sm70_shflsync_bfly_p)
        /*03b0*/ 	.word	0x00000000


	//----- nvinfo : EIATTR_FRAME_SIZE
	.align		4
.L_168:
        /*03b4*/ 	.byte	0x04, 0x11
        /*03b6*/ 	.short	(.L_170 - .L_169)
	.align		4
.L_169:
        /*03b8*/ 	.word	index@(_ZN7cutlass13device_kernelIN5flash19enable_sm80_to_sm89INS1_16FlashAttnFwdSm80INS1_25CollectiveMainloopFwdSm80ILi4ELi1ELb0EN4cute5tupleIJNS5_1CILi128EEENS7_ILi48EEENS7_ILi96EEEEEELi96ENS_10bfloat16_tEfNS_4arch4Sm80ELb0ELb0ELb1ELb1ELb0ELb1ELb1ELb1EEENS1_21CollectiveEpilogueFwdINS6_IJS8_SA_S9_EEENS6_IJNS7_ILi1EEESI_SI_EEESC_SE_Li128ELb1ELb1ELb1ELb0EEENS1_36VarlenDynamicPersistentTileSchedulerILi128ELi48ELi128ELi128ELb1ELb1ELb0ELb0ELb1ELb1EEEEEEEEEvNT_6ParamsE)
        /*03bc*/ 	.word	0x000000a0


	//----- nvinfo : EIATTR_REGCOUNT
	.align		4
.L_170:
        /*03c0*/ 	.byte	0x04, 0x2f
        /*03c2*/ 	.short	(.L_172 - .L_171)
	.align		4
.L_171:
        /*03c4*/ 	.word	index@(_ZN7cutlass13device_kernelIN5flash19enable_sm80_to_sm89INS1_16FlashAttnFwdSm80INS1_25CollectiveMainloopFwdSm80ILi4ELi1ELb0EN4cute5tupleIJNS5_1CILi128EEENS7_ILi48EEENS7_ILi96EEEEEELi96ENS_10bfloat16_tEfNS_4arch4Sm80ELb0ELb0ELb1ELb1ELb0ELb0ELb1ELb1EEENS1_21CollectiveEpilogueFwdINS6_IJS8_SA_S9_EEENS6_IJNS7_ILi1EEESI_SI_EEESC_SE_Li128ELb1ELb1ELb1ELb0EEENS1_36VarlenDynamicPersistentTileSchedulerILi128ELi48ELi128ELi128ELb1ELb1ELb0ELb0ELb1ELb1EEEEEEEEEvNT_6ParamsE)
        /*03c8*/ 	.word	0x000000ff


	//----- nvinfo : EIATTR_FRAME_SIZE
	.align		4
.L_172:
        /*03cc*/ 	.byte	0x04, 0x11
        /*03ce*/ 	.short	(.L_174 - .L_173)
	.align		4
.L_173:
        /*03d0*/ 	.word	index@($__internal_3_$__cuda_sm70_votesync_ballot)
        /*03d4*/ 	.word	0x00000000


	//----- nvinfo : EIATTR_FRAME_SIZE
	.align		4
.L_174:
        /*03d8*/ 	.byte	0x04, 0x11
        /*03da*/ 	.short	(.L_176 - .L_175)
	.align		4
.L_175:
        /*03dc*/ 	.word	index@($__internal_2_$__cuda_sm70_shflsync_up_p)
        /*03e0*/ 	.word	0x00000000


	//----- nvinfo : EIATTR_FRAME_SIZE
	.align		4
.L_176:
        /*03e4*/ 	.byte	0x04, 0x11
        /*03e6*/ 	.short	(.L_178 - .L_177)
	.align		4
.L_177:
        /*03e8*/ 	.word	index@($__internal_1_$__cuda_sm70_shflsync_idx_p)
        /*03ec*/ 	.word	0x00000000


	//----- nvinfo : EIATTR_FRAME_SIZE
	.align		4
.L_178:
        /*03f0*/ 	.byte	0x04, 0x11
        /*03f2*/ 	.short	(.L_180 - .L_179)
	.align		4
.L_179:
        /*03f4*/ 	.word	index@($__internal_0_$__cuda_sm70_shflsync_bfly_p)
        /*03f8*/ 	.word	0x00000000


	//----- nvinfo : EIATTR_FRAME_SIZE
	.align		4
.L_180:
        /*03fc*/ 	.byte	0x04, 0x11
        /*03fe*/ 	.short	(.L_182 - .L_181)
	.align		4
.L_181:
        /*0400*/ 	.word	index@(_ZN7cutlass13device_kernelIN5flash19enable_sm80_to_sm89INS1_16FlashAttnFwdSm80INS1_25CollectiveMainloopFwdSm80ILi4ELi1ELb0EN4cute5tupleIJNS5_1CILi128EEENS7_ILi48EEENS7_ILi96EEEEEELi96ENS_10bfloat16_tEfNS_4arch4Sm80ELb0ELb0ELb1ELb1ELb0ELb0ELb1ELb1EEENS1_21CollectiveEpilogueFwdINS6_IJS8_SA_S9_EEENS6_IJNS7_ILi1EEESI_SI_EEESC_SE_Li128ELb1ELb1ELb1ELb0EEENS1_36VarlenDynamicPersistentTileSchedulerILi128ELi48ELi128ELi128ELb1ELb1ELb0ELb0ELb1ELb1EEEEEEEEEvNT_6ParamsE)
        /*0404*/ 	.word	0x000000b8


	//----- nvinfo : EIATTR_REGCOUNT
	.align		4
.L_182:
        /*0408*/ 	.byte	0x04, 0x2f
        /*040a*/ 	.short	(.L_184 - .L_183)
	.align		4
.L_183:
        /*040c*/ 	.word	index@(_ZN7cutlass13device_kernelIN5flash19enable_sm80_to_sm89INS1_16FlashAttnFwdSm80INS1_25CollectiveMainloopFwdSm80ILi4ELi1ELb0EN4cute5tupleIJNS5_1CILi128EEENS7_ILi64EEENS7_ILi96EEEEEELi96ENS_10bfloat16_tEfNS_4arch4Sm80ELb0ELb0ELb1ELb0ELb0ELb0ELb1ELb1EEENS1_21CollectiveEpilogueFwdINS6_IJS8_SA_S9_EEENS6_IJNS7_ILi1EEESI_SI_EEESC_SE_Li128ELb0ELb1ELb1ELb0EEENS1_19SingleTileSchedulerILb0ELb1ELb1ELi128EEEEEEEEEvNT_6ParamsE)
        /*0410*/ 	.word	0x000000ff


	//----- nvinfo : EIATTR_FRAME_SIZE
	.align		4
.L_184:
        /*0414*/ 	.byte	0x04, 0x11
        /*0416*/ 	.short	(.L_186 - .L_185)
	.align		4
.L_185:
        /*0418*/ 	.word	index@(_ZN7cutlass13device_kernelIN5flash19enable_sm80_to_sm89INS1_16FlashAttnFwdSm80INS1_25CollectiveMainloopFwdSm80ILi4ELi1ELb0EN4cute5tupleIJNS5_1CILi128EEENS7_ILi64EEENS7_ILi96EEEEEELi96ENS_10bfloat16_tEfNS_4arch4Sm80ELb0ELb0ELb1ELb0ELb0ELb0ELb1ELb1EEENS1_21CollectiveEpilogueFwdINS6_IJS8_SA_S9_EEENS6_IJNS7_ILi1EEESI_SI_EEESC_SE_Li128ELb0ELb1ELb1ELb0EEENS1_19SingleTileSchedulerILb0ELb1ELb1ELi128EEEEEEEEEvNT_6ParamsE)
        /*041c*/ 	.word	0x00000060


	//----- nvinfo : EIATTR_MIN_STACK_SIZE
	.align		4
.L_186:
        /*0420*/ 	.byte	0x04, 0x12
        /*0422*/ 	.short	(.L_188 - .L_187)
	.align		4
.L_187:
        /*0424*/ 	.word	index@(_ZN7cutlass13device_kernelIN5flash19enable_sm80_to_sm89INS1_16FlashAttnFwdSm80INS1_25CollectiveMainloopFwdSm80ILi4ELi1ELb0EN4cute5tupleIJNS5_1CILi128EEENS7_ILi64EEENS7_ILi96EEEEEELi96ENS_10bfloat16_tEfNS_4arch4Sm80ELb0ELb0ELb1ELb0ELb0ELb0ELb1ELb1EEENS1_21CollectiveEpilogueFwdINS6_IJS8_SA_S9_EEENS6_IJNS7_ILi1EEESI_SI_EEESC_SE_Li128ELb0ELb1ELb1ELb0EEENS1_19SingleTileSchedulerILb0ELb1ELb1ELi128EEEEEEEEEvNT_6ParamsE)
        /*0428*/ 	.word	0x00000060


	//----- nvinfo : EIATTR_MIN_STACK_SIZE
	.align		4
.L_188:
        /*042c*/ 	.byte	0x04, 0x12
        /*042e*/ 	.short	(.L_190 - .L_189)
	.align		4
.L_189:
        /*0430*/ 	.word	index@(_ZN7cutlass13device_kernelIN5flash19enable_sm80_to_sm89INS1_16FlashAttnFwdSm80INS1_25CollectiveMainloopFwdSm80ILi4ELi1ELb0EN4cute5tupleIJNS5_1CILi128EEENS7_ILi48EEENS7_ILi96EEEEEELi96ENS_10bfloat16_tEfNS_4arch4Sm80ELb0ELb0ELb1ELb1ELb0ELb0ELb1ELb1EEENS1_21CollectiveEpilogueFwdINS6_IJS8_SA_S9_EEENS6_IJNS7_ILi1EEESI_SI_EEESC_SE_Li128ELb1ELb1ELb1ELb0EEENS1_36VarlenDynamicPersistentTileSchedulerILi128ELi48ELi128ELi128ELb1ELb1ELb0ELb0ELb1ELb1EEEEEEEEEvNT_6ParamsE)
        /*0434*/ 	.word	0x000000b8


	//----- nvinfo : EIATTR_MIN_STACK_SIZE
	.align		4
.L_190:
        /*0438*/ 	.byte	0x04, 0x12
        /*043a*/ 	.short	(.L_192 - .L_191)
	.align		4
.L_191:
        /*043c*/ 	.word	index@(_ZN7cutlass13device_kernelIN5flash19enable_sm80_to_sm89INS1_16FlashAttnFwdSm80INS1_25CollectiveMainloopFwdSm80ILi4ELi1ELb0EN4cute5tupleIJNS5_1CILi128EEENS7_ILi48EEENS7_ILi96EEEEEELi96ENS_10bfloat16_tEfNS_4arch4Sm80ELb0ELb0ELb1ELb1ELb0ELb1ELb1ELb1EEENS1_21CollectiveEpilogueFwdINS6_IJS8_SA_S9_EEENS6_IJNS7_ILi1EEESI_SI_EEESC_SE_Li128ELb1ELb1ELb1ELb0EEENS1_36VarlenDynamicPersistentTileSchedulerILi128ELi48ELi128ELi128ELb1ELb1ELb0ELb0ELb1ELb1EEEEEEEEEvNT_6ParamsE)
        /*0440*/ 	.word	0x000000a0


	//----- nvinfo : EIATTR_MIN_STACK_SIZE
	.align		4
.L_192:
        /*0444*/ 	.byte	0x04, 0x12
        /*0446*/ 	.short	(.L_194 - .L_193)
	.align		4
.L_193:
        /*0448*/ 	.word	index@(_ZN7cutlass13device_kernelIN5flash19enable_sm80_to_sm89INS1_16FlashAttnFwdSm80INS1_25CollectiveMainloopFwdSm80ILi4ELi1ELb0EN4cute5tupleIJNS5_1CILi128EEENS7_ILi48EEENS7_ILi96EEEEEELi96ENS_10bfloat16_tEfNS_4arch4Sm80ELb0ELb1ELb1ELb0ELb0ELb0ELb1ELb1EEENS1_21CollectiveEpilogueFwdINS6_IJS8_SA_S9_EEENS6_IJNS7_ILi1EEESI_SI_EEESC_SE_Li128ELb0ELb1ELb1ELb0EEENS1_19SingleTileSchedulerILb0ELb1ELb1ELi128EEEEEEEEEvNT_6ParamsE)
        /*044c*/ 	.word	0x00000000


	//----- nvinfo : EIATTR_MIN_STACK_SIZE
	.align		4
.L_194:
        /*0450*/ 	.byte	0x04, 0x12
        /*0452*/ 	.short	(.L_196 - .L_195)
	.align		4
.L_195:
        /*0454*/ 	.word	index@(_ZN7cutlass13device_kernelIN5flash19enable_sm80_to_sm89INS1_16FlashAttnFwdSm80INS1_25CollectiveMainloopFwdSm80ILi4ELi1ELb0EN4cute5tupleIJNS5_1CILi128EEENS7_ILi48EEENS7_ILi96EEEEEELi96ENS_10bfloat16_tEfNS_4arch4Sm80ELb0ELb1ELb1ELb1ELb0ELb0ELb1ELb1EEENS1_21CollectiveEpilogueFwdINS6_IJS8_SA_S9_EEENS6_IJNS7_ILi1EEESI_SI_EEESC_SE_Li128ELb1ELb1ELb1ELb0EEENS1_36VarlenDynamicPersistentTileSchedulerILi128ELi48ELi128ELi128ELb1ELb1ELb0ELb1ELb0ELb1EEEEEEEEEvNT_6ParamsE)
        /*0458*/ 	.word	0x00000068


	//----- nvinfo : EIATTR_MIN_STACK_SIZE
	.align		4
.L_196:
        /*045c*/ 	.byte	0x04, 0x12
        /*045e*/ 	.short	(.L_198 - .L_197)
	.align		4
.L_197:
        /*0460*/ 	.word	index@(_ZN7cutlass13device_kernelIN5flash19enable_sm80_to_sm89INS1_16FlashAttnFwdSm80INS1_25CollectiveMainloopFwdSm80ILi4ELi1ELb0EN4cute5tupleIJNS5_1CILi128EEENS7_ILi48EEENS7_ILi96EEEEEELi96ENS_10bfloat16_tEfNS_4arch4Sm80ELb0ELb1ELb1ELb1ELb0ELb1ELb1ELb1EEENS1_21CollectiveEpilogueFwdINS6_IJS8_SA_S9_EEENS6_IJNS7_ILi1EEESI_SI_EEESC_SE_Li128ELb1ELb1ELb1ELb0EEENS1_36VarlenDynamicPersistentTileSchedulerILi128ELi48ELi128ELi128ELb1ELb1ELb0ELb1ELb0ELb1EEEEEEEEEvNT_6ParamsE)
        /*0464*/ 	.word	0x000000b0


	//----- nvinfo : EIATTR_MIN_STACK_SIZE
	.align		4
.L_198:
        /*0468*/ 	.byte	0x04, 0x12
        /*046a*/ 	.short	(.L_200 - .L_199)
	.align		4
.L_199:
        /*046c*/ 	.word	index@(_ZN7cutlass13device_kernelIN5flash19enable_sm80_to_sm89INS1_16FlashAttnFwdSm80INS1_25CollectiveMainloopFwdSm80ILi4ELi1ELb0EN4cute5tupleIJNS5_1CILi128EEENS7_ILi64EEENS7_ILi96EEEEEELi96ENS_10bfloat16_tEfNS_4arch4Sm80ELb1ELb0ELb1ELb0ELb0ELb0ELb1ELb1EEENS1_21CollectiveEpilogueFwdINS6_IJS8_SA_S9_EEENS6_IJNS7_ILi1EEESI_SI_EEESC_SE_Li128ELb0ELb1ELb1ELb0EEENS1_30DynamicPersistentTileSchedulerILi128ELi128ELb1ELb1ELb0EEEEEEEEEvNT_6ParamsE)
        /*0470*/ 	.word	0x00000078


	//----- nvinfo : EIATTR_MIN_STACK_SIZE
	.align		4
.L_200:
        /*0474*/ 	.byte	0x04, 0x12
        /*0476*/ 	.short	(.L_202 - .L_201)
	.align		4
.L_201:
        /*0478*/ 	.word	index@(_ZN7cutlass13device_kernelIN5flash19enable_sm80_to_sm89INS1_16FlashAttnFwdSm80INS1_25CollectiveMainloopFwdSm80ILi4ELi1ELb0EN4cute5tupleIJNS5_1CILi128EEENS7_ILi48EEENS7_ILi96EEEEEELi96ENS_10bfloat16_tEfNS_4arch4Sm80ELb1ELb0ELb1ELb1ELb0ELb0ELb1ELb1EEENS1_21CollectiveEpilogueFwdINS6_IJS8_SA_S9_EEENS6_IJNS7_ILi1EEESI_SI_EEESC_SE_Li128ELb1ELb1ELb1ELb0EEENS1_36VarlenDynamicPersistentTileSchedulerILi128ELi48ELi128ELi128ELb1ELb1ELb0ELb1ELb1ELb1EEEEEEEEEvNT_6ParamsE)
        /*047c*/ 	.word	0x000000c8


	//----- nvinfo : EIATTR_MIN_STACK_SIZE
	.align		4
.L_202:
        /*0480*/ 	.byte	0x04, 0x12
        /*0482*/ 	.short	(.L_204 - .L_203)
	.align		4
.L_203:
        /*0484*/ 	.word	index@(_ZN7cutlass13device_kernelIN5flash19enable_sm80_to_sm89INS1_16FlashAttnFwdSm80INS1_25CollectiveMainloopFwdSm80ILi4ELi1ELb0EN4cute5tupleIJNS5_1CILi128EEENS7_ILi48EEENS7_ILi96EEEEEELi96ENS_10bfloat16_tEfNS_4arch4Sm80ELb1ELb0ELb1ELb1ELb0ELb1ELb1ELb1EEENS1_21CollectiveEpilogueFwdINS6_IJS8_SA_S9_EEENS6_IJNS7_ILi1EEESI_SI_EEESC_SE_Li128ELb1ELb1ELb1ELb0EEENS1_36VarlenDynamicPersistentTileSchedulerILi128ELi48ELi128ELi128ELb1ELb1ELb0ELb1ELb1ELb1EEEEEEEEEvNT_6ParamsE)
        /*0488*/ 	.word	0x000000c0


	//----- nvinfo : EIATTR_MIN_STACK_SIZE
	.align		4
.L_204:
        /*048c*/ 	.byte	0x04, 0x12
        /*048e*/ 	.short	(.L_206 - .L_205)
	.align		4
.L_205:
        /*0490*/ 	.word	index@(_ZN7cutlass13device_kernelIN5flash19enable_sm80_to_sm89INS1_16FlashAttnFwdSm80INS1_25CollectiveMainloopFwdSm80ILi4ELi1ELb0EN4cute5tupleIJNS5_1CILi128EEENS7_ILi64EEENS7_ILi96EEEEEELi96ENS_10bfloat16_tEfNS_4arch4Sm80ELb0ELb0ELb0ELb0ELb0ELb0ELb1ELb1EEENS1_21CollectiveEpilogueFwdINS6_IJS8_SA_S9_EEENS6_IJNS7_ILi1EEESI_SI_EEESC_SE_Li128ELb0ELb1ELb1ELb0EEENS1_19SingleTileSchedulerILb0ELb1ELb1ELi128EEEEEEEEEvNT_6ParamsE)
        /*0494*/ 	.word	0x00000038


	//----- nvinfo : EIATTR_MIN_STACK_SIZE
	.align		4
.L_206:
        /*0498*/ 	.byte	0x04, 0x12
        /*049a*/ 	.short	(.L_208 - .L_207)
	.align		4
.L_207:
        /*049c*/ 	.word	index@(_ZN7cutlass13device_kernelIN5flash19enable_sm80_to_sm89INS1_16FlashAttnFwdSm80INS1_25CollectiveMainloopFwdSm80ILi4ELi1ELb0EN4cute5tupleIJNS5_1CILi128EEENS7_ILi48EEENS7_ILi96EEEEEELi96ENS_10bfloat16_tEfNS_4arch4Sm80ELb0ELb0ELb0ELb1ELb0ELb0ELb1ELb1EEENS1_21CollectiveEpilogueFwdINS6_IJS8_SA_S9_EEENS6_IJNS7_ILi1EEESI_SI_EEESC_SE_Li128ELb1ELb1ELb1ELb0EEENS1_36VarlenDynamicPersistentTileSchedulerILi128ELi48ELi128ELi128ELb1ELb1ELb0ELb0ELb1ELb1EEEEEEEEEvNT_6ParamsE)
        /*04a0*/ 	.word	0x00000080


	//----- nvinfo : EIATTR_MIN_STACK_SIZE
	.align		4
.L_208:
        /*04a4*/ 	.byte	0x04, 0x12
        /*04a6*/ 	.short	(.L_210 - .L_209)
	.align		4
.L_209:
        /*04a8*/ 	.word	index@(_ZN7cutlass13device_kernelIN5flash19enable_sm80_to_sm89INS1_16FlashAttnFwdSm80INS1_25CollectiveMainloopFwdSm80ILi4ELi1ELb0EN4cute5tupleIJNS5_1CILi128EEENS7_ILi48EEENS7_ILi96EEEEEELi96ENS_10bfloat16_tEfNS_4arch4Sm80ELb0ELb0ELb0ELb1ELb0ELb1ELb1ELb1EEENS1_21CollectiveEpilogueFwdINS6_IJS8_SA_S9_EEENS6_IJNS7_ILi1EEESI_SI_EEESC_SE_Li128ELb1ELb1ELb1ELb0EEENS1_36VarlenDynamicPersistentTileSchedulerILi128ELi48ELi128ELi128ELb1ELb1ELb0ELb0ELb1ELb1EEEEEEEEEvNT_6ParamsE)
        /*04ac*/ 	.word	0x00000088


	//----- nvinfo : EIATTR_MIN_STACK_SIZE
	.align		4
.L_210:
        /*04b0*/ 	.byte	0x04, 0x12
        /*04b2*/ 	.short	(.L_212 - .L_211)
	.align		4
.L_211:
        /*04b4*/ 	.word	index@(_ZN7cutlass13device_kernelIN5flash19enable_sm80_to_sm89INS1_16FlashAttnFwdSm80INS1_25CollectiveMainloopFwdSm80ILi4ELi1ELb0EN4cute5tupleIJNS5_1CILi128EEENS7_ILi48EEENS7_ILi96EEEEEELi96ENS_10bfloat16_tEfNS_4arch4Sm80ELb0ELb1ELb0ELb0ELb0ELb0ELb1ELb1EEENS1_21CollectiveEpilogueFwdINS6_IJS8_SA_S9_EEENS6_IJNS7_ILi1EEESI_SI_EEESC_SE_Li128ELb0ELb1ELb1ELb0EEENS1_19SingleTileSchedulerILb0ELb1ELb1ELi128EEEEEEEEEvNT_6ParamsE)
        /*04b8*/ 	.word	0x00000000


	//----- nvinfo : EIATTR_MIN_STACK_SIZE
	.align		4
.L_212:
        /*04bc*/ 	.byte	0x04, 0x12
        /*04be*/ 	.short	(.L_214 - .L_213)
	.align		4
.L_213:
        /*04c0*/ 	.word	index@(_ZN7cutlass13device_kernelIN5flash19enable_sm80_to_sm89INS1_16FlashAttnFwdSm80INS1_25CollectiveMainloopFwdSm80ILi4ELi1ELb0EN4cute5tupleIJNS5_1CILi128EEENS7_ILi48EEENS7_ILi96EEEEEELi96ENS_10bfloat16_tEfNS_4arch4Sm80ELb0ELb1ELb0ELb1ELb0ELb0ELb1ELb1EEENS1_21CollectiveEpilogueFwdINS6_IJS8_SA_S9_EEENS6_IJNS7_ILi1EEESI_SI_EEESC_SE_Li128ELb1ELb1ELb1ELb0EEENS1_36VarlenDynamicPersistentTileSchedulerILi128ELi48ELi128ELi128ELb1ELb1ELb0ELb1ELb0ELb1EEEEEEEEEvNT_6ParamsE)
        /*04c4*/ 	.word	0x00000068


	//----- nvinfo : EIATTR_MIN_STACK_SIZE
	.align		4
.L_214:
        /*04c8*/ 	.byte	0x04, 0x12
        /*04ca*/ 	.short	(.L_216 - .L_215)
	.align		4
.L_215:
        /*04cc*/ 	.word	index@(_ZN7cutlass13device_kernelIN5flash19enable_sm80_to_sm89INS1_16FlashAttnFwdSm80INS1_25CollectiveMainloopFwdSm80ILi4ELi1ELb0EN4cute5tupleIJNS5_1CILi128EEENS7_ILi48EEENS7_ILi96EEEEEELi96ENS_10bfloat16_tEfNS_4arch4Sm80ELb0ELb1ELb0ELb1ELb0ELb1ELb1ELb1EEENS1_21CollectiveEpilogueFwdINS6_IJS8_SA_S9_EEENS6_IJNS7_ILi1EEESI_SI_EEESC_SE_Li128ELb1ELb1ELb1ELb0EEENS1_36VarlenDynamicPersistentTileSchedulerILi128ELi48ELi128ELi128ELb1ELb1ELb0ELb1ELb0ELb1EEEEEEEEEvNT_6ParamsE)
        /*04d0*/ 	.word	0x000000b8


	//----- nvinfo : EIATTR_MIN_STACK_SIZE
	.align		4
.L_216:
        /*04d4*/ 	.byte	0x04, 0x12
        /*04d6*/ 	.short	(.L_218 - .L_217)
	.align		4
.L_217:
        /*04d8*/ 	.word	index@(_ZN7cutlass13device_kernelIN5flash19enable_sm80_to_sm89INS1_16FlashAttnFwdSm80INS1_25CollectiveMainloopFwdSm80ILi4ELi1ELb0EN4cute5tupleIJNS5_1CILi128EEENS7_ILi64EEENS7_ILi96EEEEEELi96ENS_10bfloat16_tEfNS_4arch4Sm80ELb1ELb0ELb0ELb0ELb0ELb0ELb1ELb1EEENS1_21CollectiveEpilogueFwdINS6_IJS8_SA_S9_EEENS6_IJNS7_ILi1EEESI_SI_EEESC_SE_Li128ELb0ELb1ELb1ELb0EEENS1_30DynamicPersistentTileSchedulerILi128ELi128ELb1ELb1ELb0EEEEEEEEEvNT_6ParamsE)
        /*04dc*/ 	.word	0x00000078


	//----- nvinfo : EIATTR_MIN_STACK_SIZE
	.align		4
.L_218:
        /*04e0*/ 	.byte	0x04, 0x12
        /*04e2*/ 	.short	(.L_220 - .L_219)
	.align		4
.L_219:
        /*04e4*/ 	.word	index@(_ZN7cutlass13device_kernelIN5flash19enable_sm80_to_sm89INS1_16FlashAttnFwdSm80INS1_25CollectiveMainloopFwdSm80ILi4ELi1ELb0EN4cute5tupleIJNS5_1CILi128EEENS7_ILi48EEENS7_ILi96EEEEEELi96ENS_10bfloat16_tEfNS_4arch4Sm80ELb1ELb0ELb0ELb1ELb0ELb0ELb1ELb1EEENS1_21CollectiveEpilogueFwdINS6_IJS8_SA_S9_EEENS6_IJNS7_ILi1EEESI_SI_EEESC_SE_Li128ELb1ELb1ELb1ELb0EEENS1_36VarlenDynamicPersistentTileSchedulerILi128ELi48ELi128ELi128ELb1ELb1ELb0ELb1ELb1ELb1EEEEEEEEEvNT_6ParamsE)
        /*04e8*/ 	.word	0x000000b8


	//----- nvinfo : EIATTR_MIN_STACK_SIZE
	.align		4
.L_220:
        /*04ec*/ 	.byte	0x04, 0x12
        /*04ee*/ 	.short	(.L_222 - .L_221)
	.align		4
.L_221:
        /*04f0*/ 	.word	index@(_ZN7cutlass13device_kernelIN5flash19enable_sm80_to_sm89INS1_16FlashAttnFwdSm80INS1_25CollectiveMainloopFwdSm80ILi4ELi1ELb0EN4cute5tupleIJNS5_1CILi128EEENS7_ILi48EEENS7_ILi96EEEEEELi96ENS_10bfloat16_tEfNS_4arch4Sm80ELb1ELb0ELb0ELb1ELb0ELb1ELb1ELb1EEENS1_21CollectiveEpilogueFwdINS6_IJS8_SA_S9_EEENS6_IJNS7_ILi1EEESI_SI_EEESC_SE_Li128ELb1ELb1ELb1ELb0EEENS1_36VarlenDynamicPersistentTileSchedulerILi128ELi48ELi128ELi128ELb1ELb1ELb0ELb1ELb1ELb1EEEEEEEEEvNT_6ParamsE)
        /*04f4*/ 	.word	0x000000b0
.L_222:


//--------------------- .nv.info._ZN7cutlass13device_kernelIN5flash19enable_sm80_to_sm89INS1_16FlashAttnFwdSm80INS1_25CollectiveMainloopFwdSm80ILi4ELi1ELb0EN4cute5tupleIJNS5_1CILi128EEENS7_ILi64EEENS7_ILi96EEEEEELi96ENS_10bfloat16_tEfNS_4arch4Sm80ELb0ELb0ELb1ELb0ELb0ELb0ELb1ELb1EEENS1_21CollectiveEpilogueFwdINS6_IJS8_SA_S9_EEENS6_IJNS7_ILi1EEESI_SI_EEESC_SE_Li128ELb0ELb1ELb1ELb0EEENS1_19SingleTileSchedulerILb0ELb1ELb1ELi128EEEEEEEEEvNT_6ParamsE --------------------------
	.section	.nv.info._ZN7cutlass13device_kernelIN5flash19enable_sm80_to_sm89INS1_16FlashAttnFwdSm80INS1_25CollectiveMainloopFwdSm80ILi4ELi1ELb0EN4cute5tupleIJNS5_1CILi128EEENS7_ILi64EEENS7_ILi96EEEEEELi96ENS_10bfloat16_tEfNS_4arch4Sm80ELb0ELb0ELb1ELb0ELb0ELb0ELb1ELb1EEENS1_21CollectiveEpilogueFwdINS6_IJS8_SA_S9_EEENS6_IJNS7_ILi1EEESI_SI_EEESC_SE_Li128ELb0ELb1ELb1ELb0EEENS1_19SingleTileSchedulerILb0ELb1ELb1ELi128EEEEEEEEEvNT_6ParamsE,"",@"SHT_CUDA_INFO"
	.sectionflags	@""
	.align	4


	//----- nvinfo : EIATTR_CUDA_API_VERSION
	.align		4
        /*0000*/ 	.byte	0x04, 0x37
        /*0002*/ 	.short	(.L_224 - .L_223)
.L_223:
        /*0004*/ 	.word	0x00000082


	//----- nvinfo : EIATTR_SW2861232_WAR
	.align		4
.L_224:
        /*0008*/ 	.byte	0x01, 0x35
	.zero		2


	//----- nvinfo : EIATTR_PARAM_CBANK
	.align		4
        /*000c*/ 	.byte	0x04, 0x0a
        /*000e*/ 	.short	(.L_226 - .L_225)
	.align		4
.L_225:
        /*0010*/ 	.word	index@(.nv.constant0._ZN7cutlass13device_kernelIN5flash19enable_sm80_to_sm89INS1_16FlashAttnFwdSm80INS1_25CollectiveMainloopFwdSm80ILi4ELi1ELb0EN4cute5tupleIJNS5_1CILi128EEENS7_ILi64EEENS7_ILi96EEEEEELi96ENS_10bfloat16_tEfNS_4arch4Sm80ELb0ELb0ELb1ELb0ELb0ELb0ELb1ELb1EEENS1_21CollectiveEpilogueFwdINS6_IJS8_SA_S9_EEENS6_IJNS7_ILi1EEESI_SI_EEESC_SE_Li128ELb0ELb1ELb1ELb0EEENS1_19SingleTileSchedulerILb0ELb1ELb1ELi128EEEEEEEEEvNT_6ParamsE)
        /*0014*/ 	.short	0x0160
        /*0016*/ 	.short	0x0418


	//----- nvinfo : EIATTR_CBANK_PARAM_SIZE
	.align		4
.L_226:
        /*0018*/ 	.byte	0x03, 0x19
        /*001a*/ 	.short	0x0418


	//----- nvinfo : EIATTR_KPARAM_INFO
	.align		4
        /*001c*/ 	.byte	0x04, 0x17
        /*001e*/ 	.short	(.L_228 - .L_227)
.L_227:
        /*0020*/ 	.word	0x00000000
        /*0024*/ 	.short	0x0000
        /*0026*/ 	.short	0x0000
        /*0028*/ 	.byte	0x00, 0xf0, 0x61, 0x10


	//----- nvinfo : EIATTR_MAXREG_COUNT
	.align		4
.L_228:
        /*002c*/ 	.byte	0x03, 0x1b
        /*002e*/ 	.short	0x00ff


	//----- nvinfo : EIATTR_NUM_BARRIERS
	.align		4
        /*0030*/ 	.byte	0x02, 0x4c
        /*0032*/ 	.byte	0x02
	.zero		1


	//----- nvinfo : EIATTR_ANNOTATIONS
	.align		4
        /*0034*/ 	.byte	0x04, 0x55
        /*0036*/ 	.short	(.L_230 - .L_229)


	//   ....[0]....
.L_229:
        /*0038*/ 	.word	0x00000001
        /*003c*/ 	.byte	0x90, 0x00, 0x00, 0x00, 0x01, 0x00, 0x00, 0x00, 0xf0, 0x00, 0x00, 0x00, 0x01, 0x00, 0x00, 0x00
        /* <DEDUP_REMOVED lines=27> */
        /*01fc*/ 	.byte	0x20, 0xb4, 0x00, 0x00


	//----- nvinfo : EIATTR_MERCURY_ISA_VERSION
	.align		4
.L_230:
        /*0200*/ 	.byte	0x03, 0x5f
        /*0202*/ 	.short	0x0000


	//----- nvinfo : EIATTR_COOP_GROUP_MASK_REGIDS
	.align		4
        /*0204*/ 	.byte	0x04, 0x29
        /*0206*/ 	.short	(.L_232 - .L_231)


	//   ....[0]....
.L_231:
        /*0208*/ 	.word	0xffffffff


	//   ....[1]....
        /*020c*/ 	.word	0xffffffff


	//   ....[2]....
        /*0210*/ 	.word	0xffffffff


	//   ....[3]....
        /*0214*/ 	.word	0xffffffff


	//   ....[4]....
        /*0218*/ 	.word	0xffffffff


	//   ....[5]....
        /*021c*/ 	.word	0xffffffff


	//   ....[6]....
        /*0220*/ 	.word	0xffffffff


	//   ....[7]....
        /*0224*/ 	.word	0xffffffff


	//   ....[8]....
        /*0228*/ 	.word	0xffffffff


	//   ....[9]....
        /*022c*/ 	.word	0xffffffff


	//   ....[10]....
        /*0230*/ 	.word	0xffffffff


	//   ....[11]....
        /*0234*/ 	.word	0xffffffff


	//   ....[12]....
        /*0238*/ 	.word	0xffffffff


	//   ....[13]....
        /*023c*/ 	.word	0xffffffff


	//   ....[14]....
        /*0240*/ 	.word	0xffffffff


	//   ....[15]....
        /*0244*/ 	.word	0xffffffff


	//   ....[16]....
        /*0248*/ 	.word	0xffffffff


	//   ....[17]....
        /*024c*/ 	.word	0xffffffff


	//   ....[18]....
        /*0250*/ 	.word	0xffffffff


	//   ....[19]....
        /*0254*/ 	.word	0xffffffff


	//   ....[20]....
        /*0258*/ 	.word	0xffffffff


	//   ....[21]....
        /*025c*/ 	.word	0xffffffff


	//   ....[22]....
        /*0260*/ 	.word	0xffffffff


	//   ....[23]....
        /*0264*/ 	.word	0xffffffff


	//   ....[24]....
        /*0268*/ 	.word	0xffffffff


	//   ....[25]....
        /*026c*/ 	.word	0xffffffff


	//   ....[26]....
        /*0270*/ 	.word	0xffffffff


	//   ....[27]....
        /*0274*/ 	.word	0xffffffff


	//   ....[28]....
        /*0278*/ 	.word	0xffffffff


	//   ....[29]....
        /*027c*/ 	.word	0xffffffff


	//   ....[30]....
        /*0280*/ 	.word	0xffffffff


	//   ....[31]....
        /*0284*/ 	.word	0xffffffff


	//   ....[32]....
        /*0288*/ 	.word	0xffffffff


	//   ....[33]....
        /*028c*/ 	.word	0xffffffff


	//   ....[34]....
        /*0290*/ 	.word	0xffffffff


	//   ....[35]....
        /*0294*/ 	.word	0xffffffff


	//   ....[36]....
        /*0298*/ 	.word	0xffffffff


	//   ....[37]....
        /*029c*/ 	.word	0xffffffff


	//   ....[38]....
        /*02a0*/ 	.word	0xffffffff


	//   ....[39]....
        /*02a4*/ 	.word	0xffffffff


	//   ....[40]....
        /*02a8*/ 	.word	0xffffffff


	//   ....[41]....
        /*02ac*/ 	.word	0xffffffff


	//   ....[42]....
        /*02b0*/ 	.word	0xffffffff


	//   ....[43]....
        /*02b4*/ 	.word	0xffffffff


	//   ....[44]....
        /*02b8*/ 	.word	0xffffffff


	//   ....[45]....
        /*02bc*/ 	.word	0xffffffff


	//   ....[46]....
        /*02c0*/ 	.word	0xffffffff


	//   ....[47]....
        /*02c4*/ 	.word	0xffffffff


	//   ....[48]....
        /*02c8*/ 	.word	0xffffffff


	//----- nvinfo : EIATTR_COOP_GROUP_INSTR_OFFSETS
	.align		4
.L_232:
        /*02cc*/ 	.byte	0x04, 0x28
        /*02ce*/ 	.short	(.L_234 - .L_233)


	//   ....[0]....
.L_233:
        /*02d0*/ 	.word	0x00000060


	//   ....[1]....
        /*02d4*/ 	.word	0x00000da0


	//   ....[2]....
        /*02d8*/ 	.word	0x00000dd0


	//   ....[3]....
        /*02dc*/ 	.word	0x00001100


	//   ....[4]....
        /*02e0*/ 	.word	0x00001130


	//   ....[5]....
        /*02e4*/ 	.word	0x00001270


	//   ....[6]....
        /*02e8*/ 	.word	0x000012a0


	//   ....[7]....
        /*02ec*/ 	.word	0x000013d0


	//   ....[8]....
        /*02f0*/ 	.word	0x00001410


	//   ....[9]....
        /*02f4*/ 	.word	0x00003400


	//   ....[10]....
        /*02f8*/ 	.word	0x00003580


	//   ....[11]....
        /*02fc*/ 	.word	0x00003600


	//   ....[12]....
        /*0300*/ 	.word	0x00003770


	//   ....[13]....
        /*0304*/ 	.word	0x000037b0


	//   ....[14]....
        /*0308*/ 	.word	0x00003870


	//   ....[15]....
        /*030c*/ 	.word	0x000038a0


	//   ....[16]....
        /*0310*/ 	.word	0x00003ac0


	//   ....[17]....
        /*0314*/ 	.word	0x000068b0


	//   ....[18]....
        /*0318*/ 	.word	0x000068e0


	//   ....[19]....
        /*031c*/ 	.word	0x00006940


	//   ....[20]....
        /*0320*/ 	.word	0x00006980


	//   ....[21]....
        /*0324*/ 	.word	0x000069b0


	//   ....[22]....
        /*0328*/ 	.word	0x00006ac0


	//   ....[23]....
        /*032c*/ 	.word	0x00006eb0


	//   ....[24]....
        /*0330*/ 	.word	0x00006fe0


	//   ....[25]....
        /*0334*/ 	.word	0x00009060


	//   ....[26]....
        /*0338*/ 	.word	0x00009070


	//   ....[27]....
        /*033c*/ 	.word	0x00009080


	//   ....[28]....
        /*0340*/ 	.word	0x00009090


	//   ....[29]....
        /*0344*/ 	.word	0x000090c0


	//   ....[30]....
        /*0348*/ 	.word	0x000090e0


	//   ....[31]....
        /*034c*/ 	.word	0x00009100


	//   ....[32]....
        /*0350*/ 	.word	0x00009110


	//   ....[33]....
        /*0354*/ 	.word	0x00009ef0


	//   ....[34]....
        /*0358*/ 	.word	0x00009f40


	//   ....[35]....
        /*035c*/ 	.word	0x00009f70


	//   ....[36]....
        /*0360*/ 	.word	0x00009fa0


	//   ....[37]....
        /*0364*/ 	.word	0x00009fd0


	//   ....[38]....
        /*0368*/ 	.word	0x0000a000


	//   ....[39]....
        /*036c*/ 	.word	0x0000a030


	//   ....[40]....
        /*0370*/ 	.word	0x0000a050


	//   ....[41]....
        /*0374*/ 	.word	0x0000a070


	//   ....[42]....
        /*0378*/ 	.word	0x0000a080


	//   ....[43]....
        /*037c*/ 	.word	0x0000a5b0


	//   ....[44]....
        /*0380*/ 	.word	0x0000a5d0


	//   ....[45]....
        /*0384*/ 	.word	0x0000aa50


	//   ....[46]....
        /*0388*/ 	.word	0x0000aa70


	//   ....[47]....
        /*038c*/ 	.word	0x0000aef0


	//   ....[48]....
        /*0390*/ 	.word	0x0000af00


	//----- nvinfo : EIATTR_EXIT_INSTR_OFFSETS
	.align		4
.L_234:
        /*0394*/ 	.byte	0x04, 0x1c
        /*0396*/ 	.short	(.L_236 - .L_235)


	//   ....[0]....
.L_235:
        /*0398*/ 	.word	0x000001b0


	//   ....[1]....
        /*039c*/ 	.word	0x0000af10


	//   ....[2]....
        /*03a0*/ 	.word	0x0000b330


	//   ....[3]....
        /*03a4*/ 	.word	0x0000b380


	//   ....[4]....
        /*03a8*/ 	.word	0x0000b3b0


	//   ....[5]....
        /*03ac*/ 	.word	0x0000b410


	//   ....[6]....
        /*03b0*/ 	.word	0x0000b670


	//----- nvinfo : EIATTR_CTAIDZ_USED
	.align		4
.L_236:
        /*03b4*/ 	.byte	0x01, 0x04
	.zero		2


	//----- nvinfo : EIATTR_MAX_THREADS
	.align		4
        /*03b8*/ 	.byte	0x04, 0x05
        /*03ba*/ 	.short	(.L_238 - .L_237)
.L_237:
        /*03bc*/ 	.word	0x00000080
        /*03c0*/ 	.word	0x00000001
        /*03c4*/ 	.word	0x00000001


	//----- nvinfo : EIATTR_CRS_STACK_SIZE
	.align		4
.L_238:
        /*03c8*/ 	.byte	0x04, 0x1e
        /*03ca*/ 	.short	(.L_240 - .L_239)
.L_239:
        /*03cc*/ 	.word	0x00000000
.L_240:


//--------------------- .nv.info._ZN7cutlass13device_kernelIN5flash19enable_sm80_to_sm89INS1_16FlashAttnFwdSm80INS1_25CollectiveMainloopFwdSm80ILi4ELi1ELb0EN4cute5tupleIJNS5_1CILi128EEENS7_ILi48EEENS7_ILi96EEEEEELi96ENS_10bfloat16_tEfNS_4arch4Sm80ELb0ELb0ELb1ELb1ELb0ELb0ELb1ELb1EEENS1_21CollectiveEpilogueFwdINS6_IJS8_SA_S9_EEENS6_IJNS7_ILi1EEESI_SI_EEESC_SE_Li128ELb1ELb1ELb1ELb0EEENS1_36VarlenDynamicPersistentTileSchedulerILi128ELi48ELi128ELi128ELb1ELb1ELb0ELb0ELb1ELb1EEEEEEEEEvNT_6ParamsE --------------------------
	.section	.nv.info._ZN7cutlass13device_kernelIN5flash19enable_sm80_to_sm89INS1_16FlashAttnFwdSm80INS1_25CollectiveMainloopFwdSm80ILi4ELi1ELb0EN4cute5tupleIJNS5_1CILi128EEENS7_ILi48EEENS7_ILi96EEEEEELi96ENS_10bfloat16_tEfNS_4arch4Sm80ELb0ELb0ELb1ELb1ELb0ELb0ELb1ELb1EEENS1_21CollectiveEpilogueFwdINS6_IJS8_SA_S9_EEENS6_IJNS7_ILi1EEESI_SI_EEESC_SE_Li128ELb1ELb1ELb1ELb0EEENS1_36VarlenDynamicPersistentTileSchedulerILi128ELi48ELi128ELi128ELb1ELb1ELb0ELb0ELb1ELb1EEEEEEEEEvNT_6ParamsE,"",@"SHT_CUDA_INFO"
	.sectionflags	@""
	.align	4


	//----- nvinfo : EIATTR_CUDA_API_VERSION
	.align		4
        /*0000*/ 	.byte	0x04, 0x37
        /*0002*/ 	.short	(.L_242 - .L_241)
.L_241:
        /*0004*/ 	.word	0x00000082


	//----- nvinfo : EIATTR_SW2861232_WAR
	.align		4
.L_242:
        /*0008*/ 	.byte	0x01, 0x35
	.zero		2


	//----- nvinfo : EIATTR_PARAM_CBANK
	.align		4
        /*000c*/ 	.byte	0x04, 0x0a
        /*000e*/ 	.short	(.L_244 - .L_243)
	.align		4
.L_243:
        /*0010*/ 	.word	index@(.nv.constant0._ZN7cutlass13device_kernelIN5flash19enable_sm80_to_sm89INS1_16FlashAttnFwdSm80INS1_25CollectiveMainloopFwdSm80ILi4ELi1ELb0EN4cute5tupleIJNS5_1CILi128EEENS7_ILi48EEENS7_ILi96EEEEEELi96ENS_10bfloat16_tEfNS_4arch4Sm80ELb0ELb0ELb1ELb1ELb0ELb0ELb1ELb1EEENS1_21CollectiveEpilogueFwdINS6_IJS8_SA_S9_EEENS6_IJNS7_ILi1EEESI_SI_EEESC_SE_Li128ELb1ELb1ELb1ELb0EEENS1_36VarlenDynamicPersistentTileSchedulerILi128ELi48ELi128ELi128ELb1ELb1ELb0ELb0ELb1ELb1EEEEEEEEEvNT_6ParamsE)
        /*0014*/ 	.short	0x0160
        /*0016*/ 	.short	0x0438


	//----- nvinfo : EIATTR_CBANK_PARAM_SIZE
	.align		4
.L_244:
        /*0018*/ 	.byte	0x03, 0x19
        /*001a*/ 	.short	0x0438


	//----- nvinfo : EIATTR_KPARAM_INFO
	.align		4
        /*001c*/ 	.byte	0x04, 0x17
        /*001e*/ 	.short	(.L_246 - .L_245)
.L_245:
        /*0020*/ 	.word	0x00000000
        /*0024*/ 	.short	0x0000
        /*0026*/ 	.short	0x0000
        /*0028*/ 	.byte	0x00, 0xf0, 0xe1, 0x10


	//----- nvinfo : EIATTR_MAXREG_COUNT
	.align		4
.L_246:
        /*002c*/ 	.byte	0x03, 0x1b
        /*002e*/ 	.short	0x00ff


	//----- nvinfo : EIATTR_NUM_BARRIERS
	.align		4
        /*0030*/ 	.byte	0x02, 0x4c
        /*0032*/ 	.byte	0x06
	.zero		1


	//----- nvinfo : EIATTR_ANNOTATIONS
	.align		4
        /*0034*/ 	.byte	0x04, 0x55
        /*0036*/ 	.short	(.L_248 - .L_247)


	//   ....[0]....
.L_247:
        /* <DEDUP_REMOVED lines=125> */


	//----- nvinfo : EIATTR_MERCURY_ISA_VERSION
	.align		4
.L_248:
        /*07f0*/ 	.byte	0x03, 0x5f
        /*07f2*/ 	.short	0x0000


	//----- nvinfo : EIATTR_INT_WARP_WIDE_INSTR_OFFSETS
	.align		4
        /*07f4*/ 	.byte	0x04, 0x31
        /*07f6*/ 	.short	(.L_250 - .L_249)


	//   ....[0]....
.L_249:
        /*07f8*/ 	.word	0x000092d0


	//   ....[1]....
        /*07fc*/ 	.word	0x00009350


	//----- nvinfo : EIATTR_COOP_GROUP_MASK_REGIDS
	.align		4
.L_250:
        /*0800*/ 	.byte	0x04, 0x29
        /*0802*/ 	.short	(.L_252 - .L_251)


	//   ....[0]....
.L_251:
        /*0804*/ 	.word	0xffffffff


	//   ....[1]....
        /*0808*/ 	.word	0xffffffff


	//   ....[2]....
        /*080c*/ 	.word	0xffffffff


	//   ....[3]....
        /*0810*/ 	.word	0xffffffff


	//   ....[4]....
        /*0814*/ 	.word	0xffffffff


	//   ....[5]....
        /*0818*/ 	.word	0xffffffff


	//   ....[6]....
        /*081c*/ 	.word	0xffffffff


	//   ....[7]....
        /*0820*/ 	.word	0xffffffff


	//   ....[8]....
        /*0824*/ 	.word	0xffffffff


	//   ....[9]....
        /*0828*/ 	.word	0xffffffff


	//   ....[10]....
        /*082c*/ 	.word	0xffffffff


	//   ....[11]....
        /*0830*/ 	.word	0xffffffff


	//   ....[12]....
        /*0834*/ 	.word	0xffffffff


	//   ....[13]....
        /*0838*/ 	.word	0xffffffff


	//   ....[14]....
        /*083c*/ 	.word	0xffffffff


	//   ....[15]....
        /*0840*/ 	.word	0xffffffff


	//   ....[16]....
        /*0844*/ 	.word	0xffffffff


	//   ....[17]....
        /*0848*/ 	.word	0xffffffff


	//   ....[18]....
        /*084c*/ 	.word	0xffffffff


	//   ....[19]....
        /*0850*/ 	.word	0xffffffff


	//   ....[20]....
        /*0854*/ 	.word	0xffffffff


	//   ....[21]....
        /*0858*/ 	.word	0xffffffff


	//   ....[22]....
        /*085c*/ 	.word	0xffffffff


	//   ....[23]....
        /*0860*/ 	.word	0xffffffff


	//   ....[24]....
        /*0864*/ 	.word	0xffffffff


	//   ....[25]....
        /*0868*/ 	.word	0xffffffff


	//   ....[26]....
        /*086c*/ 	.word	0xffffffff


	//   ....[27]....
        /*0870*/ 	.word	0xffffffff


	//   ....[28]....
        /*0874*/ 	.word	0xffffffff


	//   ....[29]....
        /*0878*/ 	.word	0xffffffff


	//   ....[30]....
        /*087c*/ 	.word	0xffffffff


	//   ....[31]....
        /*0880*/ 	.word	0xffffffff


	//   ....[32]....
        /*0884*/ 	.word	0xffffffff


	//   ....[33]....
        /*0888*/ 	.word	0xffffffff


	//   ....[34]....
        /*088c*/ 	.word	0xffffffff


	//   ....[35]....
        /*0890*/ 	.word	0xffffffff


	//   ....[36]....
        /*0894*/ 	.word	0xffffffff


	//   ....[37]....
        /*0898*/ 	.word	0xffffffff


	//   ....[38]....
        /*089c*/ 	.word	0xffffffff


	//   ....[39]....
        /*08a0*/ 	.word	0xffffffff


	//   ....[40]....
        /*08a4*/ 	.word	0xffffffff


	//   ....[41]....
        /*08a8*/ 	.word	0xffffffff


	//   ....[42]....
        /*08ac*/ 	.word	0xffffffff


	//   ....[43]....
        /*08b0*/ 	.word	0xffffffff


	//   ....[44]....
        /*08b4*/ 	.word	0xffffffff


	//   ....[45]....
        /*08b8*/ 	.word	0xffffffff


	//   ....[46]....
        /*08bc*/ 	.word	0xffffffff


	//   ....[47]....
        /*08c0*/ 	.word	0xffffffff


	//   ....[48]....
        /*08c4*/ 	.word	0xffffffff


	//   ....[49]....
        /*08c8*/ 	.word	0xffffffff


	//   ....[50]....
        /*08cc*/ 	.word	0xffffffff


	//   ....[51]....
        /*08d0*/ 	.word	0xffffffff


	//   ....[52]....
        /*08d4*/ 	.word	0xffffffff


	//   ....[53]....
        /*08d8*/ 	.word	0xffffffff


	//   ....[54]....
        /*08dc*/ 	.word	0xffffffff


	//   ....[55]....
        /*08e0*/ 	.word	0xffffffff


	//   ....[56]....
        /*08e4*/ 	.word	0xffffffff


	//   ....[57]....
        /*08e8*/ 	.word	0xffffffff


	//   ....[58]....
        /*08ec*/ 	.word	0xffffffff


	//   ....[59]....
        /*08f0*/ 	.word	0xffffffff


	//   ....[60]....
        /*08f4*/ 	.word	0xffffffff


	//   ....[61]....
        /*08f8*/ 	.word	0xffffffff


	//   ....[62]....
        /*08fc*/ 	.word	0xffffffff


	//   ....[63]....
        /*0900*/ 	.word	0xffffffff


	//   ....[64]....
        /*0904*/ 	.word	0xffffffff


	//   ....[65]....
        /*0908*/ 	.word	0xffffffff


	//   ....[66]....
        /*090c*/ 	.word	0xffffffff


	//   ....[67]....
        /*0910*/ 	.word	0xffffffff


	//   ....[68]....
        /*0914*/ 	.word	0xffffffff


	//   ....[69]....
        /*0918*/ 	.word	0xffffffff


	//   ....[70]....
        /*091c*/ 	.word	0xffffffff


	//   ....[71]....
        /*0920*/ 	.word	0xffffffff


	//   ....[72]....
        /*0924*/ 	.word	0xffffffff


	//   ....[73]....
        /*0928*/ 	.word	0xffffffff


	//   ....[74]....
        /*092c*/ 	.word	0xffffffff


	//   ....[75]....
        /*0930*/ 	.word	0xffffffff


	//   ....[76]....
        /*0934*/ 	.word	0xffffffff


	//   ....[77]....
        /*0938*/ 	.word	0xffffffff


	//   ....[78]....
        /*093c*/ 	.word	0xffffffff


	//   ....[79]....
        /*0940*/ 	.word	0xffffffff


	//   ....[80]....
        /*0944*/ 	.word	0xffffffff


	//   ....[81]....
        /*0948*/ 	.word	0xffffffff


	//   ....[82]....
        /*094c*/ 	.word	0xffffffff


	//   ....[83]....
        /*0950*/ 	.word	0xffffffff


	//   ....[84]....
        /*0954*/ 	.word	0xffffffff


	//   ....[85]....
        /*0958*/ 	.word	0xffffffff


	//   ....[86]....
        /*095c*/ 	.word	0xffffffff


	//   ....[87]....
        /*0960*/ 	.word	0xffffffff


	//   ....[88]....
        /*0964*/ 	.word	0xffffffff


	//   ....[89]....
        /*0968*/ 	.word	0xffffffff


	//   ....[90]....
        /*096c*/ 	.word	0xffffffff


	//   ....[91]....
        /*0970*/ 	.word	0xffffffff


	//   ....[92]....
        /*0974*/ 	.word	0xffffffff


	//   ....[93]....
        /*0978*/ 	.word	0xffffffff


	//   ....[94]....
        /*097c*/ 	.word	0xffffffff


	//   ....[95]....
        /*0980*/ 	.word	0xffffffff


	//   ....[96]....
        /*0984*/ 	.word	0xffffffff


	//   ....[97]....
        /*0988*/ 	.word	0xffffffff


	//   ....[98]....
        /*098c*/ 	.word	0xffffffff


	//   ....[99]....
        /*0990*/ 	.word	0xffffffff


	//   ....[100]....
        /*0994*/ 	.word	0xffffffff


	//   ....[101]....
        /*0998*/ 	.word	0xffffffff


	//   ....[102]....
        /*099c*/ 	.word	0xffffffff


	//   ....[103]....
        /*09a0*/ 	.word	0xffffffff


	//   ....[104]....
        /*09a4*/ 	.word	0xffffffff


	//   ....[105]....
        /*09a8*/ 	.word	0xffffffff


	//   ....[106]....
        /*09ac*/ 	.word	0xffffffff


	//   ....[107]....
        /*09b0*/ 	.word	0xffffffff


	//   ....[108]....
        /*09b4*/ 	.word	0xffffffff


	//   ....[109]....
        /*09b8*/ 	.word	0xffffffff


	//   ....[110]....
        /*09bc*/ 	.word	0xffffffff


	//   ....[111]....
        /*09c0*/ 	.word	0xffffffff


	//   ....[112]....
        /*09c4*/ 	.word	0xffffffff


	//   ....[113]....
        /*09c8*/ 	.word	0xffffffff


	//   ....[114]....
        /*09cc*/ 	.word	0xffffffff


	//   ....[115]....
        /*09d0*/ 	.word	0xffffffff


	//   ....[116]....
        /*09d4*/ 	.word	0xffffffff


	//   ....[117]....
        /*09d8*/ 	.word	0xffffffff


	//   ....[118]....
        /*09dc*/ 	.word	0xffffffff


	//   ....[119]....
        /*09e0*/ 	.word	0xffffffff


	//   ....[120]....
        /*09e4*/ 	.word	0xffffffff


	//   ....[121]....
        /*09e8*/ 	.word	0xffffffff


	//   ....[122]....
        /*09ec*/ 	.word	0xffffffff


	//   ....[123]....
        /*09f0*/ 	.word	0xffffffff


	//   ....[124]....
        /*09f4*/ 	.word	0xffffffff


	//   ....[125]....
        /*09f8*/ 	.word	0xffffffff


	//   ....[126]....
        /*09fc*/ 	.word	0xffffffff


	//   ....[127]....
        /*0a00*/ 	.word	0xffffffff


	//   ....[128]....
        /*0a04*/ 	.word	0xffffffff


	//   ....[129]....
        /*0a08*/ 	.word	0xffffffff


	//   ....[130]....
        /*0a0c*/ 	.word	0xffffffff


	//   ....[131]....
        /*0a10*/ 	.word	0xffffffff


	//   ....[132]....
        /*0a14*/ 	.word	0xffffffff


	//   ....[133]....
        /*0a18*/ 	.word	0xffffffff


	//   ....[134]....
        /*0a1c*/ 	.word	0xffffffff


	//   ....[135]....
        /*0a20*/ 	.word	0xffffffff


	//   ....[136]....
        /*0a24*/ 	.word	0xffffffff


	//   ....[137]....
        /*0a28*/ 	.word	0xffffffff


	//   ....[138]....
        /*0a2c*/ 	.word	0xffffffff


	//   ....[139]....
        /*0a30*/ 	.word	0xffffffff


	//   ....[140]....
        /*0a34*/ 	.word	0xffffffff


	//   ....[141]....
        /*0a38*/ 	.word	0xffffffff


	//   ....[142]....
        /*0a3c*/ 	.word	0xffffffff


	//   ....[143]....
        /*0a40*/ 	.word	0xffffffff


	//   ....[144]....
        /*0a44*/ 	.word	0xffffffff


	//   ....[145]....
        /*0a48*/ 	.word	0xffffffff


	//   ....[146]....
        /*0a4c*/ 	.word	0xffffffff


	//   ....[147]....
        /*0a50*/ 	.word	0xffffffff


	//   ....[148]....
        /*0a54*/ 	.word	0xffffffff


	//   ....[149]....
        /*0a58*/ 	.word	0xffffffff


	//   ....[150]....
        /*0a5c*/ 	.word	0xffffffff


	//   ....[151]....
        /*0a60*/ 	.word	0xffffffff


	//   ....[152]....
        /*0a64*/ 	.word	0xffffffff


	//   ....[153]....
        /*0a68*/ 	.word	0xffffffff


	//   ....[154]....
        /*0a6c*/ 	.word	0xffffffff


	//   ....[155]....
        /*0a70*/ 	.word	0xffffffff


	//   ....[156]....
        /*0a74*/ 	.word	0xffffffff


	//   ....[157]....
        /*0a78*/ 	.word	0xffffffff


	//   ....[158]....
        /*0a7c*/ 	.word	0xffffffff


	//   ....[159]....
        /*0a80*/ 	.word	0xffffffff


	//   ....[160]....
        /*0a84*/ 	.word	0xffffffff


	//   ....[161]....
        /*0a88*/ 	.word	0xffffffff


	//   ....[162]....
        /*0a8c*/ 	.word	0xffffffff


	//   ....[163]....
        /*0a90*/ 	.word	0xffffffff


	//   ....[164]....
        /*0a94*/ 	.word	0xffffffff


	//   ....[165]....
        /*0a98*/ 	.word	0xffffffff


	//   ....[166]....
        /*0a9c*/ 	.word	0xffffffff


	//----- nvinfo : EIATTR_COOP_GROUP_INSTR_OFFSETS
	.align		4
.L_252:
        /*0aa0*/ 	.byte	0x04, 0x28
        /*0aa2*/ 	.short	(.L_254 - .L_253)


	//   ....[0]....
.L_253:
        /*0aa4*/ 	.word	0x00000050


	//   ....[1]....
        /*0aa8*/ 	.word	0x00000200


	//   ....[2]....
        /*0aac*/ 	.word	0x00000230


	//   ....[3]....
        /*0ab0*/ 	.word	0x00000260


	//   ....[4]....
        /*0ab4*/ 	.word	0x00000290


	//   ....[5]....
        /*0ab8*/ 	.word	0x000002c0


	//   ....[6]....
        /*0abc*/ 	.word	0x000002f0


	//   ....[7]....
        /*0ac0*/ 	.word	0x00000460


	//   ....[8]....
        /*0ac4*/ 	.word	0x000004a0


	//   ....[9]....
        /*0ac8*/ 	.word	0x000004d0


	//   ....[10]....
        /*0acc*/ 	.word	0x00000500


	//   ....[11]....
        /*0ad0*/ 	.word	0x00000530


	//   ....[12]....
        /*0ad4*/ 	.word	0x00000560


	//   ....[13]....
        /*0ad8*/ 	.word	0x000005f0


	//   ....[14]....
        /*0adc*/ 	.word	0x00000620


	//   ....[15]....
        /*0ae0*/ 	.word	0x00000630


	//   ....[16]....
        /*0ae4*/ 	.word	0x000006a0


	//   ....[17]....
        /*0ae8*/ 	.word	0x000027f0


	//   ....[18]....
        /*0aec*/ 	.word	0x00002810


	//   ....[19]....
        /*0af0*/ 	.word	0x00002990


	//   ....[20]....
        /*0af4*/ 	.word	0x000029a0


	//   ....[21]....
        /*0af8*/ 	.word	0x00002b20


	//   ....[22]....
        /*0afc*/ 	.word	0x00002b40


	//   ....[23]....
        /*0b00*/ 	.word	0x00002cc0


	//   ....[24]....
        /*0b04*/ 	.word	0x00002cd0


	//   ....[25]....
        /*0b08*/ 	.word	0x000045d0


	//   ....[26]....
        /*0b0c*/ 	.word	0x000046f0


	//   ....[27]....
        /*0b10*/ 	.word	0x000048a0


	//   ....[28]....
        /*0b14*/ 	.word	0x000048c0


	//   ....[29]....
        /*0b18*/ 	.word	0x00004b70


	//   ....[30]....
        /*0b1c*/ 	.word	0x00004be0


	//   ....[31]....
        /*0b20*/ 	.word	0x00004e10


	//   ....[32]....
        /*0b24*/ 	.word	0x00004ee0


	//   ....[33]....
        /*0b28*/ 	.word	0x00006f70


	//   ....[34]....
        /*0b2c*/ 	.word	0x00006fb0


	//   ....[35]....
        /*0b30*/ 	.word	0x00007050


	//   ....[36]....
        /*0b34*/ 	.word	0x000070a0


	//   ....[37]....
        /*0b38*/ 	.word	0x000070e0


	//   ....[38]....
        /*0b3c*/ 	.word	0x000071e0


	//   ....[39]....
        /*0b40*/ 	.word	0x00007220


	//   ....[40]....
        /*0b44*/ 	.word	0x000076a0


	//   ....[41]....
        /*0b48*/ 	.word	0x00008920


	//   ....[42]....
        /*0b4c*/ 	.word	0x00008930


	//   ....[43]....
        /*0b50*/ 	.word	0x00008940


	//   ....[44]....
        /*0b54*/ 	.word	0x00008950


	//   ....[45]....
        /*0b58*/ 	.word	0x00008980


	//   ....[46]....
        /*0b5c*/ 	.word	0x000089a0


	//   ....[47]....
        /*0b60*/ 	.word	0x000089c0


	//   ....[48]....
        /*0b64*/ 	.word	0x000089d0


	//   ....[49]....
        /*0b68*/ 	.word	0x00009f70


	//   ....[50]....
        /*0b6c*/ 	.word	0x00009f80


	//   ....[51]....
        /*0b70*/ 	.word	0x00009f90


	//   ....[52]....
        /*0b74*/ 	.word	0x00009fa0


	//   ....[53]....
        /*0b78*/ 	.word	0x00009fb0


	//   ....[54]....
        /*0b7c*/ 	.word	0x00009fc0


	//   ....[55]....
        /*0b80*/ 	.word	0x00009ff0


	//   ....[56]....
        /*0b84*/ 	.word	0x0000a060


	//   ....[57]....
        /*0b88*/ 	.word	0x0000a4e0


	//   ....[58]....
        /*0b8c*/ 	.word	0x0000a500


	//   ....[59]....
        /*0b90*/ 	.word	0x0000a650


	//   ....[60]....
        /*0b94*/ 	.word	0x0000a660


	//   ....[61]....
        /*0b98*/ 	.word	0x0000a7c0


	//   ....[62]....
        /*0b9c*/ 	.word	0x0000a7e0


	//   ....[63]....
        /*0ba0*/ 	.word	0x0000a940


	//   ....[64]....
        /*0ba4*/ 	.word	0x0000a950


	//   ....[65]....
        /*0ba8*/ 	.word	0x0000acc0


	//   ....[66]....
        /*0bac*/ 	.word	0x0000ace0


	//   ....[67]....
        /*0bb0*/ 	.word	0x0000b1b0


	//   ....[68]....
        /*0bb4*/ 	.word	0x0000b1c0


	//   ....[69]....
        /*0bb8*/ 	.word	0x0000b690


	//   ....[70]....
        /*0bbc*/ 	.word	0x0000b6b0


	//   ....[71]....
        /*0bc0*/ 	.word	0x0000bba0


	//   ....[72]....
        /*0bc4*/ 	.word	0x0000bbb0


	//   ....[73]....
        /*0bc8*/ 	.word	0x0000c8b0


	//   ....[74]....
        /*0bcc*/ 	.word	0x0000c8d0


	//   ....[75]....
        /*0bd0*/ 	.word	0x0000ca30


	//   ....[76]....
        /*0bd4*/ 	.word	0x0000ca40


	//   ....[77]....
        /*0bd8*/ 	.word	0x0000cba0


	//   ....[78]....
        /*0bdc*/ 	.word	0x0000cbc0


	//   ....[79]....
        /*0be0*/ 	.word	0x0000cd20


	//   ....[80]....
        /*0be4*/ 	.word	0x0000cd30


	//   ....[81]....
        /*0be8*/ 	.word	0x0000cf50


	//   ....[82]....
        /*0bec*/ 	.word	0x0000cf70


	//   ....[83]....
        /*0bf0*/ 	.word	0x0000d0a0


	//   ....[84]....
        /*0bf4*/ 	.word	0x0000d0e0


	//   ....[85]....
        /*0bf8*/ 	.word	0x0000d110


	//   ....[86]....
        /*0bfc*/ 	.word	0x0000d140


	//   ....[87]....
        /*0c00*/ 	.word	0x0000d170


	//   ....[88]....
        /*0c04*/ 	.word	0x0000d1a0


	//   ....[89]....
        /*0c08*/ 	.word	0x0000d300


	//   ....[90]....
        /*0c0c*/ 	.word	0x0000d340


	//   ....[91]....
        /*0c10*/ 	.word	0x0000d370


	//   ....[92]....
        /*0c14*/ 	.word	0x0000d3a0


	//   ....[93]....
        /*0c18*/ 	.word	0x0000d3d0


	//   ....[94]....
        /*0c1c*/ 	.word	0x0000d400


	//   ....[95]....
        /*0c20*/ 	.word	0x0000d490


	//   ....[96]....
        /*0c24*/ 	.word	0x0000d4c0


	//   ....[97]....
        /*0c28*/ 	.word	0x0000d4d0


	//   ....[98]....
        /*0c2c*/ 	.word	0x0000d530


	//   ....[99]....
        /*0c30*/ 	.word	0x0000db10


	//   ....[100]....
        /*0c34*/ 	.word	0x0000db70


	//   ....[101]....
        /*0c38*/ 	.word	0x0000dbc0


	//   ....[102]....
        /*0c3c*/ 	.word	0x0000dc10


	//   ....[103]....
        /*0c40*/ 	.word	0x0000dc60


	//   ....[104]....
        /*0c44*/ 	.word	0x0000dcd0


	//   ....[105]....
        /*0c48*/ 	.word	0x0000dd10


	//   ....[106]....
        /*0c4c*/ 	.word	0x0000dd80


	//   ....[107]....
        /*0c50*/ 	.word	0x0000ddf0


	//   ....[108]....
        /*0c54*/ 	.word	0x0000de50


	//   ....[109]....
        /*0c58*/ 	.word	0x0000dec0


	//   ....[110]....
        /*0c5c*/ 	.word	0x0000df30


	//   ....[111]....
        /*0c60*/ 	.word	0x0000df90


	//   ....[112]....
        /*0c64*/ 	.word	0x0000dff0


	//   ....[113]....
        /*0c68*/ 	.word	0x0000e050


	//   ....[114]....
        /*0c6c*/ 	.word	0x0000e0c0


	//   ....[115]....
        /*0c70*/ 	.word	0x0000e120


	//   ....[116]....
        /*0c74*/ 	.word	0x0000e180


	//   ....[117]....
        /*0c78*/ 	.word	0x0000e1f0


	//   ....[118]....
        /*0c7c*/ 	.word	0x0000e230


	//   ....[119]....
        /*0c80*/ 	.word	0x0000e280


	//   ....[120]....
        /*0c84*/ 	.word	0x0000e2d0


	//   ....[121]....
        /*0c88*/ 	.word	0x0000e320


	//   ....[122]....
        /*0c8c*/ 	.word	0x0000e370


	//   ....[123]....
        /*0c90*/ 	.word	0x0000e3c0


	//   ....[124]....
        /*0c94*/ 	.word	0x0000e410


	//   ....[125]....
        /*0c98*/ 	.word	0x0000e470


	//   ....[126]....
        /*0c9c*/ 	.word	0x0000e4e0


	//   ....[127]....
        /*0ca0*/ 	.word	0x0000e540


	//   ....[128]....
        /*0ca4*/ 	.word	0x0000e5a0


	//   ....[129]....
        /*0ca8*/ 	.word	0x0000e600


	//   ....[130]....
        /*0cac*/ 	.word	0x0000e670


	//   ....[131]....
        /*0cb0*/ 	.word	0x0000e6d0


	//   ....[132]....
        /*0cb4*/ 	.word	0x0000e730


	//   ....[133]....
        /*0cb8*/ 	.word	0x0000e790


	//   ....[134]....
        /*0cbc*/ 	.word	0x0000e800


	//   ....[135]....
        /*0cc0*/ 	.word	0x0000e860


	//   ....[136]....
        /*0cc4*/ 	.word	0x0000e8c0


	//   ....[137]....
        /*0cc8*/ 	.word	0x0000e920


	//   ....[138]....
        /*0ccc*/ 	.word	0x0000e990


	//   ....[139]....
        /*0cd0*/ 	.word	0x0000e9f0


	//   ....[140]....
        /*0cd4*/ 	.word	0x0000ea50


	//   ....[141]....
        /*0cd8*/ 	.word	0x0000eab0


	//   ....[142]....
        /*0cdc*/ 	.word	0x0000eb20


	//   ....[143]....
        /*0ce0*/ 	.word	0x0000eb80


	//   ....[144]....
        /*0ce4*/ 	.word	0x0000ebe0


	//   ....[145]....
        /*0ce8*/ 	.word	0x0000ec40


	//   ....[146]....
        /*0cec*/ 	.word	0x0000ecb0


	//   ....[147]....
        /*0cf0*/ 	.word	0x0000ed10


	//   ....[148]....
        /*0cf4*/ 	.word	0x0000ed70


	//   ....[149]....
        /*0cf8*/ 	.word	0x0000edd0


	//   ....[150]....
        /*0cfc*/ 	.word	0x0000ee40


	//   ....[151]....
        /*0d00*/ 	.word	0x0000ee90


	//   ....[152]....
        /*0d04*/ 	.word	0x0000eed0


	//   ....[153]....
        /*0d08*/ 	.word	0x0000ef20


	//   ....[154]....
        /*0d0c*/ 	.word	0x0000ef70


	//   ....[155]....
        /*0d10*/ 	.word	0x0000efc0


	//   ....[156]....
        /*0d14*/ 	.word	0x0000f030


	//   ....[157]....
        /*0d18*/ 	.word	0x0000f070


	//   ....[158]....
        /*0d1c*/ 	.word	0x0000f0c0


	//   ....[159]....
        /*0d20*/ 	.word	0x0000f110


	//   ....[160]....
        /*0d24*/ 	.word	0x0000f160


	//   ....[161]....
        /*0d28*/ 	.word	0x0000f1b0


	//   ....[162]....
        /*0d2c*/ 	.word	0x0000f220


	//   ....[163]....
        /*0d30*/ 	.word	0x0000f260


	//   ....[164]....
        /*0d34*/ 	.word	0x0000f2d0


	//   ....[165]....
        /*0d38*/ 	.word	0x0000f330


	//   ....[166]....
        /*0d3c*/ 	.word	0x0000f390


	//----- nvinfo : EIATTR_EXIT_INSTR_OFFSETS
	.align		4
.L_254:
        /*0d40*/ 	.byte	0x04, 0x1c
        /*0d42*/ 	.short	(.L_256 - .L_255)


	//   ....[0]....
.L_255:
        /*0d44*/ 	.word	0x00000c10


	//   ....[1]....
        /*0d48*/ 	.word	0x0000dad0


	//----- nvinfo : EIATTR_MAX_THREADS
	.align		4
.L_256:
        /*0d4c*/ 	.byte	0x04, 0x05
        /*0d4e*/ 	.short	(.L_258 - .L_257)
.L_257:
        /*0d50*/ 	.word	0x00000080
        /*0d54*/ 	.word	0x00000001
        /*0d58*/ 	.word	0x00000001


	//----- nvinfo : EIATTR_CRS_STACK_SIZE
	.align		4
.L_258:
        /*0d5c*/ 	.byte	0x04, 0x1e
        /*0d5e*/ 	.short	(.L_260 - .L_259)
.L_259:
        /*0d60*/ 	.word	0x00000000
.L_260:


//--------------------- .nv.info._ZN7cutlass13device_kernelIN5flash19enable_sm80_to_sm89INS1_16FlashAttnFwdSm80INS1_25CollectiveMainloopFwdSm80ILi4ELi1ELb0EN4cute5tupleIJNS5_1CILi128EEENS7_ILi48EEENS7_ILi96EEEEEELi96ENS_10bfloat16_tEfNS_4arch4Sm80ELb0ELb0ELb1ELb1ELb0ELb1ELb1ELb1EEENS1_21CollectiveEpilogueFwdINS6_IJS8_SA_S9_EEENS6_IJNS7_ILi1EEESI_SI_EEESC_SE_Li128ELb1ELb1ELb1ELb0EEENS1_36VarlenDynamicPersistentTileSchedulerILi128ELi48ELi128ELi128ELb1ELb1ELb0ELb0ELb1ELb1EEEEEEEEEvNT_6ParamsE --------------------------
	.section	.nv.info._ZN7cutlass13device_kernelIN5flash19enable_sm80_to_sm89INS1_16FlashAttnFwdSm80INS1_25CollectiveMainloopFwdSm80ILi4ELi1ELb0EN4cute5tupleIJNS5_1CILi128EEENS7_ILi48EEENS7_ILi96EEEEEELi96ENS_10bfloat16_tEfNS_4arch4Sm80ELb0ELb0ELb1ELb1ELb0ELb1ELb1ELb1EEENS1_21CollectiveEpilogueFwdINS6_IJS8_SA_S9_EEENS6_IJNS7_ILi1EEESI_SI_EEESC_SE_Li128ELb1ELb1ELb1ELb0EEENS1_36VarlenDynamicPersistentTileSchedulerILi128ELi48ELi128ELi128ELb1ELb1ELb0ELb0ELb1ELb1EEEEEEEEEvNT_6ParamsE,"",@"SHT_CUDA_INFO"
	.sectionflags	@""
	.align	4


	//----- nvinfo : EIATTR_CUDA_API_VERSION
	.align		4
        /*0000*/ 	.byte	0x04, 0x37
        /*0002*/ 	.short	(.L_262 - .L_261)
.L_261:
        /*0004*/ 	.word	0x00000082


	//----- nvinfo : EIATTR_SW2861232_WAR
	.align		4
.L_262:
        /*0008*/ 	.byte	0x01, 0x35
	.zero		2


	//----- nvinfo : EIATTR_PARAM_CBANK
	.align		4
        /*000c*/ 	.byte	0x04, 0x0a
        /*000e*/ 	.short	(.L_264 - .L_263)
	.align		4
.L_263:
        /*0010*/ 	.word	index@(.nv.constant0._ZN7cutlass13device_kernelIN5flash19enable_sm80_to_sm89INS1_16FlashAttnFwdSm80INS1_25CollectiveMainloopFwdSm80ILi4ELi1ELb0EN4cute5tupleIJNS5_1CILi128EEENS7_ILi48EEENS7_ILi96EEEEEELi96ENS_10bfloat16_tEfNS_4arch4Sm80ELb0ELb0ELb1ELb1ELb0ELb1ELb1ELb1EEENS1_21CollectiveEpilogueFwdINS6_IJS8_SA_S9_EEENS6_IJNS7_ILi1EEESI_SI_EEESC_SE_Li128ELb1ELb1ELb1ELb0EEENS1_36VarlenDynamicPersistentTileSchedulerILi128ELi48ELi128ELi128ELb1ELb1ELb0ELb0ELb1ELb1EEEEEEEEEvNT_6ParamsE)
        /*0014*/ 	.short	0x0160
        /*0016*/ 	.short	0x0438


	//----- nvinfo : EIATTR_CBANK_PARAM_SIZE
	.align		4
.L_264:
        /*0018*/ 	.byte	0x03, 0x19
        /*001a*/ 	.short	0x0438


	//----- nvinfo : EIATTR_KPARAM_INFO
	.align		4
        /*001c*/ 	.byte	0x04, 0x17
        /*001e*/ 	.short	(.L_266 - .L_265)
.L_265:
        /*0020*/ 	.word	0x00000000
        /*0024*/ 	.short	0x0000
        /*0026*/ 	.short	0x0000
        /*0028*/ 	.byte	0x00, 0xf0, 0xe1, 0x10


	//----- nvinfo : EIATTR_MAXREG_COUNT
	.align		4
.L_266:
        /*002c*/ 	.byte	0x03, 0x1b
        /*002e*/ 	.short	0x00ff


	//----- nvinfo : EIATTR_NUM_BARRIERS
	.align		4
        /*0030*/ 	.byte	0x02, 0x4c
        /*0032*/ 	.byte	0x06
	.zero		1


	//----- nvinfo : EIATTR_ANNOTATIONS
	.align		4
        /*0034*/ 	.byte	0x04, 0x55
        /*0036*/ 	.short	(.L_268 - .L_267)


	//   ....[0]....
.L_267:
        /* <DEDUP_REMOVED lines=88> */
        /*05ac*/ 	.byte	0x20, 0x85, 0x01, 0x00, 0x01, 0x00, 0x00, 0x00, 0x80, 0x85, 0x01, 0x00


	//----- nvinfo : EIATTR_MERCURY_ISA_VERSION
	.align		4
.L_268:
        /*05b8*/ 	.byte	0x03, 0x5f
        /*05ba*/ 	.short	0x0000


	//----- nvinfo : EIATTR_INT_WARP_WIDE_INSTR_OFFSETS
	.align		4
        /*05bc*/ 	.byte	0x04, 0x31
        /*05be*/ 	.short	(.L_270 - .L_269)


	//   ....[0]....
.L_269:
        /*05c0*/ 	.word	0x00014290


	//   ....[1]....
        /*05c4*/ 	.word	0x00014310


	//----- nvinfo : EIATTR_COOP_GROUP_MASK_REGIDS
	.align		4
.L_270:
        /*05c8*/ 	.byte	0x04, 0x29
        /*05ca*/ 	.short	(.L_272 - .L_271)


	//   ....[0]....
.L_271:
        /*05cc*/ 	.word	0xffffffff


	//   ....[1]....
        /*05d0*/ 	.word	0xffffffff


	//   ....[2]....
        /*05d4*/ 	.word	0xffffffff


	//   ....[3]....
        /*05d8*/ 	.word	0xffffffff


	//   ....[4]....
        /*05dc*/ 	.word	0xffffffff


	//   ....[5]....
        /*05e0*/ 	.word	0xffffffff


	//   ....[6]....
        /*05e4*/ 	.word	0xffffffff


	//   ....[7]....
        /*05e8*/ 	.word	0xffffffff


	//   ....[8]....
        /*05ec*/ 	.word	0xffffffff


	//   ....[9]....
        /*05f0*/ 	.word	0xffffffff


	//   ....[10]....
        /*05f4*/ 	.word	0xffffffff


	//   ....[11]....
        /*05f8*/ 	.word	0xffffffff


	//   ....[12]....
        /*05fc*/ 	.word	0xffffffff


	//   ....[13]....
        /*0600*/ 	.word	0xffffffff


	//   ....[14]....
        /*0604*/ 	.word	0xffffffff


	//   ....[15]....
        /*0608*/ 	.word	0xffffffff


	//   ....[16]....
        /*060c*/ 	.word	0xffffffff


	//   ....[17]....
        /*0610*/ 	.word	0xffffffff


	//   ....[18]....
        /*0614*/ 	.word	0xffffffff


	//   ....[19]....
        /*0618*/ 	.word	0xffffffff


	//   ....[20]....
        /*061c*/ 	.word	0xffffffff


	//   ....[21]....
        /*0620*/ 	.word	0xffffffff


	//   ....[22]....
        /*0624*/ 	.word	0xffffffff


	//   ....[23]....
        /*0628*/ 	.word	0xffffffff


	//   ....[24]....
        /*062c*/ 	.word	0xffffffff


	//   ....[25]....
        /*0630*/ 	.word	0xffffffff


	//   ....[26]....
        /*0634*/ 	.word	0xffffffff


	//   ....[27]....
        /*0638*/ 	.word	0xffffffff


	//   ....[28]....
        /*063c*/ 	.word	0xffffffff


	//   ....[29]....
        /*0640*/ 	.word	0xffffffff


	//   ....[30]....
        /*0644*/ 	.word	0xffffffff


	//   ....[31]....
        /*0648*/ 	.word	0xffffffff


	//   ....[32]....
        /*064c*/ 	.word	0xffffffff


	//   ....[33]....
        /*0650*/ 	.word	0xffffffff


	//   ....[34]....
        /*0654*/ 	.word	0xffffffff


	//   ....[35]....
        /*0658*/ 	.word	0xffffffff


	//   ....[36]....
        /*065c*/ 	.word	0xffffffff


	//   ....[37]....
        /*0660*/ 	.word	0xffffffff


	//   ....[38]....
        /*0664*/ 	.word	0xffffffff


	//   ....[39]....
        /*0668*/ 	.word	0xffffffff


	//   ....[40]....
        /*066c*/ 	.word	0xffffffff


	//   ....[41]....
        /*0670*/ 	.word	0xffffffff


	//   ....[42]....
        /*0674*/ 	.word	0xffffffff


	//   ....[43]....
        /*0678*/ 	.word	0xffffffff


	//   ....[44]....
        /*067c*/ 	.word	0xffffffff


	//   ....[45]....
        /*0680*/ 	.word	0xffffffff


	//   ....[46]....
        /*0684*/ 	.word	0xffffffff


	//   ....[47]....
        /*0688*/ 	.word	0xffffffff


	//   ....[48]....
        /*068c*/ 	.word	0xffffffff


	//   ....[49]....
        /*0690*/ 	.word	0xffffffff


	//   ....[50]....
        /*0694*/ 	.word	0xffffffff


	//   ....[51]....
        /*0698*/ 	.word	0xffffffff


	//   ....[52]....
        /*069c*/ 	.word	0xffffffff


	//   ....[53]....
        /*06a0*/ 	.word	0xffffffff


	//   ....[54]....
        /*06a4*/ 	.word	0xffffffff


	//   ....[55]....
        /*06a8*/ 	.word	0xffffffff


	//   ....[56]....
        /*06ac*/ 	.word	0xffffffff


	//   ....[57]....
        /*06b0*/ 	.word	0xffffffff


	//   ....[58]....
        /*06b4*/ 	.word	0xffffffff


	//   ....[59]....
        /*06b8*/ 	.word	0xffffffff


	//   ....[60]....
        /*06bc*/ 	.word	0xffffffff


	//   ....[61]....
        /*06c0*/ 	.word	0xffffffff


	//   ....[62]....
        /*06c4*/ 	.word	0xffffffff


	//   ....[63]....
        /*06c8*/ 	.word	0xffffffff


	//   ....[64]....
        /*06cc*/ 	.word	0xffffffff


	//   ....[65]....
        /*06d0*/ 	.word	0xffffffff


	//   ....[66]....
        /*06d4*/ 	.word	0xffffffff


	//   ....[67]....
        /*06d8*/ 	.word	0xffffffff


	//   ....[68]....
        /*06dc*/ 	.word	0xffffffff


	//   ....[69]....
        /*06e0*/ 	.word	0xffffffff


	//   ....[70]....
        /*06e4*/ 	.word	0xffffffff


	//   ....[71]....
        /*06e8*/ 	.word	0xffffffff


	//   ....[72]....
        /*06ec*/ 	.word	0xffffffff


	//   ....[73]....
        /*06f0*/ 	.word	0xffffffff


	//   ....[74]....
        /*06f4*/ 	.word	0xffffffff


	//   ....[75]....
        /*06f8*/ 	.word	0xffffffff


	//   ....[76]....
        /*06fc*/ 	.word	0xffffffff


	//   ....[77]....
        /*0700*/ 	.word	0xffffffff


	//   ....[78]....
        /*0704*/ 	.word	0xffffffff


	//   ....[79]....
        /*0708*/ 	.word	0xffffffff


	//   ....[80]....
        /*070c*/ 	.word	0xffffffff


	//   ....[81]....
        /*0710*/ 	.word	0xffffffff


	//   ....[82]....
        /*0714*/ 	.word	0xffffffff


	//   ....[83]....
        /*0718*/ 	.word	0xffffffff


	//   ....[84]....
        /*071c*/ 	.word	0xffffffff


	//   ....[85]....
        /*0720*/ 	.word	0xffffffff


	//   ....[86]....
        /*0724*/ 	.word	0xffffffff


	//   ....[87]....
        /*0728*/ 	.word	0xffffffff


	//   ....[88]....
        /*072c*/ 	.word	0xffffffff


	//   ....[89]....
        /*0730*/ 	.word	0xffffffff


	//   ....[90]....
        /*0734*/ 	.word	0xffffffff


	//   ....[91]....
        /*0738*/ 	.word	0xffffffff


	//   ....[92]....
        /*073c*/ 	.word	0xffffffff


	//   ....[93]....
        /*0740*/ 	.word	0xffffffff


	//   ....[94]....
        /*0744*/ 	.word	0xffffffff


	//   ....[95]....
        /*0748*/ 	.word	0xffffffff


	//   ....[96]....
        /*074c*/ 	.word	0xffffffff


	//   ....[97]....
        /*0750*/ 	.word	0xffffffff


	//   ....[98]....
        /*0754*/ 	.word	0xffffffff


	//   ....[99]....
        /*0758*/ 	.word	0xffffffff


	//   ....[100]....
        /*075c*/ 	.word	0xffffffff


	//   ....[101]....
        /*0760*/ 	.word	0xffffffff


	//   ....[102]....
        /*0764*/ 	.word	0xffffffff


	//   ....[103]....
        /*0768*/ 	.word	0xffffffff


	//   ....[104]....
        /*076c*/ 	.word	0xffffffff


	//   ....[105]....
        /*0770*/ 	.word	0xffffffff


	//   ....[106]....
        /*0774*/ 	.word	0xffffffff


	//   ....[107]....
        /*0778*/ 	.word	0xffffffff


	//   ....[108]....
        /*077c*/ 	.word	0xffffffff


	//   ....[109]....
        /*0780*/ 	.word	0xffffffff


	//   ....[110]....
        /*0784*/ 	.word	0xffffffff


	//   ....[111]....
        /*0788*/ 	.word	0xffffffff


	//   ....[112]....
        /*078c*/ 	.word	0xffffffff


	//   ....[113]....
        /*0790*/ 	.word	0xffffffff


	//   ....[114]....
        /*0794*/ 	.word	0xffffffff


	//   ....[115]....
        /*0798*/ 	.word	0xffffffff


	//   ....[116]....
        /*079c*/ 	.word	0xffffffff


	//   ....[117]....
        /*07a0*/ 	.word	0xffffffff


	//   ....[118]....
        /*07a4*/ 	.word	0xffffffff


	//   ....[119]....
        /*07a8*/ 	.word	0xffffffff


	//   ....[120]....
        /*07ac*/ 	.word	0xffffffff


	//   ....[121]....
        /*07b0*/ 	.word	0xffffffff


	//   ....[122]....
        /*07b4*/ 	.word	0xffffffff


	//   ....[123]....
        /*07b8*/ 	.word	0xffffffff


	//   ....[124]....
        /*07bc*/ 	.word	0xffffffff


	//   ....[125]....
        /*07c0*/ 	.word	0xffffffff


	//   ....[126]....
        /*07c4*/ 	.word	0xffffffff


	//   ....[127]....
        /*07c8*/ 	.word	0xffffffff


	//   ....[128]....
        /*07cc*/ 	.word	0xffffffff


	//   ....[129]....
        /*07d0*/ 	.word	0xffffffff


	//   ....[130]....
        /*07d4*/ 	.word	0xffffffff


	//   ....[131]....
        /*07d8*/ 	.word	0xffffffff


	//   ....[132]....
        /*07dc*/ 	.word	0xffffffff


	//   ....[133]....
        /*07e0*/ 	.word	0xffffffff


	//   ....[134]....
        /*07e4*/ 	.word	0xffffffff


	//   ....[135]....
        /*07e8*/ 	.word	0xffffffff


	//   ....[136]....
        /*07ec*/ 	.word	0xffffffff


	//   ....[137]....
        /*07f0*/ 	.word	0xffffffff


	//   ....[138]....
        /*07f4*/ 	.word	0xffffffff


	//   ....[139]....
        /*07f8*/ 	.word	0xffffffff


	//   ....[140]....
        /*07fc*/ 	.word	0xffffffff


	//   ....[141]....
        /*0800*/ 	.word	0xffffffff


	//   ....[142]....
        /*0804*/ 	.word	0xffffffff


	//   ....[143]....
        /*0808*/ 	.word	0xffffffff


	//   ....[144]....
        /*080c*/ 	.word	0xffffffff


	//   ....[145]....
        /*0810*/ 	.word	0xffffffff


	//   ....[146]....
        /*0814*/ 	.word	0xffffffff


	//   ....[147]....
        /*0818*/ 	.word	0xffffffff


	//   ....[148]....
        /*081c*/ 	.word	0xffffffff


	//   ....[149]....
        /*0820*/ 	.word	0xffffffff


	//   ....[150]....
        /*0824*/ 	.word	0xffffffff


	//   ....[151]....
        /*0828*/ 	.word	0xffffffff


	//   ....[152]....
        /*082c*/ 	.word	0xffffffff


	//   ....[153]....
        /*0830*/ 	.word	0xffffffff


	//   ....[154]....
        /*0834*/ 	.word	0xffffffff


	//   ....[155]....
        /*0838*/ 	.word	0xffffffff


	//   ....[156]....
        /*083c*/ 	.word	0xffffffff


	//   ....[157]....
        /*0840*/ 	.word	0xffffffff


	//   ....[158]....
        /*0844*/ 	.word	0xffffffff


	//   ....[159]....
        /*0848*/ 	.word	0xffffffff


	//   ....[160]....
        /*084c*/ 	.word	0xffffffff


	//   ....[161]....
        /*0850*/ 	.word	0xffffffff


	//   ....[162]....
        /*0854*/ 	.word	0xffffffff


	//   ....[163]....
        /*0858*/ 	.word	0xffffffff


	//   ....[164]....
        /*085c*/ 	.word	0xffffffff


	//   ....[165]....
        /*0860*/ 	.word	0xffffffff


	//   ....[166]....
        /*0864*/ 	.word	0xffffffff


	//   ....[167]....
        /*0868*/ 	.word	0xffffffff


	//   ....[168]....
        /*086c*/ 	.word	0xffffffff


	//   ....[169]....
        /*0870*/ 	.word	0xffffffff


	//   ....[170]....
        /*0874*/ 	.word	0xffffffff


	//   ....[171]....
        /*0878*/ 	.word	0xffffffff


	//   ....[172]....
        /*087c*/ 	.word	0xffffffff


	//   ....[173]....
        /*0880*/ 	.word	0xffffffff


	//   ....[174]....
        /*0884*/ 	.word	0xffffffff


	//----- nvinfo : EIATTR_COOP_GROUP_INSTR_OFFSETS
	.align		4
.L_272:
        /*0888*/ 	.byte	0x04, 0x28
        /*088a*/ 	.short	(.L_274 - .L_273)


	//   ....[0]....
.L_273:
        /*088c*/ 	.word	0x00000050


	//   ....[1]....
        /*0890*/ 	.word	0x00000200


	//   ....[2]....
        /*0894*/ 	.word	0x00000230


	//   ....[3]....
        /*0898*/ 	.word	0x00000260


	//   ....[4]....
        /*089c*/ 	.word	0x00000290


	//   ....[5]....
        /*08a0*/ 	.word	0x000002c0


	//   ....[6]....
        /*08a4*/ 	.word	0x000002f0


	//   ....[7]....
        /*08a8*/ 	.word	0x00000460


	//   ....[8]....
        /*08ac*/ 	.word	0x000004a0


	//   ....[9]....
        /*08b0*/ 	.word	0x000004d0


	//   ....[10]....
        /*08b4*/ 	.word	0x00000500


	//   ....[11]....
        /*08b8*/ 	.word	0x00000530


	//   ....[12]....
        /*08bc*/ 	.word	0x00000560


	//   ....[13]....
        /*08c0*/ 	.word	0x000005f0


	//   ....[14]....
        /*08c4*/ 	.word	0x00000620


	//   ....[15]....
        /*08c8*/ 	.word	0x00000630


	//   ....[16]....
        /*08cc*/ 	.word	0x000006a0


	//   ....[17]....
        /*08d0*/ 	.word	0x00008020


	//   ....[18]....
        /*08d4*/ 	.word	0x00008040


	//   ....[19]....
        /*08d8*/ 	.word	0x000081b0


	//   ....[20]....
        /*08dc*/ 	.word	0x000081c0


	//   ....[21]....
        /*08e0*/ 	.word	0x00008330


	//   ....[22]....
        /*08e4*/ 	.word	0x00008350


	//   ....[23]....
        /*08e8*/ 	.word	0x000084c0


	//   ....[24]....
        /*08ec*/ 	.word	0x000084d0


	//   ....[25]....
        /*08f0*/ 	.word	0x00008a20


	//   ....[26]....
        /*08f4*/ 	.word	0x00008a60


	//   ....[27]....
        /*08f8*/ 	.word	0x00008aa0


	//   ....[28]....
        /*08fc*/ 	.word	0x00008ae0


	//   ....[29]....
        /*0900*/ 	.word	0x0000b3d0


	//   ....[30]....
        /*0904*/ 	.word	0x0000b410


	//   ....[31]....
        /*0908*/ 	.word	0x0000b450


	//   ....[32]....
        /*090c*/ 	.word	0x0000b490


	//   ....[33]....
        /*0910*/ 	.word	0x0000f540


	//   ....[34]....
        /*0914*/ 	.word	0x0000f660


	//   ....[35]....
        /*0918*/ 	.word	0x0000f8c0


	//   ....[36]....
        /*091c*/ 	.word	0x0000f980


	//   ....[37]....
        /*0920*/ 	.word	0x0000f9d0


	//   ....[38]....
        /*0924*/ 	.word	0x0000fb20


	//   ....[39]....
        /*0928*/ 	.word	0x0000fb50


	//   ....[40]....
        /*092c*/ 	.word	0x0000fcc0


	//   ....[41]....
        /*0930*/ 	.word	0x00011f20


	//   ....[42]....
        /*0934*/ 	.word	0x00012000


	//   ....[43]....
        /*0938*/ 	.word	0x00012030


	//   ....[44]....
        /*093c*/ 	.word	0x000120a0


	//   ....[45]....
        /*0940*/ 	.word	0x000120d0


	//   ....[46]....
        /*0944*/ 	.word	0x000121e0


	//   ....[47]....
        /*0948*/ 	.word	0x000122f0


	//   ....[48]....
        /*094c*/ 	.word	0x00012370


	//   ....[49]....
        /*0950*/ 	.word	0x000138e0


	//   ....[50]....
        /*0954*/ 	.word	0x000138f0


	//   ....[51]....
        /*0958*/ 	.word	0x00013900


	//   ....[52]....
        /*095c*/ 	.word	0x00013910


	//   ....[53]....
        /*0960*/ 	.word	0x00013940


	//   ....[54]....
        /*0964*/ 	.word	0x00013960


	//   ....[55]....
        /*0968*/ 	.word	0x00013980


	//   ....[56]....
        /*096c*/ 	.word	0x00013990


	//   ....[57]....
        /*0970*/ 	.word	0x00014f30


	//   ....[58]....
        /*0974*/ 	.word	0x00014f40


	//   ....[59]....
        /*0978*/ 	.word	0x00014f60


	//   ....[60]....
        /*097c*/ 	.word	0x00014f70


	//   ....[61]....
        /*0980*/ 	.word	0x00014f80


	//   ....[62]....
        /*0984*/ 	.word	0x00014f90


	//   ....[63]....
        /*0988*/ 	.word	0x00014fb0


	//   ....[64]....
        /*098c*/ 	.word	0x000150b0


	//   ....[65]....
        /*0990*/ 	.word	0x00015460


	//   ....[66]....
        /*0994*/ 	.word	0x00015480


	//   ....[67]....
        /*0998*/ 	.word	0x000155d0


	//   ....[68]....
        /*099c*/ 	.word	0x000155e0


	//   ....[69]....
        /*09a0*/ 	.word	0x00015740


	//   ....[70]....
        /*09a4*/ 	.word	0x00015760


	//   ....[71]....
        /*09a8*/ 	.word	0x000158c0


	//   ....[72]....
        /*09ac*/ 	.word	0x000158d0


	//   ....[73]....
        /*09b0*/ 	.word	0x00015c30


	//   ....[74]....
        /*09b4*/ 	.word	0x00015c50


	//   ....[75]....
        /*09b8*/ 	.word	0x00016120


	//   ....[76]....
        /*09bc*/ 	.word	0x00016130


	//   ....[77]....
        /*09c0*/ 	.word	0x000164a0


	//   ....[78]....
        /*09c4*/ 	.word	0x000164c0


	//   ....[79]....
        /*09c8*/ 	.word	0x00016850


	//   ....[80]....
        /*09cc*/ 	.word	0x00016860


	//   ....[81]....
        /*09d0*/ 	.word	0x00017390


	//   ....[82]....
        /*09d4*/ 	.word	0x000173b0


	//   ....[83]....
        /*09d8*/ 	.word	0x00017510


	//   ....[84]....
        /*09dc*/ 	.word	0x00017520


	//   ....[85]....
        /*09e0*/ 	.word	0x00017680


	//   ....[86]....
        /*09e4*/ 	.word	0x000176a0


	//   ....[87]....
        /*09e8*/ 	.word	0x00017800


	//   ....[88]....
        /*09ec*/ 	.word	0x00017810


	//   ....[89]....
        /*09f0*/ 	.word	0x00017a30


	//   ....[90]....
        /*09f4*/ 	.word	0x00017a50


	//   ....[91]....
        /*09f8*/ 	.word	0x00017b80


	//   ....[92]....
        /*09fc*/ 	.word	0x00017bc0


	//   ....[93]....
        /*0a00*/ 	.word	0x00017bf0


	//   ....[94]....
        /*0a04*/ 	.word	0x00017c20


	//   ....[95]....
        /*0a08*/ 	.word	0x00017c50


	//   ....[96]....
        /*0a0c*/ 	.word	0x00017c80


	//   ....[97]....
        /*0a10*/ 	.word	0x00017de0


	//   ....[98]....
        /*0a14*/ 	.word	0x00017e20


	//   ....[99]....
        /*0a18*/ 	.word	0x00017e50


	//   ....[100]....
        /*0a1c*/ 	.word	0x00017e80


	//   ....[101]....
        /*0a20*/ 	.word	0x00017eb0


	//   ....[102]....
        /*0a24*/ 	.word	0x00017ee0


	//   ....[103]....
        /*0a28*/ 	.word	0x00017f70


	//   ....[104]....
        /*0a2c*/ 	.word	0x00017fa0


	//   ....[105]....
        /*0a30*/ 	.word	0x00017fb0


	//   ....[106]....
        /*0a34*/ 	.word	0x00018010


	//   ....[107]....
        /*0a38*/ 	.word	0x00018600


	//   ....[108]....
        /*0a3c*/ 	.word	0x00018660


	//   ....[109]....
        /*0a40*/ 	.word	0x000186b0


	//   ....[110]....
        /*0a44*/ 	.word	0x00018700


	//   ....[111]....
        /*0a48*/ 	.word	0x00018750


	//   ....[112]....
        /*0a4c*/ 	.word	0x000187c0


	//   ....[113]....
        /*0a50*/ 	.word	0x00018800


	//   ....[114]....
        /*0a54*/ 	.word	0x00018870


	//   ....[115]....
        /*0a58*/ 	.word	0x000188e0


	//   ....[116]....
        /*0a5c*/ 	.word	0x00018940


	//   ....[117]....
        /*0a60*/ 	.word	0x000189b0


	//   ....[118]....
        /*0a64*/ 	.word	0x00018a20


	//   ....[119]....
        /*0a68*/ 	.word	0x00018a80


	//   ....[120]....
        /*0a6c*/ 	.word	0x00018ae0


	//   ....[121]....
        /*0a70*/ 	.word	0x00018b40


	//   ....[122]....
        /*0a74*/ 	.word	0x00018bb0


	//   ....[123]....
        /*0a78*/ 	.word	0x00018c10


	//   ....[124]....
        /*0a7c*/ 	.word	0x00018c70


	//   ....[125]....
        /*0a80*/ 	.word	0x00018ce0


	//   ....[126]....
        /*0a84*/ 	.word	0x00018d30


	//   ....[127]....
        /*0a88*/ 	.word	0x00018d80


	//   ....[128]....
        /*0a8c*/ 	.word	0x00018dd0


	//   ....[129]....
        /*0a90*/ 	.word	0x00018e20


	//   ....[130]....
        /*0a94*/ 	.word	0x00018e70


	//   ....[131]....
        /*0a98*/ 	.word	0x00018ec0


	//   ....[132]....
        /*0a9c*/ 	.word	0x00018f10


	//   ....[133]....
        /*0aa0*/ 	.word	0x00018f80


	//   ....[134]....
        /*0aa4*/ 	.word	0x00018ff0


	//   ....[135]....
        /*0aa8*/ 	.word	0x00019050


	//   ....[136]....
        /*0aac*/ 	.word	0x000190b0


	//   ....[137]....
        /*0ab0*/ 	.word	0x00019110


	//   ....[138]....
        /*0ab4*/ 	.word	0x00019180


	//   ....[139]....
        /*0ab8*/ 	.word	0x000191e0


	//   ....[140]....
        /*0abc*/ 	.word	0x00019240


	//   ....[141]....
        /*0ac0*/ 	.word	0x000192a0


	//   ....[142]....
        /*0ac4*/ 	.word	0x00019310


	//   ....[143]....
        /*0ac8*/ 	.word	0x00019370


	//   ....[144]....
        /*0acc*/ 	.word	0x000193d0


	//   ....[145]....
        /*0ad0*/ 	.word	0x00019430


	//   ....[146]....
        /*0ad4*/ 	.word	0x000194a0


	//   ....[147]....
        /*0ad8*/ 	.word	0x00019500


	//   ....[148]....
        /*0adc*/ 	.word	0x00019560


	//   ....[149]....
        /*0ae0*/ 	.word	0x000195c0


	//   ....[150]....
        /*0ae4*/ 	.word	0x00019630


	//   ....[151]....
        /*0ae8*/ 	.word	0x00019690


	//   ....[152]....
        /*0aec*/ 	.word	0x000196f0


	//   ....[153]....
        /*0af0*/ 	.word	0x00019750


	//   ....[154]....
        /*0af4*/ 	.word	0x000197c0


	//   ....[155]....
        /*0af8*/ 	.word	0x00019820


	//   ....[156]....
        /*0afc*/ 	.word	0x00019880


	//   ....[157]....
        /*0b00*/ 	.word	0x000198e0


	//   ....[158]....
        /*0b04*/ 	.word	0x00019950


	//   ....[159]....
        /*0b08*/ 	.word	0x000199a0


	//   ....[160]....
        /*0b0c*/ 	.word	0x000199e0


	//   ....[161]....
        /*0b10*/ 	.word	0x00019a30


	//   ....[162]....
        /*0b14*/ 	.word	0x00019a80


	//   ....[163]....
        /*0b18*/ 	.word	0x00019ad0


	//   ....[164]....
        /*0b1c*/ 	.word	0x00019b40


	//   ....[165]....
        /*0b20*/ 	.word	0x00019b80


	//   ....[166]....
        /*0b24*/ 	.word	0x00019bd0


	//   ....[167]....
        /*0b28*/ 	.word	0x00019c20


	//   ....[168]....
        /*0b2c*/ 	.word	0x00019c70


	//   ....[169]....
        /*0b30*/ 	.word	0x00019cc0


	//   ....[170]....
        /*0b34*/ 	.word	0x00019d30


	//   ....[171]....
        /*0b38*/ 	.word	0x00019d70


	//   ....[172]....
        /*0b3c*/ 	.word	0x00019de0


	//   ....[173]....
        /*0b40*/ 	.word	0x00019e40


	//   ....[174]....
        /*0b44*/ 	.word	0x00019ea0


	//----- nvinfo : EIATTR_EXIT_INSTR_OFFSETS
	.align		4
.L_274:
        /*0b48*/ 	.byte	0x04, 0x1c
        /*0b4a*/ 	.short	(.L_276 - .L_275)


	//   ....[0]....
.L_275:
        /*0b4c*/ 	.word	0x00000c10


	//   ....[1]....
        /*0b50*/ 	.word	0x000185c0


	//----- nvinfo : EIATTR_MAX_THREADS
	.align		4
.L_276:
        /*0b54*/ 	.byte	0x04, 0x05
        /*0b56*/ 	.short	(.L_278 - .L_277)
.L_277:
        /*0b58*/ 	.word	0x00000080
        /*0b5c*/ 	.word	0x00000001
        /*0b60*/ 	.word	0x00000001


	//----- nvinfo : EIATTR_CRS_STACK_SIZE
	.align		4
.L_278:
        /*0b64*/ 	.byte	0x04, 0x1e
        /*0b66*/ 	.short	(.L_280 - .L_279)
.L_279:
        /*0b68*/ 	.word	0x00000000
.L_280:


//--------------------- .nv.info._ZN7cutlass13device_kernelIN5flash19enable_sm80_to_sm89INS1_16FlashAttnFwdSm80INS1_25CollectiveMainloopFwdSm80ILi4ELi1ELb0EN4cute5tupleIJNS5_1CILi128EEENS7_ILi48EEENS7_ILi96EEEEEELi96ENS_10bfloat16_tEfNS_4arch4Sm80ELb0ELb1ELb1ELb0ELb0ELb0ELb1ELb1EEENS1_21CollectiveEpilogueFwdINS6_IJS8_SA_S9_EEENS6_IJNS7_ILi1EEESI_SI_EEESC_SE_Li128ELb0ELb1ELb1ELb0EEENS1_19SingleTileSchedulerILb0ELb1ELb1ELi128EEEEEEEEEvNT_6ParamsE --------------------------
	.section	.nv.info._ZN7cutlass13device_kernelIN5flash19enable_sm80_to_sm89INS1_16FlashAttnFwdSm80INS1_25CollectiveMainloopFwdSm80ILi4ELi1ELb0EN4cute5tupleIJNS5_1CILi128EEENS7_ILi48EEENS7_ILi96EEEEEELi96ENS_10bfloat16_tEfNS_4arch4Sm80ELb0ELb1ELb1ELb0ELb0ELb0ELb1ELb1EEENS1_21CollectiveEpilogueFwdINS6_IJS8_SA_S9_EEENS6_IJNS7_ILi1EEESI_SI_EEESC_SE_Li128ELb0ELb1ELb1ELb0EEENS1_19SingleTileSchedulerILb0ELb1ELb1ELi128EEEEEEEEEvNT_6ParamsE,"",@"SHT_CUDA_INFO"
	.sectionflags	@""
	.align	4


	//----- nvinfo : EIATTR_CUDA_API_VERSION
	.align		4
        /*0000*/ 	.byte	0x04, 0x37
        /*0002*/ 	.short	(.L_282 - .L_281)
.L_281:
        /*0004*/ 	.word	0x00000082


	//----- nvinfo : EIATTR_SW2861232_WAR
	.align		4
.L_282:
        /*0008*/ 	.byte	0x01, 0x35
	.zero		2


	//----- nvinfo : EIATTR_PARAM_CBANK
	.align		4
        /*000c*/ 	.byte	0x04, 0x0a
        /*000e*/ 	.short	(.L_284 - .L_283)
	.align		4
.L_283:
        /*0010*/ 	.word	index@(.nv.constant0._ZN7cutlass13device_kernelIN5flash19enable_sm80_to_sm89INS1_16FlashAttnFwdSm80INS1_25CollectiveMainloopFwdSm80ILi4ELi1ELb0EN4cute5tupleIJNS5_1CILi128EEENS7_ILi48EEENS7_ILi96EEEEEELi96ENS_10bfloat16_tEfNS_4arch4Sm80ELb0ELb1ELb1ELb0ELb0ELb0ELb1ELb1EEENS1_21CollectiveEpilogueFwdINS6_IJS8_SA_S9_EEENS6_IJNS7_ILi1EEESI_SI_EEESC_SE_Li128ELb0ELb1ELb1ELb0EEENS1_19SingleTileSchedulerILb0ELb1ELb1ELi128EEEEEEEEEvNT_6ParamsE)
        /*0014*/ 	.short	0x0160
        /*0016*/ 	.short	0x0418


	//----- nvinfo : EIATTR_CBANK_PARAM_SIZE
	.align		4
.L_284:
        /*0018*/ 	.byte	0x03, 0x19
        /*001a*/ 	.short	0x0418


	//----- nvinfo : EIATTR_KPARAM_INFO
	.align		4
        /*001c*/ 	.byte	0x04, 0x17
        /*001e*/ 	.short	(.L_286 - .L_285)
.L_285:
        /*0020*/ 	.word	0x00000000
        /*0024*/ 	.short	0x0000
        /*0026*/ 	.short	0x0000
        /*0028*/ 	.byte	0x00, 0xf0, 0x61, 0x10


	//----- nvinfo : EIATTR_MAXREG_COUNT
	.align		4
.L_286:
        /*002c*/ 	.byte	0x03, 0x1b
        /*002e*/ 	.short	0x00ff


	//----- nvinfo : EIATTR_NUM_BARRIERS
	.align		4
        /*0030*/ 	.byte	0x02, 0x4c
        /*0032*/ 	.byte	0x02
	.zero		1


	//----- nvinfo : EIATTR_MERCURY_ISA_VERSION
	.align		4
        /*0034*/ 	.byte	0x03, 0x5f
        /*0036*/ 	.short	0x0000


	//----- nvinfo : EIATTR_COOP_GROUP_MASK_REGIDS
	.align		4
        /*0038*/ 	.byte	0x04, 0x29
        /*003a*/ 	.short	(.L_288 - .L_287)


	//   ....[0]....
.L_287:
        /*003c*/ 	.word	0xffffffff


	//   ....[1]....
        /*0040*/ 	.word	0xffffffff


	//   ....[2]....
        /*0044*/ 	.word	0xffffffff


	//   ....[3]....
        /*0048*/ 	.word	0xffffffff


	//   ....[4]....
        /*004c*/ 	.word	0xffffffff


	//   ....[5]....
        /*0050*/ 	.word	0xffffffff


	//   ....[6]....
        /*0054*/ 	.word	0xffffffff


	//   ....[7]....
        /*0058*/ 	.word	0xffffffff


	//   ....[8]....
        /*005c*/ 	.word	0xffffffff


	//   ....[9]....
        /*0060*/ 	.word	0xffffffff


	//   ....[10]....
        /*0064*/ 	.word	0xffffffff


	//   ....[11]....
        /*0068*/ 	.word	0xffffffff


	//   ....[12]....
        /*006c*/ 	.word	0xffffffff


	//   ....[13]....
        /*0070*/ 	.word	0xffffffff


	//   ....[14]....
        /*0074*/ 	.word	0xffffffff


	//   ....[15]....
        /*0078*/ 	.word	0xffffffff


	//   ....[16]....
        /*007c*/ 	.word	0xffffffff


	//   ....[17]....
        /*0080*/ 	.word	0xffffffff


	//   ....[18]....
        /*0084*/ 	.word	0xffffffff


	//   ....[19]....
        /*0088*/ 	.word	0xffffffff


	//   ....[20]....
        /*008c*/ 	.word	0xffffffff


	//   ....[21]....
        /*0090*/ 	.word	0xffffffff


	//   ....[22]....
        /*0094*/ 	.word	0xffffffff


	//   ....[23]....
        /*0098*/ 	.word	0xffffffff


	//   ....[24]....
        /*009c*/ 	.word	0xffffffff


	//   ....[25]....
        /*00a0*/ 	.word	0xffffffff


	//   ....[26]....
        /*00a4*/ 	.word	0xffffffff


	//   ....[27]....
        /*00a8*/ 	.word	0xffffffff


	//   ....[28]....
        /*00ac*/ 	.word	0xffffffff


	//   ....[29]....
        /*00b0*/ 	.word	0xffffffff


	//   ....[30]....
        /*00b4*/ 	.word	0xffffffff


	//   ....[31]....
        /*00b8*/ 	.word	0xffffffff


	//   ....[32]....
        /*00bc*/ 	.word	0xffffffff


	//   ....[33]....
        /*00c0*/ 	.word	0xffffffff


	//   ....[34]....
        /*00c4*/ 	.word	0xffffffff


	//   ....[35]....
        /*00c8*/ 	.word	0xffffffff


	//   ....[36]....
        /*00cc*/ 	.word	0xffffffff


	//   ....[37]....
        /*00d0*/ 	.word	0xffffffff


	//   ....[38]....
        /*00d4*/ 	.word	0xffffffff


	//   ....[39]....
        /*00d8*/ 	.word	0xffffffff


	//   ....[40]....
        /*00dc*/ 	.word	0xffffffff


	//   ....[41]....
        /*00e0*/ 	.word	0xffffffff


	//   ....[42]....
        /*00e4*/ 	.word	0xffffffff


	//   ....[43]....
        /*00e8*/ 	.word	0xffffffff


	//   ....[44]....
        /*00ec*/ 	.word	0xffffffff


	//   ....[45]....
        /*00f0*/ 	.word	0xffffffff


	//   ....[46]....
        /*00f4*/ 	.word	0xffffffff


	//   ....[47]....
        /*00f8*/ 	.word	0xffffffff


	//   ....[48]....
        /*00fc*/ 	.word	0xffffffff


	//   ....[49]....
        /*0100*/ 	.word	0xffffffff


	//   ....[50]....
        /*0104*/ 	.word	0xffffffff


	//   ....[51]....
        /*0108*/ 	.word	0xffffffff


	//   ....[52]....
        /*010c*/ 	.word	0xffffffff


	//   ....[53]....
        /*0110*/ 	.word	0xffffffff


	//   ....[54]....
        /*0114*/ 	.word	0xffffffff


	//   ....[55]....
        /*0118*/ 	.word	0xffffffff


	//   ....[56]....
        /*011c*/ 	.word	0xffffffff


	//   ....[57]....
        /*0120*/ 	.word	0xffffffff


	//   ....[58]....
        /*0124*/ 	.word	0xffffffff


	//   ....[59]....
        /*0128*/ 	.word	0xffffffff


	//   ....[60]....
        /*012c*/ 	.word	0xffffffff


	//   ....[61]....
        /*0130*/ 	.word	0xffffffff


	//   ....[62]....
        /*0134*/ 	.word	0xffffffff


	//   ....[63]....
        /*0138*/ 	.word	0xffffffff


	//   ....[64]....
        /*013c*/ 	.word	0xffffffff


	//   ....[65]....
        /*0140*/ 	.word	0xffffffff


	//   ....[66]....
        /*0144*/ 	.word	0xffffffff


	//   ....[67]....
        /*0148*/ 	.word	0xffffffff


	//   ....[68]....
        /*014c*/ 	.word	0xffffffff


	//   ....[69]....
        /*0150*/ 	.word	0xffffffff


	//   ....[70]....
        /*0154*/ 	.word	0xffffffff


	//   ....[71]....
        /*0158*/ 	.word	0xffffffff


	//   ....[72]....
        /*015c*/ 	.word	0xffffffff


	//   ....[73]....
        /*0160*/ 	.word	0xffffffff


	//   ....[74]....
        /*0164*/ 	.word	0xffffffff


	//   ....[75]....
        /*0168*/ 	.word	0xffffffff


	//   ....[76]....
        /*016c*/ 	.word	0xffffffff


	//----- nvinfo : EIATTR_COOP_GROUP_INSTR_OFFSETS
	.align		4
.L_288:
        /*0170*/ 	.byte	0x04, 0x28
        /*0172*/ 	.short	(.L_290 - .L_289)


	//   ....[0]....
.L_289:
        /*0174*/ 	.word	0x00000050


	//   ....[1]....
        /*0178*/ 	.word	0x00001350


	//   ....[2]....
        /*017c*/ 	.word	0x000013b0


	//   ....[3]....
        /*0180*/ 	.word	0x00001600


	//   ....[4]....
        /*0184*/ 	.word	0x00001630


	//   ....[5]....
        /*0188*/ 	.word	0x00001770


	//   ....[6]....
        /*018c*/ 	.word	0x000017a0


	//   ....[7]....
        /*0190*/ 	.word	0x000018d0


	//   ....[8]....
        /*0194*/ 	.word	0x00001910


	//   ....[9]....
        /*0198*/ 	.word	0x00002d80


	//   ....[10]....
        /*019c*/ 	.word	0x00003030


	//   ....[11]....
        /*01a0*/ 	.word	0x00003800


	//   ....[12]....
        /*01a4*/ 	.word	0x00004140


	//   ....[13]....
        /*01a8*/ 	.word	0x000048a0


	//   ....[14]....
        /*01ac*/ 	.word	0x00004910


	//   ....[15]....
        /*01b0*/ 	.word	0x00004930


	//   ....[16]....
        /*01b4*/ 	.word	0x00004950


	//   ....[17]....
        /*01b8*/ 	.word	0x000049f0


	//   ....[18]....
        /*01bc*/ 	.word	0x00004b00


	//   ....[19]....
        /*01c0*/ 	.word	0x00004dd0


	//   ....[20]....
        /*01c4*/ 	.word	0x00004f60


	//   ....[21]....
        /*01c8*/ 	.word	0x000070e0


	//   ....[22]....
        /*01cc*/ 	.word	0x00007650


	//   ....[23]....
        /*01d0*/ 	.word	0x00007b10


	//   ....[24]....
        /*01d4*/ 	.word	0x00007d20


	//   ....[25]....
        /*01d8*/ 	.word	0x000084d0


	//   ....[26]....
        /*01dc*/ 	.word	0x000085b0


	//   ....[27]....
        /*01e0*/ 	.word	0x000086b0


	//   ....[28]....
        /*01e4*/ 	.word	0x00008700


	//   ....[29]....
        /*01e8*/ 	.word	0x00008790


	//   ....[30]....
        /*01ec*/ 	.word	0x00008930


	//   ....[31]....
        /*01f0*/ 	.word	0x00008a20


	//   ....[32]....
        /*01f4*/ 	.word	0x00008bc0


	//   ....[33]....
        /*01f8*/ 	.word	0x0000ba60


	//   ....[34]....
        /*01fc*/ 	.word	0x0000bab0


	//   ....[35]....
        /*0200*/ 	.word	0x0000baf0


	//   ....[36]....
        /*0204*/ 	.word	0x0000bb30


	//   ....[37]....
        /*0208*/ 	.word	0x0000bb70


	//   ....[38]....
        /*020c*/ 	.word	0x0000bba0


	//   ....[39]....
        /*0210*/ 	.word	0x0000bd00


	//   ....[40]....
        /*0214*/ 	.word	0x0000be30


	//   ....[41]....
        /*0218*/ 	.word	0x0000e8e0


	//   ....[42]....
        /*021c*/ 	.word	0x0000ec90


	//   ....[43]....
        /*0220*/ 	.word	0x0000f110


	//   ....[44]....
        /*0224*/ 	.word	0x0000f7b0


	//   ....[45]....
        /*0228*/ 	.word	0x0000fc80


	//   ....[46]....
        /*022c*/ 	.word	0x0000fd70


	//   ....[47]....
        /*0230*/ 	.word	0x0000fe70


	//   ....[48]....
        /*0234*/ 	.word	0x0000fed0


	//   ....[49]....
        /*0238*/ 	.word	0x0000ff20


	//   ....[50]....
        /*023c*/ 	.word	0x00010080


	//   ....[51]....
        /*0240*/ 	.word	0x00010200


	//   ....[52]....
        /*0244*/ 	.word	0x00010370


	//   ....[53]....
        /*0248*/ 	.word	0x000119a0


	//   ....[54]....
        /*024c*/ 	.word	0x000119c0


	//   ....[55]....
        /*0250*/ 	.word	0x000119d0


	//   ....[56]....
        /*0254*/ 	.word	0x000119f0


	//   ....[57]....
        /*0258*/ 	.word	0x00011a10


	//   ....[58]....
        /*025c*/ 	.word	0x00011a30


	//   ....[59]....
        /*0260*/ 	.word	0x00011a40


	//   ....[60]....
        /*0264*/ 	.word	0x00011a80


	//   ....[61]....
        /*0268*/ 	.word	0x000128e0


	//   ....[62]....
        /*026c*/ 	.word	0x00012930


	//   ....[63]....
        /*0270*/ 	.word	0x00012970


	//   ....[64]....
        /*0274*/ 	.word	0x000129b0


	//   ....[65]....
        /*0278*/ 	.word	0x000129f0


	//   ....[66]....
        /*027c*/ 	.word	0x00012a30


	//   ....[67]....
        /*0280*/ 	.word	0x00012a60


	//   ....[68]....
        /*0284*/ 	.word	0x00012a90


	//   ....[69]....
        /*0288*/ 	.word	0x00012ac0


	//   ....[70]....
        /*028c*/ 	.word	0x00012ae0


	//   ....[71]....
        /*0290*/ 	.word	0x00012fa0


	//   ....[72]....
        /*0294*/ 	.word	0x00012fc0


	//   ....[73]....
        /*0298*/ 	.word	0x00013440


	//   ....[74]....
        /*029c*/ 	.word	0x00013460


	//   ....[75]....
        /*02a0*/ 	.word	0x000138e0


	//   ....[76]....
        /*02a4*/ 	.word	0x000138f0


	//----- nvinfo : EIATTR_EXIT_INSTR_OFFSETS
	.align		4
.L_290:
        /*02a8*/ 	.byte	0x04, 0x1c
        /*02aa*/ 	.short	(.L_292 - .L_291)


	//   ....[0]....
.L_291:
        /*02ac*/ 	.word	0x000001b0


	//   ....[1]....
        /*02b0*/ 	.word	0x00013900


	//   ....[2]....
        /*02b4*/ 	.word	0x00013d20


	//   ....[3]....
        /*02b8*/ 	.word	0x00013d70


	//   ....[4]....
        /*02bc*/ 	.word	0x00013da0


	//   ....[5]....
        /*02c0*/ 	.word	0x00013e00


	//   ....[6]....
        /*02c4*/ 	.word	0x00014090


	//----- nvinfo : EIATTR_CTAIDZ_USED
	.align		4
.L_292:
        /*02c8*/ 	.byte	0x01, 0x04
	.zero		2


	//----- nvinfo : EIATTR_MAX_THREADS
	.align		4
        /*02cc*/ 	.byte	0x04, 0x05
        /*02ce*/ 	.short	(.L_294 - .L_293)
.L_293:
        /*02d0*/ 	.word	0x00000080
        /*02d4*/ 	.word	0x00000001
        /*02d8*/ 	.word	0x00000001


	//----- nvinfo : EIATTR_CRS_STACK_SIZE
	.align		4
.L_294:
        /*02dc*/ 	.byte	0x04, 0x1e
        /*02de*/ 	.short	(.L_296 - .L_295)
.L_295:
        /*02e0*/ 	.word	0x00000000
.L_296:


//--------------------- .nv.info._ZN7cutlass13device_kernelIN5flash19enable_sm80_to_sm89INS1_16FlashAttnFwdSm80INS1_25CollectiveMainloopFwdSm80ILi4ELi1ELb0EN4cute5tupleIJNS5_1CILi128EEENS7_ILi48EEENS7_ILi96EEEEEELi96ENS_10bfloat16_tEfNS_4arch4Sm80ELb0ELb1ELb1ELb1ELb0ELb0ELb1ELb1EEENS1_21CollectiveEpilogueFwdINS6_IJS8_SA_S9_EEENS6_IJNS7_ILi1EEESI_SI_EEESC_SE_Li128ELb1ELb1ELb1ELb0EEENS1_36VarlenDynamicPersistentTileSchedulerILi128ELi48ELi128ELi128ELb1ELb1ELb0ELb1ELb0ELb1EEEEEEEEEvNT_6ParamsE --------------------------
	.section	.nv.info._ZN7cutlass13device_kernelIN5flash19enable_sm80_to_sm89INS1_16FlashAttnFwdSm80INS1_25CollectiveMainloopFwdSm80ILi4ELi1ELb0EN4cute5tupleIJNS5_1CILi128EEENS7_ILi48EEENS7_ILi96EEEEEELi96ENS_10bfloat16_tEfNS_4arch4Sm80ELb0ELb1ELb1ELb1ELb0ELb0ELb1ELb1EEENS1_21CollectiveEpilogueFwdINS6_IJS8_SA_S9_EEENS6_IJNS7_ILi1EEESI_SI_EEESC_SE_Li128ELb1ELb1ELb1ELb0EEENS1_36VarlenDynamicPersistentTileSchedulerILi128ELi48ELi128ELi128ELb1ELb1ELb0ELb1ELb0ELb1EEEEEEEEEvNT_6ParamsE,"",@"SHT_CUDA_INFO"
	.sectionflags	@""
	.align	4


	//----- nvinfo : EIATTR_CUDA_API_VERSION
	.align		4
        /*0000*/ 	.byte	0x04, 0x37
        /*0002*/ 	.short	(.L_298 - .L_297)
.L_297:
        /*0004*/ 	.word	0x00000082


	//----- nvinfo : EIATTR_SW2861232_WAR
	.align		4
.L_298:
        /*0008*/ 	.byte	0x01, 0x35
	.zero		2


	//----- nvinfo : EIATTR_PARAM_CBANK
	.align		4
        /*000c*/ 	.byte	0x04, 0x0a
        /*000e*/ 	.short	(.L_300 - .L_299)
	.align		4
.L_299:
        /*0010*/ 	.word	index@(.nv.constant0._ZN7cutlass13device_kernelIN5flash19enable_sm80_to_sm89INS1_16FlashAttnFwdSm80INS1_25CollectiveMainloopFwdSm80ILi4ELi1ELb0EN4cute5tupleIJNS5_1CILi128EEENS7_ILi48EEENS7_ILi96EEEEEELi96ENS_10bfloat16_tEfNS_4arch4Sm80ELb0ELb1ELb1ELb1ELb0ELb0ELb1ELb1EEENS1_21CollectiveEpilogueFwdINS6_IJS8_SA_S9_EEENS6_IJNS7_ILi1EEESI_SI_EEESC_SE_Li128ELb1ELb1ELb1ELb0EEENS1_36VarlenDynamicPersistentTileSchedulerILi128ELi48ELi128ELi128ELb1ELb1ELb0ELb1ELb0ELb1EEEEEEEEEvNT_6ParamsE)
        /*0014*/ 	.short	0x0160
        /*0016*/ 	.short	0x0438


	//----- nvinfo : EIATTR_CBANK_PARAM_SIZE
	.align		4
.L_300:
        /*0018*/ 	.byte	0x03, 0x19
        /*001a*/ 	.short	0x0438


	//----- nvinfo : EIATTR_KPARAM_INFO
	.align		4
        /*001c*/ 	.byte	0x04, 0x17
        /*001e*/ 	.short	(.L_302 - .L_301)
.L_301:
        /*0020*/ 	.word	0x00000000
        /*0024*/ 	.short	0x0000
        /*0026*/ 	.short	0x0000
        /*0028*/ 	.byte	0x00, 0xf0, 0xe1, 0x10


	//----- nvinfo : EIATTR_MAXREG_COUNT
	.align		4
.L_302:
        /*002c*/ 	.byte	0x03, 0x1b
        /*002e*/ 	.short	0x00ff


	//----- nvinfo : EIATTR_NUM_BARRIERS
	.align		4
        /*0030*/ 	.byte	0x02, 0x4c
        /*0032*/ 	.byte	0x06
	.zero		1


	//----- nvinfo : EIATTR_ANNOTATIONS
	.align		4
        /*0034*/ 	.byte	0x04, 0x55
        /*0036*/ 	.short	(.L_304 - .L_303)


	//   ....[0]....
.L_303:
        /* <DEDUP_REMOVED lines=104> */


	//----- nvinfo : EIATTR_MERCURY_ISA_VERSION
	.align		4
.L_304:
        /*06a0*/ 	.byte	0x03, 0x5f
        /*06a2*/ 	.short	0x0000


	//----- nvinfo : EIATTR_INT_WARP_WIDE_INSTR_OFFSETS
	.align		4
        /*06a4*/ 	.byte	0x04, 0x31
        /*06a6*/ 	.short	(.L_306 - .L_305)


	//   ....[0]....
.L_305:
        /*06a8*/ 	.word	0x00013810


	//   ....[1]....
        /*06ac*/ 	.word	0x00013890


	//----- nvinfo : EIATTR_COOP_GROUP_MASK_REGIDS
	.align		4
.L_306:
        /*06b0*/ 	.byte	0x04, 0x29
        /*06b2*/ 	.short	(.L_308 - .L_307)


	//   ....[0]....
.L_307:
        /*06b4*/ 	.word	0xffffffff


	//   ....[1]....
        /*06b8*/ 	.word	0xffffffff


	//   ....[2]....
        /*06bc*/ 	.word	0xffffffff


	//   ....[3]....
        /*06c0*/ 	.word	0xffffffff


	//   ....[4]....
        /*06c4*/ 	.word	0xffffffff


	//   ....[5]....
        /*06c8*/ 	.word	0xffffffff


	//   ....[6]....
        /*06cc*/ 	.word	0xffffffff


	//   ....[7]....
        /*06d0*/ 	.word	0xffffffff


	//   ....[8]....
        /*06d4*/ 	.word	0xffffffff


	//   ....[9]....
        /*06d8*/ 	.word	0xffffffff


	//   ....[10]....
        /*06dc*/ 	.word	0xffffffff


	//   ....[11]....
        /*06e0*/ 	.word	0xffffffff


	//   ....[12]....
        /*06e4*/ 	.word	0xffffffff


	//   ....[13]....
        /*06e8*/ 	.word	0xffffffff


	//   ....[14]....
        /*06ec*/ 	.word	0xffffffff


	//   ....[15]....
        /*06f0*/ 	.word	0xffffffff


	//   ....[16]....
        /*06f4*/ 	.word	0xffffffff


	//   ....[17]....
        /*06f8*/ 	.word	0xffffffff


	//   ....[18]....
        /*06fc*/ 	.word	0xffffffff


	//   ....[19]....
        /*0700*/ 	.word	0xffffffff


	//   ....[20]....
        /*0704*/ 	.word	0xffffffff


	//   ....[21]....
        /*0708*/ 	.word	0xffffffff


	//   ....[22]....
        /*070c*/ 	.word	0xffffffff


	//   ....[23]....
        /*0710*/ 	.word	0xffffffff


	//   ....[24]....
        /*0714*/ 	.word	0xffffffff


	//   ....[25]....
        /*0718*/ 	.word	0xffffffff


	//   ....[26]....
        /*071c*/ 	.word	0xffffffff


	//   ....[27]....
        /*0720*/ 	.word	0xffffffff


	//   ....[28]....
        /*0724*/ 	.word	0xffffffff


	//   ....[29]....
        /*0728*/ 	.word	0xffffffff


	//   ....[30]....
        /*072c*/ 	.word	0xffffffff


	//   ....[31]....
        /*0730*/ 	.word	0xffffffff


	//   ....[32]....
        /*0734*/ 	.word	0xffffffff


	//   ....[33]....
        /*0738*/ 	.word	0xffffffff


	//   ....[34]....
        /*073c*/ 	.word	0xffffffff


	//   ....[35]....
        /*0740*/ 	.word	0xffffffff


	//   ....[36]....
        /*0744*/ 	.word	0xffffffff


	//   ....[37]....
        /*0748*/ 	.word	0xffffffff


	//   ....[38]....
        /*074c*/ 	.word	0xffffffff


	//   ....[39]....
        /*0750*/ 	.word	0xffffffff


	//   ....[40]....
        /*0754*/ 	.word	0xffffffff


	//   ....[41]....
        /*0758*/ 	.word	0xffffffff


	//   ....[42]....
        /*075c*/ 	.word	0xffffffff


	//   ....[43]....
        /*0760*/ 	.word	0xffffffff


	//   ....[44]....
        /*0764*/ 	.word	0xffffffff


	//   ....[45]....
        /*0768*/ 	.word	0xffffffff


	//   ....[46]....
        /*076c*/ 	.word	0xffffffff


	//   ....[47]....
        /*0770*/ 	.word	0xffffffff


	//   ....[48]....
        /*0774*/ 	.word	0xffffffff


	//   ....[49]....
        /*0778*/ 	.word	0xffffffff


	//   ....[50]....
        /*077c*/ 	.word	0xffffffff


	//   ....[51]....
        /*0780*/ 	.word	0xffffffff


	//   ....[52]....
        /*0784*/ 	.word	0xffffffff


	//   ....[53]....
        /*0788*/ 	.word	0xffffffff


	//   ....[54]....
        /*078c*/ 	.word	0xffffffff


	//   ....[55]....
        /*0790*/ 	.word	0xffffffff


	//   ....[56]....
        /*0794*/ 	.word	0xffffffff


	//   ....[57]....
        /*0798*/ 	.word	0xffffffff


	//   ....[58]....
        /*079c*/ 	.word	0xffffffff


	//   ....[59]....
        /*07a0*/ 	.word	0xffffffff


	//   ....[60]....
        /*07a4*/ 	.word	0xffffffff


	//   ....[61]....
        /*07a8*/ 	.word	0xffffffff


	//   ....[62]....
        /*07ac*/ 	.word	0xffffffff


	//   ....[63]....
        /*07b0*/ 	.word	0xffffffff


	//   ....[64]....
        /*07b4*/ 	.word	0xffffffff


	//   ....[65]....
        /*07b8*/ 	.word	0xffffffff


	//   ....[66]....
        /*07bc*/ 	.word	0xffffffff


	//   ....[67]....
        /*07c0*/ 	.word	0xffffffff


	//   ....[68]....
        /*07c4*/ 	.word	0xffffffff


	//   ....[69]....
        /*07c8*/ 	.word	0xffffffff


	//   ....[70]....
        /*07cc*/ 	.word	0xffffffff


	//   ....[71]....
        /*07d0*/ 	.word	0xffffffff


	//   ....[72]....
        /*07d4*/ 	.word	0xffffffff


	//   ....[73]....
        /*07d8*/ 	.word	0xffffffff


	//   ....[74]....
        /*07dc*/ 	.word	0xffffffff


	//   ....[75]....
        /*07e0*/ 	.word	0xffffffff


	//   ....[76]....
        /*07e4*/ 	.word	0xffffffff


	//   ....[77]....
        /*07e8*/ 	.word	0xffffffff


	//   ....[78]....
        /*07ec*/ 	.word	0xffffffff


	//   ....[79]....
        /*07f0*/ 	.word	0xffffffff


	//   ....[80]....
        /*07f4*/ 	.word	0xffffffff


	//   ....[81]....
        /*07f8*/ 	.word	0xffffffff


	//   ....[82]....
        /*07fc*/ 	.word	0xffffffff


	//   ....[83]....
        /*0800*/ 	.word	0xffffffff


	//   ....[84]....
        /*0804*/ 	.word	0xffffffff


	//   ....[85]....
        /*0808*/ 	.word	0xffffffff


	//   ....[86]....
        /*080c*/ 	.word	0xffffffff


	//   ....[87]....
        /*0810*/ 	.word	0xffffffff


	//   ....[88]....
        /*0814*/ 	.word	0xffffffff


	//   ....[89]....
        /*0818*/ 	.word	0xffffffff


	//   ....[90]....
        /*081c*/ 	.word	0xffffffff


	//   ....[91]....
        /*0820*/ 	.word	0xffffffff


	//   ....[92]....
        /*0824*/ 	.word	0xffffffff


	//   ....[93]....
        /*0828*/ 	.word	0xffffffff


	//   ....[94]....
        /*082c*/ 	.word	0xffffffff


	//   ....[95]....
        /*0830*/ 	.word	0xffffffff


	//   ....[96]....
        /*0834*/ 	.word	0xffffffff


	//   ....[97]....
        /*0838*/ 	.word	0xffffffff


	//   ....[98]....
        /*083c*/ 	.word	0xffffffff


	//   ....[99]....
        /*0840*/ 	.word	0xffffffff


	//   ....[100]....
        /*0844*/ 	.word	0xffffffff


	//   ....[101]....
        /*0848*/ 	.word	0xffffffff


	//   ....[102]....
        /*084c*/ 	.word	0xffffffff


	//   ....[103]....
        /*0850*/ 	.word	0xffffffff


	//   ....[104]....
        /*0854*/ 	.word	0xffffffff


	//   ....[105]....
        /*0858*/ 	.word	0xffffffff


	//   ....[106]....
        /*085c*/ 	.word	0xffffffff


	//   ....[107]....
        /*0860*/ 	.word	0xffffffff


	//   ....[108]....
        /*0864*/ 	.word	0xffffffff


	//   ....[109]....
        /*0868*/ 	.word	0xffffffff


	//   ....[110]....
        /*086c*/ 	.word	0xffffffff


	//   ....[111]....
        /*0870*/ 	.word	0xffffffff


	//   ....[112]....
        /*0874*/ 	.word	0xffffffff


	//   ....[113]....
        /*0878*/ 	.word	0xffffffff


	//   ....[114]....
        /*087c*/ 	.word	0xffffffff


	//   ....[115]....
        /*0880*/ 	.word	0xffffffff


	//   ....[116]....
        /*0884*/ 	.word	0xffffffff


	//   ....[117]....
        /*0888*/ 	.word	0xffffffff


	//   ....[118]....
        /*088c*/ 	.word	0xffffffff


	//   ....[119]....
        /*0890*/ 	.word	0xffffffff


	//   ....[120]....
        /*0894*/ 	.word	0xffffffff


	//   ....[121]....
        /*0898*/ 	.word	0xffffffff


	//   ....[122]....
        /*089c*/ 	.word	0xffffffff


	//   ....[123]....
        /*08a0*/ 	.word	0xffffffff


	//   ....[124]....
        /*08a4*/ 	.word	0xffffffff


	//   ....[125]....
        /*08a8*/ 	.word	0xffffffff


	//   ....[126]....
        /*08ac*/ 	.word	0xffffffff


	//   ....[127]....
        /*08b0*/ 	.word	0xffffffff


	//   ....[128]....
        /*08b4*/ 	.word	0xffffffff


	//   ....[129]....
        /*08b8*/ 	.word	0xffffffff


	//   ....[130]....
        /*08bc*/ 	.word	0xffffffff


	//   ....[131]....
        /*08c0*/ 	.word	0xffffffff


	//   ....[132]....
        /*08c4*/ 	.word	0xffffffff


	//   ....[133]....
        /*08c8*/ 	.word	0xffffffff


	//   ....[134]....
        /*08cc*/ 	.word	0xffffffff


	//   ....[135]....
        /*08d0*/ 	.word	0xffffffff


	//   ....[136]....
        /*08d4*/ 	.word	0xffffffff


	//   ....[137]....
        /*08d8*/ 	.word	0xffffffff


	//   ....[138]....
        /*08dc*/ 	.word	0xffffffff


	//   ....[139]....
        /*08e0*/ 	.word	0xffffffff


	//   ....[140]....
        /*08e4*/ 	.word	0xffffffff


	//   ....[141]....
        /*08e8*/ 	.word	0xffffffff


	//   ....[142]....
        /*08ec*/ 	.word	0xffffffff


	//   ....[143]....
        /*08f0*/ 	.word	0xffffffff


	//   ....[144]....
        /*08f4*/ 	.word	0xffffffff


	//   ....[145]....
        /*08f8*/ 	.word	0xffffffff


	//   ....[146]....
        /*08fc*/ 	.word	0xffffffff


	//   ....[147]....
        /*0900*/ 	.word	0xffffffff


	//   ....[148]....
        /*0904*/ 	.word	0xffffffff


	//   ....[149]....
        /*0908*/ 	.word	0xffffffff


	//   ....[150]....
        /*090c*/ 	.word	0xffffffff


	//   ....[151]....
        /*0910*/ 	.word	0xffffffff


	//   ....[152]....
        /*0914*/ 	.word	0xffffffff


	//   ....[153]....
        /*0918*/ 	.word	0xffffffff


	//   ....[154]....
        /*091c*/ 	.word	0xffffffff


	//   ....[155]....
        /*0920*/ 	.word	0xffffffff


	//   ....[156]....
        /*0924*/ 	.word	0xffffffff


	//   ....[157]....
        /*0928*/ 	.word	0xffffffff


	//   ....[158]....
        /*092c*/ 	.word	0xffffffff


	//   ....[159]....
        /*0930*/ 	.word	0xffffffff


	//   ....[160]....
        /*0934*/ 	.word	0xffffffff


	//   ....[161]....
        /*0938*/ 	.word	0xffffffff


	//   ....[162]....
        /*093c*/ 	.word	0xffffffff


	//   ....[163]....
        /*0940*/ 	.word	0xffffffff


	//   ....[164]....
        /*0944*/ 	.word	0xffffffff


	//   ....[165]....
        /*0948*/ 	.word	0xffffffff


	//   ....[166]....
        /*094c*/ 	.word	0xffffffff


	//   ....[167]....
        /*0950*/ 	.word	0xffffffff


	//   ....[168]....
        /*0954*/ 	.word	0xffffffff


	//   ....[169]....
        /*0958*/ 	.word	0xffffffff


	//   ....[170]....
        /*095c*/ 	.word	0xffffffff


	//   ....[171]....
        /*0960*/ 	.word	0xffffffff


	//   ....[172]....
        /*0964*/ 	.word	0xffffffff


	//   ....[173]....
        /*0968*/ 	.word	0xffffffff


	//   ....[174]....
        /*096c*/ 	.word	0xffffffff


	//   ....[175]....
        /*0970*/ 	.word	0xffffffff


	//   ....[176]....
        /*0974*/ 	.word	0xffffffff


	//   ....[177]....
        /*0978*/ 	.word	0xffffffff


	//   ....[178]....
        /*097c*/ 	.word	0xffffffff


	//   ....[179]....
        /*0980*/ 	.word	0xffffffff


	//   ....[180]....
        /*0984*/ 	.word	0xffffffff


	//   ....[181]....
        /*0988*/ 	.word	0xffffffff


	//   ....[182]....
        /*098c*/ 	.word	0xffffffff


	//   ....[183]....
        /*0990*/ 	.word	0xffffffff


	//   ....[184]....
        /*0994*/ 	.word	0xffffffff


	//   ....[185]....
        /*0998*/ 	.word	0xffffffff


	//   ....[186]....
        /*099c*/ 	.word	0xffffffff


	//   ....[187]....
        /*09a0*/ 	.word	0xffffffff


	//   ....[188]....
        /*09a4*/ 	.word	0xffffffff


	//   ....[189]....
        /*09a8*/ 	.word	0xffffffff


	//   ....[190]....
        /*09ac*/ 	.word	0xffffffff


	//   ....[191]....
        /*09b0*/ 	.word	0xffffffff


	//   ....[192]....
        /*09b4*/ 	.word	0xffffffff


	//   ....[193]....
        /*09b8*/ 	.word	0xffffffff


	//   ....[194]....
        /*09bc*/ 	.word	0xffffffff


	//----- nvinfo : EIATTR_COOP_GROUP_INSTR_OFFSETS
	.align		4
.L_308:
        /*09c0*/ 	.byte	0x04, 0x28
        /*09c2*/ 	.short	(.L_310 - .L_309)


	//   ....[0]....
.L_309:
        /*09c4*/ 	.word	0x00000050


	//   ....[1]....
        /*09c8*/ 	.word	0x00000200


	//   ....[2]....
        /*09cc*/ 	.word	0x00000230


	//   ....[3]....
        /*09d0*/ 	.word	0x00000260


	//   ....[4]....
        /*09d4*/ 	.word	0x00000290


	//   ....[5]....
        /*09d8*/ 	.word	0x000002c0


	//   ....[6]....
        /*09dc*/ 	.word	0x000002f0


	//   ....[7]....
        /*09e0*/ 	.word	0x00000450


	//   ....[8]....
        /*09e4*/ 	.word	0x00000490


	//   ....[9]....
        /*09e8*/ 	.word	0x000004c0


	//   ....[10]....
        /*09ec*/ 	.word	0x000004f0


	//   ....[11]....
        /*09f0*/ 	.word	0x00000520


	//   ....[12]....
        /*09f4*/ 	.word	0x00000550


	//   ....[13]....
        /*09f8*/ 	.word	0x000005e0


	//   ....[14]....
        /*09fc*/ 	.word	0x00000630


	//   ....[15]....
        /*0a00*/ 	.word	0x00000650


	//   ....[16]....
        /*0a04*/ 	.word	0x000006b0


	//   ....[17]....
        /*0a08*/ 	.word	0x00002f40


	//   ....[18]....
        /*0a0c*/ 	.word	0x00002f60


	//   ....[19]....
        /*0a10*/ 	.word	0x00003100


	//   ....[20]....
        /*0a14*/ 	.word	0x00003110


	//   ....[21]....
        /*0a18*/ 	.word	0x000032b0


	//   ....[22]....
        /*0a1c*/ 	.word	0x000032d0


	//   ....[23]....
        /*0a20*/ 	.word	0x00003470


	//   ....[24]....
        /*0a24*/ 	.word	0x00003480


	//   ....[25]....
        /*0a28*/ 	.word	0x00004b50


	//   ....[26]....
        /*0a2c*/ 	.word	0x00005060


	//   ....[27]....
        /*0a30*/ 	.word	0x00005220


	//   ....[28]....
        /*0a34*/ 	.word	0x00005660


	//   ....[29]....
        /*0a38*/ 	.word	0x00005e20


	//   ....[30]....
        /*0a3c*/ 	.word	0x00005e50


	//   ....[31]....
        /*0a40*/ 	.word	0x00005fd0


	//   ....[32]....
        /*0a44*/ 	.word	0x00006020


	//   ....[33]....
        /*0a48*/ 	.word	0x00006290


	//   ....[34]....
        /*0a4c*/ 	.word	0x000062c0


	//   ....[35]....
        /*0a50*/ 	.word	0x000062f0


	//   ....[36]....
        /*0a54*/ 	.word	0x00006380


	//   ....[37]....
        /*0a58*/ 	.word	0x000086e0


	//   ....[38]....
        /*0a5c*/ 	.word	0x000088f0


	//   ....[39]....
        /*0a60*/ 	.word	0x00008ea0


	//   ....[40]....
        /*0a64*/ 	.word	0x00009320


	//   ....[41]....
        /*0a68*/ 	.word	0x000099a0


	//   ....[42]....
        /*0a6c*/ 	.word	0x00009ae0


	//   ....[43]....
        /*0a70*/ 	.word	0x00009b80


	//   ....[44]....
        /*0a74*/ 	.word	0x00009d30


	//   ....[45]....
        /*0a78*/ 	.word	0x00009d70


	//   ....[46]....
        /*0a7c*/ 	.word	0x00009e60


	//   ....[47]....
        /*0a80*/ 	.word	0x00009f90


	//   ....[48]....
        /*0a84*/ 	.word	0x0000a080


	//   ....[49]....
        /*0a88*/ 	.word	0x0000d070


	//   ....[50]....
        /*0a8c*/ 	.word	0x0000d0c0


	//   ....[51]....
        /*0a90*/ 	.word	0x0000d160


	//   ....[52]....
        /*0a94*/ 	.word	0x0000d1b0


	//   ....[53]....
        /*0a98*/ 	.word	0x0000d1e0


	//   ....[54]....
        /*0a9c*/ 	.word	0x0000d220


	//   ....[55]....
        /*0aa0*/ 	.word	0x0000d340


	//   ....[56]....
        /*0aa4*/ 	.word	0x0000d780


	//   ....[57]....
        /*0aa8*/ 	.word	0x0000fd60


	//   ....[58]....
        /*0aac*/ 	.word	0x0000ff70


	//   ....[59]....
        /*0ab0*/ 	.word	0x00010520


	//   ....[60]....
        /*0ab4*/ 	.word	0x000109a0


	//   ....[61]....
        /*0ab8*/ 	.word	0x00011020


	//   ....[62]....
        /*0abc*/ 	.word	0x00011160


	//   ....[63]....
        /*0ac0*/ 	.word	0x00011200


	//   ....[64]....
        /*0ac4*/ 	.word	0x000113b0


	//   ....[65]....
        /*0ac8*/ 	.word	0x000113f0


	//   ....[66]....
        /*0acc*/ 	.word	0x000114e0


	//   ....[67]....
        /*0ad0*/ 	.word	0x00011610


	//   ....[68]....
        /*0ad4*/ 	.word	0x00011700


	//   ....[69]....
        /*0ad8*/ 	.word	0x00012e10


	//   ....[70]....
        /*0adc*/ 	.word	0x00012e80


	//   ....[71]....
        /*0ae0*/ 	.word	0x00012e90


	//   ....[72]....
        /*0ae4*/ 	.word	0x00012ea0


	//   ....[73]....
        /*0ae8*/ 	.word	0x00012ed0


	//   ....[74]....
        /*0aec*/ 	.word	0x00012ef0


	//   ....[75]....
        /*0af0*/ 	.word	0x00012f00


	//   ....[76]....
        /*0af4*/ 	.word	0x00012f10


	//   ....[77]....
        /*0af8*/ 	.word	0x000144c0


	//   ....[78]....
        /*0afc*/ 	.word	0x000144d0


	//   ....[79]....
        /*0b00*/ 	.word	0x000144e0


	//   ....[80]....
        /*0b04*/ 	.word	0x000144f0


	//   ....[81]....
        /*0b08*/ 	.word	0x00014500


	//   ....[82]....
        /*0b0c*/ 	.word	0x00014510


	//   ....[83]....
        /*0b10*/ 	.word	0x00014530


	//   ....[84]....
        /*0b14*/ 	.word	0x00014540


	//   ....[85]....
        /*0b18*/ 	.word	0x000149f0


	//   ....[86]....
        /*0b1c*/ 	.word	0x00014a10


	//   ....[87]....
        /*0b20*/ 	.word	0x00014b80


	//   ....[88]....
        /*0b24*/ 	.word	0x00014b90


	//   ....[89]....
        /*0b28*/ 	.word	0x00014d10


	//   ....[90]....
        /*0b2c*/ 	.word	0x00014d30


	//   ....[91]....
        /*0b30*/ 	.word	0x00014eb0


	//   ....[92]....
        /*0b34*/ 	.word	0x00014ec0


	//   ....[93]....
        /*0b38*/ 	.word	0x00015250


	//   ....[94]....
        /*0b3c*/ 	.word	0x00015270


	//   ....[95]....
        /*0b40*/ 	.word	0x000157e0


	//   ....[96]....
        /*0b44*/ 	.word	0x000157f0


	//   ....[97]....
        /*0b48*/ 	.word	0x00015d60


	//   ....[98]....
        /*0b4c*/ 	.word	0x00015d80


	//   ....[99]....
        /*0b50*/ 	.word	0x00016300


	//   ....[100]....
        /*0b54*/ 	.word	0x00016310


	//   ....[101]....
        /*0b58*/ 	.word	0x00017090


	//   ....[102]....
        /*0b5c*/ 	.word	0x000170b0


	//   ....[103]....
        /*0b60*/ 	.word	0x00017230


	//   ....[104]....
        /*0b64*/ 	.word	0x00017240


	//   ....[105]....
        /*0b68*/ 	.word	0x000173c0


	//   ....[106]....
        /*0b6c*/ 	.word	0x000173e0


	//   ....[107]....
        /*0b70*/ 	.word	0x00017560


	//   ....[108]....
        /*0b74*/ 	.word	0x00017570


	//   ....[109]....
        /*0b78*/ 	.word	0x000177b0


	//   ....[110]....
        /*0b7c*/ 	.word	0x000177d0


	//   ....[111]....
        /*0b80*/ 	.word	0x00017900


	//   ....[112]....
        /*0b84*/ 	.word	0x00017940


	//   ....[113]....
        /*0b88*/ 	.word	0x00017970


	//   ....[114]....
        /*0b8c*/ 	.word	0x000179a0


	//   ....[115]....
        /*0b90*/ 	.word	0x000179d0


	//   ....[116]....
        /*0b94*/ 	.word	0x00017a00


	//   ....[117]....
        /*0b98*/ 	.word	0x00017b60


	//   ....[118]....
        /*0b9c*/ 	.word	0x00017ba0


	//   ....[119]....
        /*0ba0*/ 	.word	0x00017bd0


	//   ....[120]....
        /*0ba4*/ 	.word	0x00017c00


	//   ....[121]....
        /*0ba8*/ 	.word	0x00017c30


	//   ....[122]....
        /*0bac*/ 	.word	0x00017c60


	//   ....[123]....
        /*0bb0*/ 	.word	0x00017cf0


	//   ....[124]....
        /*0bb4*/ 	.word	0x00017d50


	//   ....[125]....
        /*0bb8*/ 	.word	0x00017d60


	//   ....[126]....
        /*0bbc*/ 	.word	0x00017dc0


	//   ....[127]....
        /*0bc0*/ 	.word	0x00018820


	//   ....[128]....
        /*0bc4*/ 	.word	0x00018880


	//   ....[129]....
        /*0bc8*/ 	.word	0x000188d0


	//   ....[130]....
        /*0bcc*/ 	.word	0x00018920


	//   ....[131]....
        /*0bd0*/ 	.word	0x00018970


	//   ....[132]....
        /*0bd4*/ 	.word	0x000189e0


	//   ....[133]....
        /*0bd8*/ 	.word	0x00018a20


	//   ....[134]....
        /*0bdc*/ 	.word	0x00018a90


	//   ....[135]....
        /*0be0*/ 	.word	0x00018b00


	//   ....[136]....
        /*0be4*/ 	.word	0x00018b60


	//   ....[137]....
        /*0be8*/ 	.word	0x00018bd0


	//   ....[138]....
        /*0bec*/ 	.word	0x00018c40


	//   ....[139]....
        /*0bf0*/ 	.word	0x00018ca0


	//   ....[140]....
        /*0bf4*/ 	.word	0x00018d00


	//   ....[141]....
        /*0bf8*/ 	.word	0x00018d60


	//   ....[142]....
        /*0bfc*/ 	.word	0x00018dd0


	//   ....[143]....
        /*0c00*/ 	.word	0x00018e30


	//   ....[144]....
        /*0c04*/ 	.word	0x00018e90


	//   ....[145]....
        /*0c08*/ 	.word	0x00018ee0


	//   ....[146]....
        /*0c0c*/ 	.word	0x00018f30


	//   ....[147]....
        /*0c10*/ 	.word	0x00018f80


	//   ....[148]....
        /*0c14*/ 	.word	0x00018fe0


	//   ....[149]....
        /*0c18*/ 	.word	0x00019030


	//   ....[150]....
        /*0c1c*/ 	.word	0x00019090


	//   ....[151]....
        /*0c20*/ 	.word	0x000190e0


	//   ....[152]....
        /*0c24*/ 	.word	0x00019140


	//   ....[153]....
        /*0c28*/ 	.word	0x000191b0


	//   ....[154]....
        /*0c2c*/ 	.word	0x00019220


	//   ....[155]....
        /*0c30*/ 	.word	0x00019280


	//   ....[156]....
        /*0c34*/ 	.word	0x000192e0


	//   ....[157]....
        /*0c38*/ 	.word	0x00019340


	//   ....[158]....
        /*0c3c*/ 	.word	0x000193b0


	//   ....[159]....
        /*0c40*/ 	.word	0x00019410


	//   ....[160]....
        /*0c44*/ 	.word	0x00019470


	//   ....[161]....
        /*0c48*/ 	.word	0x000194d0


	//   ....[162]....
        /*0c4c*/ 	.word	0x00019540


	//   ....[163]....
        /*0c50*/ 	.word	0x000195a0


	//   ....[164]....
        /*0c54*/ 	.word	0x00019600


	//   ....[165]....
        /*0c58*/ 	.word	0x00019660


	//   ....[166]....
        /*0c5c*/ 	.word	0x000196d0


	//   ....[167]....
        /*0c60*/ 	.word	0x00019730


	//   ....[168]....
        /*0c64*/ 	.word	0x00019790


	//   ....[169]....
        /*0c68*/ 	.word	0x000197f0


	//   ....[170]....
        /*0c6c*/ 	.word	0x00019860


	//   ....[171]....
        /*0c70*/ 	.word	0x000198c0


	//   ....[172]....
        /*0c74*/ 	.word	0x00019920


	//   ....[173]....
        /*0c78*/ 	.word	0x00019980


	//   ....[174]....
        /*0c7c*/ 	.word	0x000199f0


	//   ....[175]....
        /*0c80*/ 	.word	0x00019a50


	//   ....[176]....
        /*0c84*/ 	.word	0x00019ab0


	//   ....[177]....
        /*0c88*/ 	.word	0x00019b10


	//   ....[178]....
        /*0c8c*/ 	.word	0x00019b80


	//   ....[179]....
        /*0c90*/ 	.word	0x00019bd0


	//   ....[180]....
        /*0c94*/ 	.word	0x00019c10


	//   ....[181]....
        /*0c98*/ 	.word	0x00019c60


	//   ....[182]....
        /*0c9c*/ 	.word	0x00019cb0


	//   ....[183]....
        /*0ca0*/ 	.word	0x00019d00


	//   ....[184]....
        /*0ca4*/ 	.word	0x00019d70


	//   ....[185]....
        /*0ca8*/ 	.word	0x00019db0


	//   ....[186]....
        /*0cac*/ 	.word	0x00019e00


	//   ....[187]....
        /*0cb0*/ 	.word	0x00019e50


	//   ....[188]....
        /*0cb4*/ 	.word	0x00019ea0


	//   ....[189]....
        /*0cb8*/ 	.word	0x00019ef0


	//   ....[190]....
        /*0cbc*/ 	.word	0x00019f60


	//   ....[191]....
        /*0cc0*/ 	.word	0x00019fa0


	//   ....[192]....
        /*0cc4*/ 	.word	0x0001a010


	//   ....[193]....
        /*0cc8*/ 	.word	0x0001a070


	//   ....[194]....
        /*0ccc*/ 	.word	0x0001a0d0


	//----- nvinfo : EIATTR_EXIT_INSTR_OFFSETS
	.align		4
.L_310:
        /*0cd0*/ 	.byte	0x04, 0x1c
        /*0cd2*/ 	.short	(.L_312 - .L_311)


	//   ....[0]....
.L_311:
        /*0cd4*/ 	.word	0x000010d0


	//   ....[1]....
        /*0cd8*/ 	.word	0x000187e0


	//----- nvinfo : EIATTR_MAX_THREADS
	.align		4
.L_312:
        /*0cdc*/ 	.byte	0x04, 0x05
        /*0cde*/ 	.short	(.L_314 - .L_313)
.L_313:
        /*0ce0*/ 	.word	0x00000080
        /*0ce4*/ 	.word	0x00000001
        /*0ce8*/ 	.word	0x00000001


	//----- nvinfo : EIATTR_CRS_STACK_SIZE
	.align		4
.L_314:
        /*0cec*/ 	.byte	0x04, 0x1e
        /*0cee*/ 	.short	(.L_316 - .L_315)
.L_315:
        /*0cf0*/ 	.word	0x00000000
.L_316:


//--------------------- .nv.info._ZN7cutlass13device_kernelIN5flash19enable_sm80_to_sm89INS1_16FlashAttnFwdSm80INS1_25CollectiveMainloopFwdSm80ILi4ELi1ELb0EN4cute5tupleIJNS5_1CILi128EEENS7_ILi48EEENS7_ILi96EEEEEELi96ENS_10bfloat16_tEfNS_4arch4Sm80ELb0ELb1ELb1ELb1ELb0ELb1ELb1ELb1EEENS1_21CollectiveEpilogueFwdINS6_IJS8_SA_S9_EEENS6_IJNS7_ILi1EEESI_SI_EEESC_SE_Li128ELb1ELb1ELb1ELb0EEENS1_36VarlenDynamicPersistentTileSchedulerILi128ELi48ELi128ELi128ELb1ELb1ELb0ELb1ELb0ELb1EEEEEEEEEvNT_6ParamsE --------------------------
	.section	.nv.info._ZN7cutlass13device_kernelIN5flash19enable_sm80_to_sm89INS1_16FlashAttnFwdSm80INS1_25CollectiveMainloopFwdSm80ILi4ELi1ELb0EN4cute5tupleIJNS5_1CILi128EEENS7_ILi48EEENS7_ILi96EEEEEELi96ENS_10bfloat16_tEfNS_4arch4Sm80ELb0ELb1ELb1ELb1ELb0ELb1ELb1ELb1EEENS1_21CollectiveEpilogueFwdINS6_IJS8_SA_S9_EEENS6_IJNS7_ILi1EEESI_SI_EEESC_SE_Li128ELb1ELb1ELb1ELb0EEENS1_36VarlenDynamicPersistentTileSchedulerILi128ELi48ELi128ELi128ELb1ELb1ELb0ELb1ELb0ELb1EEEEEEEEEvNT_6ParamsE,"",@"SHT_CUDA_INFO"
	.sectionflags	@""
	.align	4


	//----- nvinfo : EIATTR_CUDA_API_VERSION
	.align		4
        /*0000*/ 	.byte	0x04, 0x37
        /*0002*/ 	.short	(.L_318 - .L_317)
.L_317:
        /*0004*/ 	.word	0x00000082


	//----- nvinfo : EIATTR_SW2861232_WAR
	.align		4
.L_318:
        /*0008*/ 	.byte	0x01, 0x35
	.zero		2


	//----- nvinfo : EIATTR_PARAM_CBANK
	.align		4
        /*000c*/ 	.byte	0x04, 0x0a
        /*000e*/ 	.short	(.L_320 - .L_319)
	.align		4
.L_319:
        /*0010*/ 	.word	index@(.nv.constant0._ZN7cutlass13device_kernelIN5flash19enable_sm80_to_sm89INS1_16FlashAttnFwdSm80INS1_25CollectiveMainloopFwdSm80ILi4ELi1ELb0EN4cute5tupleIJNS5_1CILi128EEENS7_ILi48EEENS7_ILi96EEEEEELi96ENS_10bfloat16_tEfNS_4arch4Sm80ELb0ELb1ELb1ELb1ELb0ELb1ELb1ELb1EEENS1_21CollectiveEpilogueFwdINS6_IJS8_SA_S9_EEENS6_IJNS7_ILi1EEESI_SI_EEESC_SE_Li128ELb1ELb1ELb1ELb0EEENS1_36VarlenDynamicPersistentTileSchedulerILi128ELi48ELi128ELi128ELb1ELb1ELb0ELb1ELb0ELb1EEEEEEEEEvNT_6ParamsE)
        /*0014*/ 	.short	0x0160
        /*0016*/ 	.short	0x0438


	//----- nvinfo : EIATTR_CBANK_PARAM_SIZE
	.align		4
.L_320:
        /*0018*/ 	.byte	0x03, 0x19
        /*001a*/ 	.short	0x0438


	//----- nvinfo : EIATTR_KPARAM_INFO
	.align		4
        /*001c*/ 	.byte	0x04, 0x17
        /*001e*/ 	.short	(.L_322 - .L_321)
.L_321:
        /*0020*/ 	.word	0x00000000
        /*0024*/ 	.short	0x0000
        /*0026*/ 	.short	0x0000
        /*0028*/ 	.byte	0x00, 0xf0, 0xe1, 0x10


	//----- nvinfo : EIATTR_MAXREG_COUNT
	.align		4
.L_322:
        /*002c*/ 	.byte	0x03, 0x1b
        /*002e*/ 	.short	0x00ff


	//----- nvinfo : EIATTR_NUM_BARRIERS
	.align		4
        /*0030*/ 	.byte	0x02, 0x4c
        /*0032*/ 	.byte	0x06
	.zero		1


	//----- nvinfo : EIATTR_ANNOTATIONS
	.align		4
        /*0034*/ 	.byte	0x04, 0x55
        /*0036*/ 	.short	(.L_324 - .L_323)


	//   ....[0]....
.L_323:
        /* <DEDUP_REMOVED lines=131> */


	//----- nvinfo : EIATTR_MERCURY_ISA_VERSION
	.align		4
.L_324:
        /*0850*/ 	.byte	0x03, 0x5f
        /*0852*/ 	.short	0x0000


	//----- nvinfo : EIATTR_INT_WARP_WIDE_INSTR_OFFSETS
	.align		4
        /*0854*/ 	.byte	0x04, 0x31
        /*0856*/ 	.short	(.L_326 - .L_325)


	//   ....[0]....
.L_325:
        /*0858*/ 	.word	0x00020550


	//   ....[1]....
        /*085c*/ 	.word	0x000205d0


	//----- nvinfo : EIATTR_COOP_GROUP_MASK_REGIDS
	.align		4
.L_326:
        /*0860*/ 	.byte	0x04, 0x29
        /*0862*/ 	.short	(.L_328 - .L_327)


	//   ....[0]....
.L_327:
        /*0864*/ 	.word	0xffffffff


	//   ....[1]....
        /*0868*/ 	.word	0xffffffff


	//   ....[2]....
        /*086c*/ 	.word	0xffffffff


	//   ....[3]....
        /*0870*/ 	.word	0xffffffff


	//   ....[4]....
        /*0874*/ 	.word	0xffffffff


	//   ....[5]....
        /*0878*/ 	.word	0xffffffff


	//   ....[6]....
        /*087c*/ 	.word	0xffffffff


	//   ....[7]....
        /*0880*/ 	.word	0xffffffff


	//   ....[8]....
        /*0884*/ 	.word	0xffffffff


	//   ....[9]....
        /*0888*/ 	.word	0xffffffff


	//   ....[10]....
        /*088c*/ 	.word	0xffffffff


	//   ....[11]....
        /*0890*/ 	.word	0xffffffff


	//   ....[12]....
        /*0894*/ 	.word	0xffffffff


	//   ....[13]....
        /*0898*/ 	.word	0xffffffff


	//   ....[14]....
        /*089c*/ 	.word	0xffffffff


	//   ....[15]....
        /*08a0*/ 	.word	0xffffffff


	//   ....[16]....
        /*08a4*/ 	.word	0xffffffff


	//   ....[17]....
        /*08a8*/ 	.word	0xffffffff


	//   ....[18]....
        /*08ac*/ 	.word	0xffffffff


	//   ....[19]....
        /*08b0*/ 	.word	0xffffffff


	//   ....[20]....
        /*08b4*/ 	.word	0xffffffff


	//   ....[21]....
        /*08b8*/ 	.word	0xffffffff


	//   ....[22]....
        /*08bc*/ 	.word	0xffffffff


	//   ....[23]....
        /*08c0*/ 	.word	0xffffffff


	//   ....[24]....
        /*08c4*/ 	.word	0xffffffff


	//   ....[25]....
        /*08c8*/ 	.word	0xffffffff


	//   ....[26]....
        /*08cc*/ 	.word	0xffffffff


	//   ....[27]....
        /*08d0*/ 	.word	0xffffffff


	//   ....[28]....
        /*08d4*/ 	.word	0xffffffff


	//   ....[29]....
        /*08d8*/ 	.word	0xffffffff


	//   ....[30]....
        /*08dc*/ 	.word	0xffffffff


	//   ....[31]....
        /*08e0*/ 	.word	0xffffffff


	//   ....[32]....
        /*08e4*/ 	.word	0xffffffff


	//   ....[33]....
        /*08e8*/ 	.word	0xffffffff


	//   ....[34]....
        /*08ec*/ 	.word	0xffffffff


	//   ....[35]....
        /*08f0*/ 	.word	0xffffffff


	//   ....[36]....
        /*08f4*/ 	.word	0xffffffff


	//   ....[37]....
        /*08f8*/ 	.word	0xffffffff


	//   ....[38]....
        /*08fc*/ 	.word	0xffffffff


	//   ....[39]....
        /*0900*/ 	.word	0xffffffff


	//   ....[40]....
        /*0904*/ 	.word	0xffffffff


	//   ....[41]....
        /*0908*/ 	.word	0xffffffff


	//   ....[42]....
        /*090c*/ 	.word	0xffffffff


	//   ....[43]....
        /*0910*/ 	.word	0xffffffff


	//   ....[44]....
        /*0914*/ 	.word	0xffffffff


	//   ....[45]....
        /*0918*/ 	.word	0xffffffff


	//   ....[46]....
        /*091c*/ 	.word	0xffffffff


	//   ....[47]....
        /*0920*/ 	.word	0xffffffff


	//   ....[48]....
        /*0924*/ 	.word	0xffffffff


	//   ....[49]....
        /*0928*/ 	.word	0xffffffff


	//   ....[50]....
        /*092c*/ 	.word	0xffffffff


	//   ....[51]....
        /*0930*/ 	.word	0xffffffff


	//   ....[52]....
        /*0934*/ 	.word	0xffffffff


	//   ....[53]....
        /*0938*/ 	.word	0xffffffff


	//   ....[54]....
        /*093c*/ 	.word	0xffffffff


	//   ....[55]....
        /*0940*/ 	.word	0xffffffff


	//   ....[56]....
        /*0944*/ 	.word	0xffffffff


	//   ....[57]....
        /*0948*/ 	.word	0xffffffff


	//   ....[58]....
        /*094c*/ 	.word	0xffffffff


	//   ....[59]....
        /*0950*/ 	.word	0xffffffff


	//   ....[60]....
        /*0954*/ 	.word	0xffffffff


	//   ....[61]....
        /*0958*/ 	.word	0xffffffff


	//   ....[62]....
        /*095c*/ 	.word	0xffffffff


	//   ....[63]....
        /*0960*/ 	.word	0xffffffff


	//   ....[64]....
        /*0964*/ 	.word	0xffffffff


	//   ....[65]....
        /*0968*/ 	.word	0xffffffff


	//   ....[66]....
        /*096c*/ 	.word	0xffffffff


	//   ....[67]....
        /*0970*/ 	.word	0xffffffff


	//   ....[68]....
        /*0974*/ 	.word	0xffffffff


	//   ....[69]....
        /*0978*/ 	.word	0xffffffff


	//   ....[70]....
        /*097c*/ 	.word	0xffffffff


	//   ....[71]....
        /*0980*/ 	.word	0xffffffff


	//   ....[72]....
        /*0984*/ 	.word	0xffffffff


	//   ....[73]....
        /*0988*/ 	.word	0xffffffff


	//   ....[74]....
        /*098c*/ 	.word	0xffffffff


	//   ....[75]....
        /*0990*/ 	.word	0xffffffff


	//   ....[76]....
        /*0994*/ 	.word	0xffffffff


	//   ....[77]....
        /*0998*/ 	.word	0xffffffff


	//   ....[78]....
        /*099c*/ 	.word	0xffffffff


	//   ....[79]....
        /*09a0*/ 	.word	0xffffffff


	//   ....[80]....
        /*09a4*/ 	.word	0xffffffff


	//   ....[81]....
        /*09a8*/ 	.word	0xffffffff


	//   ....[82]....
        /*09ac*/ 	.word	0xffffffff


	//   ....[83]....
        /*09b0*/ 	.word	0xffffffff


	//   ....[84]....
        /*09b4*/ 	.word	0xffffffff


	//   ....[85]....
        /*09b8*/ 	.word	0xffffffff


	//   ....[86]....
        /*09bc*/ 	.word	0xffffffff


	//   ....[87]....
        /*09c0*/ 	.word	0xffffffff


	//   ....[88]....
        /*09c4*/ 	.word	0xffffffff


	//   ....[89]....
        /*09c8*/ 	.word	0xffffffff


	//   ....[90]....
        /*09cc*/ 	.word	0xffffffff


	//   ....[91]....
        /*09d0*/ 	.word	0xffffffff


	//   ....[92]....
        /*09d4*/ 	.word	0xffffffff


	//   ....[93]....
        /*09d8*/ 	.word	0xffffffff


	//   ....[94]....
        /*09dc*/ 	.word	0xffffffff


	//   ....[95]....
        /*09e0*/ 	.word	0xffffffff


	//   ....[96]....
        /*09e4*/ 	.word	0xffffffff


	//   ....[97]....
        /*09e8*/ 	.word	0xffffffff


	//   ....[98]....
        /*09ec*/ 	.word	0xffffffff


	//   ....[99]....
        /*09f0*/ 	.word	0xffffffff


	//   ....[100]....
        /*09f4*/ 	.word	0xffffffff


	//   ....[101]....
        /*09f8*/ 	.word	0xffffffff


	//   ....[102]....
        /*09fc*/ 	.word	0xffffffff


	//   ....[103]....
        /*0a00*/ 	.word	0xffffffff


	//   ....[104]....
        /*0a04*/ 	.word	0xffffffff


	//   ....[105]....
        /*0a08*/ 	.word	0xffffffff


	//   ....[106]....
        /*0a0c*/ 	.word	0xffffffff


	//   ....[107]....
        /*0a10*/ 	.word	0xffffffff


	//   ....[108]....
        /*0a14*/ 	.word	0xffffffff


	//   ....[109]....
        /*0a18*/ 	.word	0xffffffff


	//   ....[110]....
        /*0a1c*/ 	.word	0xffffffff


	//   ....[111]....
        /*0a20*/ 	.word	0xffffffff


	//   ....[112]....
        /*0a24*/ 	.word	0xffffffff


	//   ....[113]....
        /*0a28*/ 	.word	0xffffffff


	//   ....[114]....
        /*0a2c*/ 	.word	0xffffffff


	//   ....[115]....
        /*0a30*/ 	.word	0xffffffff


	//   ....[116]....
        /*0a34*/ 	.word	0xffffffff


	//   ....[117]....
        /*0a38*/ 	.word	0xffffffff


	//   ....[118]....
        /*0a3c*/ 	.word	0xffffffff


	//   ....[119]....
        /*0a40*/ 	.word	0xffffffff


	//   ....[120]....
        /*0a44*/ 	.word	0xffffffff


	//   ....[121]....
        /*0a48*/ 	.word	0xffffffff


	//   ....[122]....
        /*0a4c*/ 	.word	0xffffffff


	//   ....[123]....
        /*0a50*/ 	.word	0xffffffff


	//   ....[124]....
        /*0a54*/ 	.word	0xffffffff


	//   ....[125]....
        /*0a58*/ 	.word	0xffffffff


	//   ....[126]....
        /*0a5c*/ 	.word	0xffffffff


	//   ....[127]....
        /*0a60*/ 	.word	0xffffffff


	//   ....[128]....
        /*0a64*/ 	.word	0xffffffff


	//   ....[129]....
        /*0a68*/ 	.word	0xffffffff


	//   ....[130]....
        /*0a6c*/ 	.word	0xffffffff


	//   ....[131]....
        /*0a70*/ 	.word	0xffffffff


	//   ....[132]....
        /*0a74*/ 	.word	0xffffffff


	//   ....[133]....
        /*0a78*/ 	.word	0xffffffff


	//   ....[134]....
        /*0a7c*/ 	.word	0xffffffff


	//   ....[135]....
        /*0a80*/ 	.word	0xffffffff


	//   ....[136]....
        /*0a84*/ 	.word	0xffffffff


	//   ....[137]....
        /*0a88*/ 	.word	0xffffffff


	//   ....[138]....
        /*0a8c*/ 	.word	0xffffffff


	//   ....[139]....
        /*0a90*/ 	.word	0xffffffff


	//   ....[140]....
        /*0a94*/ 	.word	0xffffffff


	//   ....[141]....
        /*0a98*/ 	.word	0xffffffff


	//   ....[142]....
        /*0a9c*/ 	.word	0xffffffff


	//   ....[143]....
        /*0aa0*/ 	.word	0xffffffff


	//   ....[144]....
        /*0aa4*/ 	.word	0xffffffff


	//   ....[145]....
        /*0aa8*/ 	.word	0xffffffff


	//   ....[146]....
        /*0aac*/ 	.word	0xffffffff


	//   ....[147]....
        /*0ab0*/ 	.word	0xffffffff


	//   ....[148]....
        /*0ab4*/ 	.word	0xffffffff


	//   ....[149]....
        /*0ab8*/ 	.word	0xffffffff


	//   ....[150]....
        /*0abc*/ 	.word	0xffffffff


	//   ....[151]....
        /*0ac0*/ 	.word	0xffffffff


	//   ....[152]....
        /*0ac4*/ 	.word	0xffffffff


	//   ....[153]....
        /*0ac8*/ 	.word	0xffffffff


	//   ....[154]....
        /*0acc*/ 	.word	0xffffffff


	//   ....[155]....
        /*0ad0*/ 	.word	0xffffffff


	//   ....[156]....
        /*0ad4*/ 	.word	0xffffffff


	//   ....[157]....
        /*0ad8*/ 	.word	0xffffffff


	//   ....[158]....
        /*0adc*/ 	.word	0xffffffff


	//   ....[159]....
        /*0ae0*/ 	.word	0xffffffff


	//   ....[160]....
        /*0ae4*/ 	.word	0xffffffff


	//   ....[161]....
        /*0ae8*/ 	.word	0xffffffff


	//   ....[162]....
        /*0aec*/ 	.word	0xffffffff


	//   ....[163]....
        /*0af0*/ 	.word	0xffffffff


	//   ....[164]....
        /*0af4*/ 	.word	0xffffffff


	//   ....[165]....
        /*0af8*/ 	.word	0xffffffff


	//   ....[166]....
        /*0afc*/ 	.word	0xffffffff


	//   ....[167]....
        /*0b00*/ 	.word	0xffffffff


	//   ....[168]....
        /*0b04*/ 	.word	0xffffffff


	//   ....[169]....
        /*0b08*/ 	.word	0xffffffff


	//   ....[170]....
        /*0b0c*/ 	.word	0xffffffff


	//   ....[171]....
        /*0b10*/ 	.word	0xffffffff


	//   ....[172]....
        /*0b14*/ 	.word	0xffffffff


	//   ....[173]....
        /*0b18*/ 	.word	0xffffffff


	//   ....[174]....
        /*0b1c*/ 	.word	0xffffffff


	//   ....[175]....
        /*0b20*/ 	.word	0xffffffff


	//   ....[176]....
        /*0b24*/ 	.word	0xffffffff


	//   ....[177]....
        /*0b28*/ 	.word	0xffffffff


	//   ....[178]....
        /*0b2c*/ 	.word	0xffffffff


	//   ....[179]....
        /*0b30*/ 	.word	0xffffffff


	//   ....[180]....
        /*0b34*/ 	.word	0xffffffff


	//   ....[181]....
        /*0b38*/ 	.word	0xffffffff


	//   ....[182]....
        /*0b3c*/ 	.word	0xffffffff


	//   ....[183]....
        /*0b40*/ 	.word	0xffffffff


	//   ....[184]....
        /*0b44*/ 	.word	0xffffffff


	//   ....[185]....
        /*0b48*/ 	.word	0xffffffff


	//   ....[186]....
        /*0b4c*/ 	.word	0xffffffff


	//   ....[187]....
        /*0b50*/ 	.word	0xffffffff


	//   ....[188]....
        /*0b54*/ 	.word	0xffffffff


	//   ....[189]....
        /*0b58*/ 	.word	0xffffffff


	//   ....[190]....
        /*0b5c*/ 	.word	0xffffffff


	//   ....[191]....
        /*0b60*/ 	.word	0xffffffff


	//   ....[192]....
        /*0b64*/ 	.word	0xffffffff


	//   ....[193]....
        /*0b68*/ 	.word	0xffffffff


	//   ....[194]....
        /*0b6c*/ 	.word	0xffffffff


	//   ....[195]....
        /*0b70*/ 	.word	0xffffffff


	//   ....[196]....
        /*0b74*/ 	.word	0xffffffff


	//   ....[197]....
        /*0b78*/ 	.word	0xffffffff


	//   ....[198]....
        /*0b7c*/ 	.word	0xffffffff


	//   ....[199]....
        /*0b80*/ 	.word	0xffffffff


	//   ....[200]....
        /*0b84*/ 	.word	0xffffffff


	//   ....[201]....
        /*0b88*/ 	.word	0xffffffff


	//   ....[202]....
        /*0b8c*/ 	.word	0xffffffff


	//   ....[203]....
        /*0b90*/ 	.word	0xffffffff


	//   ....[204]....
        /*0b94*/ 	.word	0xffffffff


	//   ....[205]....
        /*0b98*/ 	.word	0xffffffff


	//   ....[206]....
        /*0b9c*/ 	.word	0xffffffff


	//   ....[207]....
        /*0ba0*/ 	.word	0xffffffff


	//   ....[208]....
        /*0ba4*/ 	.word	0xffffffff


	//   ....[209]....
        /*0ba8*/ 	.word	0xffffffff


	//   ....[210]....
        /*0bac*/ 	.word	0xffffffff


	//----- nvinfo : EIATTR_COOP_GROUP_INSTR_OFFSETS
	.align		4
.L_328:
        /*0bb0*/ 	.byte	0x04, 0x28
        /*0bb2*/ 	.short	(.L_330 - .L_329)


	//   ....[0]....
.L_329:
        /*0bb4*/ 	.word	0x00000050


	//   ....[1]....
        /*0bb8*/ 	.word	0x00000200


	//   ....[2]....
        /*0bbc*/ 	.word	0x00000230


	//   ....[3]....
        /*0bc0*/ 	.word	0x00000260


	//   ....[4]....
        /*0bc4*/ 	.word	0x00000290


	//   ....[5]....
        /*0bc8*/ 	.word	0x000002c0


	//   ....[6]....
        /*0bcc*/ 	.word	0x000002f0


	//   ....[7]....
        /*0bd0*/ 	.word	0x00000450


	//   ....[8]....
        /*0bd4*/ 	.word	0x00000490


	//   ....[9]....
        /*0bd8*/ 	.word	0x000004c0


	//   ....[10]....
        /*0bdc*/ 	.word	0x000004f0


	//   ....[11]....
        /*0be0*/ 	.word	0x00000520


	//   ....[12]....
        /*0be4*/ 	.word	0x00000550


	//   ....[13]....
        /*0be8*/ 	.word	0x000005e0


	//   ....[14]....
        /*0bec*/ 	.word	0x00000630


	//   ....[15]....
        /*0bf0*/ 	.word	0x00000650


	//   ....[16]....
        /*0bf4*/ 	.word	0x000006b0


	//   ....[17]....
        /*0bf8*/ 	.word	0x00008ee0


	//   ....[18]....
        /*0bfc*/ 	.word	0x00008f00


	//   ....[19]....
        /*0c00*/ 	.word	0x000090a0


	//   ....[20]....
        /*0c04*/ 	.word	0x000090b0


	//   ....[21]....
        /*0c08*/ 	.word	0x00009250


	//   ....[22]....
        /*0c0c*/ 	.word	0x00009270


	//   ....[23]....
        /*0c10*/ 	.word	0x00009410


	//   ....[24]....
        /*0c14*/ 	.word	0x00009420


	//   ....[25]....
        /*0c18*/ 	.word	0x00009c60


	//   ....[26]....
        /*0c1c*/ 	.word	0x00009ca0


	//   ....[27]....
        /*0c20*/ 	.word	0x00009ce0


	//   ....[28]....
        /*0c24*/ 	.word	0x00009cf0


	//   ....[29]....
        /*0c28*/ 	.word	0x0000a160


	//   ....[30]....
        /*0c2c*/ 	.word	0x0000a3d0


	//   ....[31]....
        /*0c30*/ 	.word	0x0000a410


	//   ....[32]....
        /*0c34*/ 	.word	0x0000a440


	//   ....[33]....
        /*0c38*/ 	.word	0x0000d320


	//   ....[34]....
        /*0c3c*/ 	.word	0x0000d3f0


	//   ....[35]....
        /*0c40*/ 	.word	0x0000d410


	//   ....[36]....
        /*0c44*/ 	.word	0x0000d420


	//   ....[37]....
        /*0c48*/ 	.word	0x0000d6c0


	//   ....[38]....
        /*0c4c*/ 	.word	0x0000d930


	//   ....[39]....
        /*0c50*/ 	.word	0x0000d970


	//   ....[40]....
        /*0c54*/ 	.word	0x0000d9b0


	//   ....[41]....
        /*0c58*/ 	.word	0x00011ad0


	//   ....[42]....
        /*0c5c*/ 	.word	0x00011ca0


	//   ....[43]....
        /*0c60*/ 	.word	0x000121a0


	//   ....[44]....
        /*0c64*/ 	.word	0x000125e0


	//   ....[45]....
        /*0c68*/ 	.word	0x00012c00


	//   ....[46]....
        /*0c6c*/ 	.word	0x00012cd0


	//   ....[47]....
        /*0c70*/ 	.word	0x00012f30


	//   ....[48]....
        /*0c74*/ 	.word	0x00012f80


	//   ....[49]....
        /*0c78*/ 	.word	0x00013190


	//   ....[50]....
        /*0c7c*/ 	.word	0x000132b0


	//   ....[51]....
        /*0c80*/ 	.word	0x00013330


	//   ....[52]....
        /*0c84*/ 	.word	0x000133f0


	//   ....[53]....
        /*0c88*/ 	.word	0x00015640


	//   ....[54]....
        /*0c8c*/ 	.word	0x00015850


	//   ....[55]....
        /*0c90*/ 	.word	0x00015e00


	//   ....[56]....
        /*0c94*/ 	.word	0x00016280


	//   ....[57]....
        /*0c98*/ 	.word	0x00016900


	//   ....[58]....
        /*0c9c*/ 	.word	0x00016a40


	//   ....[59]....
        /*0ca0*/ 	.word	0x00016ab0


	//   ....[60]....
        /*0ca4*/ 	.word	0x00016ce0


	//   ....[61]....
        /*0ca8*/ 	.word	0x00016d50


	//   ....[62]....
        /*0cac*/ 	.word	0x00016e60


	//   ....[63]....
        /*0cb0*/ 	.word	0x00017030


	//   ....[64]....
        /*0cb4*/ 	.word	0x00017200


	//   ....[65]....
        /*0cb8*/ 	.word	0x00019ed0


	//   ....[66]....
        /*0cbc*/ 	.word	0x00019f20


	//   ....[67]....
        /*0cc0*/ 	.word	0x00019fc0


	//   ....[68]....
        /*0cc4*/ 	.word	0x0001a010


	//   ....[69]....
        /*0cc8*/ 	.word	0x0001a050


	//   ....[70]....
        /*0ccc*/ 	.word	0x0001a130


	//   ....[71]....
        /*0cd0*/ 	.word	0x0001a160


	//   ....[72]....
        /*0cd4*/ 	.word	0x0001a6a0


	//   ....[73]....
        /*0cd8*/ 	.word	0x0001cb90


	//   ....[74]....
        /*0cdc*/ 	.word	0x0001cda0


	//   ....[75]....
        /*0ce0*/ 	.word	0x0001d350


	//   ....[76]....
        /*0ce4*/ 	.word	0x0001d7d0


	//   ....[77]....
        /*0ce8*/ 	.word	0x0001de50


	//   ....[78]....
        /*0cec*/ 	.word	0x0001df90


	//   ....[79]....
        /*0cf0*/ 	.word	0x0001e000


	//   ....[80]....
        /*0cf4*/ 	.word	0x0001e270


	//   ....[81]....
        /*0cf8*/ 	.word	0x0001e2b0


	//   ....[82]....
        /*0cfc*/ 	.word	0x0001e3c0


	//   ....[83]....
        /*0d00*/ 	.word	0x0001e560


	//   ....[84]....
        /*0d04*/ 	.word	0x0001e690


	//   ....[85]....
        /*0d08*/ 	.word	0x0001fb90


	//   ....[86]....
        /*0d0c*/ 	.word	0x0001fbc0


	//   ....[87]....
        /*0d10*/ 	.word	0x0001fbd0


	//   ....[88]....
        /*0d14*/ 	.word	0x0001fbe0


	//   ....[89]....
        /*0d18*/ 	.word	0x0001fbf0


	//   ....[90]....
        /*0d1c*/ 	.word	0x0001fc20


	//   ....[91]....
        /*0d20*/ 	.word	0x0001fc40


	//   ....[92]....
        /*0d24*/ 	.word	0x0001fc60


	//   ....[93]....
        /*0d28*/ 	.word	0x000211f0


	//   ....[94]....
        /*0d2c*/ 	.word	0x00021200


	//   ....[95]....
        /*0d30*/ 	.word	0x00021220


	//   ....[96]....
        /*0d34*/ 	.word	0x00021230


	//   ....[97]....
        /*0d38*/ 	.word	0x00021240


	//   ....[98]....
        /*0d3c*/ 	.word	0x00021250


	//   ....[99]....
        /*0d40*/ 	.word	0x00021270


	//   ....[100]....
        /*0d44*/ 	.word	0x00021280


	//   ....[101]....
        /*0d48*/ 	.word	0x00021730


	//   ....[102]....
        /*0d4c*/ 	.word	0x00021750


	//   ....[103]....
        /*0d50*/ 	.word	0x000218c0


	//   ....[104]....
        /*0d54*/ 	.word	0x000218d0


	//   ....[105]....
        /*0d58*/ 	.word	0x00021a50


	//   ....[106]....
        /*0d5c*/ 	.word	0x00021a70


	//   ....[107]....
        /*0d60*/ 	.word	0x00021bf0


	//   ....[108]....
        /*0d64*/ 	.word	0x00021c00


	//   ....[109]....
        /*0d68*/ 	.word	0x00021f80


	//   ....[110]....
        /*0d6c*/ 	.word	0x00021fa0


	//   ....[111]....
        /*0d70*/ 	.word	0x00022470


	//   ....[112]....
        /*0d74*/ 	.word	0x00022480


	//   ....[113]....
        /*0d78*/ 	.word	0x00022800


	//   ....[114]....
        /*0d7c*/ 	.word	0x00022820


	//   ....[115]....
        /*0d80*/ 	.word	0x00022bb0


	//   ....[116]....
        /*0d84*/ 	.word	0x00022bc0


	//   ....[117]....
        /*0d88*/ 	.word	0x00023710


	//   ....[118]....
        /*0d8c*/ 	.word	0x00023730


	//   ....[119]....
        /*0d90*/ 	.word	0x000238b0


	//   ....[120]....
        /*0d94*/ 	.word	0x000238c0


	//   ....[121]....
        /*0d98*/ 	.word	0x00023a40


	//   ....[122]....
        /*0d9c*/ 	.word	0x00023a60


	//   ....[123]....
        /*0da0*/ 	.word	0x00023be0


	//   ....[124]....
        /*0da4*/ 	.word	0x00023bf0


	//   ....[125]....
        /*0da8*/ 	.word	0x00023e30


	//   ....[126]....
        /*0dac*/ 	.word	0x00023e50


	//   ....[127]....
        /*0db0*/ 	.word	0x00023f80


	//   ....[128]....
        /*0db4*/ 	.word	0x00023fc0


	//   ....[129]....
        /*0db8*/ 	.word	0x00023ff0


	//   ....[130]....
        /*0dbc*/ 	.word	0x00024020


	//   ....[131]....
        /*0dc0*/ 	.word	0x00024050


	//   ....[132]....
        /*0dc4*/ 	.word	0x00024080


	//   ....[133]....
        /*0dc8*/ 	.word	0x000241e0


	//   ....[134]....
        /*0dcc*/ 	.word	0x00024220


	//   ....[135]....
        /*0dd0*/ 	.word	0x00024250


	//   ....[136]....
        /*0dd4*/ 	.word	0x00024280


	//   ....[137]....
        /*0dd8*/ 	.word	0x000242b0


	//   ....[138]....
        /*0ddc*/ 	.word	0x000242e0


	//   ....[139]....
        /*0de0*/ 	.word	0x00024370


	//   ....[140]....
        /*0de4*/ 	.word	0x000243d0


	//   ....[141]....
        /*0de8*/ 	.word	0x000243e0


	//   ....[142]....
        /*0dec*/ 	.word	0x00024440


	//   ....[143]....
        /*0df0*/ 	.word	0x00024ea0


	//   ....[144]....
        /*0df4*/ 	.word	0x00024f00


	//   ....[145]....
        /*0df8*/ 	.word	0x00024f50


	//   ....[146]....
        /*0dfc*/ 	.word	0x00024fa0


	//   ....[147]....
        /*0e00*/ 	.word	0x00024ff0


	//   ....[148]....
        /*0e04*/ 	.word	0x00025060


	//   ....[149]....
        /*0e08*/ 	.word	0x000250a0


	//   ....[150]....
        /*0e0c*/ 	.word	0x00025110


	//   ....[151]....
        /*0e10*/ 	.word	0x00025180


	//   ....[152]....
        /*0e14*/ 	.word	0x000251e0


	//   ....[153]....
        /*0e18*/ 	.word	0x00025250


	//   ....[154]....
        /*0e1c*/ 	.word	0x000252c0


	//   ....[155]....
        /*0e20*/ 	.word	0x00025320


	//   ....[156]....
        /*0e24*/ 	.word	0x00025380


	//   ....[157]....
        /*0e28*/ 	.word	0x000253e0


	//   ....[158]....
        /*0e2c*/ 	.word	0x00025450


	//   ....[159]....
        /*0e30*/ 	.word	0x000254b0


	//   ....[160]....
        /*0e34*/ 	.word	0x00025510


	//   ....[161]....
        /*0e38*/ 	.word	0x00025560


	//   ....[162]....
        /*0e3c*/ 	.word	0x000255b0


	//   ....[163]....
        /*0e40*/ 	.word	0x00025600


	//   ....[164]....
        /*0e44*/ 	.word	0x00025650


	//   ....[165]....
        /*0e48*/ 	.word	0x000256a0


	//   ....[166]....
        /*0e4c*/ 	.word	0x000256f0


	//   ....[167]....
        /*0e50*/ 	.word	0x00025740


	//   ....[168]....
        /*0e54*/ 	.word	0x00025790


	//   ....[169]....
        /*0e58*/ 	.word	0x00025800


	//   ....[170]....
        /*0e5c*/ 	.word	0x00025870


	//   ....[171]....
        /*0e60*/ 	.word	0x000258d0


	//   ....[172]....
        /*0e64*/ 	.word	0x00025930


	//   ....[173]....
        /*0e68*/ 	.word	0x00025990


	//   ....[174]....
        /*0e6c*/ 	.word	0x00025a00


	//   ....[175]....
        /*0e70*/ 	.word	0x00025a60


	//   ....[176]....
        /*0e74*/ 	.word	0x00025ac0


	//   ....[177]....
        /*0e78*/ 	.word	0x00025b20


	//   ....[178]....
        /*0e7c*/ 	.word	0x00025b90


	//   ....[179]....
        /*0e80*/ 	.word	0x00025bf0


	//   ....[180]....
        /*0e84*/ 	.word	0x00025c50


	//   ....[181]....
        /*0e88*/ 	.word	0x00025cb0


	//   ....[182]....
        /*0e8c*/ 	.word	0x00025d20


	//   ....[183]....
        /*0e90*/ 	.word	0x00025d80


	//   ....[184]....
        /*0e94*/ 	.word	0x00025de0


	//   ....[185]....
        /*0e98*/ 	.word	0x00025e40


	//   ....[186]....
        /*0e9c*/ 	.word	0x00025eb0


	//   ....[187]....
        /*0ea0*/ 	.word	0x00025f10


	//   ....[188]....
        /*0ea4*/ 	.word	0x00025f70


	//   ....[189]....
        /*0ea8*/ 	.word	0x00025fd0


	//   ....[190]....
        /*0eac*/ 	.word	0x00026040


	//   ....[191]....
        /*0eb0*/ 	.word	0x000260a0


	//   ....[192]....
        /*0eb4*/ 	.word	0x00026100


	//   ....[193]....
        /*0eb8*/ 	.word	0x00026160


	//   ....[194]....
        /*0ebc*/ 	.word	0x000261d0


	//   ....[195]....
        /*0ec0*/ 	.word	0x00026220


	//   ....[196]....
        /*0ec4*/ 	.word	0x00026260


	//   ....[197]....
        /*0ec8*/ 	.word	0x000262b0


	//   ....[198]....
        /*0ecc*/ 	.word	0x00026300


	//   ....[199]....
        /*0ed0*/ 	.word	0x00026350


	//   ....[200]....
        /*0ed4*/ 	.word	0x000263c0


	//   ....[201]....
        /*0ed8*/ 	.word	0x00026400


	//   ....[202]....
        /*0edc*/ 	.word	0x00026450


	//   ....[203]....
        /*0ee0*/ 	.word	0x000264a0


	//   ....[204]....
        /*0ee4*/ 	.word	0x000264f0


	//   ....[205]....
        /*0ee8*/ 	.word	0x00026540


	//   ....[206]....
        /*0eec*/ 	.word	0x000265b0


	//   ....[207]....
        /*0ef0*/ 	.word	0x000265f0


	//   ....[208]....
        /*0ef4*/ 	.word	0x00026660


	//   ....[209]....
        /*0ef8*/ 	.word	0x000266c0


	//   ....[210]....
        /*0efc*/ 	.word	0x00026720


	//----- nvinfo : EIATTR_EXIT_INSTR_OFFSETS
	.align		4
.L_330:
        /*0f00*/ 	.byte	0x04, 0x1c
        /*0f02*/ 	.short	(.L_332 - .L_331)


	//   ....[0]....
.L_331:
        /*0f04*/ 	.word	0x000010d0


	//   ....[1]....
        /*0f08*/ 	.word	0x00024e60


	//----- nvinfo : EIATTR_MAX_THREADS
	.align		4
.L_332:
        /*0f0c*/ 	.byte	0x04, 0x05
        /*0f0e*/ 	.short	(.L_334 - .L_333)
.L_333:
        /*0f10*/ 	.word	0x00000080
        /*0f14*/ 	.word	0x00000001
        /*0f18*/ 	.word	0x00000001


	//----- nvinfo : EIATTR_CRS_STACK_SIZE
	.align		4
.L_334:
        /*0f1c*/ 	.byte	0x04, 0x1e
        /*0f1e*/ 	.short	(.L_336 - .L_335)
.L_335:
        /*0f20*/ 	.word	0x00000000
.L_336:


//--------------------- .nv.info._ZN7cutlass13device_kernelIN5flash19enable_sm80_to_sm89INS1_16FlashAttnFwdSm80INS1_25CollectiveMainloopFwdSm80ILi4ELi1ELb0EN4cute5tupleIJNS5_1CILi128EEENS7_ILi64EEENS7_ILi96EEEEEELi96ENS_10bfloat16_tEfNS_4arch4Sm80ELb1ELb0ELb1ELb0ELb0ELb0ELb1ELb1EEENS1_21CollectiveEpilogueFwdINS6_IJS8_SA_S9_EEENS6_IJNS7_ILi1EEESI_SI_EEESC_SE_Li128ELb0ELb1ELb1ELb0EEENS1_30DynamicPersistentTileSchedulerILi128ELi128ELb1ELb1ELb0EEEEEEEEEvNT_6ParamsE --------------------------
	.section	.nv.info._ZN7cutlass13device_kernelIN5flash19enable_sm80_to_sm89INS1_16FlashAttnFwdSm80INS1_25CollectiveMainloopFwdSm80ILi4ELi1ELb0EN4cute5tupleIJNS5_1CILi128EEENS7_ILi64EEENS7_ILi96EEEEEELi96ENS_10bfloat16_tEfNS_4arch4Sm80ELb1ELb0ELb1ELb0ELb0ELb0ELb1ELb1EEENS1_21CollectiveEpilogueFwdINS6_IJS8_SA_S9_EEENS6_IJNS7_ILi1EEESI_SI_EEESC_SE_Li128ELb0ELb1ELb1ELb0EEENS1_30DynamicPersistentTileSchedulerILi128ELi128ELb1ELb1ELb0EEEEEEEEEvNT_6ParamsE,"",@"SHT_CUDA_INFO"
	.sectionflags	@""
	.align	4


	//----- nvinfo : EIATTR_CUDA_API_VERSION
	.align		4
        /*0000*/ 	.byte	0x04, 0x37
        /*0002*/ 	.short	(.L_338 - .L_337)
.L_337:
        /*0004*/ 	.word	0x00000082


	//----- nvinfo : EIATTR_SW2861232_WAR
	.align		4
.L_338:
        /*0008*/ 	.byte	0x01, 0x35
	.zero		2


	//----- nvinfo : EIATTR_PARAM_CBANK
	.align		4
        /*000c*/ 	.byte	0x04, 0x0a
        /*000e*/ 	.short	(.L_340 - .L_339)
	.align		4
.L_339:
        /*0010*/ 	.word	index@(.nv.constant0._ZN7cutlass13device_kernelIN5flash19enable_sm80_to_sm89INS1_16FlashAttnFwdSm80INS1_25CollectiveMainloopFwdSm80ILi4ELi1ELb0EN4cute5tupleIJNS5_1CILi128EEENS7_ILi64EEENS7_ILi96EEEEEELi96ENS_10bfloat16_tEfNS_4arch4Sm80ELb1ELb0ELb1ELb0ELb0ELb0ELb1ELb1EEENS1_21CollectiveEpilogueFwdINS6_IJS8_SA_S9_EEENS6_IJNS7_ILi1EEESI_SI_EEESC_SE_Li128ELb0ELb1ELb1ELb0EEENS1_30DynamicPersistentTileSchedulerILi128ELi128ELb1ELb1ELb0EEEEEEEEEvNT_6ParamsE)
        /*0014*/ 	.short	0x0160
        /*0016*/ 	.short	0x0428


	//----- nvinfo : EIATTR_CBANK_PARAM_SIZE
	.align		4
.L_340:
        /*0018*/ 	.byte	0x03, 0x19
        /*001a*/ 	.short	0x0428


	//----- nvinfo : EIATTR_KPARAM_INFO
	.align		4
        /*001c*/ 	.byte	0x04, 0x17
        /*001e*/ 	.short	(.L_342 - .L_341)
.L_341:
        /*0020*/ 	.word	0x00000000
        /*0024*/ 	.short	0x0000
        /*0026*/ 	.short	0x0000
        /*0028*/ 	.byte	0x00, 0xf0, 0xa1, 0x10


	//----- nvinfo : EIATTR_MAXREG_COUNT
	.align		4
.L_342:
        /*002c*/ 	.byte	0x03, 0x1b
        /*002e*/ 	.short	0x00ff


	//----- nvinfo : EIATTR_NUM_BARRIERS
	.align		4
        /*0030*/ 	.byte	0x02, 0x4c
        /*0032*/ 	.byte	0x06
	.zero		1


	//----- nvinfo : EIATTR_ANNOTATIONS
	.align		4
        /*0034*/ 	.byte	0x04, 0x55
        /*0036*/ 	.short	(.L_344 - .L_343)


	//   ....[0]....
.L_343:
        /* <DEDUP_REMOVED lines=60> */


	//----- nvinfo : EIATTR_MERCURY_ISA_VERSION
	.align		4
.L_344:
        /*03e0*/ 	.byte	0x03, 0x5f
        /*03e2*/ 	.short	0x0000


	//----- nvinfo : EIATTR_INT_WARP_WIDE_INSTR_OFFSETS
	.align		4
        /*03e4*/ 	.byte	0x04, 0x31
        /*03e6*/ 	.short	(.L_346 - .L_345)


	//   ....[0]....
.L_345:
        /*03e8*/ 	.word	0x0000ebd0


	//   ....[1]....
        /*03ec*/ 	.word	0x0000ec50


	//----- nvinfo : EIATTR_COOP_GROUP_MASK_REGIDS
	.align		4
.L_346:
        /*03f0*/ 	.byte	0x04, 0x29
        /*03f2*/ 	.short	(.L_348 - .L_347)


	//   ....[0]....
.L_347:
        /*03f4*/ 	.word	0xffffffff


	//   ....[1]....
        /*03f8*/ 	.word	0xffffffff


	//   ....[2]....
        /*03fc*/ 	.word	0xffffffff


	//   ....[3]....
        /*0400*/ 	.word	0xffffffff


	//   ....[4]....
        /*0404*/ 	.word	0xffffffff


	//   ....[5]....
        /*0408*/ 	.word	0xffffffff


	//   ....[6]....
        /*040c*/ 	.word	0xffffffff


	//   ....[7]....
        /*0410*/ 	.word	0xffffffff


	//   ....[8]....
        /*0414*/ 	.word	0xffffffff


	//   ....[9]....
        /*0418*/ 	.word	0xffffffff


	//   ....[10]....
        /*041c*/ 	.word	0xffffffff


	//   ....[11]....
        /*0420*/ 	.word	0xffffffff


	//   ....[12]....
        /*0424*/ 	.word	0xffffffff


	//   ....[13]....
        /*0428*/ 	.word	0xffffffff


	//   ....[14]....
        /*042c*/ 	.word	0xffffffff


	//   ....[15]....
        /*0430*/ 	.word	0xffffffff


	//   ....[16]....
        /*0434*/ 	.word	0xffffffff


	//   ....[17]....
        /*0438*/ 	.word	0xffffffff


	//   ....[18]....
        /*043c*/ 	.word	0xffffffff


	//   ....[19]....
        /*0440*/ 	.word	0xffffffff


	//   ....[20]....
        /*0444*/ 	.word	0xffffffff


	//   ....[21]....
        /*0448*/ 	.word	0xffffffff


	//   ....[22]....
        /*044c*/ 	.word	0xffffffff


	//   ....[23]....
        /*0450*/ 	.word	0xffffffff


	//   ....[24]....
        /*0454*/ 	.word	0xffffffff


	//   ....[25]....
        /*0458*/ 	.word	0xffffffff


	//   ....[26]....
        /*045c*/ 	.word	0xffffffff


	//   ....[27]....
        /*0460*/ 	.word	0xffffffff


	//   ....[28]....
        /*0464*/ 	.word	0xffffffff


	//   ....[29]....
        /*0468*/ 	.word	0xffffffff


	//   ....[30]....
        /*046c*/ 	.word	0xffffffff


	//   ....[31]....
        /*0470*/ 	.word	0xffffffff


	//   ....[32]....
        /*0474*/ 	.word	0xffffffff


	//   ....[33]....
        /*0478*/ 	.word	0xffffffff


	//   ....[34]....
        /*047c*/ 	.word	0xffffffff


	//   ....[35]....
        /*0480*/ 	.word	0xffffffff


	//   ....[36]....
        /*0484*/ 	.word	0xffffffff


	//   ....[37]....
        /*0488*/ 	.word	0xffffffff


	//   ....[38]....
        /*048c*/ 	.word	0xffffffff


	//   ....[39]....
        /*0490*/ 	.word	0xffffffff


	//   ....[40]....
        /*0494*/ 	.word	0xffffffff


	//   ....[41]....
        /*0498*/ 	.word	0xffffffff


	//   ....[42]....
        /*049c*/ 	.word	0xffffffff


	//   ....[43]....
        /*04a0*/ 	.word	0xffffffff


	//   ....[44]....
        /*04a4*/ 	.word	0xffffffff


	//   ....[45]....
        /*04a8*/ 	.word	0xffffffff


	//   ....[46]....
        /*04ac*/ 	.word	0xffffffff


	//   ....[47]....
        /*04b0*/ 	.word	0xffffffff


	//   ....[48]....
        /*04b4*/ 	.word	0xffffffff


	//   ....[49]....
        /*04b8*/ 	.word	0xffffffff


	//   ....[50]....
        /*04bc*/ 	.word	0xffffffff


	//   ....[51]....
        /*04c0*/ 	.word	0xffffffff


	//   ....[52]....
        /*04c4*/ 	.word	0xffffffff


	//   ....[53]....
        /*04c8*/ 	.word	0xffffffff


	//   ....[54]....
        /*04cc*/ 	.word	0xffffffff


	//   ....[55]....
        /*04d0*/ 	.word	0xffffffff


	//   ....[56]....
        /*04d4*/ 	.word	0xffffffff


	//   ....[57]....
        /*04d8*/ 	.word	0xffffffff


	//   ....[58]....
        /*04dc*/ 	.word	0xffffffff


	//   ....[59]....
        /*04e0*/ 	.word	0xffffffff


	//   ....[60]....
        /*04e4*/ 	.word	0xffffffff


	//   ....[61]....
        /*04e8*/ 	.word	0xffffffff


	//   ....[62]....
        /*04ec*/ 	.word	0xffffffff


	//   ....[63]....
        /*04f0*/ 	.word	0xffffffff


	//   ....[64]....
        /*04f4*/ 	.word	0xffffffff


	//   ....[65]....
        /*04f8*/ 	.word	0xffffffff


	//   ....[66]....
        /*04fc*/ 	.word	0xffffffff


	//   ....[67]....
        /*0500*/ 	.word	0xffffffff


	//   ....[68]....
        /*0504*/ 	.word	0xffffffff


	//   ....[69]....
        /*0508*/ 	.word	0xffffffff


	//   ....[70]....
        /*050c*/ 	.word	0xffffffff


	//   ....[71]....
        /*0510*/ 	.word	0xffffffff


	//   ....[72]....
        /*0514*/ 	.word	0xffffffff


	//   ....[73]....
        /*0518*/ 	.word	0xffffffff


	//   ....[74]....
        /*051c*/ 	.word	0xffffffff


	//   ....[75]....
        /*0520*/ 	.word	0xffffffff


	//   ....[76]....
        /*0524*/ 	.word	0xffffffff


	//   ....[77]....
        /*0528*/ 	.word	0xffffffff


	//   ....[78]....
        /*052c*/ 	.word	0xffffffff


	//   ....[79]....
        /*0530*/ 	.word	0xffffffff


	//   ....[80]....
        /*0534*/ 	.word	0xffffffff


	//   ....[81]....
        /*0538*/ 	.word	0xffffffff


	//   ....[82]....
        /*053c*/ 	.word	0xffffffff


	//   ....[83]....
        /*0540*/ 	.word	0xffffffff


	//----- nvinfo : EIATTR_COOP_GROUP_INSTR_OFFSETS
	.align		4
.L_348:
        /*0544*/ 	.byte	0x04, 0x28
        /*0546*/ 	.short	(.L_350 - .L_349)


	//   ....[0]....
.L_349:
        /*0548*/ 	.word	0x00000050


	//   ....[1]....
        /*054c*/ 	.word	0x00001830


	//   ....[2]....
        /*0550*/ 	.word	0x00001850


	//   ....[3]....
        /*0554*/ 	.word	0x00001a10


	//   ....[4]....
        /*0558*/ 	.word	0x00001a20


	//   ....[5]....
        /*055c*/ 	.word	0x00001bd0


	//   ....[6]....
        /*0560*/ 	.word	0x00001bf0


	//   ....[7]....
        /*0564*/ 	.word	0x00001da0


	//   ....[8]....
        /*0568*/ 	.word	0x00001db0


	//   ....[9]....
        /*056c*/ 	.word	0x000037b0


	//   ....[10]....
        /*0570*/ 	.word	0x00003830


	//   ....[11]....
        /*0574*/ 	.word	0x00003af0


	//   ....[12]....
        /*0578*/ 	.word	0x00003dd0


	//   ....[13]....
        /*057c*/ 	.word	0x00003e80


	//   ....[14]....
        /*0580*/ 	.word	0x00003ea0


	//   ....[15]....
        /*0584*/ 	.word	0x00003eb0


	//   ....[16]....
        /*0588*/ 	.word	0x00003ee0


	//   ....[17]....
        /*058c*/ 	.word	0x000046a0


	//   ....[18]....
        /*0590*/ 	.word	0x00004730


	//   ....[19]....
        /*0594*/ 	.word	0x00004780


	//   ....[20]....
        /*0598*/ 	.word	0x000047a0


	//   ....[21]....
        /*059c*/ 	.word	0x00006bd0


	//   ....[22]....
        /*05a0*/ 	.word	0x00006c20


	//   ....[23]....
        /*05a4*/ 	.word	0x00006c80


	//   ....[24]....
        /*05a8*/ 	.word	0x00006cf0


	//   ....[25]....
        /*05ac*/ 	.word	0x00007bc0


	//   ....[26]....
        /*05b0*/ 	.word	0x00007db0


	//   ....[27]....
        /*05b4*/ 	.word	0x00008070


	//   ....[28]....
        /*05b8*/ 	.word	0x00008180


	//   ....[29]....
        /*05bc*/ 	.word	0x000081d0


	//   ....[30]....
        /*05c0*/ 	.word	0x00008260


	//   ....[31]....
        /*05c4*/ 	.word	0x00008290


	//   ....[32]....
        /*05c8*/ 	.word	0x000083a0


	//   ....[33]....
        /*05cc*/ 	.word	0x0000bb30


	//   ....[34]....
        /*05d0*/ 	.word	0x0000bbb0


	//   ....[35]....
        /*05d4*/ 	.word	0x0000bc30


	//   ....[36]....
        /*05d8*/ 	.word	0x0000bc80


	//   ....[37]....
        /*05dc*/ 	.word	0x0000bcd0


	//   ....[38]....
        /*05e0*/ 	.word	0x0000bd10


	//   ....[39]....
        /*05e4*/ 	.word	0x0000c210


	//   ....[40]....
        /*05e8*/ 	.word	0x0000c360


	//   ....[41]....
        /*05ec*/ 	.word	0x0000e1d0


	//   ....[42]....
        /*05f0*/ 	.word	0x0000e240


	//   ....[43]....
        /*05f4*/ 	.word	0x0000e250


	//   ....[44]....
        /*05f8*/ 	.word	0x0000e260


	//   ....[45]....
        /*05fc*/ 	.word	0x0000e290


	//   ....[46]....
        /*0600*/ 	.word	0x0000e2b0


	//   ....[47]....
        /*0604*/ 	.word	0x0000e2c0


	//   ....[48]....
        /*0608*/ 	.word	0x0000e2d0


	//   ....[49]....
        /*060c*/ 	.word	0x0000ed90


	//   ....[50]....
        /*0610*/ 	.word	0x0000f1f0


	//   ....[51]....
        /*0614*/ 	.word	0x0000f200


	//   ....[52]....
        /*0618*/ 	.word	0x0000f220


	//   ....[53]....
        /*061c*/ 	.word	0x0000f230


	//   ....[54]....
        /*0620*/ 	.word	0x0000f270


	//   ....[55]....
        /*0624*/ 	.word	0x0000f290


	//   ....[56]....
        /*0628*/ 	.word	0x0000f2b0


	//   ....[57]....
        /*062c*/ 	.word	0x0000f2d0


	//   ....[58]....
        /*0630*/ 	.word	0x0000f420


	//   ....[59]....
        /*0634*/ 	.word	0x0000f450


	//   ....[60]....
        /*0638*/ 	.word	0x0000f8e0


	//   ....[61]....
        /*063c*/ 	.word	0x0000f900


	//   ....[62]....
        /*0640*/ 	.word	0x0000fc30


	//   ....[63]....
        /*0644*/ 	.word	0x0000fc50


	//   ....[64]....
        /*0648*/ 	.word	0x0000ff80


	//   ....[65]....
        /*064c*/ 	.word	0x0000ff90


	//   ....[66]....
        /*0650*/ 	.word	0x00010630


	//   ....[67]....
        /*0654*/ 	.word	0x00010740


	//   ....[68]....
        /*0658*/ 	.word	0x000107b0


	//   ....[69]....
        /*065c*/ 	.word	0x00010820


	//   ....[70]....
        /*0660*/ 	.word	0x00010880


	//   ....[71]....
        /*0664*/ 	.word	0x000108f0


	//   ....[72]....
        /*0668*/ 	.word	0x00010960


	//   ....[73]....
        /*066c*/ 	.word	0x000109d0


	//   ....[74]....
        /*0670*/ 	.word	0x00010a30


	//   ....[75]....
        /*0674*/ 	.word	0x00010a90


	//   ....[76]....
        /*0678*/ 	.word	0x00010af0


	//   ....[77]....
        /*067c*/ 	.word	0x00010b40


	//   ....[78]....
        /*0680*/ 	.word	0x00010ba0


	//   ....[79]....
        /*0684*/ 	.word	0x00010bf0


	//   ....[80]....
        /*0688*/ 	.word	0x00010c50


	//   ....[81]....
        /*068c*/ 	.word	0x00010ca0


	//   ....[82]....
        /*0690*/ 	.word	0x00010d00


	//   ....[83]....
        /*0694*/ 	.word	0x00010d60


	//----- nvinfo : EIATTR_EXIT_INSTR_OFFSETS
	.align		4
.L_350:
        /*0698*/ 	.byte	0x04, 0x1c
        /*069a*/ 	.short	(.L_352 - .L_351)


	//   ....[0]....
.L_351:
        /*069c*/ 	.word	0x000000a0


	//   ....[1]....
        /*06a0*/ 	.word	0x000106f0


	//----- nvinfo : EIATTR_MAX_THREADS
	.align		4
.L_352:
        /*06a4*/ 	.byte	0x04, 0x05
        /*06a6*/ 	.short	(.L_354 - .L_353)
.L_353:
        /*06a8*/ 	.word	0x00000080
        /*06ac*/ 	.word	0x00000001
        /*06b0*/ 	.word	0x00000001


	//----- nvinfo : EIATTR_CRS_STACK_SIZE
	.align		4
.L_354:
        /*06b4*/ 	.byte	0x04, 0x1e
        /*06b6*/ 	.short	(.L_356 - .L_355)
.L_355:
        /*06b8*/ 	.word	0x00000000
.L_356:


//--------------------- .nv.info._ZN7cutlass13device_kernelIN5flash19enable_sm80_to_sm89INS1_16FlashAttnFwdSm80INS1_25CollectiveMainloopFwdSm80ILi4ELi1ELb0EN4cute5tupleIJNS5_1CILi128EEENS7_ILi48EEENS7_ILi96EEEEEELi96ENS_10bfloat16_tEfNS_4arch4Sm80ELb1ELb0ELb1ELb1ELb0ELb0ELb1ELb1EEENS1_21CollectiveEpilogueFwdINS6_IJS8_SA_S9_EEENS6_IJNS7_ILi1EEESI_SI_EEESC_SE_Li128ELb1ELb1ELb1ELb0EEENS1_36VarlenDynamicPersistentTileSchedulerILi128ELi48ELi128ELi128ELb1ELb1ELb0ELb1ELb1ELb1EEEEEEEEEvNT_6ParamsE --------------------------
	.section	.nv.info._ZN7cutlass13device_kernelIN5flash19enable_sm80_to_sm89INS1_16FlashAttnFwdSm80INS1_25CollectiveMainloopFwdSm80ILi4ELi1ELb0EN4cute5tupleIJNS5_1CILi128EEENS7_ILi48EEENS7_ILi96EEEEEELi96ENS_10bfloat16_tEfNS_4arch4Sm80ELb1ELb0ELb1ELb1ELb0ELb0ELb1ELb1EEENS1_21CollectiveEpilogueFwdINS6_IJS8_SA_S9_EEENS6_IJNS7_ILi1EEESI_SI_EEESC_SE_Li128ELb1ELb1ELb1ELb0EEENS1_36VarlenDynamicPersistentTileSchedulerILi128ELi48ELi128ELi128ELb1ELb1ELb0ELb1ELb1ELb1EEEEEEEEEvNT_6ParamsE,"",@"SHT_CUDA_INFO"
	.sectionflags	@""
	.align	4


	//----- nvinfo : EIATTR_CUDA_API_VERSION
	.align		4
        /*0000*/ 	.byte	0x04, 0x37
        /*0002*/ 	.short	(.L_358 - .L_357)
.L_357:
        /*0004*/ 	.word	0x00000082


	//----- nvinfo : EIATTR_SW2861232_WAR
	.align		4
.L_358:
        /*0008*/ 	.byte	0x01, 0x35
	.zero		2


	//----- nvinfo : EIATTR_PARAM_CBANK
	.align		4
        /*000c*/ 	.byte	0x04, 0x0a
        /*000e*/ 	.short	(.L_360 - .L_359)
	.align		4
.L_359:
        /*0010*/ 	.word	index@(.nv.constant0._ZN7cutlass13device_kernelIN5flash19enable_sm80_to_sm89INS1_16FlashAttnFwdSm80INS1_25CollectiveMainloopFwdSm80ILi4ELi1ELb0EN4cute5tupleIJNS5_1CILi128EEENS7_ILi48EEENS7_ILi96EEEEEELi96ENS_10bfloat16_tEfNS_4arch4Sm80ELb1ELb0ELb1ELb1ELb0ELb0ELb1ELb1EEENS1_21CollectiveEpilogueFwdINS6_IJS8_SA_S9_EEENS6_IJNS7_ILi1EEESI_SI_EEESC_SE_Li128ELb1ELb1ELb1ELb0EEENS1_36VarlenDynamicPersistentTileSchedulerILi128ELi48ELi128ELi128ELb1ELb1ELb0ELb1ELb1ELb1EEEEEEEEEvNT_6ParamsE)
        /*0014*/ 	.short	0x0160
        /*0016*/ 	.short	0x0438


	//----- nvinfo : EIATTR_CBANK_PARAM_SIZE
	.align		4
.L_360:
        /*0018*/ 	.byte	0x03, 0x19
        /*001a*/ 	.short	0x0438


	//----- nvinfo : EIATTR_KPARAM_INFO
	.align		4
        /*001c*/ 	.byte	0x04, 0x17
        /*001e*/ 	.short	(.L_362 - .L_361)
.L_361:
        /*0020*/ 	.word	0x00000000
        /*0024*/ 	.short	0x0000
        /*0026*/ 	.short	0x0000
        /*0028*/ 	.byte	0x00, 0xf0, 0xe1, 0x10


	//----- nvinfo : EIATTR_MAXREG_COUNT
	.align		4
.L_362:
        /*002c*/ 	.byte	0x03, 0x1b
        /*002e*/ 	.short	0x00ff


	//----- nvinfo : EIATTR_NUM_BARRIERS
	.align		4
        /*0030*/ 	.byte	0x02, 0x4c
        /*0032*/ 	.byte	0x06
	.zero		1


	//----- nvinfo : EIATTR_ANNOTATIONS
	.align		4
        /*0034*/ 	.byte	0x04, 0x55
        /*0036*/ 	.short	(.L_364 - .L_363)


	//   ....[0]....
.L_363:
        /* <DEDUP_REMOVED lines=148> */


	//----- nvinfo : EIATTR_MERCURY_ISA_VERSION
	.align		4
.L_364:
        /*0960*/ 	.byte	0x03, 0x5f
        /*0962*/ 	.short	0x0000


	//----- nvinfo : EIATTR_INT_WARP_WIDE_INSTR_OFFSETS
	.align		4
        /*0964*/ 	.byte	0x04, 0x31
        /*0966*/ 	.short	(.L_366 - .L_365)


	//   ....[0]....
.L_365:
        /*0968*/ 	.word	0x0000d560


	//   ....[1]....
        /*096c*/ 	.word	0x0000d5e0


	//----- nvinfo : EIATTR_COOP_GROUP_MASK_REGIDS
	.align		4
.L_366:
        /*0970*/ 	.byte	0x04, 0x29
        /*0972*/ 	.short	(.L_368 - .L_367)


	//   ....[0]....
.L_367:
        /*0974*/ 	.word	0xffffffff


	//   ....[1]....
        /*0978*/ 	.word	0xffffffff


	//   ....[2]....
        /*097c*/ 	.word	0xffffffff


	//   ....[3]....
        /*0980*/ 	.word	0xffffffff


	//   ....[4]....
        /*0984*/ 	.word	0xffffffff


	//   ....[5]....
        /*0988*/ 	.word	0xffffffff


	//   ....[6]....
        /*098c*/ 	.word	0xffffffff


	//   ....[7]....
        /*0990*/ 	.word	0xffffffff


	//   ....[8]....
        /*0994*/ 	.word	0xffffffff


	//   ....[9]....
        /*0998*/ 	.word	0xffffffff


	//   ....[10]....
        /*099c*/ 	.word	0xffffffff


	//   ....[11]....
        /*09a0*/ 	.word	0xffffffff


	//   ....[12]....
        /*09a4*/ 	.word	0xffffffff


	//   ....[13]....
        /*09a8*/ 	.word	0xffffffff


	//   ....[14]....
        /*09ac*/ 	.word	0xffffffff


	//   ....[15]....
        /*09b0*/ 	.word	0xffffffff


	//   ....[16]....
        /*09b4*/ 	.word	0xffffffff


	//   ....[17]....
        /*09b8*/ 	.word	0xffffffff


	//   ....[18]....
        /*09bc*/ 	.word	0xffffffff


	//   ....[19]....
        /*09c0*/ 	.word	0xffffffff


	//   ....[20]....
        /*09c4*/ 	.word	0xffffffff


	//   ....[21]....
        /*09c8*/ 	.word	0xffffffff


	//   ....[22]....
        /*09cc*/ 	.word	0xffffffff


	//   ....[23]....
        /*09d0*/ 	.word	0xffffffff


	//   ....[24]....
        /*09d4*/ 	.word	0xffffffff


	//   ....[25]....
        /*09d8*/ 	.word	0xffffffff


	//   ....[26]....
        /*09dc*/ 	.word	0xffffffff


	//   ....[27]....
        /*09e0*/ 	.word	0xffffffff


	//   ....[28]....
        /*09e4*/ 	.word	0xffffffff


	//   ....[29]....
        /*09e8*/ 	.word	0xffffffff


	//   ....[30]....
        /*09ec*/ 	.word	0xffffffff


	//   ....[31]....
        /*09f0*/ 	.word	0xffffffff


	//   ....[32]....
        /*09f4*/ 	.word	0xffffffff


	//   ....[33]....
        /*09f8*/ 	.word	0xffffffff


	//   ....[34]....
        /*09fc*/ 	.word	0xffffffff


	//   ....[35]....
        /*0a00*/ 	.word	0xffffffff


	//   ....[36]....
        /*0a04*/ 	.word	0xffffffff


	//   ....[37]....
        /*0a08*/ 	.word	0xffffffff


	//   ....[38]....
        /*0a0c*/ 	.word	0xffffffff


	//   ....[39]....
        /*0a10*/ 	.word	0xffffffff


	//   ....[40]....
        /*0a14*/ 	.word	0xffffffff


	//   ....[41]....
        /*0a18*/ 	.word	0xffffffff


	//   ....[42]....
        /*0a1c*/ 	.word	0xffffffff


	//   ....[43]....
        /*0a20*/ 	.word	0xffffffff


	//   ....[44]....
        /*0a24*/ 	.word	0xffffffff


	//   ....[45]....
        /*0a28*/ 	.word	0xffffffff


	//   ....[46]....
        /*0a2c*/ 	.word	0xffffffff


	//   ....[47]....
        /*0a30*/ 	.word	0xffffffff


	//   ....[48]....
        /*0a34*/ 	.word	0xffffffff


	//   ....[49]....
        /*0a38*/ 	.word	0xffffffff


	//   ....[50]....
        /*0a3c*/ 	.word	0xffffffff


	//   ....[51]....
        /*0a40*/ 	.word	0xffffffff


	//   ....[52]....
        /*0a44*/ 	.word	0xffffffff


	//   ....[53]....
        /*0a48*/ 	.word	0xffffffff


	//   ....[54]....
        /*0a4c*/ 	.word	0xffffffff


	//   ....[55]....
        /*0a50*/ 	.word	0xffffffff


	//   ....[56]....
        /*0a54*/ 	.word	0xffffffff


	//   ....[57]....
        /*0a58*/ 	.word	0xffffffff


	//   ....[58]....
        /*0a5c*/ 	.word	0xffffffff


	//   ....[59]....
        /*0a60*/ 	.word	0xffffffff


	//   ....[60]....
        /*0a64*/ 	.word	0xffffffff


	//   ....[61]....
        /*0a68*/ 	.word	0xffffffff


	//   ....[62]....
        /*0a6c*/ 	.word	0xffffffff


	//   ....[63]....
        /*0a70*/ 	.word	0xffffffff


	//   ....[64]....
        /*0a74*/ 	.word	0xffffffff


	//   ....[65]....
        /*0a78*/ 	.word	0xffffffff


	//   ....[66]....
        /*0a7c*/ 	.word	0xffffffff


	//   ....[67]....
        /*0a80*/ 	.word	0xffffffff


	//   ....[68]....
        /*0a84*/ 	.word	0xffffffff


	//   ....[69]....
        /*0a88*/ 	.word	0xffffffff


	//   ....[70]....
        /*0a8c*/ 	.word	0xffffffff


	//   ....[71]....
        /*0a90*/ 	.word	0xffffffff


	//   ....[72]....
        /*0a94*/ 	.word	0xffffffff


	//   ....[73]....
        /*0a98*/ 	.word	0xffffffff


	//   ....[74]....
        /*0a9c*/ 	.word	0xffffffff


	//   ....[75]....
        /*0aa0*/ 	.word	0xffffffff


	//   ....[76]....
        /*0aa4*/ 	.word	0xffffffff


	//   ....[77]....
        /*0aa8*/ 	.word	0xffffffff


	//   ....[78]....
        /*0aac*/ 	.word	0xffffffff


	//   ....[79]....
        /*0ab0*/ 	.word	0xffffffff


	//   ....[80]....
        /*0ab4*/ 	.word	0xffffffff


	//   ....[81]....
        /*0ab8*/ 	.word	0xffffffff


	//   ....[82]....
        /*0abc*/ 	.word	0xffffffff


	//   ....[83]....
        /*0ac0*/ 	.word	0xffffffff


	//   ....[84]....
        /*0ac4*/ 	.word	0xffffffff


	//   ....[85]....
        /*0ac8*/ 	.word	0xffffffff


	//   ....[86]....
        /*0acc*/ 	.word	0xffffffff


	//   ....[87]....
        /*0ad0*/ 	.word	0xffffffff


	//   ....[88]....
        /*0ad4*/ 	.word	0xffffffff


	//   ....[89]....
        /*0ad8*/ 	.word	0xffffffff


	//   ....[90]....
        /*0adc*/ 	.word	0xffffffff


	//   ....[91]....
        /*0ae0*/ 	.word	0xffffffff


	//   ....[92]....
        /*0ae4*/ 	.word	0xffffffff


	//   ....[93]....
        /*0ae8*/ 	.word	0xffffffff


	//   ....[94]....
        /*0aec*/ 	.word	0xffffffff


	//   ....[95]....
        /*0af0*/ 	.word	0xffffffff


	//   ....[96]....
        /*0af4*/ 	.word	0xffffffff


	//   ....[97]....
        /*0af8*/ 	.word	0xffffffff


	//   ....[98]....
        /*0afc*/ 	.word	0xffffffff


	//   ....[99]....
        /*0b00*/ 	.word	0xffffffff


	//   ....[100]....
        /*0b04*/ 	.word	0xffffffff


	//   ....[101]....
        /*0b08*/ 	.word	0xffffffff


	//   ....[102]....
        /*0b0c*/ 	.word	0xffffffff


	//   ....[103]....
        /*0b10*/ 	.word	0xffffffff


	//   ....[104]....
        /*0b14*/ 	.word	0xffffffff


	//   ....[105]....
        /*0b18*/ 	.word	0xffffffff


	//   ....[106]....
        /*0b1c*/ 	.word	0xffffffff


	//   ....[107]....
        /*0b20*/ 	.word	0xffffffff


	//   ....[108]....
        /*0b24*/ 	.word	0xffffffff


	//   ....[109]....
        /*0b28*/ 	.word	0xffffffff


	//   ....[110]....
        /*0b2c*/ 	.word	0xffffffff


	//   ....[111]....
        /*0b30*/ 	.word	0xffffffff


	//   ....[112]....
        /*0b34*/ 	.word	0xffffffff


	//   ....[113]....
        /*0b38*/ 	.word	0xffffffff


	//   ....[114]....
        /*0b3c*/ 	.word	0xffffffff


	//   ....[115]....
        /*0b40*/ 	.word	0xffffffff


	//   ....[116]....
        /*0b44*/ 	.word	0xffffffff


	//   ....[117]....
        /*0b48*/ 	.word	0xffffffff


	//   ....[118]....
        /*0b4c*/ 	.word	0xffffffff


	//   ....[119]....
        /*0b50*/ 	.word	0xffffffff


	//   ....[120]....
        /*0b54*/ 	.word	0xffffffff


	//   ....[121]....
        /*0b58*/ 	.word	0xffffffff


	//   ....[122]....
        /*0b5c*/ 	.word	0xffffffff


	//   ....[123]....
        /*0b60*/ 	.word	0xffffffff


	//   ....[124]....
        /*0b64*/ 	.word	0xffffffff


	//   ....[125]....
        /*0b68*/ 	.word	0xffffffff


	//   ....[126]....
        /*0b6c*/ 	.word	0xffffffff


	//   ....[127]....
        /*0b70*/ 	.word	0xffffffff


	//   ....[128]....
        /*0b74*/ 	.word	0xffffffff


	//   ....[129]....
        /*0b78*/ 	.word	0xffffffff


	//   ....[130]....
        /*0b7c*/ 	.word	0xffffffff


	//   ....[131]....
        /*0b80*/ 	.word	0xffffffff


	//   ....[132]....
        /*0b84*/ 	.word	0xffffffff


	//   ....[133]....
        /*0b88*/ 	.word	0xffffffff


	//   ....[134]....
        /*0b8c*/ 	.word	0xffffffff


	//   ....[135]....
        /*0b90*/ 	.word	0xffffffff


	//   ....[136]....
        /*0b94*/ 	.word	0xffffffff


	//   ....[137]....
        /*0b98*/ 	.word	0xffffffff


	//   ....[138]....
        /*0b9c*/ 	.word	0xffffffff


	//   ....[139]....
        /*0ba0*/ 	.word	0xffffffff


	//   ....[140]....
        /*0ba4*/ 	.word	0xffffffff


	//   ....[141]....
        /*0ba8*/ 	.word	0xffffffff


	//   ....[142]....
        /*0bac*/ 	.word	0xffffffff


	//   ....[143]....
        /*0bb0*/ 	.word	0xffffffff


	//   ....[144]....
        /*0bb4*/ 	.word	0xffffffff


	//   ....[145]....
        /*0bb8*/ 	.word	0xffffffff


	//   ....[146]....
        /*0bbc*/ 	.word	0xffffffff


	//   ....[147]....
        /*0bc0*/ 	.word	0xffffffff


	//   ....[148]....
        /*0bc4*/ 	.word	0xffffffff


	//   ....[149]....
        /*0bc8*/ 	.word	0xffffffff


	//   ....[150]....
        /*0bcc*/ 	.word	0xffffffff


	//   ....[151]....
        /*0bd0*/ 	.word	0xffffffff


	//   ....[152]....
        /*0bd4*/ 	.word	0xffffffff


	//   ....[153]....
        /*0bd8*/ 	.word	0xffffffff


	//   ....[154]....
        /*0bdc*/ 	.word	0xffffffff


	//   ....[155]....
        /*0be0*/ 	.word	0xffffffff


	//   ....[156]....
        /*0be4*/ 	.word	0xffffffff


	//   ....[157]....
        /*0be8*/ 	.word	0xffffffff


	//   ....[158]....
        /*0bec*/ 	.word	0xffffffff


	//   ....[159]....
        /*0bf0*/ 	.word	0xffffffff


	//   ....[160]....
        /*0bf4*/ 	.word	0xffffffff


	//   ....[161]....
        /*0bf8*/ 	.word	0xffffffff


	//   ....[162]....
        /*0bfc*/ 	.word	0xffffffff


	//   ....[163]....
        /*0c00*/ 	.word	0xffffffff


	//   ....[164]....
        /*0c04*/ 	.word	0xffffffff


	//   ....[165]....
        /*0c08*/ 	.word	0xffffffff


	//   ....[166]....
        /*0c0c*/ 	.word	0xffffffff


	//   ....[167]....
        /*0c10*/ 	.word	0xffffffff


	//   ....[168]....
        /*0c14*/ 	.word	0xffffffff


	//   ....[169]....
        /*0c18*/ 	.word	0xffffffff


	//   ....[170]....
        /*0c1c*/ 	.word	0xffffffff


	//   ....[171]....
        /*0c20*/ 	.word	0xffffffff


	//   ....[172]....
        /*0c24*/ 	.word	0xffffffff


	//   ....[173]....
        /*0c28*/ 	.word	0xffffffff


	//   ....[174]....
        /*0c2c*/ 	.word	0xffffffff


	//   ....[175]....
        /*0c30*/ 	.word	0xffffffff


	//   ....[176]....
        /*0c34*/ 	.word	0xffffffff


	//   ....[177]....
        /*0c38*/ 	.word	0xffffffff


	//   ....[178]....
        /*0c3c*/ 	.word	0xffffffff


	//   ....[179]....
        /*0c40*/ 	.word	0xffffffff


	//   ....[180]....
        /*0c44*/ 	.word	0xffffffff


	//   ....[181]....
        /*0c48*/ 	.word	0xffffffff


	//   ....[182]....
        /*0c4c*/ 	.word	0xffffffff


	//----- nvinfo : EIATTR_COOP_GROUP_INSTR_OFFSETS
	.align		4
.L_368:
        /*0c50*/ 	.byte	0x04, 0x28
        /*0c52*/ 	.short	(.L_370 - .L_369)


	//   ....[0]....
.L_369:
        /*0c54*/ 	.word	0x00000050


	//   ....[1]....
        /*0c58*/ 	.word	0x00000200


	//   ....[2]....
        /*0c5c*/ 	.word	0x00000230


	//   ....[3]....
        /*0c60*/ 	.word	0x00000260


	//   ....[4]....
        /*0c64*/ 	.word	0x00000290


	//   ....[5]....
        /*0c68*/ 	.word	0x000002c0


	//   ....[6]....
        /*0c6c*/ 	.word	0x000002f0


	//   ....[7]....
        /*0c70*/ 	.word	0x00000450


	//   ....[8]....
        /*0c74*/ 	.word	0x00000490


	//   ....[9]....
        /*0c78*/ 	.word	0x000004c0


	//   ....[10]....
        /*0c7c*/ 	.word	0x000004f0


	//   ....[11]....
        /*0c80*/ 	.word	0x00000520


	//   ....[12]....
        /*0c84*/ 	.word	0x00000550


	//   ....[13]....
        /*0c88*/ 	.word	0x000005e0


	//   ....[14]....
        /*0c8c*/ 	.word	0x00000630


	//   ....[15]....
        /*0c90*/ 	.word	0x00000650


	//   ....[16]....
        /*0c94*/ 	.word	0x000006b0


	//   ....[17]....
        /*0c98*/ 	.word	0x00002df0


	//   ....[18]....
        /*0c9c*/ 	.word	0x00002e10


	//   ....[19]....
        /*0ca0*/ 	.word	0x00002ff0


	//   ....[20]....
        /*0ca4*/ 	.word	0x00003000


	//   ....[21]....
        /*0ca8*/ 	.word	0x000031d0


	//   ....[22]....
        /*0cac*/ 	.word	0x000031f0


	//   ....[23]....
        /*0cb0*/ 	.word	0x000033c0


	//   ....[24]....
        /*0cb4*/ 	.word	0x000033d0


	//   ....[25]....
        /*0cb8*/ 	.word	0x00004a70


	//   ....[26]....
        /*0cbc*/ 	.word	0x00004a90


	//   ....[27]....
        /*0cc0*/ 	.word	0x00004f10


	//   ....[28]....
        /*0cc4*/ 	.word	0x00004f80


	//   ....[29]....
        /*0cc8*/ 	.word	0x00004fa0


	//   ....[30]....
        /*0ccc*/ 	.word	0x00004fc0


	//   ....[31]....
        /*0cd0*/ 	.word	0x00005050


	//   ....[32]....
        /*0cd4*/ 	.word	0x00005080


	//   ....[33]....
        /*0cd8*/ 	.word	0x000055d0


	//   ....[34]....
        /*0cdc*/ 	.word	0x000057b0


	//   ....[35]....
        /*0ce0*/ 	.word	0x00005880


	//   ....[36]....
        /*0ce4*/ 	.word	0x00005920


	//   ....[37]....
        /*0ce8*/ 	.word	0x000078b0


	//   ....[38]....
        /*0cec*/ 	.word	0x00007900


	//   ....[39]....
        /*0cf0*/ 	.word	0x00007a90


	//   ....[40]....
        /*0cf4*/ 	.word	0x00007af0


	//   ....[41]....
        /*0cf8*/ 	.word	0x00007bb0


	//   ....[42]....
        /*0cfc*/ 	.word	0x00007d90


	//   ....[43]....
        /*0d00*/ 	.word	0x00008140


	//   ....[44]....
        /*0d04*/ 	.word	0x00008260


	//   ....[45]....
        /*0d08*/ 	.word	0x00008320


	//   ....[46]....
        /*0d0c*/ 	.word	0x000083e0


	//   ....[47]....
        /*0d10*/ 	.word	0x00008410


	//   ....[48]....
        /*0d14*/ 	.word	0x000084e0


	//   ....[49]....
        /*0d18*/ 	.word	0x0000b1e0


	//   ....[50]....
        /*0d1c*/ 	.word	0x0000b260


	//   ....[51]....
        /*0d20*/ 	.word	0x0000b2b0


	//   ....[52]....
        /*0d24*/ 	.word	0x0000b2f0


	//   ....[53]....
        /*0d28*/ 	.word	0x0000b320


	//   ....[54]....
        /*0d2c*/ 	.word	0x0000b350


	//   ....[55]....
        /*0d30*/ 	.word	0x0000b4e0


	//   ....[56]....
        /*0d34*/ 	.word	0x0000b830


	//   ....[57]....
        /*0d38*/ 	.word	0x0000cba0


	//   ....[58]....
        /*0d3c*/ 	.word	0x0000cbd0


	//   ....[59]....
        /*0d40*/ 	.word	0x0000cbe0


	//   ....[60]....
        /*0d44*/ 	.word	0x0000cbf0


	//   ....[61]....
        /*0d48*/ 	.word	0x0000cc00


	//   ....[62]....
        /*0d4c*/ 	.word	0x0000cc30


	//   ....[63]....
        /*0d50*/ 	.word	0x0000cc50


	//   ....[64]....
        /*0d54*/ 	.word	0x0000cc70


	//   ....[65]....
        /*0d58*/ 	.word	0x0000e1f0


	//   ....[66]....
        /*0d5c*/ 	.word	0x0000e200


	//   ....[67]....
        /*0d60*/ 	.word	0x0000e210


	//   ....[68]....
        /*0d64*/ 	.word	0x0000e220


	//   ....[69]....
        /*0d68*/ 	.word	0x0000e230


	//   ....[70]....
        /*0d6c*/ 	.word	0x0000e240


	//   ....[71]....
        /*0d70*/ 	.word	0x0000e250


	//   ....[72]....
        /*0d74*/ 	.word	0x0000e270


	//   ....[73]....
        /*0d78*/ 	.word	0x0000e6e0


	//   ....[74]....
        /*0d7c*/ 	.word	0x0000e700


	//   ....[75]....
        /*0d80*/ 	.word	0x0000e870


	//   ....[76]....
        /*0d84*/ 	.word	0x0000e880


	//   ....[77]....
        /*0d88*/ 	.word	0x0000ea00


	//   ....[78]....
        /*0d8c*/ 	.word	0x0000ea20


	//   ....[79]....
        /*0d90*/ 	.word	0x0000eba0


	//   ....[80]....
        /*0d94*/ 	.word	0x0000ebb0


	//   ....[81]....
        /*0d98*/ 	.word	0x0000ef40


	//   ....[82]....
        /*0d9c*/ 	.word	0x0000ef60


	//   ....[83]....
        /*0da0*/ 	.word	0x0000f430


	//   ....[84]....
        /*0da4*/ 	.word	0x0000f440


	//   ....[85]....
        /*0da8*/ 	.word	0x0000f910


	//   ....[86]....
        /*0dac*/ 	.word	0x0000f930


	//   ....[87]....
        /*0db0*/ 	.word	0x0000fe00


	//   ....[88]....
        /*0db4*/ 	.word	0x0000fe10


	//   ....[89]....
        /*0db8*/ 	.word	0x00010a80


	//   ....[90]....
        /*0dbc*/ 	.word	0x00010aa0


	//   ....[91]....
        /*0dc0*/ 	.word	0x00010c20


	//   ....[92]....
        /*0dc4*/ 	.word	0x00010c30


	//   ....[93]....
        /*0dc8*/ 	.word	0x00010db0


	//   ....[94]....
        /*0dcc*/ 	.word	0x00010dd0


	//   ....[95]....
        /*0dd0*/ 	.word	0x00010f50


	//   ....[96]....
        /*0dd4*/ 	.word	0x00010f60


	//   ....[97]....
        /*0dd8*/ 	.word	0x000111a0


	//   ....[98]....
        /*0ddc*/ 	.word	0x000111c0


	//   ....[99]....
        /*0de0*/ 	.word	0x000112f0


	//   ....[100]....
        /*0de4*/ 	.word	0x00011330


	//   ....[101]....
        /*0de8*/ 	.word	0x00011360


	//   ....[102]....
        /*0dec*/ 	.word	0x00011390


	//   ....[103]....
        /*0df0*/ 	.word	0x000113c0


	//   ....[104]....
        /*0df4*/ 	.word	0x000113f0


	//   ....[105]....
        /*0df8*/ 	.word	0x00011550


	//   ....[106]....
        /*0dfc*/ 	.word	0x00011590


	//   ....[107]....
        /*0e00*/ 	.word	0x000115c0


	//   ....[108]....
        /*0e04*/ 	.word	0x000115f0


	//   ....[109]....
        /*0e08*/ 	.word	0x00011620


	//   ....[110]....
        /*0e0c*/ 	.word	0x00011650


	//   ....[111]....
        /*0e10*/ 	.word	0x000116e0


	//   ....[112]....
        /*0e14*/ 	.word	0x00011740


	//   ....[113]....
        /*0e18*/ 	.word	0x00011750


	//   ....[114]....
        /*0e1c*/ 	.word	0x000117b0


	//   ....[115]....
        /*0e20*/ 	.word	0x00012210


	//   ....[116]....
        /*0e24*/ 	.word	0x00012270


	//   ....[117]....
        /*0e28*/ 	.word	0x000122c0


	//   ....[118]....
        /*0e2c*/ 	.word	0x00012310


	//   ....[119]....
        /*0e30*/ 	.word	0x00012360


	//   ....[120]....
        /*0e34*/ 	.word	0x000123d0


	//   ....[121]....
        /*0e38*/ 	.word	0x00012410


	//   ....[122]....
        /*0e3c*/ 	.word	0x00012480


	//   ....[123]....
        /*0e40*/ 	.word	0x000124f0


	//   ....[124]....
        /*0e44*/ 	.word	0x00012550


	//   ....[125]....
        /*0e48*/ 	.word	0x000125c0


	//   ....[126]....
        /*0e4c*/ 	.word	0x00012630


	//   ....[127]....
        /*0e50*/ 	.word	0x00012690


	//   ....[128]....
        /*0e54*/ 	.word	0x000126f0


	//   ....[129]....
        /*0e58*/ 	.word	0x00012750


	//   ....[130]....
        /*0e5c*/ 	.word	0x000127c0


	//   ....[131]....
        /*0e60*/ 	.word	0x00012820


	//   ....[132]....
        /*0e64*/ 	.word	0x00012880


	//   ....[133]....
        /*0e68*/ 	.word	0x000128d0


	//   ....[134]....
        /*0e6c*/ 	.word	0x00012920


	//   ....[135]....
        /*0e70*/ 	.word	0x00012970


	//   ....[136]....
        /*0e74*/ 	.word	0x000129c0


	//   ....[137]....
        /*0e78*/ 	.word	0x00012a10


	//   ....[138]....
        /*0e7c*/ 	.word	0x00012a60


	//   ....[139]....
        /*0e80*/ 	.word	0x00012ab0


	//   ....[140]....
        /*0e84*/ 	.word	0x00012b00


	//   ....[141]....
        /*0e88*/ 	.word	0x00012b70


	//   ....[142]....
        /*0e8c*/ 	.word	0x00012be0


	//   ....[143]....
        /*0e90*/ 	.word	0x00012c40


	//   ....[144]....
        /*0e94*/ 	.word	0x00012ca0


	//   ....[145]....
        /*0e98*/ 	.word	0x00012d00


	//   ....[146]....
        /*0e9c*/ 	.word	0x00012d70


	//   ....[147]....
        /*0ea0*/ 	.word	0x00012dd0


	//   ....[148]....
        /*0ea4*/ 	.word	0x00012e30


	//   ....[149]....
        /*0ea8*/ 	.word	0x00012e90


	//   ....[150]....
        /*0eac*/ 	.word	0x00012f00


	//   ....[151]....
        /*0eb0*/ 	.word	0x00012f60


	//   ....[152]....
        /*0eb4*/ 	.word	0x00012fc0


	//   ....[153]....
        /*0eb8*/ 	.word	0x00013020


	//   ....[154]....
        /*0ebc*/ 	.word	0x00013090


	//   ....[155]....
        /*0ec0*/ 	.word	0x000130f0


	//   ....[156]....
        /*0ec4*/ 	.word	0x00013150


	//   ....[157]....
        /*0ec8*/ 	.word	0x000131b0


	//   ....[158]....
        /*0ecc*/ 	.word	0x00013220


	//   ....[159]....
        /*0ed0*/ 	.word	0x00013280


	//   ....[160]....
        /*0ed4*/ 	.word	0x000132e0


	//   ....[161]....
        /*0ed8*/ 	.word	0x00013340


	//   ....[162]....
        /*0edc*/ 	.word	0x000133b0


	//   ....[163]....
        /*0ee0*/ 	.word	0x00013410


	//   ....[164]....
        /*0ee4*/ 	.word	0x00013470


	//   ....[165]....
        /*0ee8*/ 	.word	0x000134d0


	//   ....[166]....
        /*0eec*/ 	.word	0x00013540


	//   ....[167]....
        /*0ef0*/ 	.word	0x00013590


	//   ....[168]....
        /*0ef4*/ 	.word	0x000135d0


	//   ....[169]....
        /*0ef8*/ 	.word	0x00013620


	//   ....[170]....
        /*0efc*/ 	.word	0x00013670


	//   ....[171]....
        /*0f00*/ 	.word	0x000136c0


	//   ....[172]....
        /*0f04*/ 	.word	0x00013730


	//   ....[173]....
        /*0f08*/ 	.word	0x00013770


	//   ....[174]....
        /*0f0c*/ 	.word	0x000137c0


	//   ....[175]....
        /*0f10*/ 	.word	0x00013810


	//   ....[176]....
        /*0f14*/ 	.word	0x00013860


	//   ....[177]....
        /*0f18*/ 	.word	0x000138b0


	//   ....[178]....
        /*0f1c*/ 	.word	0x00013920


	//   ....[179]....
        /*0f20*/ 	.word	0x00013960


	//   ....[180]....
        /*0f24*/ 	.word	0x000139d0


	//   ....[181]....
        /*0f28*/ 	.word	0x00013a30


	//   ....[182]....
        /*0f2c*/ 	.word	0x00013a90


	//----- nvinfo : EIATTR_EXIT_INSTR_OFFSETS
	.align		4
.L_370:
        /*0f30*/ 	.byte	0x04, 0x1c
        /*0f32*/ 	.short	(.L_372 - .L_371)


	//   ....[0]....
.L_371:
        /*0f34*/ 	.word	0x000010d0


	//   ....[1]....
        /*0f38*/ 	.word	0x000121d0


	//----- nvinfo : EIATTR_MAX_THREADS
	.align		4
.L_372:
        /*0f3c*/ 	.byte	0x04, 0x05
        /*0f3e*/ 	.short	(.L_374 - .L_373)
.L_373:
        /*0f40*/ 	.word	0x00000080
        /*0f44*/ 	.word	0x00000001
        /*0f48*/ 	.word	0x00000001


	//----- nvinfo : EIATTR_CRS_STACK_SIZE
	.align		4
.L_374:
        /*0f4c*/ 	.byte	0x04, 0x1e
        /*0f4e*/ 	.short	(.L_376 - .L_375)
.L_375:
        /*0f50*/ 	.word	0x00000000
.L_376:


//--------------------- .nv.info._ZN7cutlass13device_kernelIN5flash19enable_sm80_to_sm89INS1_16FlashAttnFwdSm80INS1_25CollectiveMainloopFwdSm80ILi4ELi1ELb0EN4cute5tupleIJNS5_1CILi128EEENS7_ILi48EEENS7_ILi96EEEEEELi96ENS_10bfloat16_tEfNS_4arch4Sm80ELb1ELb0ELb1ELb1ELb0ELb1ELb1ELb1EEENS1_21CollectiveEpilogueFwdINS6_IJS8_SA_S9_EEENS6_IJNS7_ILi1EEESI_SI_EEESC_SE_Li128ELb1ELb1ELb1ELb0EEENS1_36VarlenDynamicPersistentTileSchedulerILi128ELi48ELi128ELi128ELb1ELb1ELb0ELb1ELb1ELb1EEEEEEEEEvNT_6ParamsE --------------------------
	.section	.nv.info._ZN7cutlass13device_kernelIN5flash19enable_sm80_to_sm89INS1_16FlashAttnFwdSm80INS1_25CollectiveMainloopFwdSm80ILi4ELi1ELb0EN4cute5tupleIJNS5_1CILi128EEENS7_ILi48EEENS7_ILi96EEEEEELi96ENS_10bfloat16_tEfNS_4arch4Sm80ELb1ELb0ELb1ELb1ELb0ELb1ELb1ELb1EEENS1_21CollectiveEpilogueFwdINS6_IJS8_SA_S9_EEENS6_IJNS7_ILi1EEESI_SI_EEESC_SE_Li128ELb1ELb1ELb1ELb0EEENS1_36VarlenDynamicPersistentTileSchedulerILi128ELi48ELi128ELi128ELb1ELb1ELb0ELb1ELb1ELb1EEEEEEEEEvNT_6ParamsE,"",@"SHT_CUDA_INFO"
	.sectionflags	@""
	.align	4


	//----- nvinfo : EIATTR_CUDA_API_VERSION
	.align		4
        /*0000*/ 	.byte	0x04, 0x37
        /*0002*/ 	.short	(.L_378 - .L_377)
.L_377:
        /*0004*/ 	.word	0x00000082


	//----- nvinfo : EIATTR_SW2861232_WAR
	.align		4
.L_378:
        /*0008*/ 	.byte	0x01, 0x35
	.zero		2


	//----- nvinfo : EIATTR_PARAM_CBANK
	.align		4
        /*000c*/ 	.byte	0x04, 0x0a
        /*000e*/ 	.short	(.L_380 - .L_379)
	.align		4
.L_379:
        /*0010*/ 	.word	index@(.nv.constant0._ZN7cutlass13device_kernelIN5flash19enable_sm80_to_sm89INS1_16FlashAttnFwdSm80INS1_25CollectiveMainloopFwdSm80ILi4ELi1ELb0EN4cute5tupleIJNS5_1CILi128EEENS7_ILi48EEENS7_ILi96EEEEEELi96ENS_10bfloat16_tEfNS_4arch4Sm80ELb1ELb0ELb1ELb1ELb0ELb1ELb1ELb1EEENS1_21CollectiveEpilogueFwdINS6_IJS8_SA_S9_EEENS6_IJNS7_ILi1EEESI_SI_EEESC_SE_Li128ELb1ELb1ELb1ELb0EEENS1_36VarlenDynamicPersistentTileSchedulerILi128ELi48ELi128ELi128ELb1ELb1ELb0ELb1ELb1ELb1EEEEEEEEEvNT_6ParamsE)
        /*0014*/ 	.short	0x0160
        /*0016*/ 	.short	0x0438


	//----- nvinfo : EIATTR_CBANK_PARAM_SIZE
	.align		4
.L_380:
        /*0018*/ 	.byte	0x03, 0x19
        /*001a*/ 	.short	0x0438


	//----- nvinfo : EIATTR_KPARAM_INFO
	.align		4
        /*001c*/ 	.byte	0x04, 0x17
        /*001e*/ 	.short	(.L_382 - .L_381)
.L_381:
        /*0020*/ 	.word	0x00000000
        /*0024*/ 	.short	0x0000
        /*0026*/ 	.short	0x0000
        /*0028*/ 	.byte	0x00, 0xf0, 0xe1, 0x10


	//----- nvinfo : EIATTR_MAXREG_COUNT
	.align		4
.L_382:
        /*002c*/ 	.byte	0x03, 0x1b
        /*002e*/ 	.short	0x00ff


	//----- nvinfo : EIATTR_NUM_BARRIERS
	.align		4
        /*0030*/ 	.byte	0x02, 0x4c
        /*0032*/ 	.byte	0x06
	.zero		1


	//----- nvinfo : EIATTR_ANNOTATIONS
	.align		4
        /*0034*/ 	.byte	0x04, 0x55
        /*0036*/ 	.short	(.L_384 - .L_383)


	//   ....[0]....
.L_383:
        /* <DEDUP_REMOVED lines=130> */


	//----- nvinfo : EIATTR_MERCURY_ISA_VERSION
	.align		4
.L_384:
        /*0840*/ 	.byte	0x03, 0x5f
        /*0842*/ 	.short	0x0000


	//----- nvinfo : EIATTR_INT_WARP_WIDE_INSTR_OFFSETS
	.align		4
        /*0844*/ 	.byte	0x04, 0x31
        /*0846*/ 	.short	(.L_386 - .L_385)


	//   ....[0]....
.L_385:
        /*0848*/ 	.word	0x0001a160


	//   ....[1]....
        /*084c*/ 	.word	0x0001a1e0


	//----- nvinfo : EIATTR_COOP_GROUP_MASK_REGIDS
	.align		4
.L_386:
        /*0850*/ 	.byte	0x04, 0x29
        /*0852*/ 	.short	(.L_388 - .L_387)


	//   ....[0]....
.L_387:
        /*0854*/ 	.word	0xffffffff


	//   ....[1]....
        /*0858*/ 	.word	0xffffffff


	//   ....[2]....
        /*085c*/ 	.word	0xffffffff


	//   ....[3]....
        /*0860*/ 	.word	0xffffffff


	//   ....[4]....
        /*0864*/ 	.word	0xffffffff


	//   ....[5]....
        /*0868*/ 	.word	0xffffffff


	//   ....[6]....
        /*086c*/ 	.word	0xffffffff


	//   ....[7]....
        /*0870*/ 	.word	0xffffffff


	//   ....[8]....
        /*0874*/ 	.word	0xffffffff


	//   ....[9]....
        /*0878*/ 	.word	0xffffffff


	//   ....[10]....
        /*087c*/ 	.word	0xffffffff


	//   ....[11]....
        /*0880*/ 	.word	0xffffffff


	//   ....[12]....
        /*0884*/ 	.word	0xffffffff


	//   ....[13]....
        /*0888*/ 	.word	0xffffffff


	//   ....[14]....
        /*088c*/ 	.word	0xffffffff


	//   ....[15]....
        /*0890*/ 	.word	0xffffffff


	//   ....[16]....
        /*0894*/ 	.word	0xffffffff


	//   ....[17]....
        /*0898*/ 	.word	0xffffffff


	//   ....[18]....
        /*089c*/ 	.word	0xffffffff


	//   ....[19]....
        /*08a0*/ 	.word	0xffffffff


	//   ....[20]....
        /*08a4*/ 	.word	0xffffffff


	//   ....[21]....
        /*08a8*/ 	.word	0xffffffff


	//   ....[22]....
        /*08ac*/ 	.word	0xffffffff


	//   ....[23]....
        /*08b0*/ 	.word	0xffffffff


	//   ....[24]....
        /*08b4*/ 	.word	0xffffffff


	//   ....[25]....
        /*08b8*/ 	.word	0xffffffff


	//   ....[26]....
        /*08bc*/ 	.word	0xffffffff


	//   ....[27]....
        /*08c0*/ 	.word	0xffffffff


	//   ....[28]....
        /*08c4*/ 	.word	0xffffffff


	//   ....[29]....
        /*08c8*/ 	.word	0xffffffff


	//   ....[30]....
        /*08cc*/ 	.word	0xffffffff


	//   ....[31]....
        /*08d0*/ 	.word	0xffffffff


	//   ....[32]....
        /*08d4*/ 	.word	0xffffffff


	//   ....[33]....
        /*08d8*/ 	.word	0xffffffff


	//   ....[34]....
        /*08dc*/ 	.word	0xffffffff


	//   ....[35]....
        /*08e0*/ 	.word	0xffffffff


	//   ....[36]....
        /*08e4*/ 	.word	0xffffffff


	//   ....[37]....
        /*08e8*/ 	.word	0xffffffff


	//   ....[38]....
        /*08ec*/ 	.word	0xffffffff


	//   ....[39]....
        /*08f0*/ 	.word	0xffffffff


	//   ....[40]....
        /*08f4*/ 	.word	0xffffffff


	//   ....[41]....
        /*08f8*/ 	.word	0xffffffff


	//   ....[42]....
        /*08fc*/ 	.word	0xffffffff


	//   ....[43]....
        /*0900*/ 	.word	0xffffffff


	//   ....[44]....
        /*0904*/ 	.word	0xffffffff


	//   ....[45]....
        /*0908*/ 	.word	0xffffffff


	//   ....[46]....
        /*090c*/ 	.word	0xffffffff


	//   ....[47]....
        /*0910*/ 	.word	0xffffffff


	//   ....[48]....
        /*0914*/ 	.word	0xffffffff


	//   ....[49]....
        /*0918*/ 	.word	0xffffffff


	//   ....[50]....
        /*091c*/ 	.word	0xffffffff


	//   ....[51]....
        /*0920*/ 	.word	0xffffffff


	//   ....[52]....
        /*0924*/ 	.word	0xffffffff


	//   ....[53]....
        /*0928*/ 	.word	0xffffffff


	//   ....[54]....
        /*092c*/ 	.word	0xffffffff


	//   ....[55]....
        /*0930*/ 	.word	0xffffffff


	//   ....[56]....
        /*0934*/ 	.word	0xffffffff


	//   ....[57]....
        /*0938*/ 	.word	0xffffffff


	//   ....[58]....
        /*093c*/ 	.word	0xffffffff


	//   ....[59]....
        /*0940*/ 	.word	0xffffffff


	//   ....[60]....
        /*0944*/ 	.word	0xffffffff


	//   ....[61]....
        /*0948*/ 	.word	0xffffffff


	//   ....[62]....
        /*094c*/ 	.word	0xffffffff


	//   ....[63]....
        /*0950*/ 	.word	0xffffffff


	//   ....[64]....
        /*0954*/ 	.word	0xffffffff


	//   ....[65]....
        /*0958*/ 	.word	0xffffffff


	//   ....[66]....
        /*095c*/ 	.word	0xffffffff


	//   ....[67]....
        /*0960*/ 	.word	0xffffffff


	//   ....[68]....
        /*0964*/ 	.word	0xffffffff


	//   ....[69]....
        /*0968*/ 	.word	0xffffffff


	//   ....[70]....
        /*096c*/ 	.word	0xffffffff


	//   ....[71]....
        /*0970*/ 	.word	0xffffffff


	//   ....[72]....
        /*0974*/ 	.word	0xffffffff


	//   ....[73]....
        /*0978*/ 	.word	0xffffffff


	//   ....[74]....
        /*097c*/ 	.word	0xffffffff


	//   ....[75]....
        /*0980*/ 	.word	0xffffffff


	//   ....[76]....
        /*0984*/ 	.word	0xffffffff


	//   ....[77]....
        /*0988*/ 	.word	0xffffffff


	//   ....[78]....
        /*098c*/ 	.word	0xffffffff


	//   ....[79]....
        /*0990*/ 	.word	0xffffffff


	//   ....[80]....
        /*0994*/ 	.word	0xffffffff


	//   ....[81]....
        /*0998*/ 	.word	0xffffffff


	//   ....[82]....
        /*099c*/ 	.word	0xffffffff


	//   ....[83]....
        /*09a0*/ 	.word	0xffffffff


	//   ....[84]....
        /*09a4*/ 	.word	0xffffffff


	//   ....[85]....
        /*09a8*/ 	.word	0xffffffff


	//   ....[86]....
        /*09ac*/ 	.word	0xffffffff


	//   ....[87]....
        /*09b0*/ 	.word	0xffffffff


	//   ....[88]....
        /*09b4*/ 	.word	0xffffffff


	//   ....[89]....
        /*09b8*/ 	.word	0xffffffff


	//   ....[90]....
        /*09bc*/ 	.word	0xffffffff


	//   ....[91]....
        /*09c0*/ 	.word	0xffffffff


	//   ....[92]....
        /*09c4*/ 	.word	0xffffffff


	//   ....[93]....
        /*09c8*/ 	.word	0xffffffff


	//   ....[94]....
        /*09cc*/ 	.word	0xffffffff


	//   ....[95]....
        /*09d0*/ 	.word	0xffffffff


	//   ....[96]....
        /*09d4*/ 	.word	0xffffffff


	//   ....[97]....
        /*09d8*/ 	.word	0xffffffff


	//   ....[98]....
        /*09dc*/ 	.word	0xffffffff


	//   ....[99]....
        /*09e0*/ 	.word	0xffffffff


	//   ....[100]....
        /*09e4*/ 	.word	0xffffffff


	//   ....[101]....
        /*09e8*/ 	.word	0xffffffff


	//   ....[102]....
        /*09ec*/ 	.word	0xffffffff


	//   ....[103]....
        /*09f0*/ 	.word	0xffffffff


	//   ....[104]....
        /*09f4*/ 	.word	0xffffffff


	//   ....[105]....
        /*09f8*/ 	.word	0xffffffff


	//   ....[106]....
        /*09fc*/ 	.word	0xffffffff


	//   ....[107]....
        /*0a00*/ 	.word	0xffffffff


	//   ....[108]....
        /*0a04*/ 	.word	0xffffffff


	//   ....[109]....
        /*0a08*/ 	.word	0xffffffff


	//   ....[110]....
        /*0a0c*/ 	.word	0xffffffff


	//   ....[111]....
        /*0a10*/ 	.word	0xffffffff


	//   ....[112]....
        /*0a14*/ 	.word	0xffffffff


	//   ....[113]....
        /*0a18*/ 	.word	0xffffffff


	//   ....[114]....
        /*0a1c*/ 	.word	0xffffffff


	//   ....[115]....
        /*0a20*/ 	.word	0xffffffff


	//   ....[116]....
        /*0a24*/ 	.word	0xffffffff


	//   ....[117]....
        /*0a28*/ 	.word	0xffffffff


	//   ....[118]....
        /*0a2c*/ 	.word	0xffffffff


	//   ....[119]....
        /*0a30*/ 	.word	0xffffffff


	//   ....[120]....
        /*0a34*/ 	.word	0xffffffff


	//   ....[121]....
        /*0a38*/ 	.word	0xffffffff


	//   ....[122]....
        /*0a3c*/ 	.word	0xffffffff


	//   ....[123]....
        /*0a40*/ 	.word	0xffffffff


	//   ....[124]....
        /*0a44*/ 	.word	0xffffffff


	//   ....[125]....
        /*0a48*/ 	.word	0xffffffff


	//   ....[126]....
        /*0a4c*/ 	.word	0xffffffff


	//   ....[127]....
        /*0a50*/ 	.word	0xffffffff


	//   ....[128]....
        /*0a54*/ 	.word	0xffffffff


	//   ....[129]....
        /*0a58*/ 	.word	0xffffffff


	//   ....[130]....
        /*0a5c*/ 	.word	0xffffffff


	//   ....[131]....
        /*0a60*/ 	.word	0xffffffff


	//   ....[132]....
        /*0a64*/ 	.word	0xffffffff


	//   ....[133]....
        /*0a68*/ 	.word	0xffffffff


	//   ....[134]....
        /*0a6c*/ 	.word	0xffffffff


	//   ....[135]....
        /*0a70*/ 	.word	0xffffffff


	//   ....[136]....
        /*0a74*/ 	.word	0xffffffff


	//   ....[137]....
        /*0a78*/ 	.word	0xffffffff


	//   ....[138]....
        /*0a7c*/ 	.word	0xffffffff


	//   ....[139]....
        /*0a80*/ 	.word	0xffffffff


	//   ....[140]....
        /*0a84*/ 	.word	0xffffffff


	//   ....[141]....
        /*0a88*/ 	.word	0xffffffff


	//   ....[142]....
        /*0a8c*/ 	.word	0xffffffff


	//   ....[143]....
        /*0a90*/ 	.word	0xffffffff


	//   ....[144]....
        /*0a94*/ 	.word	0xffffffff


	//   ....[145]....
        /*0a98*/ 	.word	0xffffffff


	//   ....[146]....
        /*0a9c*/ 	.word	0xffffffff


	//   ....[147]....
        /*0aa0*/ 	.word	0xffffffff


	//   ....[148]....
        /*0aa4*/ 	.word	0xffffffff


	//   ....[149]....
        /*0aa8*/ 	.word	0xffffffff


	//   ....[150]....
        /*0aac*/ 	.word	0xffffffff


	//   ....[151]....
        /*0ab0*/ 	.word	0xffffffff


	//   ....[152]....
        /*0ab4*/ 	.word	0xffffffff


	//   ....[153]....
        /*0ab8*/ 	.word	0xffffffff


	//   ....[154]....
        /*0abc*/ 	.word	0xffffffff


	//   ....[155]....
        /*0ac0*/ 	.word	0xffffffff


	//   ....[156]....
        /*0ac4*/ 	.word	0xffffffff


	//   ....[157]....
        /*0ac8*/ 	.word	0xffffffff


	//   ....[158]....
        /*0acc*/ 	.word	0xffffffff


	//   ....[159]....
        /*0ad0*/ 	.word	0xffffffff


	//   ....[160]....
        /*0ad4*/ 	.word	0xffffffff


	//   ....[161]....
        /*0ad8*/ 	.word	0xffffffff


	//   ....[162]....
        /*0adc*/ 	.word	0xffffffff


	//   ....[163]....
        /*0ae0*/ 	.word	0xffffffff


	//   ....[164]....
        /*0ae4*/ 	.word	0xffffffff


	//   ....[165]....
        /*0ae8*/ 	.word	0xffffffff


	//   ....[166]....
        /*0aec*/ 	.word	0xffffffff


	//   ....[167]....
        /*0af0*/ 	.word	0xffffffff


	//   ....[168]....
        /*0af4*/ 	.word	0xffffffff


	//   ....[169]....
        /*0af8*/ 	.word	0xffffffff


	//   ....[170]....
        /*0afc*/ 	.word	0xffffffff


	//   ....[171]....
        /*0b00*/ 	.word	0xffffffff


	//   ....[172]....
        /*0b04*/ 	.word	0xffffffff


	//   ....[173]....
        /*0b08*/ 	.word	0xffffffff


	//   ....[174]....
        /*0b0c*/ 	.word	0xffffffff


	//   ....[175]....
        /*0b10*/ 	.word	0xffffffff


	//   ....[176]....
        /*0b14*/ 	.word	0xffffffff


	//   ....[177]....
        /*0b18*/ 	.word	0xffffffff


	//   ....[178]....
        /*0b1c*/ 	.word	0xffffffff


	//   ....[179]....
        /*0b20*/ 	.word	0xffffffff


	//   ....[180]....
        /*0b24*/ 	.word	0xffffffff


	//   ....[181]....
        /*0b28*/ 	.word	0xffffffff


	//   ....[182]....
        /*0b2c*/ 	.word	0xffffffff


	//   ....[183]....
        /*0b30*/ 	.word	0xffffffff


	//   ....[184]....
        /*0b34*/ 	.word	0xffffffff


	//   ....[185]....
        /*0b38*/ 	.word	0xffffffff


	//   ....[186]....
        /*0b3c*/ 	.word	0xffffffff


	//   ....[187]....
        /*0b40*/ 	.word	0xffffffff


	//   ....[188]....
        /*0b44*/ 	.word	0xffffffff


	//   ....[189]....
        /*0b48*/ 	.word	0xffffffff


	//   ....[190]....
        /*0b4c*/ 	.word	0xffffffff


	//   ....[191]....
        /*0b50*/ 	.word	0xffffffff


	//   ....[192]....
        /*0b54*/ 	.word	0xffffffff


	//   ....[193]....
        /*0b58*/ 	.word	0xffffffff


	//   ....[194]....
        /*0b5c*/ 	.word	0xffffffff


	//   ....[195]....
        /*0b60*/ 	.word	0xffffffff


	//   ....[196]....
        /*0b64*/ 	.word	0xffffffff


	//   ....[197]....
        /*0b68*/ 	.word	0xffffffff


	//   ....[198]....
        /*0b6c*/ 	.word	0xffffffff


	//----- nvinfo : EIATTR_COOP_GROUP_INSTR_OFFSETS
	.align		4
.L_388:
        /*0b70*/ 	.byte	0x04, 0x28
        /*0b72*/ 	.short	(.L_390 - .L_389)


	//   ....[0]....
.L_389:
        /*0b74*/ 	.word	0x00000050


	//   ....[1]....
        /*0b78*/ 	.word	0x00000200


	//   ....[2]....
        /*0b7c*/ 	.word	0x00000230


	//   ....[3]....
        /*0b80*/ 	.word	0x00000260


	//   ....[4]....
        /*0b84*/ 	.word	0x00000290


	//   ....[5]....
        /*0b88*/ 	.word	0x000002c0


	//   ....[6]....
        /*0b8c*/ 	.word	0x000002f0


	//   ....[7]....
        /*0b90*/ 	.word	0x00000450


	//   ....[8]....
        /*0b94*/ 	.word	0x00000490


	//   ....[9]....
        /*0b98*/ 	.word	0x000004c0


	//   ....[10]....
        /*0b9c*/ 	.word	0x000004f0


	//   ....[11]....
        /*0ba0*/ 	.word	0x00000520


	//   ....[12]....
        /*0ba4*/ 	.word	0x00000550


	//   ....[13]....
        /*0ba8*/ 	.word	0x000005e0


	//   ....[14]....
        /*0bac*/ 	.word	0x00000630


	//   ....[15]....
        /*0bb0*/ 	.word	0x00000650


	//   ....[16]....
        /*0bb4*/ 	.word	0x000006b0


	//   ....[17]....
        /*0bb8*/ 	.word	0x000088e0


	//   ....[18]....
        /*0bbc*/ 	.word	0x00008900


	//   ....[19]....
        /*0bc0*/ 	.word	0x00008ab0


	//   ....[20]....
        /*0bc4*/ 	.word	0x00008ac0


	//   ....[21]....
        /*0bc8*/ 	.word	0x00008c60


	//   ....[22]....
        /*0bcc*/ 	.word	0x00008c80


	//   ....[23]....
        /*0bd0*/ 	.word	0x00008e20


	//   ....[24]....
        /*0bd4*/ 	.word	0x00008e30


	//   ....[25]....
        /*0bd8*/ 	.word	0x000096c0


	//   ....[26]....
        /*0bdc*/ 	.word	0x000096e0


	//   ....[27]....
        /*0be0*/ 	.word	0x000096f0


	//   ....[28]....
        /*0be4*/ 	.word	0x00009700


	//   ....[29]....
        /*0be8*/ 	.word	0x00009b70


	//   ....[30]....
        /*0bec*/ 	.word	0x00009de0


	//   ....[31]....
        /*0bf0*/ 	.word	0x00009e20


	//   ....[32]....
        /*0bf4*/ 	.word	0x00009e40


	//   ....[33]....
        /*0bf8*/ 	.word	0x0000cd00


	//   ....[34]....
        /*0bfc*/ 	.word	0x0000cdb0


	//   ....[35]....
        /*0c00*/ 	.word	0x0000cdd0


	//   ....[36]....
        /*0c04*/ 	.word	0x0000cde0


	//   ....[37]....
        /*0c08*/ 	.word	0x0000d080


	//   ....[38]....
        /*0c0c*/ 	.word	0x0000d2f0


	//   ....[39]....
        /*0c10*/ 	.word	0x0000d330


	//   ....[40]....
        /*0c14*/ 	.word	0x0000d370


	//   ....[41]....
        /*0c18*/ 	.word	0x00011480


	//   ....[42]....
        /*0c1c*/ 	.word	0x000114a0


	//   ....[43]....
        /*0c20*/ 	.word	0x000118e0


	//   ....[44]....
        /*0c24*/ 	.word	0x00011990


	//   ....[45]....
        /*0c28*/ 	.word	0x000119b0


	//   ....[46]....
        /*0c2c*/ 	.word	0x000119d0


	//   ....[47]....
        /*0c30*/ 	.word	0x00011aa0


	//   ....[48]....
        /*0c34*/ 	.word	0x00011b10


	//   ....[49]....
        /*0c38*/ 	.word	0x000120f0


	//   ....[50]....
        /*0c3c*/ 	.word	0x000122c0


	//   ....[51]....
        /*0c40*/ 	.word	0x000122e0


	//   ....[52]....
        /*0c44*/ 	.word	0x000123e0


	//   ....[53]....
        /*0c48*/ 	.word	0x00014430


	//   ....[54]....
        /*0c4c*/ 	.word	0x00014460


	//   ....[55]....
        /*0c50*/ 	.word	0x00014600


	//   ....[56]....
        /*0c54*/ 	.word	0x00014650


	//   ....[57]....
        /*0c58*/ 	.word	0x00014710


	//   ....[58]....
        /*0c5c*/ 	.word	0x000148f0


	//   ....[59]....
        /*0c60*/ 	.word	0x00014c70


	//   ....[60]....
        /*0c64*/ 	.word	0x00014d90


	//   ....[61]....
        /*0c68*/ 	.word	0x00014e60


	//   ....[62]....
        /*0c6c*/ 	.word	0x00014f40


	//   ....[63]....
        /*0c70*/ 	.word	0x00014f60


	//   ....[64]....
        /*0c74*/ 	.word	0x00015040


	//   ....[65]....
        /*0c78*/ 	.word	0x00017dd0


	//   ....[66]....
        /*0c7c*/ 	.word	0x00017e10


	//   ....[67]....
        /*0c80*/ 	.word	0x00017eb0


	//   ....[68]....
        /*0c84*/ 	.word	0x00017f00


	//   ....[69]....
        /*0c88*/ 	.word	0x00017f40


	//   ....[70]....
        /*0c8c*/ 	.word	0x00018050


	//   ....[71]....
        /*0c90*/ 	.word	0x00018080


	//   ....[72]....
        /*0c94*/ 	.word	0x000184e0


	//   ....[73]....
        /*0c98*/ 	.word	0x000197a0


	//   ....[74]....
        /*0c9c*/ 	.word	0x000197d0


	//   ....[75]....
        /*0ca0*/ 	.word	0x000197e0


	//   ....[76]....
        /*0ca4*/ 	.word	0x000197f0


	//   ....[77]....
        /*0ca8*/ 	.word	0x00019800


	//   ....[78]....
        /*0cac*/ 	.word	0x00019830


	//   ....[79]....
        /*0cb0*/ 	.word	0x00019850


	//   ....[80]....
        /*0cb4*/ 	.word	0x00019870


	//   ....[81]....
        /*0cb8*/ 	.word	0x0001ae00


	//   ....[82]....
        /*0cbc*/ 	.word	0x0001ae10


	//   ....[83]....
        /*0cc0*/ 	.word	0x0001ae30


	//   ....[84]....
        /*0cc4*/ 	.word	0x0001ae40


	//   ....[85]....
        /*0cc8*/ 	.word	0x0001ae50


	//   ....[86]....
        /*0ccc*/ 	.word	0x0001ae60


	//   ....[87]....
        /*0cd0*/ 	.word	0x0001ae80


	//   ....[88]....
        /*0cd4*/ 	.word	0x0001af80


	//   ....[89]....
        /*0cd8*/ 	.word	0x0001b370


	//   ....[90]....
        /*0cdc*/ 	.word	0x0001b390


	//   ....[91]....
        /*0ce0*/ 	.word	0x0001b500


	//   ....[92]....
        /*0ce4*/ 	.word	0x0001b510


	//   ....[93]....
        /*0ce8*/ 	.word	0x0001b690


	//   ....[94]....
        /*0cec*/ 	.word	0x0001b6b0


	//   ....[95]....
        /*0cf0*/ 	.word	0x0001b830


	//   ....[96]....
        /*0cf4*/ 	.word	0x0001b840


	//   ....[97]....
        /*0cf8*/ 	.word	0x0001bbc0


	//   ....[98]....
        /*0cfc*/ 	.word	0x0001bbe0


	//   ....[99]....
        /*0d00*/ 	.word	0x0001c0b0


	//   ....[100]....
        /*0d04*/ 	.word	0x0001c0c0


	//   ....[101]....
        /*0d08*/ 	.word	0x0001c420


	//   ....[102]....
        /*0d0c*/ 	.word	0x0001c440


	//   ....[103]....
        /*0d10*/ 	.word	0x0001c7c0


	//   ....[104]....
        /*0d14*/ 	.word	0x0001c7d0


	//   ....[105]....
        /*0d18*/ 	.word	0x0001d320


	//   ....[106]....
        /*0d1c*/ 	.word	0x0001d340


	//   ....[107]....
        /*0d20*/ 	.word	0x0001d4c0


	//   ....[108]....
        /*0d24*/ 	.word	0x0001d4d0


	//   ....[109]....
        /*0d28*/ 	.word	0x0001d650


	//   ....[110]....
        /*0d2c*/ 	.word	0x0001d670


	//   ....[111]....
        /*0d30*/ 	.word	0x0001d7f0


	//   ....[112]....
        /*0d34*/ 	.word	0x0001d800


	//   ....[113]....
        /*0d38*/ 	.word	0x0001da40


	//   ....[114]....
        /*0d3c*/ 	.word	0x0001da60


	//   ....[115]....
        /*0d40*/ 	.word	0x0001db90


	//   ....[116]....
        /*0d44*/ 	.word	0x0001dbd0


	//   ....[117]....
        /*0d48*/ 	.word	0x0001dc00


	//   ....[118]....
        /*0d4c*/ 	.word	0x0001dc30


	//   ....[119]....
        /*0d50*/ 	.word	0x0001dc60


	//   ....[120]....
        /*0d54*/ 	.word	0x0001dc90


	//   ....[121]....
        /*0d58*/ 	.word	0x0001ddf0


	//   ....[122]....
        /*0d5c*/ 	.word	0x0001de30


	//   ....[123]....
        /*0d60*/ 	.word	0x0001de60


	//   ....[124]....
        /*0d64*/ 	.word	0x0001de90


	//   ....[125]....
        /*0d68*/ 	.word	0x0001dec0


	//   ....[126]....
        /*0d6c*/ 	.word	0x0001def0


	//   ....[127]....
        /*0d70*/ 	.word	0x0001df80


	//   ....[128]....
        /*0d74*/ 	.word	0x0001dfe0


	//   ....[129]....
        /*0d78*/ 	.word	0x0001dff0


	//   ....[130]....
        /*0d7c*/ 	.word	0x0001e050


	//   ....[131]....
        /*0d80*/ 	.word	0x0001eab0


	//   ....[132]....
        /*0d84*/ 	.word	0x0001eb10


	//   ....[133]....
        /*0d88*/ 	.word	0x0001eb60


	//   ....[134]....
        /*0d8c*/ 	.word	0x0001ebb0


	//   ....[135]....
        /*0d90*/ 	.word	0x0001ec00


	//   ....[136]....
        /*0d94*/ 	.word	0x0001ec70


	//   ....[137]....
        /*0d98*/ 	.word	0x0001ecb0


	//   ....[138]....
        /*0d9c*/ 	.word	0x0001ed20


	//   ....[139]....
        /*0da0*/ 	.word	0x0001ed90


	//   ....[140]....
        /*0da4*/ 	.word	0x0001edf0


	//   ....[141]....
        /*0da8*/ 	.word	0x0001ee60


	//   ....[142]....
        /*0dac*/ 	.word	0x0001eed0


	//   ....[143]....
        /*0db0*/ 	.word	0x0001ef30


	//   ....[144]....
        /*0db4*/ 	.word	0x0001ef90


	//   ....[145]....
        /*0db8*/ 	.word	0x0001eff0


	//   ....[146]....
        /*0dbc*/ 	.word	0x0001f060


	//   ....[147]....
        /*0dc0*/ 	.word	0x0001f0c0


	//   ....[148]....
        /*0dc4*/ 	.word	0x0001f120


	//   ....[149]....
        /*0dc8*/ 	.word	0x0001f170


	//   ....[150]....
        /*0dcc*/ 	.word	0x0001f1c0


	//   ....[151]....
        /*0dd0*/ 	.word	0x0001f210


	//   ....[152]....
        /*0dd4*/ 	.word	0x0001f260


	//   ....[153]....
        /*0dd8*/ 	.word	0x0001f2b0


	//   ....[154]....
        /*0ddc*/ 	.word	0x0001f300


	//   ....[155]....
        /*0de0*/ 	.word	0x0001f350


	//   ....[156]....
        /*0de4*/ 	.word	0x0001f3a0


	//   ....[157]....
        /*0de8*/ 	.word	0x0001f410


	//   ....[158]....
        /*0dec*/ 	.word	0x0001f480


	//   ....[159]....
        /*0df0*/ 	.word	0x0001f4e0


	//   ....[160]....
        /*0df4*/ 	.word	0x0001f540


	//   ....[161]....
        /*0df8*/ 	.word	0x0001f5a0


	//   ....[162]....
        /*0dfc*/ 	.word	0x0001f610


	//   ....[163]....
        /*0e00*/ 	.word	0x0001f670


	//   ....[164]....
        /*0e04*/ 	.word	0x0001f6d0


	//   ....[165]....
        /*0e08*/ 	.word	0x0001f730


	//   ....[166]....
        /*0e0c*/ 	.word	0x0001f7a0


	//   ....[167]....
        /*0e10*/ 	.word	0x0001f800


	//   ....[168]....
        /*0e14*/ 	.word	0x0001f860


	//   ....[169]....
        /*0e18*/ 	.word	0x0001f8c0


	//   ....[170]....
        /*0e1c*/ 	.word	0x0001f930


	//   ....[171]....
        /*0e20*/ 	.word	0x0001f990


	//   ....[172]....
        /*0e24*/ 	.word	0x0001f9f0


	//   ....[173]....
        /*0e28*/ 	.word	0x0001fa50


	//   ....[174]....
        /*0e2c*/ 	.word	0x0001fac0


	//   ....[175]....
        /*0e30*/ 	.word	0x0001fb20


	//   ....[176]....
        /*0e34*/ 	.word	0x0001fb80


	//   ....[177]....
        /*0e38*/ 	.word	0x0001fbe0


	//   ....[178]....
        /*0e3c*/ 	.word	0x0001fc50


	//   ....[179]....
        /*0e40*/ 	.word	0x0001fcb0


	//   ....[180]....
        /*0e44*/ 	.word	0x0001fd10


	//   ....[181]....
        /*0e48*/ 	.word	0x0001fd70


	//   ....[182]....
        /*0e4c*/ 	.word	0x0001fde0


	//   ....[183]....
        /*0e50*/ 	.word	0x0001fe30


	//   ....[184]....
        /*0e54*/ 	.word	0x0001fe70


	//   ....[185]....
        /*0e58*/ 	.word	0x0001fec0


	//   ....[186]....
        /*0e5c*/ 	.word	0x0001ff10


	//   ....[187]....
        /*0e60*/ 	.word	0x0001ff60


	//   ....[188]....
        /*0e64*/ 	.word	0x0001ffd0


	//   ....[189]....
        /*0e68*/ 	.word	0x00020010


	//   ....[190]....
        /*0e6c*/ 	.word	0x00020060


	//   ....[191]....
        /*0e70*/ 	.word	0x000200b0


	//   ....[192]....
        /*0e74*/ 	.word	0x00020100


	//   ....[193]....
        /*0e78*/ 	.word	0x00020150


	//   ....[194]....
        /*0e7c*/ 	.word	0x000201c0


	//   ....[195]....
        /*0e80*/ 	.word	0x00020200


	//   ....[196]....
        /*0e84*/ 	.word	0x00020270


	//   ....[197]....
        /*0e88*/ 	.word	0x000202d0


	//   ....[198]....
        /*0e8c*/ 	.word	0x00020330


	//----- nvinfo : EIATTR_EXIT_INSTR_OFFSETS
	.align		4
.L_390:
        /*0e90*/ 	.byte	0x04, 0x1c
        /*0e92*/ 	.short	(.L_392 - .L_391)


	//   ....[0]....
.L_391:
        /*0e94*/ 	.word	0x000010d0


	//   ....[1]....
        /*0e98*/ 	.word	0x0001ea70


	//----- nvinfo : EIATTR_MAX_THREADS
	.align		4
.L_392:
        /*0e9c*/ 	.byte	0x04, 0x05
        /*0e9e*/ 	.short	(.L_394 - .L_393)
.L_393:
        /*0ea0*/ 	.word	0x00000080
        /*0ea4*/ 	.word	0x00000001
        /*0ea8*/ 	.word	0x00000001


	//----- nvinfo : EIATTR_CRS_STACK_SIZE
	.align		4
.L_394:
        /*0eac*/ 	.byte	0x04, 0x1e
        /*0eae*/ 	.short	(.L_396 - .L_395)
.L_395:
        /*0eb0*/ 	.word	0x00000000
.L_396:


//--------------------- .nv.info._ZN7cutlass13device_kernelIN5flash19enable_sm80_to_sm89INS1_16FlashAttnFwdSm80INS1_25CollectiveMainloopFwdSm80ILi4ELi1ELb0EN4cute5tupleIJNS5_1CILi128EEENS7_ILi64EEENS7_ILi96EEEEEELi96ENS_10bfloat16_tEfNS_4arch4Sm80ELb0ELb0ELb0ELb0ELb0ELb0ELb1ELb1EEENS1_21CollectiveEpilogueFwdINS6_IJS8_SA_S9_EEENS6_IJNS7_ILi1EEESI_SI_EEESC_SE_Li128ELb0ELb1ELb1ELb0EEENS1_19SingleTileSchedulerILb0ELb1ELb1ELi128EEEEEEEEEvNT_6ParamsE --------------------------
	.section	.nv.info._ZN7cutlass13device_kernelIN5flash19enable_sm80_to_sm89INS1_16FlashAttnFwdSm80INS1_25CollectiveMainloopFwdSm80ILi4ELi1ELb0EN4cute5tupleIJNS5_1CILi128EEENS7_ILi64EEENS7_ILi96EEEEEELi96ENS_10bfloat16_tEfNS_4arch4Sm80ELb0ELb0ELb0ELb0ELb0ELb0ELb1ELb1EEENS1_21CollectiveEpilogueFwdINS6_IJS8_SA_S9_EEENS6_IJNS7_ILi1EEESI_SI_EEESC_SE_Li128ELb0ELb1ELb1ELb0EEENS1_19SingleTileSchedulerILb0ELb1ELb1ELi128EEEEEEEEEvNT_6ParamsE,"",@"SHT_CUDA_INFO"
	.sectionflags	@""
	.align	4


	//----- nvinfo : EIATTR_CUDA_API_VERSION
	.align		4
        /*0000*/ 	.byte	0x04, 0x37
        /*0002*/ 	.short	(.L_398 - .L_397)
.L_397:
        /*0004*/ 	.word	0x00000082


	//----- nvinfo : EIATTR_SW2861232_WAR
	.align		4
.L_398:
        /*0008*/ 	.byte	0x01, 0x35
	.zero		2


	//----- nvinfo : EIATTR_PARAM_CBANK
	.align		4
        /*000c*/ 	.byte	0x04, 0x0a
        /*000e*/ 	.short	(.L_400 - .L_399)
	.align		4
.L_399:
        /*0010*/ 	.word	index@(.nv.constant0._ZN7cutlass13device_kernelIN5flash19enable_sm80_to_sm89INS1_16FlashAttnFwdSm80INS1_25CollectiveMainloopFwdSm80ILi4ELi1ELb0EN4cute5tupleIJNS5_1CILi128EEENS7_ILi64EEENS7_ILi96EEEEEELi96ENS_10bfloat16_tEfNS_4arch4Sm80ELb0ELb0ELb0ELb0ELb0ELb0ELb1ELb1EEENS1_21CollectiveEpilogueFwdINS6_IJS8_SA_S9_EEENS6_IJNS7_ILi1EEESI_SI_EEESC_SE_Li128ELb0ELb1ELb1ELb0EEENS1_19SingleTileSchedulerILb0ELb1ELb1ELi128EEEEEEEEEvNT_6ParamsE)
        /*0014*/ 	.short	0x0160
        /*0016*/ 	.short	0x0418


	//----- nvinfo : EIATTR_CBANK_PARAM_SIZE
	.align		4
.L_400:
        /*0018*/ 	.byte	0x03, 0x19
        /*001a*/ 	.short	0x0418


	//----- nvinfo : EIATTR_KPARAM_INFO
	.align		4
        /*001c*/ 	.byte	0x04, 0x17
        /*001e*/ 	.short	(.L_402 - .L_401)
.L_401:
        /*0020*/ 	.word	0x00000000
        /*0024*/ 	.short	0x0000
        /*0026*/ 	.short	0x0000
        /*0028*/ 	.byte	0x00, 0xf0, 0x61, 0x10


	//----- nvinfo : EIATTR_MAXREG_COUNT
	.align		4
.L_402:
        /*002c*/ 	.byte	0x03, 0x1b
        /*002e*/ 	.short	0x00ff


	//----- nvinfo : EIATTR_NUM_BARRIERS
	.align		4
        /*0030*/ 	.byte	0x02, 0x4c
        /*0032*/ 	.byte	0x02
	.zero		1


	//----- nvinfo : EIATTR_ANNOTATIONS
	.align		4
        /*0034*/ 	.byte	0x04, 0x55
        /*0036*/ 	.short	(.L_404 - .L_403)


	//   ....[0]....
.L_403:
        /* <DEDUP_REMOVED lines=17> */


	//----- nvinfo : EIATTR_MERCURY_ISA_VERSION
	.align		4
.L_404:
        /*0130*/ 	.byte	0x03, 0x5f
        /*0132*/ 	.short	0x0000


	//----- nvinfo : EIATTR_COOP_GROUP_MASK_REGIDS
	.align		4
        /*0134*/ 	.byte	0x04, 0x29
        /*0136*/ 	.short	(.L_406 - .L_405)


	//   ....[0]....
.L_405:
        /*0138*/ 	.word	0xffffffff


	//   ....[1]....
        /*013c*/ 	.word	0xffffffff


	//   ....[2]....
        /*0140*/ 	.word	0xffffffff


	//   ....[3]....
        /*0144*/ 	.word	0xffffffff


	//   ....[4]....
        /*0148*/ 	.word	0xffffffff


	//   ....[5]....
        /*014c*/ 	.word	0xffffffff


	//   ....[6]....
        /*0150*/ 	.word	0xffffffff


	//   ....[7]....
        /*0154*/ 	.word	0xffffffff


	//   ....[8]....
        /*0158*/ 	.word	0xffffffff


	//   ....[9]....
        /*015c*/ 	.word	0xffffffff


	//   ....[10]....
        /*0160*/ 	.word	0xffffffff


	//   ....[11]....
        /*0164*/ 	.word	0xffffffff


	//   ....[12]....
        /*0168*/ 	.word	0xffffffff


	//   ....[13]....
        /*016c*/ 	.word	0xffffffff


	//   ....[14]....
        /*0170*/ 	.word	0xffffffff


	//   ....[15]....
        /*0174*/ 	.word	0xffffffff


	//   ....[16]....
        /*0178*/ 	.word	0xffffffff


	//   ....[17]....
        /*017c*/ 	.word	0xffffffff


	//   ....[18]....
        /*0180*/ 	.word	0xffffffff


	//   ....[19]....
        /*0184*/ 	.word	0xffffffff


	//   ....[20]....
        /*0188*/ 	.word	0xffffffff


	//   ....[21]....
        /*018c*/ 	.word	0xffffffff


	//   ....[22]....
        /*0190*/ 	.word	0xffffffff


	//   ....[23]....
        /*0194*/ 	.word	0xffffffff


	//   ....[24]....
        /*0198*/ 	.word	0xffffffff


	//   ....[25]....
        /*019c*/ 	.word	0xffffffff


	//   ....[26]....
        /*01a0*/ 	.word	0xffffffff


	//   ....[27]....
        /*01a4*/ 	.word	0xffffffff


	//   ....[28]....
        /*01a8*/ 	.word	0xffffffff


	//   ....[29]....
        /*01ac*/ 	.word	0xffffffff


	//   ....[30]....
        /*01b0*/ 	.word	0xffffffff


	//   ....[31]....
        /*01b4*/ 	.word	0xffffffff


	//   ....[32]....
        /*01b8*/ 	.word	0xffffffff


	//   ....[33]....
        /*01bc*/ 	.word	0xffffffff


	//   ....[34]....
        /*01c0*/ 	.word	0xffffffff


	//   ....[35]....
        /*01c4*/ 	.word	0xffffffff


	//   ....[36]....
        /*01c8*/ 	.word	0xffffffff


	//   ....[37]....
        /*01cc*/ 	.word	0xffffffff


	//   ....[38]....
        /*01d0*/ 	.word	0xffffffff


	//   ....[39]....
        /*01d4*/ 	.word	0xffffffff


	//   ....[40]....
        /*01d8*/ 	.word	0xffffffff


	//   ....[41]....
        /*01dc*/ 	.word	0xffffffff


	//   ....[42]....
        /*01e0*/ 	.word	0xffffffff


	//   ....[43]....
        /*01e4*/ 	.word	0xffffffff


	//   ....[44]....
        /*01e8*/ 	.word	0xffffffff


	//   ....[45]....
        /*01ec*/ 	.word	0xffffffff


	//   ....[46]....
        /*01f0*/ 	.word	0xffffffff


	//   ....[47]....
        /*01f4*/ 	.word	0xffffffff


	//   ....[48]....
        /*01f8*/ 	.word	0xffffffff


	//----- nvinfo : EIATTR_COOP_GROUP_INSTR_OFFSETS
	.align		4
.L_406:
        /*01fc*/ 	.byte	0x04, 0x28
        /*01fe*/ 	.short	(.L_408 - .L_407)


	//   ....[0]....
.L_407:
        /*0200*/ 	.word	0x00000060


	//   ....[1]....
        /*0204*/ 	.word	0x00000da0


	//   ....[2]....
        /*0208*/ 	.word	0x00000dd0


	//   ....[3]....
        /*020c*/ 	.word	0x000010f0


	//   ....[4]....
        /*0210*/ 	.word	0x00001120


	//   ....[5]....
        /*0214*/ 	.word	0x00001260


	//   ....[6]....
        /*0218*/ 	.word	0x00001290


	//   ....[7]....
        /*021c*/ 	.word	0x000013c0


	//   ....[8]....
        /*0220*/ 	.word	0x00001400


	//   ....[9]....
        /*0224*/ 	.word	0x00002c60


	//   ....[10]....
        /*0228*/ 	.word	0x00002da0


	//   ....[11]....
        /*022c*/ 	.word	0x00002de0


	//   ....[12]....
        /*0230*/ 	.word	0x00002ef0


	//   ....[13]....
        /*0234*/ 	.word	0x00002f20


	//   ....[14]....
        /*0238*/ 	.word	0x00002ff0


	//   ....[15]....
        /*023c*/ 	.word	0x00003050


	//   ....[16]....
        /*0240*/ 	.word	0x00003250


	//   ....[17]....
        /*0244*/ 	.word	0x00005940


	//   ....[18]....
        /*0248*/ 	.word	0x00005990


	//   ....[19]....
        /*024c*/ 	.word	0x00005a50


	//   ....[20]....
        /*0250*/ 	.word	0x00005aa0


	//   ....[21]....
        /*0254*/ 	.word	0x00005ae0


	//   ....[22]....
        /*0258*/ 	.word	0x00005be0


	//   ....[23]....
        /*025c*/ 	.word	0x00005e50


	//   ....[24]....
        /*0260*/ 	.word	0x00005fb0


	//   ....[25]....
        /*0264*/ 	.word	0x00007b40


	//   ....[26]....
        /*0268*/ 	.word	0x00007b70


	//   ....[27]....
        /*026c*/ 	.word	0x00007ba0


	//   ....[28]....
        /*0270*/ 	.word	0x00007bc0


	//   ....[29]....
        /*0274*/ 	.word	0x00007bf0


	//   ....[30]....
        /*0278*/ 	.word	0x00007c10


	//   ....[31]....
        /*027c*/ 	.word	0x00007c30


	//   ....[32]....
        /*0280*/ 	.word	0x00007c40


	//   ....[33]....
        /*0284*/ 	.word	0x00008a10


	//   ....[34]....
        /*0288*/ 	.word	0x00008a60


	//   ....[35]....
        /*028c*/ 	.word	0x00008a90


	//   ....[36]....
        /*0290*/ 	.word	0x00008ac0


	//   ....[37]....
        /*0294*/ 	.word	0x00008af0


	//   ....[38]....
        /*0298*/ 	.word	0x00008b20


	//   ....[39]....
        /*029c*/ 	.word	0x00008b50


	//   ....[40]....
        /*02a0*/ 	.word	0x00008b80


	//   ....[41]....
        /*02a4*/ 	.word	0x00008ba0


	//   ....[42]....
        /*02a8*/ 	.word	0x00008bb0


	//   ....[43]....
        /*02ac*/ 	.word	0x000090f0


	//   ....[44]....
        /*02b0*/ 	.word	0x00009110


	//   ....[45]....
        /*02b4*/ 	.word	0x00009590


	//   ....[46]....
        /*02b8*/ 	.word	0x000095b0


	//   ....[47]....
        /*02bc*/ 	.word	0x00009a40


	//   ....[48]....
        /*02c0*/ 	.word	0x00009a50


	//----- nvinfo : EIATTR_EXIT_INSTR_OFFSETS
	.align		4
.L_408:
        /*02c4*/ 	.byte	0x04, 0x1c
        /*02c6*/ 	.short	(.L_410 - .L_409)


	//   ....[0]....
.L_409:
        /*02c8*/ 	.word	0x000001b0


	//   ....[1]....
        /*02cc*/ 	.word	0x00009a60


	//   ....[2]....
        /*02d0*/ 	.word	0x00009e80


	//   ....[3]....
        /*02d4*/ 	.word	0x00009ed0


	//   ....[4]....
        /*02d8*/ 	.word	0x00009f00


	//   ....[5]....
        /*02dc*/ 	.word	0x00009f60


	//   ....[6]....
        /*02e0*/ 	.word	0x0000a1c0


	//----- nvinfo : EIATTR_CTAIDZ_USED
	.align		4
.L_410:
        /*02e4*/ 	.byte	0x01, 0x04
	.zero		2


	//----- nvinfo : EIATTR_MAX_THREADS
	.align		4
        /*02e8*/ 	.byte	0x04, 0x05
        /*02ea*/ 	.short	(.L_412 - .L_411)
.L_411:
        /*02ec*/ 	.word	0x00000080
        /*02f0*/ 	.word	0x00000001
        /*02f4*/ 	.word	0x00000001


	//----- nvinfo : EIATTR_CRS_STACK_SIZE
	.align		4
.L_412:
        /*02f8*/ 	.byte	0x04, 0x1e
        /*02fa*/ 	.short	(.L_414 - .L_413)
.L_413:
        /*02fc*/ 	.word	0x00000000
.L_414:


//--------------------- .nv.info._ZN7cutlass13device_kernelIN5flash19enable_sm80_to_sm89INS1_16FlashAttnFwdSm80INS1_25CollectiveMainloopFwdSm80ILi4ELi1ELb0EN4cute5tupleIJNS5_1CILi128EEENS7_ILi48EEENS7_ILi96EEEEEELi96ENS_10bfloat16_tEfNS_4arch4Sm80ELb0ELb0ELb0ELb1ELb0ELb0ELb1ELb1EEENS1_21CollectiveEpilogueFwdINS6_IJS8_SA_S9_EEENS6_IJNS7_ILi1EEESI_SI_EEESC_SE_Li128ELb1ELb1ELb1ELb0EEENS1_36VarlenDynamicPersistentTileSchedulerILi128ELi48ELi128ELi128ELb1ELb1ELb0ELb0ELb1ELb1EEEEEEEEEvNT_6ParamsE --------------------------
	.section	.nv.info._ZN7cutlass13device_kernelIN5flash19enable_sm80_to_sm89INS1_16FlashAttnFwdSm80INS1_25CollectiveMainloopFwdSm80ILi4ELi1ELb0EN4cute5tupleIJNS5_1CILi128EEENS7_ILi48EEENS7_ILi96EEEEEELi96ENS_10bfloat16_tEfNS_4arch4Sm80ELb0ELb0ELb0ELb1ELb0ELb0ELb1ELb1EEENS1_21CollectiveEpilogueFwdINS6_IJS8_SA_S9_EEENS6_IJNS7_ILi1EEESI_SI_EEESC_SE_Li128ELb1ELb1ELb1ELb0EEENS1_36VarlenDynamicPersistentTileSchedulerILi128ELi48ELi128ELi128ELb1ELb1ELb0ELb0ELb1ELb1EEEEEEEEEvNT_6ParamsE,"",@"SHT_CUDA_INFO"
	.sectionflags	@""
	.align	4


	//----- nvinfo : EIATTR_CUDA_API_VERSION
	.align		4
        /*0000*/ 	.byte	0x04, 0x37
        /*0002*/ 	.short	(.L_416 - .L_415)
.L_415:
        /*0004*/ 	.word	0x00000082


	//----- nvinfo : EIATTR_SW2861232_WAR
	.align		4
.L_416:
        /*0008*/ 	.byte	0x01, 0x35
	.zero		2


	//----- nvinfo : EIATTR_PARAM_CBANK
	.align		4
        /*000c*/ 	.byte	0x04, 0x0a
        /*000e*/ 	.short	(.L_418 - .L_417)
	.align		4
.L_417:
        /*0010*/ 	.word	index@(.nv.constant0._ZN7cutlass13device_kernelIN5flash19enable_sm80_to_sm89INS1_16FlashAttnFwdSm80INS1_25CollectiveMainloopFwdSm80ILi4ELi1ELb0EN4cute5tupleIJNS5_1CILi128EEENS7_ILi48EEENS7_ILi96EEEEEELi96ENS_10bfloat16_tEfNS_4arch4Sm80ELb0ELb0ELb0ELb1ELb0ELb0ELb1ELb1EEENS1_21CollectiveEpilogueFwdINS6_IJS8_SA_S9_EEENS6_IJNS7_ILi1EEESI_SI_EEESC_SE_Li128ELb1ELb1ELb1ELb0EEENS1_36VarlenDynamicPersistentTileSchedulerILi128ELi48ELi128ELi128ELb1ELb1ELb0ELb0ELb1ELb1EEEEEEEEEvNT_6ParamsE)
        /*0014*/ 	.short	0x0160
        /*0016*/ 	.short	0x0438


	//----- nvinfo : EIATTR_CBANK_PARAM_SIZE
	.align		4
.L_418:
        /*0018*/ 	.byte	0x03, 0x19
        /*001a*/ 	.short	0x0438


	//----- nvinfo : EIATTR_KPARAM_INFO
	.align		4
        /*001c*/ 	.byte	0x04, 0x17
        /*001e*/ 	.short	(.L_420 - .L_419)
.L_419:
        /*0020*/ 	.word	0x00000000
        /*0024*/ 	.short	0x0000
        /*0026*/ 	.short	0x0000
        /*0028*/ 	.byte	0x00, 0xf0, 0xe1, 0x10


	//----- nvinfo : EIATTR_MAXREG_COUNT
	.align		4
.L_420:
        /*002c*/ 	.byte	0x03, 0x1b
        /*002e*/ 	.short	0x00ff


	//----- nvinfo : EIATTR_NUM_BARRIERS
	.align		4
        /*0030*/ 	.byte	0x02, 0x4c
        /*0032*/ 	.byte	0x06
	.zero		1


	//----- nvinfo : EIATTR_ANNOTATIONS
	.align		4
        /*0034*/ 	.byte	0x04, 0x55
        /*0036*/ 	.short	(.L_422 - .L_421)


	//   ....[0]....
.L_421:
        /* <DEDUP_REMOVED lines=82> */


	//----- nvinfo : EIATTR_MERCURY_ISA_VERSION
	.align		4
.L_422:
        /*0548*/ 	.byte	0x03, 0x5f
        /*054a*/ 	.short	0x0000


	//----- nvinfo : EIATTR_INT_WARP_WIDE_INSTR_OFFSETS
	.align		4
        /*054c*/ 	.byte	0x04, 0x31
        /*054e*/ 	.short	(.L_424 - .L_423)


	//   ....[0]....
.L_423:
        /*0550*/ 	.word	0x00008670


	//   ....[1]....
        /*0554*/ 	.word	0x000086f0


	//----- nvinfo : EIATTR_COOP_GROUP_MASK_REGIDS
	.align		4
.L_424:
        /*0558*/ 	.byte	0x04, 0x29
        /*055a*/ 	.short	(.L_426 - .L_425)


	//   ....[0]....
.L_425:
        /*055c*/ 	.word	0xffffffff


	//   ....[1]....
        /*0560*/ 	.word	0xffffffff


	//   ....[2]....
        /*0564*/ 	.word	0xffffffff


	//   ....[3]....
        /*0568*/ 	.word	0xffffffff


	//   ....[4]....
        /*056c*/ 	.word	0xffffffff


	//   ....[5]....
        /*0570*/ 	.word	0xffffffff


	//   ....[6]....
        /*0574*/ 	.word	0xffffffff


	//   ....[7]....
        /*0578*/ 	.word	0xffffffff


	//   ....[8]....
        /*057c*/ 	.word	0xffffffff


	//   ....[9]....
        /*0580*/ 	.word	0xffffffff


	//   ....[10]....
        /*0584*/ 	.word	0xffffffff


	//   ....[11]....
        /*0588*/ 	.word	0xffffffff


	//   ....[12]....
        /*058c*/ 	.word	0xffffffff


	//   ....[13]....
        /*0590*/ 	.word	0xffffffff


	//   ....[14]....
        /*0594*/ 	.word	0xffffffff


	//   ....[15]....
        /*0598*/ 	.word	0xffffffff


	//   ....[16]....
        /*059c*/ 	.word	0xffffffff


	//   ....[17]....
        /*05a0*/ 	.word	0xffffffff


	//   ....[18]....
        /*05a4*/ 	.word	0xffffffff


	//   ....[19]....
        /*05a8*/ 	.word	0xffffffff


	//   ....[20]....
        /*05ac*/ 	.word	0xffffffff


	//   ....[21]....
        /*05b0*/ 	.word	0xffffffff


	//   ....[22]....
        /*05b4*/ 	.word	0xffffffff


	//   ....[23]....
        /*05b8*/ 	.word	0xffffffff


	//   ....[24]....
        /*05bc*/ 	.word	0xffffffff


	//   ....[25]....
        /*05c0*/ 	.word	0xffffffff


	//   ....[26]....
        /*05c4*/ 	.word	0xffffffff


	//   ....[27]....
        /*05c8*/ 	.word	0xffffffff


	//   ....[28]....
        /*05cc*/ 	.word	0xffffffff


	//   ....[29]....
        /*05d0*/ 	.word	0xffffffff


	//   ....[30]....
        /*05d4*/ 	.word	0xffffffff


	//   ....[31]....
        /*05d8*/ 	.word	0xffffffff


	//   ....[32]....
        /*05dc*/ 	.word	0xffffffff


	//   ....[33]....
        /*05e0*/ 	.word	0xffffffff


	//   ....[34]....
        /*05e4*/ 	.word	0xffffffff


	//   ....[35]....
        /*05e8*/ 	.word	0xffffffff


	//   ....[36]....
        /*05ec*/ 	.word	0xffffffff


	//   ....[37]....
        /*05f0*/ 	.word	0xffffffff


	//   ....[38]....
        /*05f4*/ 	.word	0xffffffff


	//   ....[39]....
        /*05f8*/ 	.word	0xffffffff


	//   ....[40]....
        /*05fc*/ 	.word	0xffffffff


	//   ....[41]....
        /*0600*/ 	.word	0xffffffff


	//   ....[42]....
        /*0604*/ 	.word	0xffffffff


	//   ....[43]....
        /*0608*/ 	.word	0xffffffff


	//   ....[44]....
        /*060c*/ 	.word	0xffffffff


	//   ....[45]....
        /*0610*/ 	.word	0xffffffff


	//   ....[46]....
        /*0614*/ 	.word	0xffffffff


	//   ....[47]....
        /*0618*/ 	.word	0xffffffff


	//   ....[48]....
        /*061c*/ 	.word	0xffffffff


	//   ....[49]....
        /*0620*/ 	.word	0xffffffff


	//   ....[50]....
        /*0624*/ 	.word	0xffffffff


	//   ....[51]....
        /*0628*/ 	.word	0xffffffff


	//   ....[52]....
        /*062c*/ 	.word	0xffffffff


	//   ....[53]....
        /*0630*/ 	.word	0xffffffff


	//   ....[54]....
        /*0634*/ 	.word	0xffffffff


	//   ....[55]....
        /*0638*/ 	.word	0xffffffff


	//   ....[56]....
        /*063c*/ 	.word	0xffffffff


	//   ....[57]....
        /*0640*/ 	.word	0xffffffff


	//   ....[58]....
        /*0644*/ 	.word	0xffffffff


	//   ....[59]....
        /*0648*/ 	.word	0xffffffff


	//   ....[60]....
        /*064c*/ 	.word	0xffffffff


	//   ....[61]....
        /*0650*/ 	.word	0xffffffff


	//   ....[62]....
        /*0654*/ 	.word	0xffffffff


	//   ....[63]....
        /*0658*/ 	.word	0xffffffff


	//   ....[64]....
        /*065c*/ 	.word	0xffffffff


	//   ....[65]....
        /*0660*/ 	.word	0xffffffff


	//   ....[66]....
        /*0664*/ 	.word	0xffffffff


	//   ....[67]....
        /*0668*/ 	.word	0xffffffff


	//   ....[68]....
        /*066c*/ 	.word	0xffffffff


	//   ....[69]....
        /*0670*/ 	.word	0xffffffff


	//   ....[70]....
        /*0674*/ 	.word	0xffffffff


	//   ....[71]....
        /*0678*/ 	.word	0xffffffff


	//   ....[72]....
        /*067c*/ 	.word	0xffffffff


	//   ....[73]....
        /*0680*/ 	.word	0xffffffff


	//   ....[74]....
        /*0684*/ 	.word	0xffffffff


	//   ....[75]....
        /*0688*/ 	.word	0xffffffff


	//   ....[76]....
        /*068c*/ 	.word	0xffffffff


	//   ....[77]....
        /*0690*/ 	.word	0xffffffff


	//   ....[78]....
        /*0694*/ 	.word	0xffffffff


	//   ....[79]....
        /*0698*/ 	.word	0xffffffff


	//   ....[80]....
        /*069c*/ 	.word	0xffffffff


	//   ....[81]....
        /*06a0*/ 	.word	0xffffffff


	//   ....[82]....
        /*06a4*/ 	.word	0xffffffff


	//   ....[83]....
        /*06a8*/ 	.word	0xffffffff


	//   ....[84]....
        /*06ac*/ 	.word	0xffffffff


	//   ....[85]....
        /*06b0*/ 	.word	0xffffffff


	//   ....[86]....
        /*06b4*/ 	.word	0xffffffff


	//   ....[87]....
        /*06b8*/ 	.word	0xffffffff


	//   ....[88]....
        /*06bc*/ 	.word	0xffffffff


	//   ....[89]....
        /*06c0*/ 	.word	0xffffffff


	//   ....[90]....
        /*06c4*/ 	.word	0xffffffff


	//   ....[91]....
        /*06c8*/ 	.word	0xffffffff


	//   ....[92]....
        /*06cc*/ 	.word	0xffffffff


	//   ....[93]....
        /*06d0*/ 	.word	0xffffffff


	//   ....[94]....
        /*06d4*/ 	.word	0xffffffff


	//   ....[95]....
        /*06d8*/ 	.word	0xffffffff


	//   ....[96]....
        /*06dc*/ 	.word	0xffffffff


	//   ....[97]....
        /*06e0*/ 	.word	0xffffffff


	//   ....[98]....
        /*06e4*/ 	.word	0xffffffff


	//   ....[99]....
        /*06e8*/ 	.word	0xffffffff


	//   ....[100]....
        /*06ec*/ 	.word	0xffffffff


	//   ....[101]....
        /*06f0*/ 	.word	0xffffffff


	//   ....[102]....
        /*06f4*/ 	.word	0xffffffff


	//   ....[103]....
        /*06f8*/ 	.word	0xffffffff


	//   ....[104]....
        /*06fc*/ 	.word	0xffffffff


	//   ....[105]....
        /*0700*/ 	.word	0xffffffff


	//   ....[106]....
        /*0704*/ 	.word	0xffffffff


	//   ....[107]....
        /*0708*/ 	.word	0xffffffff


	//   ....[108]....
        /*070c*/ 	.word	0xffffffff


	//   ....[109]....
        /*0710*/ 	.word	0xffffffff


	//   ....[110]....
        /*0714*/ 	.word	0xffffffff


	//   ....[111]....
        /*0718*/ 	.word	0xffffffff


	//   ....[112]....
        /*071c*/ 	.word	0xffffffff


	//   ....[113]....
        /*0720*/ 	.word	0xffffffff


	//   ....[114]....
        /*0724*/ 	.word	0xffffffff


	//   ....[115]....
        /*0728*/ 	.word	0xffffffff


	//   ....[116]....
        /*072c*/ 	.word	0xffffffff


	//   ....[117]....
        /*0730*/ 	.word	0xffffffff


	//   ....[118]....
        /*0734*/ 	.word	0xffffffff


	//   ....[119]....
        /*0738*/ 	.word	0xffffffff


	//   ....[120]....
        /*073c*/ 	.word	0xffffffff


	//   ....[121]....
        /*0740*/ 	.word	0xffffffff


	//   ....[122]....
        /*0744*/ 	.word	0xffffffff


	//   ....[123]....
        /*0748*/ 	.word	0xffffffff


	//   ....[124]....
        /*074c*/ 	.word	0xffffffff


	//   ....[125]....
        /*0750*/ 	.word	0xffffffff


	//   ....[126]....
        /*0754*/ 	.word	0xffffffff


	//   ....[127]....
        /*0758*/ 	.word	0xffffffff


	//   ....[128]....
        /*075c*/ 	.word	0xffffffff


	//   ....[129]....
        /*0760*/ 	.word	0xffffffff


	//   ....[130]....
        /*0764*/ 	.word	0xffffffff


	//   ....[131]....
        /*0768*/ 	.word	0xffffffff


	//   ....[132]....
        /*076c*/ 	.word	0xffffffff


	//   ....[133]....
        /*0770*/ 	.word	0xffffffff


	//   ....[134]....
        /*0774*/ 	.word	0xffffffff


	//   ....[135]....
        /*0778*/ 	.word	0xffffffff


	//   ....[136]....
        /*077c*/ 	.word	0xffffffff


	//   ....[137]....
        /*0780*/ 	.word	0xffffffff


	//   ....[138]....
        /*0784*/ 	.word	0xffffffff


	//   ....[139]....
        /*0788*/ 	.word	0xffffffff


	//   ....[140]....
        /*078c*/ 	.word	0xffffffff


	//   ....[141]....
        /*0790*/ 	.word	0xffffffff


	//   ....[142]....
        /*0794*/ 	.word	0xffffffff


	//   ....[143]....
        /*0798*/ 	.word	0xffffffff


	//   ....[144]....
        /*079c*/ 	.word	0xffffffff


	//   ....[145]....
        /*07a0*/ 	.word	0xffffffff


	//   ....[146]....
        /*07a4*/ 	.word	0xffffffff


	//   ....[147]....
        /*07a8*/ 	.word	0xffffffff


	//   ....[148]....
        /*07ac*/ 	.word	0xffffffff


	//   ....[149]....
        /*07b0*/ 	.word	0xffffffff


	//   ....[150]....
        /*07b4*/ 	.word	0xffffffff


	//   ....[151]....
        /*07b8*/ 	.word	0xffffffff


	//   ....[152]....
        /*07bc*/ 	.word	0xffffffff


	//   ....[153]....
        /*07c0*/ 	.word	0xffffffff


	//   ....[154]....
        /*07c4*/ 	.word	0xffffffff


	//   ....[155]....
        /*07c8*/ 	.word	0xffffffff


	//   ....[156]....
        /*07cc*/ 	.word	0xffffffff


	//   ....[157]....
        /*07d0*/ 	.word	0xffffffff


	//   ....[158]....
        /*07d4*/ 	.word	0xffffffff


	//   ....[159]....
        /*07d8*/ 	.word	0xffffffff


	//   ....[160]....
        /*07dc*/ 	.word	0xffffffff


	//   ....[161]....
        /*07e0*/ 	.word	0xffffffff


	//   ....[162]....
        /*07e4*/ 	.word	0xffffffff


	//   ....[163]....
        /*07e8*/ 	.word	0xffffffff


	//   ....[164]....
        /*07ec*/ 	.word	0xffffffff


	//   ....[165]....
        /*07f0*/ 	.word	0xffffffff


	//   ....[166]....
        /*07f4*/ 	.word	0xffffffff


	//----- nvinfo : EIATTR_COOP_GROUP_INSTR_OFFSETS
	.align		4
.L_426:
        /*07f8*/ 	.byte	0x04, 0x28
        /*07fa*/ 	.short	(.L_428 - .L_427)


	//   ....[0]....
.L_427:
        /*07fc*/ 	.word	0x00000050


	//   ....[1]....
        /*0800*/ 	.word	0x000001e0


	//   ....[2]....
        /*0804*/ 	.word	0x00000210


	//   ....[3]....
        /*0808*/ 	.word	0x00000240


	//   ....[4]....
        /*080c*/ 	.word	0x00000270


	//   ....[5]....
        /*0810*/ 	.word	0x000002a0


	//   ....[6]....
        /*0814*/ 	.word	0x000002d0


	//   ....[7]....
        /*0818*/ 	.word	0x00000440


	//   ....[8]....
        /*081c*/ 	.word	0x00000480


	//   ....[9]....
        /*0820*/ 	.word	0x000004b0


	//   ....[10]....
        /*0824*/ 	.word	0x000004e0


	//   ....[11]....
        /*0828*/ 	.word	0x00000510


	//   ....[12]....
        /*082c*/ 	.word	0x00000540


	//   ....[13]....
        /*0830*/ 	.word	0x000005d0


	//   ....[14]....
        /*0834*/ 	.word	0x00000600


	//   ....[15]....
        /*0838*/ 	.word	0x00000620


	//   ....[16]....
        /*083c*/ 	.word	0x00000680


	//   ....[17]....
        /*0840*/ 	.word	0x00002610


	//   ....[18]....
        /*0844*/ 	.word	0x00002630


	//   ....[19]....
        /*0848*/ 	.word	0x000027a0


	//   ....[20]....
        /*084c*/ 	.word	0x000027b0


	//   ....[21]....
        /*0850*/ 	.word	0x00002920


	//   ....[22]....
        /*0854*/ 	.word	0x00002940


	//   ....[23]....
        /*0858*/ 	.word	0x00002ab0


	//   ....[24]....
        /*085c*/ 	.word	0x00002ac0


	//   ....[25]....
        /*0860*/ 	.word	0x00003db0


	//   ....[26]....
        /*0864*/ 	.word	0x00003ee0


	//   ....[27]....
        /*0868*/ 	.word	0x00004040


	//   ....[28]....
        /*086c*/ 	.word	0x00004060


	//   ....[29]....
        /*0870*/ 	.word	0x000042f0


	//   ....[30]....
        /*0874*/ 	.word	0x00004360


	//   ....[31]....
        /*0878*/ 	.word	0x00004580


	//   ....[32]....
        /*087c*/ 	.word	0x00004650


	//   ....[33]....
        /*0880*/ 	.word	0x00006370


	//   ....[34]....
        /*0884*/ 	.word	0x000063c0


	//   ....[35]....
        /*0888*/ 	.word	0x000063d0


	//   ....[36]....
        /*088c*/ 	.word	0x00006410


	//   ....[37]....
        /*0890*/ 	.word	0x00006440


	//   ....[38]....
        /*0894*/ 	.word	0x00006470


	//   ....[39]....
        /*0898*/ 	.word	0x000066c0


	//   ....[40]....
        /*089c*/ 	.word	0x00006a40


	//   ....[41]....
        /*08a0*/ 	.word	0x00007cd0


	//   ....[42]....
        /*08a4*/ 	.word	0x00007ce0


	//   ....[43]....
        /*08a8*/ 	.word	0x00007cf0


	//   ....[44]....
        /*08ac*/ 	.word	0x00007d00


	//   ....[45]....
        /*08b0*/ 	.word	0x00007d30


	//   ....[46]....
        /*08b4*/ 	.word	0x00007d50


	//   ....[47]....
        /*08b8*/ 	.word	0x00007d70


	//   ....[48]....
        /*08bc*/ 	.word	0x00007d80


	//   ....[49]....
        /*08c0*/ 	.word	0x000092a0


	//   ....[50]....
        /*08c4*/ 	.word	0x000092b0


	//   ....[51]....
        /*08c8*/ 	.word	0x000092c0


	//   ....[52]....
        /*08cc*/ 	.word	0x000092d0


	//   ....[53]....
        /*08d0*/ 	.word	0x000092e0


	//   ....[54]....
        /*08d4*/ 	.word	0x000092f0


	//   ....[55]....
        /*08d8*/ 	.word	0x00009320


	//   ....[56]....
        /*08dc*/ 	.word	0x00009330


	//   ....[57]....
        /*08e0*/ 	.word	0x000097b0


	//   ....[58]....
        /*08e4*/ 	.word	0x000097d0


	//   ....[59]....
        /*08e8*/ 	.word	0x00009910


	//   ....[60]....
        /*08ec*/ 	.word	0x00009920


	//   ....[61]....
        /*08f0*/ 	.word	0x00009a70


	//   ....[62]....
        /*08f4*/ 	.word	0x00009a90


	//   ....[63]....
        /*08f8*/ 	.word	0x00009be0


	//   ....[64]....
        /*08fc*/ 	.word	0x00009bf0


	//   ....[65]....
        /*0900*/ 	.word	0x00009f40


	//   ....[66]....
        /*0904*/ 	.word	0x00009f60


	//   ....[67]....
        /*0908*/ 	.word	0x0000a430


	//   ....[68]....
        /*090c*/ 	.word	0x0000a440


	//   ....[69]....
        /*0910*/ 	.word	0x0000a910


	//   ....[70]....
        /*0914*/ 	.word	0x0000a930


	//   ....[71]....
        /*0918*/ 	.word	0x0000ae10


	//   ....[72]....
        /*091c*/ 	.word	0x0000ae20


	//   ....[73]....
        /*0920*/ 	.word	0x0000ba60


	//   ....[74]....
        /*0924*/ 	.word	0x0000ba80


	//   ....[75]....
        /*0928*/ 	.word	0x0000bbd0


	//   ....[76]....
        /*092c*/ 	.word	0x0000bbe0


	//   ....[77]....
        /*0930*/ 	.word	0x0000bd30


	//   ....[78]....
        /*0934*/ 	.word	0x0000bd50


	//   ....[79]....
        /*0938*/ 	.word	0x0000bea0


	//   ....[80]....
        /*093c*/ 	.word	0x0000beb0


	//   ....[81]....
        /*0940*/ 	.word	0x0000c0a0


	//   ....[82]....
        /*0944*/ 	.word	0x0000c0c0


	//   ....[83]....
        /*0948*/ 	.word	0x0000c1e0


	//   ....[84]....
        /*094c*/ 	.word	0x0000c220


	//   ....[85]....
        /*0950*/ 	.word	0x0000c250


	//   ....[86]....
        /*0954*/ 	.word	0x0000c280


	//   ....[87]....
        /*0958*/ 	.word	0x0000c2b0


	//   ....[88]....
        /*095c*/ 	.word	0x0000c2e0


	//   ....[89]....
        /*0960*/ 	.word	0x0000c430


	//   ....[90]....
        /*0964*/ 	.word	0x0000c470


	//   ....[91]....
        /*0968*/ 	.word	0x0000c4a0


	//   ....[92]....
        /*096c*/ 	.word	0x0000c4d0


	//   ....[93]....
        /*0970*/ 	.word	0x0000c500


	//   ....[94]....
        /*0974*/ 	.word	0x0000c530


	//   ....[95]....
        /*0978*/ 	.word	0x0000c5c0


	//   ....[96]....
        /*097c*/ 	.word	0x0000c5f0


	//   ....[97]....
        /*0980*/ 	.word	0x0000c600


	//   ....[98]....
        /*0984*/ 	.word	0x0000c660


	//   ....[99]....
        /*0988*/ 	.word	0x0000cb90


	//   ....[100]....
        /*098c*/ 	.word	0x0000cbf0


	//   ....[101]....
        /*0990*/ 	.word	0x0000cc40


	//   ....[102]....
        /*0994*/ 	.word	0x0000cc90


	//   ....[103]....
        /*0998*/ 	.word	0x0000cce0


	//   ....[104]....
        /*099c*/ 	.word	0x0000cd50


	//   ....[105]....
        /*09a0*/ 	.word	0x0000cd90


	//   ....[106]....
        /*09a4*/ 	.word	0x0000ce00


	//   ....[107]....
        /*09a8*/ 	.word	0x0000ce70


	//   ....[108]....
        /*09ac*/ 	.word	0x0000ced0


	//   ....[109]....
        /*09b0*/ 	.word	0x0000cf40


	//   ....[110]....
        /*09b4*/ 	.word	0x0000cfb0


	//   ....[111]....
        /*09b8*/ 	.word	0x0000d010


	//   ....[112]....
        /*09bc*/ 	.word	0x0000d070


	//   ....[113]....
        /*09c0*/ 	.word	0x0000d0d0


	//   ....[114]....
        /*09c4*/ 	.word	0x0000d140


	//   ....[115]....
        /*09c8*/ 	.word	0x0000d1a0


	//   ....[116]....
        /*09cc*/ 	.word	0x0000d200


	//   ....[117]....
        /*09d0*/ 	.word	0x0000d270


	//   ....[118]....
        /*09d4*/ 	.word	0x0000d2b0


	//   ....[119]....
        /*09d8*/ 	.word	0x0000d300


	//   ....[120]....
        /*09dc*/ 	.word	0x0000d350


	//   ....[121]....
        /*09e0*/ 	.word	0x0000d3a0


	//   ....[122]....
        /*09e4*/ 	.word	0x0000d3f0


	//   ....[123]....
        /*09e8*/ 	.word	0x0000d440


	//   ....[124]....
        /*09ec*/ 	.word	0x0000d490


	//   ....[125]....
        /*09f0*/ 	.word	0x0000d4f0


	//   ....[126]....
        /*09f4*/ 	.word	0x0000d560


	//   ....[127]....
        /*09f8*/ 	.word	0x0000d5c0


	//   ....[128]....
        /*09fc*/ 	.word	0x0000d620


	//   ....[129]....
        /*0a00*/ 	.word	0x0000d680


	//   ....[130]....
        /*0a04*/ 	.word	0x0000d6f0


	//   ....[131]....
        /*0a08*/ 	.word	0x0000d750


	//   ....[132]....
        /*0a0c*/ 	.word	0x0000d7b0


	//   ....[133]....
        /*0a10*/ 	.word	0x0000d810


	//   ....[134]....
        /*0a14*/ 	.word	0x0000d880


	//   ....[135]....
        /*0a18*/ 	.word	0x0000d8e0


	//   ....[136]....
        /*0a1c*/ 	.word	0x0000d940


	//   ....[137]....
        /*0a20*/ 	.word	0x0000d9a0


	//   ....[138]....
        /*0a24*/ 	.word	0x0000da10


	//   ....[139]....
        /*0a28*/ 	.word	0x0000da70


	//   ....[140]....
        /*0a2c*/ 	.word	0x0000dad0


	//   ....[141]....
        /*0a30*/ 	.word	0x0000db30


	//   ....[142]....
        /*0a34*/ 	.word	0x0000dba0


	//   ....[143]....
        /*0a38*/ 	.word	0x0000dc00


	//   ....[144]....
        /*0a3c*/ 	.word	0x0000dc60


	//   ....[145]....
        /*0a40*/ 	.word	0x0000dcc0


	//   ....[146]....
        /*0a44*/ 	.word	0x0000dd30


	//   ....[147]....
        /*0a48*/ 	.word	0x0000dd90


	//   ....[148]....
        /*0a4c*/ 	.word	0x0000ddf0


	//   ....[149]....
        /*0a50*/ 	.word	0x0000de50


	//   ....[150]....
        /*0a54*/ 	.word	0x0000dec0


	//   ....[151]....
        /*0a58*/ 	.word	0x0000df10


	//   ....[152]....
        /*0a5c*/ 	.word	0x0000df50


	//   ....[153]....
        /*0a60*/ 	.word	0x0000dfa0


	//   ....[154]....
        /*0a64*/ 	.word	0x0000dff0


	//   ....[155]....
        /*0a68*/ 	.word	0x0000e040


	//   ....[156]....
        /*0a6c*/ 	.word	0x0000e0b0


	//   ....[157]....
        /*0a70*/ 	.word	0x0000e0f0


	//   ....[158]....
        /*0a74*/ 	.word	0x0000e140


	//   ....[159]....
        /*0a78*/ 	.word	0x0000e190


	//   ....[160]....
        /*0a7c*/ 	.word	0x0000e1e0


	//   ....[161]....
        /*0a80*/ 	.word	0x0000e230


	//   ....[162]....
        /*0a84*/ 	.word	0x0000e2a0


	//   ....[163]....
        /*0a88*/ 	.word	0x0000e2e0


	//   ....[164]....
        /*0a8c*/ 	.word	0x0000e350


	//   ....[165]....
        /*0a90*/ 	.word	0x0000e3b0


	//   ....[166]....
        /*0a94*/ 	.word	0x0000e410


	//----- nvinfo : EIATTR_EXIT_INSTR_OFFSETS
	.align		4
.L_428:
        /*0a98*/ 	.byte	0x04, 0x1c
        /*0a9a*/ 	.short	(.L_430 - .L_429)


	//   ....[0]....
.L_429:
        /*0a9c*/ 	.word	0x00000b40


	//   ....[1]....
        /*0aa0*/ 	.word	0x0000cb50


	//----- nvinfo : EIATTR_MAX_THREADS
	.align		4
.L_430:
        /*0aa4*/ 	.byte	0x04, 0x05
        /*0aa6*/ 	.short	(.L_432 - .L_431)
.L_431:
        /*0aa8*/ 	.word	0x00000080
        /*0aac*/ 	.word	0x00000001
        /*0ab0*/ 	.word	0x00000001


	//----- nvinfo : EIATTR_CRS_STACK_SIZE
	.align		4
.L_432:
        /*0ab4*/ 	.byte	0x04, 0x1e
        /*0ab6*/ 	.short	(.L_434 - .L_433)
.L_433:
        /*0ab8*/ 	.word	0x00000000
.L_434:


//--------------------- .nv.info._ZN7cutlass13device_kernelIN5flash19enable_sm80_to_sm89INS1_16FlashAttnFwdSm80INS1_25CollectiveMainloopFwdSm80ILi4ELi1ELb0EN4cute5tupleIJNS5_1CILi128EEENS7_ILi48EEENS7_ILi96EEEEEELi96ENS_10bfloat16_tEfNS_4arch4Sm80ELb0ELb0ELb0ELb1ELb0ELb1ELb1ELb1EEENS1_21CollectiveEpilogueFwdINS6_IJS8_SA_S9_EEENS6_IJNS7_ILi1EEESI_SI_EEESC_SE_Li128ELb1ELb1ELb1ELb0EEENS1_36VarlenDynamicPersistentTileSchedulerILi128ELi48ELi128ELi128ELb1ELb1ELb0ELb0ELb1ELb1EEEEEEEEEvNT_6ParamsE --------------------------
	.section	.nv.info._ZN7cutlass13device_kernelIN5flash19enable_sm80_to_sm89INS1_16FlashAttnFwdSm80INS1_25CollectiveMainloopFwdSm80ILi4ELi1ELb0EN4cute5tupleIJNS5_1CILi128EEENS7_ILi48EEENS7_ILi96EEEEEELi96ENS_10bfloat16_tEfNS_4arch4Sm80ELb0ELb0ELb0ELb1ELb0ELb1ELb1ELb1EEENS1_21CollectiveEpilogueFwdINS6_IJS8_SA_S9_EEENS6_IJNS7_ILi1EEESI_SI_EEESC_SE_Li128ELb1ELb1ELb1ELb0EEENS1_36VarlenDynamicPersistentTileSchedulerILi128ELi48ELi128ELi128ELb1ELb1ELb0ELb0ELb1ELb1EEEEEEEEEvNT_6ParamsE,"",@"SHT_CUDA_INFO"
	.sectionflags	@""
	.align	4


	//----- nvinfo : EIATTR_CUDA_API_VERSION
	.align		4
        /*0000*/ 	.byte	0x04, 0x37
        /*0002*/ 	.short	(.L_436 - .L_435)
.L_435:
        /*0004*/ 	.word	0x00000082


	//----- nvinfo : EIATTR_SW2861232_WAR
	.align		4
.L_436:
        /*0008*/ 	.byte	0x01, 0x35
	.zero		2


	//----- nvinfo : EIATTR_PARAM_CBANK
	.align		4
        /*000c*/ 	.byte	0x04, 0x0a
        /*000e*/ 	.short	(.L_438 - .L_437)
	.align		4
.L_437:
        /*0010*/ 	.word	index@(.nv.constant0._ZN7cutlass13device_kernelIN5flash19enable_sm80_to_sm89INS1_16FlashAttnFwdSm80INS1_25CollectiveMainloopFwdSm80ILi4ELi1ELb0EN4cute5tupleIJNS5_1CILi128EEENS7_ILi48EEENS7_ILi96EEEEEELi96ENS_10bfloat16_tEfNS_4arch4Sm80ELb0ELb0ELb0ELb1ELb0ELb1ELb1ELb1EEENS1_21CollectiveEpilogueFwdINS6_IJS8_SA_S9_EEENS6_IJNS7_ILi1EEESI_SI_EEESC_SE_Li128ELb1ELb1ELb1ELb0EEENS1_36VarlenDynamicPersistentTileSchedulerILi128ELi48ELi128ELi128ELb1ELb1ELb0ELb0ELb1ELb1EEEEEEEEEvNT_6ParamsE)
        /*0014*/ 	.short	0x0160
        /*0016*/ 	.short	0x0438


	//----- nvinfo : EIATTR_CBANK_PARAM_SIZE
	.align		4
.L_438:
        /*0018*/ 	.byte	0x03, 0x19
        /*001a*/ 	.short	0x0438


	//----- nvinfo : EIATTR_KPARAM_INFO
	.align		4
        /*001c*/ 	.byte	0x04, 0x17
        /*001e*/ 	.short	(.L_440 - .L_439)
.L_439:
        /*0020*/ 	.word	0x00000000
        /*0024*/ 	.short	0x0000
        /*0026*/ 	.short	0x0000
        /*0028*/ 	.byte	0x00, 0xf0, 0xe1, 0x10


	//----- nvinfo : EIATTR_MAXREG_COUNT
	.align		4
.L_440:
        /*002c*/ 	.byte	0x03, 0x1b
        /*002e*/ 	.short	0x00ff


	//----- nvinfo : EIATTR_NUM_BARRIERS
	.align		4
        /*0030*/ 	.byte	0x02, 0x4c
        /*0032*/ 	.byte	0x06
	.zero		1


	//----- nvinfo : EIATTR_ANNOTATIONS
	.align		4
        /*0034*/ 	.byte	0x04, 0x55
        /*0036*/ 	.short	(.L_442 - .L_441)


	//   ....[0]....
.L_441:
        /* <DEDUP_REMOVED lines=72> */


	//----- nvinfo : EIATTR_MERCURY_ISA_VERSION
	.align		4
.L_442:
        /*04a8*/ 	.byte	0x03, 0x5f
        /*04aa*/ 	.short	0x0000


	//----- nvinfo : EIATTR_INT_WARP_WIDE_INSTR_OFFSETS
	.align		4
        /*04ac*/ 	.byte	0x04, 0x31
        /*04ae*/ 	.short	(.L_444 - .L_443)


	//   ....[0]....
.L_443:
        /*04b0*/ 	.word	0x00013570


	//   ....[1]....
        /*04b4*/ 	.word	0x000135f0


	//----- nvinfo : EIATTR_COOP_GROUP_MASK_REGIDS
	.align		4
.L_444:
        /*04b8*/ 	.byte	0x04, 0x29
        /*04ba*/ 	.short	(.L_446 - .L_445)


	//   ....[0]....
.L_445:
        /*04bc*/ 	.word	0xffffffff


	//   ....[1]....
        /*04c0*/ 	.word	0xffffffff


	//   ....[2]....
        /*04c4*/ 	.word	0xffffffff


	//   ....[3]....
        /*04c8*/ 	.word	0xffffffff


	//   ....[4]....
        /*04cc*/ 	.word	0xffffffff


	//   ....[5]....
        /*04d0*/ 	.word	0xffffffff


	//   ....[6]....
        /*04d4*/ 	.word	0xffffffff


	//   ....[7]....
        /*04d8*/ 	.word	0xffffffff


	//   ....[8]....
        /*04dc*/ 	.word	0xffffffff


	//   ....[9]....
        /*04e0*/ 	.word	0xffffffff


	//   ....[10]....
        /*04e4*/ 	.word	0xffffffff


	//   ....[11]....
        /*04e8*/ 	.word	0xffffffff


	//   ....[12]....
        /*04ec*/ 	.word	0xffffffff


	//   ....[13]....
        /*04f0*/ 	.word	0xffffffff


	//   ....[14]....
        /*04f4*/ 	.word	0xffffffff


	//   ....[15]....
        /*04f8*/ 	.word	0xffffffff


	//   ....[16]....
        /*04fc*/ 	.word	0xffffffff


	//   ....[17]....
        /*0500*/ 	.word	0xffffffff


	//   ....[18]....
        /*0504*/ 	.word	0xffffffff


	//   ....[19]....
        /*0508*/ 	.word	0xffffffff


	//   ....[20]....
        /*050c*/ 	.word	0xffffffff


	//   ....[21]....
        /*0510*/ 	.word	0xffffffff


	//   ....[22]....
        /*0514*/ 	.word	0xffffffff


	//   ....[23]....
        /*0518*/ 	.word	0xffffffff


	//   ....[24]....
        /*051c*/ 	.word	0xffffffff


	//   ....[25]....
        /*0520*/ 	.word	0xffffffff


	//   ....[26]....
        /*0524*/ 	.word	0xffffffff


	//   ....[27]....
        /*0528*/ 	.word	0xffffffff


	//   ....[28]....
        /*052c*/ 	.word	0xffffffff


	//   ....[29]....
        /*0530*/ 	.word	0xffffffff


	//   ....[30]....
        /*0534*/ 	.word	0xffffffff


	//   ....[31]....
        /*0538*/ 	.word	0xffffffff


	//   ....[32]....
        /*053c*/ 	.word	0xffffffff


	//   ....[33]....
        /*0540*/ 	.word	0xffffffff


	//   ....[34]....
        /*0544*/ 	.word	0xffffffff


	//   ....[35]....
        /*0548*/ 	.word	0xffffffff


	//   ....[36]....
        /*054c*/ 	.word	0xffffffff


	//   ....[37]....
        /*0550*/ 	.word	0xffffffff


	//   ....[38]....
        /*0554*/ 	.word	0xffffffff


	//   ....[39]....
        /*0558*/ 	.word	0xffffffff


	//   ....[40]....
        /*055c*/ 	.word	0xffffffff


	//   ....[41]....
        /*0560*/ 	.word	0xffffffff


	//   ....[42]....
        /*0564*/ 	.word	0xffffffff


	//   ....[43]....
        /*0568*/ 	.word	0xffffffff


	//   ....[44]....
        /*056c*/ 	.word	0xffffffff


	//   ....[45]....
        /*0570*/ 	.word	0xffffffff


	//   ....[46]....
        /*0574*/ 	.word	0xffffffff


	//   ....[47]....
        /*0578*/ 	.word	0xffffffff


	//   ....[48]....
        /*057c*/ 	.word	0xffffffff


	//   ....[49]....
        /*0580*/ 	.word	0xffffffff


	//   ....[50]....
        /*0584*/ 	.word	0xffffffff


	//   ....[51]....
        /*0588*/ 	.word	0xffffffff


	//   ....[52]....
        /*058c*/ 	.word	0xffffffff


	//   ....[53]....
        /*0590*/ 	.word	0xffffffff


	//   ....[54]....
        /*0594*/ 	.word	0xffffffff


	//   ....[55]....
        /*0598*/ 	.word	0xffffffff


	//   ....[56]....
        /*059c*/ 	.word	0xffffffff


	//   ....[57]....
        /*05a0*/ 	.word	0xffffffff


	//   ....[58]....
        /*05a4*/ 	.word	0xffffffff


	//   ....[59]....
        /*05a8*/ 	.word	0xffffffff


	//   ....[60]....
        /*05ac*/ 	.word	0xffffffff


	//   ....[61]....
        /*05b0*/ 	.word	0xffffffff


	//   ....[62]....
        /*05b4*/ 	.word	0xffffffff


	//   ....[63]....
        /*05b8*/ 	.word	0xffffffff


	//   ....[64]....
        /*05bc*/ 	.word	0xffffffff


	//   ....[65]....
        /*05c0*/ 	.word	0xffffffff


	//   ....[66]....
        /*05c4*/ 	.word	0xffffffff


	//   ....[67]....
        /*05c8*/ 	.word	0xffffffff


	//   ....[68]....
        /*05cc*/ 	.word	0xffffffff


	//   ....[69]....
        /*05d0*/ 	.word	0xffffffff


	//   ....[70]....
        /*05d4*/ 	.word	0xffffffff


	//   ....[71]....
        /*05d8*/ 	.word	0xffffffff


	//   ....[72]....
        /*05dc*/ 	.word	0xffffffff


	//   ....[73]....
        /*05e0*/ 	.word	0xffffffff


	//   ....[74]....
        /*05e4*/ 	.word	0xffffffff


	//   ....[75]....
        /*05e8*/ 	.word	0xffffffff


	//   ....[76]....
        /*05ec*/ 	.word	0xffffffff


	//   ....[77]....
        /*05f0*/ 	.word	0xffffffff


	//   ....[78]....
        /*05f4*/ 	.word	0xffffffff


	//   ....[79]....
        /*05f8*/ 	.word	0xffffffff


	//   ....[80]....
        /*05fc*/ 	.word	0xffffffff


	//   ....[81]....
        /*0600*/ 	.word	0xffffffff


	//   ....[82]....
        /*0604*/ 	.word	0xffffffff


	//   ....[83]....
        /*0608*/ 	.word	0xffffffff


	//   ....[84]....
        /*060c*/ 	.word	0xffffffff


	//   ....[85]....
        /*0610*/ 	.word	0xffffffff


	//   ....[86]....
        /*0614*/ 	.word	0xffffffff


	//   ....[87]....
        /*0618*/ 	.word	0xffffffff


	//   ....[88]....
        /*061c*/ 	.word	0xffffffff


	//   ....[89]....
        /*0620*/ 	.word	0xffffffff


	//   ....[90]....
        /*0624*/ 	.word	0xffffffff


	//   ....[91]....
        /*0628*/ 	.word	0xffffffff


	//   ....[92]....
        /*062c*/ 	.word	0xffffffff


	//   ....[93]....
        /*0630*/ 	.word	0xffffffff


	//   ....[94]....
        /*0634*/ 	.word	0xffffffff


	//   ....[95]....
        /*0638*/ 	.word	0xffffffff


	//   ....[96]....
        /*063c*/ 	.word	0xffffffff


	//   ....[97]....
        /*0640*/ 	.word	0xffffffff


	//   ....[98]....
        /*0644*/ 	.word	0xffffffff


	//   ....[99]....
        /*0648*/ 	.word	0xffffffff


	//   ....[100]....
        /*064c*/ 	.word	0xffffffff


	//   ....[101]....
        /*0650*/ 	.word	0xffffffff


	//   ....[102]....
        /*0654*/ 	.word	0xffffffff


	//   ....[103]....
        /*0658*/ 	.word	0xffffffff


	//   ....[104]....
        /*065c*/ 	.word	0xffffffff


	//   ....[105]....
        /*0660*/ 	.word	0xffffffff


	//   ....[106]....
        /*0664*/ 	.word	0xffffffff


	//   ....[107]....
        /*0668*/ 	.word	0xffffffff


	//   ....[108]....
        /*066c*/ 	.word	0xffffffff


	//   ....[109]....
        /*0670*/ 	.word	0xffffffff


	//   ....[110]....
        /*0674*/ 	.word	0xffffffff


	//   ....[111]....
        /*0678*/ 	.word	0xffffffff


	//   ....[112]....
        /*067c*/ 	.word	0xffffffff


	//   ....[113]....
        /*0680*/ 	.word	0xffffffff


	//   ....[114]....
        /*0684*/ 	.word	0xffffffff


	//   ....[115]....
        /*0688*/ 	.word	0xffffffff


	//   ....[116]....
        /*068c*/ 	.word	0xffffffff


	//   ....[117]....
        /*0690*/ 	.word	0xffffffff


	//   ....[118]....
        /*0694*/ 	.word	0xffffffff


	//   ....[119]....
        /*0698*/ 	.word	0xffffffff


	//   ....[120]....
        /*069c*/ 	.word	0xffffffff


	//   ....[121]....
        /*06a0*/ 	.word	0xffffffff


	//   ....[122]....
        /*06a4*/ 	.word	0xffffffff


	//   ....[123]....
        /*06a8*/ 	.word	0xffffffff


	//   ....[124]....
        /*06ac*/ 	.word	0xffffffff


	//   ....[125]....
        /*06b0*/ 	.word	0xffffffff


	//   ....[126]....
        /*06b4*/ 	.word	0xffffffff


	//   ....[127]....
        /*06b8*/ 	.word	0xffffffff


	//   ....[128]....
        /*06bc*/ 	.word	0xffffffff


	//   ....[129]....
        /*06c0*/ 	.word	0xffffffff


	//   ....[130]....
        /*06c4*/ 	.word	0xffffffff


	//   ....[131]....
        /*06c8*/ 	.word	0xffffffff


	//   ....[132]....
        /*06cc*/ 	.word	0xffffffff


	//   ....[133]....
        /*06d0*/ 	.word	0xffffffff


	//   ....[134]....
        /*06d4*/ 	.word	0xffffffff


	//   ....[135]....
        /*06d8*/ 	.word	0xffffffff


	//   ....[136]....
        /*06dc*/ 	.word	0xffffffff


	//   ....[137]....
        /*06e0*/ 	.word	0xffffffff


	//   ....[138]....
        /*06e4*/ 	.word	0xffffffff


	//   ....[139]....
        /*06e8*/ 	.word	0xffffffff


	//   ....[140]....
        /*06ec*/ 	.word	0xffffffff


	//   ....[141]....
        /*06f0*/ 	.word	0xffffffff


	//   ....[142]....
        /*06f4*/ 	.word	0xffffffff


	//   ....[143]....
        /*06f8*/ 	.word	0xffffffff


	//   ....[144]....
        /*06fc*/ 	.word	0xffffffff


	//   ....[145]....
        /*0700*/ 	.word	0xffffffff


	//   ....[146]....
        /*0704*/ 	.word	0xffffffff


	//   ....[147]....
        /*0708*/ 	.word	0xffffffff


	//   ....[148]....
        /*070c*/ 	.word	0xffffffff


	//   ....[149]....
        /*0710*/ 	.word	0xffffffff


	//   ....[150]....
        /*0714*/ 	.word	0xffffffff


	//   ....[151]....
        /*0718*/ 	.word	0xffffffff


	//   ....[152]....
        /*071c*/ 	.word	0xffffffff


	//   ....[153]....
        /*0720*/ 	.word	0xffffffff


	//   ....[154]....
        /*0724*/ 	.word	0xffffffff


	//   ....[155]....
        /*0728*/ 	.word	0xffffffff


	//   ....[156]....
        /*072c*/ 	.word	0xffffffff


	//   ....[157]....
        /*0730*/ 	.word	0xffffffff


	//   ....[158]....
        /*0734*/ 	.word	0xffffffff


	//   ....[159]....
        /*0738*/ 	.word	0xffffffff


	//   ....[160]....
        /*073c*/ 	.word	0xffffffff


	//   ....[161]....
        /*0740*/ 	.word	0xffffffff


	//   ....[162]....
        /*0744*/ 	.word	0xffffffff


	//   ....[163]....
        /*0748*/ 	.word	0xffffffff


	//   ....[164]....
        /*074c*/ 	.word	0xffffffff


	//   ....[165]....
        /*0750*/ 	.word	0xffffffff


	//   ....[166]....
        /*0754*/ 	.word	0xffffffff


	//   ....[167]....
        /*0758*/ 	.word	0xffffffff


	//   ....[168]....
        /*075c*/ 	.word	0xffffffff


	//   ....[169]....
        /*0760*/ 	.word	0xffffffff


	//   ....[170]....
        /*0764*/ 	.word	0xffffffff


	//   ....[171]....
        /*0768*/ 	.word	0xffffffff


	//   ....[172]....
        /*076c*/ 	.word	0xffffffff


	//   ....[173]....
        /*0770*/ 	.word	0xffffffff


	//   ....[174]....
        /*0774*/ 	.word	0xffffffff


	//----- nvinfo : EIATTR_COOP_GROUP_INSTR_OFFSETS
	.align		4
.L_446:
        /*0778*/ 	.byte	0x04, 0x28
        /*077a*/ 	.short	(.L_448 - .L_447)


	//   ....[0]....
.L_447:
        /*077c*/ 	.word	0x00000050


	//   ....[1]....
        /*0780*/ 	.word	0x00000200


	//   ....[2]....
        /*0784*/ 	.word	0x00000230


	//   ....[3]....
        /*0788*/ 	.word	0x00000260


	//   ....[4]....
        /*078c*/ 	.word	0x00000290


	//   ....[5]....
        /*0790*/ 	.word	0x000002c0


	//   ....[6]....
        /*0794*/ 	.word	0x000002f0


	//   ....[7]....
        /*0798*/ 	.word	0x00000460


	//   ....[8]....
        /*079c*/ 	.word	0x000004a0


	//   ....[9]....
        /*07a0*/ 	.word	0x000004d0


	//   ....[10]....
        /*07a4*/ 	.word	0x00000500


	//   ....[11]....
        /*07a8*/ 	.word	0x00000530


	//   ....[12]....
        /*07ac*/ 	.word	0x00000560


	//   ....[13]....
        /*07b0*/ 	.word	0x000005f0


	//   ....[14]....
        /*07b4*/ 	.word	0x00000620


	//   ....[15]....
        /*07b8*/ 	.word	0x00000630


	//   ....[16]....
        /*07bc*/ 	.word	0x000006a0


	//   ....[17]....
        /*07c0*/ 	.word	0x00007f90


	//   ....[18]....
        /*07c4*/ 	.word	0x00007fb0


	//   ....[19]....
        /*07c8*/ 	.word	0x00008110


	//   ....[20]....
        /*07cc*/ 	.word	0x00008120


	//   ....[21]....
        /*07d0*/ 	.word	0x00008280


	//   ....[22]....
        /*07d4*/ 	.word	0x000082a0


	//   ....[23]....
        /*07d8*/ 	.word	0x00008400


	//   ....[24]....
        /*07dc*/ 	.word	0x00008410


	//   ....[25]....
        /*07e0*/ 	.word	0x00008950


	//   ....[26]....
        /*07e4*/ 	.word	0x00008990


	//   ....[27]....
        /*07e8*/ 	.word	0x000089d0


	//   ....[28]....
        /*07ec*/ 	.word	0x00008a10


	//   ....[29]....
        /*07f0*/ 	.word	0x0000b300


	//   ....[30]....
        /*07f4*/ 	.word	0x0000b340


	//   ....[31]....
        /*07f8*/ 	.word	0x0000b380


	//   ....[32]....
        /*07fc*/ 	.word	0x0000b3c0


	//   ....[33]....
        /*0800*/ 	.word	0x0000ee40


	//   ....[34]....
        /*0804*/ 	.word	0x0000ef70


	//   ....[35]....
        /*0808*/ 	.word	0x0000f1e0


	//   ....[36]....
        /*080c*/ 	.word	0x0000f290


	//   ....[37]....
        /*0810*/ 	.word	0x0000f300


	//   ....[38]....
        /*0814*/ 	.word	0x0000f430


	//   ....[39]....
        /*0818*/ 	.word	0x0000f450


	//   ....[40]....
        /*081c*/ 	.word	0x0000f5d0


	//   ....[41]....
        /*0820*/ 	.word	0x000111e0


	//   ....[42]....
        /*0824*/ 	.word	0x00011250


	//   ....[43]....
        /*0828*/ 	.word	0x000112e0


	//   ....[44]....
        /*082c*/ 	.word	0x00011350


	//   ....[45]....
        /*0830*/ 	.word	0x00011390


	//   ....[46]....
        /*0834*/ 	.word	0x00011480


	//   ....[47]....
        /*0838*/ 	.word	0x00011510


	//   ....[48]....
        /*083c*/ 	.word	0x000115e0


	//   ....[49]....
        /*0840*/ 	.word	0x00012bc0


	//   ....[50]....
        /*0844*/ 	.word	0x00012bd0


	//   ....[51]....
        /*0848*/ 	.word	0x00012be0


	//   ....[52]....
        /*084c*/ 	.word	0x00012bf0


	//   ....[53]....
        /*0850*/ 	.word	0x00012c20


	//   ....[54]....
        /*0854*/ 	.word	0x00012c40


	//   ....[55]....
        /*0858*/ 	.word	0x00012c60


	//   ....[56]....
        /*085c*/ 	.word	0x00012c70


	//   ....[57]....
        /*0860*/ 	.word	0x00014200


	//   ....[58]....
        /*0864*/ 	.word	0x00014210


	//   ....[59]....
        /*0868*/ 	.word	0x00014220


	//   ....[60]....
        /*086c*/ 	.word	0x00014230


	//   ....[61]....
        /*0870*/ 	.word	0x00014240


	//   ....[62]....
        /*0874*/ 	.word	0x00014250


	//   ....[63]....
        /*0878*/ 	.word	0x00014270


	//   ....[64]....
        /*087c*/ 	.word	0x00014370


	//   ....[65]....
        /*0880*/ 	.word	0x00014720


	//   ....[66]....
        /*0884*/ 	.word	0x00014740


	//   ....[67]....
        /*0888*/ 	.word	0x00014880


	//   ....[68]....
        /*088c*/ 	.word	0x00014890


	//   ....[69]....
        /*0890*/ 	.word	0x000149e0


	//   ....[70]....
        /*0894*/ 	.word	0x00014a00


	//   ....[71]....
        /*0898*/ 	.word	0x00014b50


	//   ....[72]....
        /*089c*/ 	.word	0x00014b60


	//   ....[73]....
        /*08a0*/ 	.word	0x00014ea0


	//   ....[74]....
        /*08a4*/ 	.word	0x00014ec0


	//   ....[75]....
        /*08a8*/ 	.word	0x00015380


	//   ....[76]....
        /*08ac*/ 	.word	0x00015390


	//   ....[77]....
        /*08b0*/ 	.word	0x000156f0


	//   ....[78]....
        /*08b4*/ 	.word	0x00015710


	//   ....[79]....
        /*08b8*/ 	.word	0x00015a90


	//   ....[80]....
        /*08bc*/ 	.word	0x00015aa0


	//   ....[81]....
        /*08c0*/ 	.word	0x00016590


	//   ....[82]....
        /*08c4*/ 	.word	0x000165b0


	//   ....[83]....
        /*08c8*/ 	.word	0x00016700


	//   ....[84]....
        /*08cc*/ 	.word	0x00016710


	//   ....[85]....
        /*08d0*/ 	.word	0x00016860


	//   ....[86]....
        /*08d4*/ 	.word	0x00016880


	//   ....[87]....
        /*08d8*/ 	.word	0x000169d0


	//   ....[88]....
        /*08dc*/ 	.word	0x000169e0


	//   ....[89]....
        /*08e0*/ 	.word	0x00016bf0


	//   ....[90]....
        /*08e4*/ 	.word	0x00016c10


	//   ....[91]....
        /*08e8*/ 	.word	0x00016d40


	//   ....[92]....
        /*08ec*/ 	.word	0x00016d80


	//   ....[93]....
        /*08f0*/ 	.word	0x00016db0


	//   ....[94]....
        /*08f4*/ 	.word	0x00016de0


	//   ....[95]....
        /*08f8*/ 	.word	0x00016e10


	//   ....[96]....
        /*08fc*/ 	.word	0x00016e40


	//   ....[97]....
        /*0900*/ 	.word	0x00016fa0


	//   ....[98]....
        /*0904*/ 	.word	0x00016fe0


	//   ....[99]....
        /*0908*/ 	.word	0x00017010


	//   ....[100]....
        /*090c*/ 	.word	0x00017040


	//   ....[101]....
        /*0910*/ 	.word	0x00017070


	//   ....[102]....
        /*0914*/ 	.word	0x000170a0


	//   ....[103]....
        /*0918*/ 	.word	0x00017130


	//   ....[104]....
        /*091c*/ 	.word	0x00017160


	//   ....[105]....
        /*0920*/ 	.word	0x00017170


	//   ....[106]....
        /*0924*/ 	.word	0x000171d0


	//   ....[107]....
        /*0928*/ 	.word	0x000177c0


	//   ....[108]....
        /*092c*/ 	.word	0x00017820


	//   ....[109]....
        /*0930*/ 	.word	0x00017870


	//   ....[110]....
        /*0934*/ 	.word	0x000178c0


	//   ....[111]....
        /*0938*/ 	.word	0x00017910


	//   ....[112]....
        /*093c*/ 	.word	0x00017980


	//   ....[113]....
        /*0940*/ 	.word	0x000179c0


	//   ....[114]....
        /*0944*/ 	.word	0x00017a30


	//   ....[115]....
        /*0948*/ 	.word	0x00017aa0


	//   ....[116]....
        /*094c*/ 	.word	0x00017b00


	//   ....[117]....
        /*0950*/ 	.word	0x00017b70


	//   ....[118]....
        /*0954*/ 	.word	0x00017be0


	//   ....[119]....
        /*0958*/ 	.word	0x00017c40


	//   ....[120]....
        /*095c*/ 	.word	0x00017ca0


	//   ....[121]....
        /*0960*/ 	.word	0x00017d00


	//   ....[122]....
        /*0964*/ 	.word	0x00017d70


	//   ....[123]....
        /*0968*/ 	.word	0x00017dd0


	//   ....[124]....
        /*096c*/ 	.word	0x00017e30


	//   ....[125]....
        /*0970*/ 	.word	0x00017ea0


	//   ....[126]....
        /*0974*/ 	.word	0x00017ef0


	//   ....[127]....
        /*0978*/ 	.word	0x00017f40


	//   ....[128]....
        /*097c*/ 	.word	0x00017f90


	//   ....[129]....
        /*0980*/ 	.word	0x00017fe0


	//   ....[130]....
        /*0984*/ 	.word	0x00018030


	//   ....[131]....
        /*0988*/ 	.word	0x00018080


	//   ....[132]....
        /*098c*/ 	.word	0x000180d0


	//   ....[133]....
        /*0990*/ 	.word	0x00018140


	//   ....[134]....
        /*0994*/ 	.word	0x000181b0


	//   ....[135]....
        /*0998*/ 	.word	0x00018210


	//   ....[136]....
        /*099c*/ 	.word	0x00018270


	//   ....[137]....
        /*09a0*/ 	.word	0x000182d0


	//   ....[138]....
        /*09a4*/ 	.word	0x00018340


	//   ....[139]....
        /*09a8*/ 	.word	0x000183a0


	//   ....[140]....
        /*09ac*/ 	.word	0x00018400


	//   ....[141]....
        /*09b0*/ 	.word	0x00018460


	//   ....[142]....
        /*09b4*/ 	.word	0x000184d0


	//   ....[143]....
        /*09b8*/ 	.word	0x00018530


	//   ....[144]....
        /*09bc*/ 	.word	0x00018590


	//   ....[145]....
        /*09c0*/ 	.word	0x000185f0


	//   ....[146]....
        /*09c4*/ 	.word	0x00018660


	//   ....[147]....
        /*09c8*/ 	.word	0x000186c0


	//   ....[148]....
        /*09cc*/ 	.word	0x00018720


	//   ....[149]....
        /*09d0*/ 	.word	0x00018780


	//   ....[150]....
        /*09d4*/ 	.word	0x000187f0


	//   ....[151]....
        /*09d8*/ 	.word	0x00018850


	//   ....[152]....
        /*09dc*/ 	.word	0x000188b0


	//   ....[153]....
        /*09e0*/ 	.word	0x00018910


	//   ....[154]....
        /*09e4*/ 	.word	0x00018980


	//   ....[155]....
        /*09e8*/ 	.word	0x000189e0


	//   ....[156]....
        /*09ec*/ 	.word	0x00018a40


	//   ....[157]....
        /*09f0*/ 	.word	0x00018aa0


	//   ....[158]....
        /*09f4*/ 	.word	0x00018b10


	//   ....[159]....
        /*09f8*/ 	.word	0x00018b60


	//   ....[160]....
        /*09fc*/ 	.word	0x00018ba0


	//   ....[161]....
        /*0a00*/ 	.word	0x00018bf0


	//   ....[162]....
        /*0a04*/ 	.word	0x00018c40


	//   ....[163]....
        /*0a08*/ 	.word	0x00018c90


	//   ....[164]....
        /*0a0c*/ 	.word	0x00018d00


	//   ....[165]....
        /*0a10*/ 	.word	0x00018d40


	//   ....[166]....
        /*0a14*/ 	.word	0x00018d90


	//   ....[167]....
        /*0a18*/ 	.word	0x00018de0


	//   ....[168]....
        /*0a1c*/ 	.word	0x00018e30


	//   ....[169]....
        /*0a20*/ 	.word	0x00018e80


	//   ....[170]....
        /*0a24*/ 	.word	0x00018ef0


	//   ....[171]....
        /*0a28*/ 	.word	0x00018f30


	//   ....[172]....
        /*0a2c*/ 	.word	0x00018fa0


	//   ....[173]....
        /*0a30*/ 	.word	0x00019000


	//   ....[174]....
        /*0a34*/ 	.word	0x00019060


	//----- nvinfo : EIATTR_EXIT_INSTR_OFFSETS
	.align		4
.L_448:
        /*0a38*/ 	.byte	0x04, 0x1c
        /*0a3a*/ 	.short	(.L_450 - .L_449)


	//   ....[0]....
.L_449:
        /*0a3c*/ 	.word	0x00000c10


	//   ....[1]....
        /*0a40*/ 	.word	0x00017780


	//----- nvinfo : EIATTR_MAX_THREADS
	.align		4
.L_450:
        /*0a44*/ 	.byte	0x04, 0x05
        /*0a46*/ 	.short	(.L_452 - .L_451)
.L_451:
        /*0a48*/ 	.word	0x00000080
        /*0a4c*/ 	.word	0x00000001
        /*0a50*/ 	.word	0x00000001


	//----- nvinfo : EIATTR_CRS_STACK_SIZE
	.align		4
.L_452:
        /*0a54*/ 	.byte	0x04, 0x1e
        /*0a56*/ 	.short	(.L_454 - .L_453)
.L_453:
        /*0a58*/ 	.word	0x00000000
.L_454:


//--------------------- .nv.info._ZN7cutlass13device_kernelIN5flash19enable_sm80_to_sm89INS1_16FlashAttnFwdSm80INS1_25CollectiveMainloopFwdSm80ILi4ELi1ELb0EN4cute5tupleIJNS5_1CILi128EEENS7_ILi48EEENS7_ILi96EEEEEELi96ENS_10bfloat16_tEfNS_4arch4Sm80ELb0ELb1ELb0ELb0ELb0ELb0ELb1ELb1EEENS1_21CollectiveEpilogueFwdINS6_IJS8_SA_S9_EEENS6_IJNS7_ILi1EEESI_SI_EEESC_SE_Li128ELb0ELb1ELb1ELb0EEENS1_19SingleTileSchedulerILb0ELb1ELb1ELi128EEEEEEEEEvNT_6ParamsE --------------------------
	.section	.nv.info._ZN7cutlass13device_kernelIN5flash19enable_sm80_to_sm89INS1_16FlashAttnFwdSm80INS1_25CollectiveMainloopFwdSm80ILi4ELi1ELb0EN4cute5tupleIJNS5_1CILi128EEENS7_ILi48EEENS7_ILi96EEEEEELi96ENS_10bfloat16_tEfNS_4arch4Sm80ELb0ELb1ELb0ELb0ELb0ELb0ELb1ELb1EEENS1_21CollectiveEpilogueFwdINS6_IJS8_SA_S9_EEENS6_IJNS7_ILi1EEESI_SI_EEESC_SE_Li128ELb0ELb1ELb1ELb0EEENS1_19SingleTileSchedulerILb0ELb1ELb1ELi128EEEEEEEEEvNT_6ParamsE,"",@"SHT_CUDA_INFO"
	.sectionflags	@""
	.align	4


	//----- nvinfo : EIATTR_CUDA_API_VERSION
	.align		4
        /*0000*/ 	.byte	0x04, 0x37
        /*0002*/ 	.short	(.L_456 - .L_455)
.L_455:
        /*0004*/ 	.word	0x00000082


	//----- nvinfo : EIATTR_SW2861232_WAR
	.align		4
.L_456:
        /*0008*/ 	.byte	0x01, 0x35
	.zero		2


	//----- nvinfo : EIATTR_PARAM_CBANK
	.align		4
        /*000c*/ 	.byte	0x04, 0x0a
        /*000e*/ 	.short	(.L_458 - .L_457)
	.align		4
.L_457:
        /*0010*/ 	.word	index@(.nv.constant0._ZN7cutlass13device_kernelIN5flash19enable_sm80_to_sm89INS1_16FlashAttnFwdSm80INS1_25CollectiveMainloopFwdSm80ILi4ELi1ELb0EN4cute5tupleIJNS5_1CILi128EEENS7_ILi48EEENS7_ILi96EEEEEELi96ENS_10bfloat16_tEfNS_4arch4Sm80ELb0ELb1ELb0ELb0ELb0ELb0ELb1ELb1EEENS1_21CollectiveEpilogueFwdINS6_IJS8_SA_S9_EEENS6_IJNS7_ILi1EEESI_SI_EEESC_SE_Li128ELb0ELb1ELb1ELb0EEENS1_19SingleTileSchedulerILb0ELb1ELb1ELi128EEEEEEEEEvNT_6ParamsE)
        /*0014*/ 	.short	0x0160
        /*0016*/ 	.short	0x0418


	//----- nvinfo : EIATTR_CBANK_PARAM_SIZE
	.align		4
.L_458:
        /*0018*/ 	.byte	0x03, 0x19
        /*001a*/ 	.short	0x0418


	//----- nvinfo : EIATTR_KPARAM_INFO
	.align		4
        /*001c*/ 	.byte	0x04, 0x17
        /*001e*/ 	.short	(.L_460 - .L_459)
.L_459:
        /*0020*/ 	.word	0x00000000
        /*0024*/ 	.short	0x0000
        /*0026*/ 	.short	0x0000
        /*0028*/ 	.byte	0x00, 0xf0, 0x61, 0x10


	//----- nvinfo : EIATTR_MAXREG_COUNT
	.align		4
.L_460:
        /*002c*/ 	.byte	0x03, 0x1b
        /*002e*/ 	.short	0x00ff


	//----- nvinfo : EIATTR_NUM_BARRIERS
	.align		4
        /*0030*/ 	.byte	0x02, 0x4c
        /*0032*/ 	.byte	0x02
	.zero		1


	//----- nvinfo : EIATTR_MERCURY_ISA_VERSION
	.align		4
        /*0034*/ 	.byte	0x03, 0x5f
        /*0036*/ 	.short	0x0000


	//----- nvinfo : EIATTR_COOP_GROUP_MASK_REGIDS
	.align		4
        /*0038*/ 	.byte	0x04, 0x29
        /*003a*/ 	.short	(.L_462 - .L_461)


	//   ....[0]....
.L_461:
        /*003c*/ 	.word	0xffffffff


	//   ....[1]....
        /*0040*/ 	.word	0xffffffff


	//   ....[2]....
        /*0044*/ 	.word	0xffffffff


	//   ....[3]....
        /*0048*/ 	.word	0xffffffff


	//   ....[4]....
        /*004c*/ 	.word	0xffffffff


	//   ....[5]....
        /*0050*/ 	.word	0xffffffff


	//   ....[6]....
        /*0054*/ 	.word	0xffffffff


	//   ....[7]....
        /*0058*/ 	.word	0xffffffff


	//   ....[8]....
        /*005c*/ 	.word	0xffffffff


	//   ....[9]....
        /*0060*/ 	.word	0xffffffff


	//   ....[10]....
        /*0064*/ 	.word	0xffffffff


	//   ....[11]....
        /*0068*/ 	.word	0xffffffff


	//   ....[12]....
        /*006c*/ 	.word	0xffffffff


	//   ....[13]....
        /*0070*/ 	.word	0xffffffff


	//   ....[14]....
        /*0074*/ 	.word	0xffffffff


	//   ....[15]....
        /*0078*/ 	.word	0xffffffff


	//   ....[16]....
        /*007c*/ 	.word	0xffffffff


	//   ....[17]....
        /*0080*/ 	.word	0xffffffff


	//   ....[18]....
        /*0084*/ 	.word	0xffffffff


	//   ....[19]....
        /*0088*/ 	.word	0xffffffff


	//   ....[20]....
        /*008c*/ 	.word	0xffffffff


	//   ....[21]....
        /*0090*/ 	.word	0xffffffff


	//   ....[22]....
        /*0094*/ 	.word	0xffffffff


	//   ....[23]....
        /*0098*/ 	.word	0xffffffff


	//   ....[24]....
        /*009c*/ 	.word	0xffffffff


	//   ....[25]....
        /*00a0*/ 	.word	0xffffffff


	//   ....[26]....
        /*00a4*/ 	.word	0xffffffff


	//   ....[27]....
        /*00a8*/ 	.word	0xffffffff


	//   ....[28]....
        /*00ac*/ 	.word	0xffffffff


	//   ....[29]....
        /*00b0*/ 	.word	0xffffffff


	//   ....[30]....
        /*00b4*/ 	.word	0xffffffff


	//   ....[31]....
        /*00b8*/ 	.word	0xffffffff


	//   ....[32]....
        /*00bc*/ 	.word	0xffffffff


	//   ....[33]....
        /*00c0*/ 	.word	0xffffffff


	//   ....[34]....
        /*00c4*/ 	.word	0xffffffff


	//   ....[35]....
        /*00c8*/ 	.word	0xffffffff


	//   ....[36]....
        /*00cc*/ 	.word	0xffffffff


	//   ....[37]....
        /*00d0*/ 	.word	0xffffffff


	//   ....[38]....
        /*00d4*/ 	.word	0xffffffff


	//   ....[39]....
        /*00d8*/ 	.word	0xffffffff


	//   ....[40]....
        /*00dc*/ 	.word	0xffffffff


	//   ....[41]....
        /*00e0*/ 	.word	0xffffffff


	//   ....[42]....
        /*00e4*/ 	.word	0xffffffff


	//   ....[43]....
        /*00e8*/ 	.word	0xffffffff


	//   ....[44]....
        /*00ec*/ 	.word	0xffffffff


	//   ....[45]....
        /*00f0*/ 	.word	0xffffffff


	//   ....[46]....
        /*00f4*/ 	.word	0xffffffff


	//   ....[47]....
        /*00f8*/ 	.word	0xffffffff


	//   ....[48]....
        /*00fc*/ 	.word	0xffffffff


	//   ....[49]....
        /*0100*/ 	.word	0xffffffff


	//   ....[50]....
        /*0104*/ 	.word	0xffffffff


	//   ....[51]....
        /*0108*/ 	.word	0xffffffff


	//   ....[52]....
        /*010c*/ 	.word	0xffffffff


	//   ....[53]....
        /*0110*/ 	.word	0xffffffff


	//   ....[54]....
        /*0114*/ 	.word	0xffffffff


	//   ....[55]....
        /*0118*/ 	.word	0xffffffff


	//   ....[56]....
        /*011c*/ 	.word	0xffffffff


	//   ....[57]....
        /*0120*/ 	.word	0xffffffff


	//   ....[58]....
        /*0124*/ 	.word	0xffffffff


	//   ....[59]....
        /*0128*/ 	.word	0xffffffff


	//   ....[60]....
        /*012c*/ 	.word	0xffffffff


	//   ....[61]....
        /*0130*/ 	.word	0xffffffff


	//   ....[62]....
        /*0134*/ 	.word	0xffffffff


	//   ....[63]....
        /*0138*/ 	.word	0xffffffff


	//   ....[64]....
        /*013c*/ 	.word	0xffffffff


	//   ....[65]....
        /*0140*/ 	.word	0xffffffff


	//   ....[66]....
        /*0144*/ 	.word	0xffffffff


	//   ....[67]....
        /*0148*/ 	.word	0xffffffff


	//   ....[68]....
        /*014c*/ 	.word	0xffffffff


	//   ....[69]....
        /*0150*/ 	.word	0xffffffff


	//   ....[70]....
        /*0154*/ 	.word	0xffffffff


	//   ....[71]....
        /*0158*/ 	.word	0xffffffff


	//   ....[72]....
        /*015c*/ 	.word	0xffffffff


	//   ....[73]....
        /*0160*/ 	.word	0xffffffff


	//   ....[74]....
        /*0164*/ 	.word	0xffffffff


	//   ....[75]....
        /*0168*/ 	.word	0xffffffff


	//   ....[76]....
        /*016c*/ 	.word	0xffffffff


	//----- nvinfo : EIATTR_COOP_GROUP_INSTR_OFFSETS
	.align		4
.L_462:
        /*0170*/ 	.byte	0x04, 0x28
        /*0172*/ 	.short	(.L_464 - .L_463)


	//   ....[0]....
.L_463:
        /*0174*/ 	.word	0x00000050


	//   ....[1]....
        /*0178*/ 	.word	0x00001310


	//   ....[2]....
        /*017c*/ 	.word	0x00001360


	//   ....[3]....
        /*0180*/ 	.word	0x00001600


	//   ....[4]....
        /*0184*/ 	.word	0x00001630


	//   ....[5]....
        /*0188*/ 	.word	0x00001770


	//   ....[6]....
        /*018c*/ 	.word	0x000017a0


	//   ....[7]....
        /*0190*/ 	.word	0x000018d0


	//   ....[8]....
        /*0194*/ 	.word	0x00001910


	//   ....[9]....
        /*0198*/ 	.word	0x00002c70


	//   ....[10]....
        /*019c*/ 	.word	0x00002e90


	//   ....[11]....
        /*01a0*/ 	.word	0x000033c0


	//   ....[12]....
        /*01a4*/ 	.word	0x00003b70


	//   ....[13]....
        /*01a8*/ 	.word	0x000041e0


	//   ....[14]....
        /*01ac*/ 	.word	0x000042b0


	//   ....[15]....
        /*01b0*/ 	.word	0x000042f0


	//   ....[16]....
        /*01b4*/ 	.word	0x000043e0


	//   ....[17]....
        /*01b8*/ 	.word	0x00004710


	//   ....[18]....
        /*01bc*/ 	.word	0x000048e0


	//   ....[19]....
        /*01c0*/ 	.word	0x00004900


	//   ....[20]....
        /*01c4*/ 	.word	0x000049d0


	//   ....[21]....
        /*01c8*/ 	.word	0x00006530


	//   ....[22]....
        /*01cc*/ 	.word	0x00006730


	//   ....[23]....
        /*01d0*/ 	.word	0x00006910


	//   ....[24]....
        /*01d4*/ 	.word	0x000073c0


	//   ....[25]....
        /*01d8*/ 	.word	0x00007840


	//   ....[26]....
        /*01dc*/ 	.word	0x00007940


	//   ....[27]....
        /*01e0*/ 	.word	0x00007990


	//   ....[28]....
        /*01e4*/ 	.word	0x00007ae0


	//   ....[29]....
        /*01e8*/ 	.word	0x00007c00


	//   ....[30]....
        /*01ec*/ 	.word	0x00007e00


	//   ....[31]....
        /*01f0*/ 	.word	0x00007e60


	//   ....[32]....
        /*01f4*/ 	.word	0x00007f50


	//   ....[33]....
        /*01f8*/ 	.word	0x0000a7f0


	//   ....[34]....
        /*01fc*/ 	.word	0x0000a860


	//   ....[35]....
        /*0200*/ 	.word	0x0000a8a0


	//   ....[36]....
        /*0204*/ 	.word	0x0000a8f0


	//   ....[37]....
        /*0208*/ 	.word	0x0000a920


	//   ....[38]....
        /*020c*/ 	.word	0x0000a950


	//   ....[39]....
        /*0210*/ 	.word	0x0000ab00


	//   ....[40]....
        /*0214*/ 	.word	0x0000ac30


	//   ....[41]....
        /*0218*/ 	.word	0x0000cfb0


	//   ....[42]....
        /*021c*/ 	.word	0x0000d1a0


	//   ....[43]....
        /*0220*/ 	.word	0x0000d4e0


	//   ....[44]....
        /*0224*/ 	.word	0x0000dca0


	//   ....[45]....
        /*0228*/ 	.word	0x0000e4d0


	//   ....[46]....
        /*022c*/ 	.word	0x0000e560


	//   ....[47]....
        /*0230*/ 	.word	0x0000e600


	//   ....[48]....
        /*0234*/ 	.word	0x0000e630


	//   ....[49]....
        /*0238*/ 	.word	0x0000e690


	//   ....[50]....
        /*023c*/ 	.word	0x0000e870


	//   ....[51]....
        /*0240*/ 	.word	0x0000e9a0


	//   ....[52]....
        /*0244*/ 	.word	0x0000eac0


	//   ....[53]....
        /*0248*/ 	.word	0x00010010


	//   ....[54]....
        /*024c*/ 	.word	0x00010040


	//   ....[55]....
        /*0250*/ 	.word	0x00010050


	//   ....[56]....
        /*0254*/ 	.word	0x00010060


	//   ....[57]....
        /*0258*/ 	.word	0x00010090


	//   ....[58]....
        /*025c*/ 	.word	0x000100c0


	//   ....[59]....
        /*0260*/ 	.word	0x000100e0


	//   ....[60]....
        /*0264*/ 	.word	0x000100f0


	//   ....[61]....
        /*0268*/ 	.word	0x00010f70


	//   ....[62]....
        /*026c*/ 	.word	0x00010fb0


	//   ....[63]....
        /*0270*/ 	.word	0x00010fe0


	//   ....[64]....
        /*0274*/ 	.word	0x00011010


	//   ....[65]....
        /*0278*/ 	.word	0x00011040


	//   ....[66]....
        /*027c*/ 	.word	0x00011070


	//   ....[67]....
        /*0280*/ 	.word	0x000110a0


	//   ....[68]....
        /*0284*/ 	.word	0x000110d0


	//   ....[69]....
        /*0288*/ 	.word	0x00011120


	//   ....[70]....
        /*028c*/ 	.word	0x00011170


	//   ....[71]....
        /*0290*/ 	.word	0x00011610


	//   ....[72]....
        /*0294*/ 	.word	0x00011630


	//   ....[73]....
        /*0298*/ 	.word	0x00011ab0


	//   ....[74]....
        /*029c*/ 	.word	0x00011ad0


	//   ....[75]....
        /*02a0*/ 	.word	0x00011f50


	//   ....[76]....
        /*02a4*/ 	.word	0x00011f60


	//----- nvinfo : EIATTR_EXIT_INSTR_OFFSETS
	.align		4
.L_464:
        /*02a8*/ 	.byte	0x04, 0x1c
        /*02aa*/ 	.short	(.L_466 - .L_465)


	//   ....[0]....
.L_465:
        /*02ac*/ 	.word	0x000001b0


	//   ....[1]....
        /*02b0*/ 	.word	0x00011f70


	//   ....[2]....
        /*02b4*/ 	.word	0x00012390


	//   ....[3]....
        /*02b8*/ 	.word	0x000123e0


	//   ....[4]....
        /*02bc*/ 	.word	0x00012410


	//   ....[5]....
        /*02c0*/ 	.word	0x00012470


	//   ....[6]....
        /*02c4*/ 	.word	0x00012700


	//----- nvinfo : EIATTR_CTAIDZ_USED
	.align		4
.L_466:
        /*02c8*/ 	.byte	0x01, 0x04
	.zero		2


	//----- nvinfo : EIATTR_MAX_THREADS
	.align		4
        /*02cc*/ 	.byte	0x04, 0x05
        /*02ce*/ 	.short	(.L_468 - .L_467)
.L_467:
        /*02d0*/ 	.word	0x00000080
        /*02d4*/ 	.word	0x00000001
        /*02d8*/ 	.word	0x00000001


	//----- nvinfo : EIATTR_CRS_STACK_SIZE
	.align		4
.L_468:
        /*02dc*/ 	.byte	0x04, 0x1e
        /*02de*/ 	.short	(.L_470 - .L_469)
.L_469:
        /*02e0*/ 	.word	0x00000000
.L_470:


//--------------------- .nv.info._ZN7cutlass13device_kernelIN5flash19enable_sm80_to_sm89INS1_16FlashAttnFwdSm80INS1_25CollectiveMainloopFwdSm80ILi4ELi1ELb0EN4cute5tupleIJNS5_1CILi128EEENS7_ILi48EEENS7_ILi96EEEEEELi96ENS_10bfloat16_tEfNS_4arch4Sm80ELb0ELb1ELb0ELb1ELb0ELb0ELb1ELb1EEENS1_21CollectiveEpilogueFwdINS6_IJS8_SA_S9_EEENS6_IJNS7_ILi1EEESI_SI_EEESC_SE_Li128ELb1ELb1ELb1ELb0EEENS1_36VarlenDynamicPersistentTileSchedulerILi128ELi48ELi128ELi128ELb1ELb1ELb0ELb1ELb0ELb1EEEEEEEEEvNT_6ParamsE --------------------------
	.section	.nv.info._ZN7cutlass13device_kernelIN5flash19enable_sm80_to_sm89INS1_16FlashAttnFwdSm80INS1_25CollectiveMainloopFwdSm80ILi4ELi1ELb0EN4cute5tupleIJNS5_1CILi128EEENS7_ILi48EEENS7_ILi96EEEEEELi96ENS_10bfloat16_tEfNS_4arch4Sm80ELb0ELb1ELb0ELb1ELb0ELb0ELb1ELb1EEENS1_21CollectiveEpilogueFwdINS6_IJS8_SA_S9_EEENS6_IJNS7_ILi1EEESI_SI_EEESC_SE_Li128ELb1ELb1ELb1ELb0EEENS1_36VarlenDynamicPersistentTileSchedulerILi128ELi48ELi128ELi128ELb1ELb1ELb0ELb1ELb0ELb1EEEEEEEEEvNT_6ParamsE,"",@"SHT_CUDA_INFO"
	.sectionflags	@""
	.align	4


	//----- nvinfo : EIATTR_CUDA_API_VERSION
	.align		4
        /*0000*/ 	.byte	0x04, 0x37
        /*0002*/ 	.short	(.L_472 - .L_471)
.L_471:
        /*0004*/ 	.word	0x00000082


	//----- nvinfo : EIATTR_SW2861232_WAR
	.align		4
.L_472:
        /*0008*/ 	.byte	0x01, 0x35
	.zero		2


	//----- nvinfo : EIATTR_PARAM_CBANK
	.align		4
        /*000c*/ 	.byte	0x04, 0x0a
        /*000e*/ 	.short	(.L_474 - .L_473)
	.align		4
.L_473:
        /*0010*/ 	.word	index@(.nv.constant0._ZN7cutlass13device_kernelIN5flash19enable_sm80_to_sm89INS1_16FlashAttnFwdSm80INS1_25CollectiveMainloopFwdSm80ILi4ELi1ELb0EN4cute5tupleIJNS5_1CILi128EEENS7_ILi48EEENS7_ILi96EEEEEELi96ENS_10bfloat16_tEfNS_4arch4Sm80ELb0ELb1ELb0ELb1ELb0ELb0ELb1ELb1EEENS1_21CollectiveEpilogueFwdINS6_IJS8_SA_S9_EEENS6_IJNS7_ILi1EEESI_SI_EEESC_SE_Li128ELb1ELb1ELb1ELb0EEENS1_36VarlenDynamicPersistentTileSchedulerILi128ELi48ELi128ELi128ELb1ELb1ELb0ELb1ELb0ELb1EEEEEEEEEvNT_6ParamsE)
        /*0014*/ 	.short	0x0160
        /*0016*/ 	.short	0x0438


	//----- nvinfo : EIATTR_CBANK_PARAM_SIZE
	.align		4
.L_474:
        /*0018*/ 	.byte	0x03, 0x19
        /*001a*/ 	.short	0x0438


	//----- nvinfo : EIATTR_KPARAM_INFO
	.align		4
        /*001c*/ 	.byte	0x04, 0x17
        /*001e*/ 	.short	(.L_476 - .L_475)
.L_475:
        /*0020*/ 	.word	0x00000000
        /*0024*/ 	.short	0x0000
        /*0026*/ 	.short	0x0000
        /*0028*/ 	.byte	0x00, 0xf0, 0xe1, 0x10


	//----- nvinfo : EIATTR_MAXREG_COUNT
	.align		4
.L_476:
        /*002c*/ 	.byte	0x03, 0x1b
        /*002e*/ 	.short	0x00ff


	//----- nvinfo : EIATTR_NUM_BARRIERS
	.align		4
        /*0030*/ 	.byte	0x02, 0x4c
        /*0032*/ 	.byte	0x06
	.zero		1


	//----- nvinfo : EIATTR_ANNOTATIONS
	.align		4
        /*0034*/ 	.byte	0x04, 0x55
        /*0036*/ 	.short	(.L_478 - .L_477)


	//   ....[0]....
.L_477:
        /* <DEDUP_REMOVED lines=94> */


	//----- nvinfo : EIATTR_MERCURY_ISA_VERSION
	.align		4
.L_478:
        /*0600*/ 	.byte	0x03, 0x5f
        /*0602*/ 	.short	0x0000


	//----- nvinfo : EIATTR_INT_WARP_WIDE_INSTR_OFFSETS
	.align		4
        /*0604*/ 	.byte	0x04, 0x31
        /*0606*/ 	.short	(.L_480 - .L_479)


	//   ....[0]....
.L_479:
        /*0608*/ 	.word	0x00011d00


	//   ....[1]....
        /*060c*/ 	.word	0x00011d80


	//----- nvinfo : EIATTR_COOP_GROUP_MASK_REGIDS
	.align		4
.L_480:
        /*0610*/ 	.byte	0x04, 0x29
        /*0612*/ 	.short	(.L_482 - .L_481)


	//   ....[0]....
.L_481:
        /*0614*/ 	.word	0xffffffff


	//   ....[1]....
        /*0618*/ 	.word	0xffffffff


	//   ....[2]....
        /*061c*/ 	.word	0xffffffff


	//   ....[3]....
        /*0620*/ 	.word	0xffffffff


	//   ....[4]....
        /*0624*/ 	.word	0xffffffff


	//   ....[5]....
        /*0628*/ 	.word	0xffffffff


	//   ....[6]....
        /*062c*/ 	.word	0xffffffff


	//   ....[7]....
        /*0630*/ 	.word	0xffffffff


	//   ....[8]....
        /*0634*/ 	.word	0xffffffff


	//   ....[9]....
        /*0638*/ 	.word	0xffffffff


	//   ....[10]....
        /*063c*/ 	.word	0xffffffff


	//   ....[11]....
        /*0640*/ 	.word	0xffffffff


	//   ....[12]....
        /*0644*/ 	.word	0xffffffff


	//   ....[13]....
        /*0648*/ 	.word	0xffffffff


	//   ....[14]....
        /*064c*/ 	.word	0xffffffff


	//   ....[15]....
        /*0650*/ 	.word	0xffffffff


	//   ....[16]....
        /*0654*/ 	.word	0xffffffff


	//   ....[17]....
        /*0658*/ 	.word	0xffffffff


	//   ....[18]....
        /*065c*/ 	.word	0xffffffff


	//   ....[19]....
        /*0660*/ 	.word	0xffffffff


	//   ....[20]....
        /*0664*/ 	.word	0xffffffff


	//   ....[21]....
        /*0668*/ 	.word	0xffffffff


	//   ....[22]....
        /*066c*/ 	.word	0xffffffff


	//   ....[23]....
        /*0670*/ 	.word	0xffffffff


	//   ....[24]....
        /*0674*/ 	.word	0xffffffff


	//   ....[25]....
        /*0678*/ 	.word	0xffffffff


	//   ....[26]....
        /*067c*/ 	.word	0xffffffff


	//   ....[27]....
        /*0680*/ 	.word	0xffffffff


	//   ....[28]....
        /*0684*/ 	.word	0xffffffff


	//   ....[29]....
        /*0688*/ 	.word	0xffffffff


	//   ....[30]....
        /*068c*/ 	.word	0xffffffff


	//   ....[31]....
        /*0690*/ 	.word	0xffffffff


	//   ....[32]....
        /*0694*/ 	.word	0xffffffff


	//   ....[33]....
        /*0698*/ 	.word	0xffffffff


	//   ....[34]....
        /*069c*/ 	.word	0xffffffff


	//   ....[35]....
        /*06a0*/ 	.word	0xffffffff


	//   ....[36]....
        /*06a4*/ 	.word	0xffffffff


	//   ....[37]....
        /*06a8*/ 	.word	0xffffffff


	//   ....[38]....
        /*06ac*/ 	.word	0xffffffff


	//   ....[39]....
        /*06b0*/ 	.word	0xffffffff


	//   ....[40]....
        /*06b4*/ 	.word	0xffffffff


	//   ....[41]....
        /*06b8*/ 	.word	0xffffffff


	//   ....[42]....
        /*06bc*/ 	.word	0xffffffff


	//   ....[43]....
        /*06c0*/ 	.word	0xffffffff


	//   ....[44]....
        /*06c4*/ 	.word	0xffffffff


	//   ....[45]....
        /*06c8*/ 	.word	0xffffffff


	//   ....[46]....
        /*06cc*/ 	.word	0xffffffff


	//   ....[47]....
        /*06d0*/ 	.word	0xffffffff


	//   ....[48]....
        /*06d4*/ 	.word	0xffffffff


	//   ....[49]....
        /*06d8*/ 	.word	0xffffffff


	//   ....[50]....
        /*06dc*/ 	.word	0xffffffff


	//   ....[51]....
        /*06e0*/ 	.word	0xffffffff


	//   ....[52]....
        /*06e4*/ 	.word	0xffffffff


	//   ....[53]....
        /*06e8*/ 	.word	0xffffffff


	//   ....[54]....
        /*06ec*/ 	.word	0xffffffff


	//   ....[55]....
        /*06f0*/ 	.word	0xffffffff


	//   ....[56]....
        /*06f4*/ 	.word	0xffffffff


	//   ....[57]....
        /*06f8*/ 	.word	0xffffffff


	//   ....[58]....
        /*06fc*/ 	.word	0xffffffff


	//   ....[59]....
        /*0700*/ 	.word	0xffffffff


	//   ....[60]....
        /*0704*/ 	.word	0xffffffff


	//   ....[61]....
        /*0708*/ 	.word	0xffffffff


	//   ....[62]....
        /*070c*/ 	.word	0xffffffff


	//   ....[63]....
        /*0710*/ 	.word	0xffffffff


	//   ....[64]....
        /*0714*/ 	.word	0xffffffff


	//   ....[65]....
        /*0718*/ 	.word	0xffffffff


	//   ....[66]....
        /*071c*/ 	.word	0xffffffff


	//   ....[67]....
        /*0720*/ 	.word	0xffffffff


	//   ....[68]....
        /*0724*/ 	.word	0xffffffff


	//   ....[69]....
        /*0728*/ 	.word	0xffffffff


	//   ....[70]....
        /*072c*/ 	.word	0xffffffff


	//   ....[71]....
        /*0730*/ 	.word	0xffffffff


	//   ....[72]....
        /*0734*/ 	.word	0xffffffff


	//   ....[73]....
        /*0738*/ 	.word	0xffffffff


	//   ....[74]....
        /*073c*/ 	.word	0xffffffff


	//   ....[75]....
        /*0740*/ 	.word	0xffffffff


	//   ....[76]....
        /*0744*/ 	.word	0xffffffff


	//   ....[77]....
        /*0748*/ 	.word	0xffffffff


	//   ....[78]....
        /*074c*/ 	.word	0xffffffff


	//   ....[79]....
        /*0750*/ 	.word	0xffffffff


	//   ....[80]....
        /*0754*/ 	.word	0xffffffff


	//   ....[81]....
        /*0758*/ 	.word	0xffffffff


	//   ....[82]....
        /*075c*/ 	.word	0xffffffff


	//   ....[83]....
        /*0760*/ 	.word	0xffffffff


	//   ....[84]....
        /*0764*/ 	.word	0xffffffff


	//   ....[85]....
        /*0768*/ 	.word	0xffffffff


	//   ....[86]....
        /*076c*/ 	.word	0xffffffff


	//   ....[87]....
        /*0770*/ 	.word	0xffffffff


	//   ....[88]....
        /*0774*/ 	.word	0xffffffff


	//   ....[89]....
        /*0778*/ 	.word	0xffffffff


	//   ....[90]....
        /*077c*/ 	.word	0xffffffff


	//   ....[91]....
        /*0780*/ 	.word	0xffffffff


	//   ....[92]....
        /*0784*/ 	.word	0xffffffff


	//   ....[93]....
        /*0788*/ 	.word	0xffffffff


	//   ....[94]....
        /*078c*/ 	.word	0xffffffff


	//   ....[95]....
        /*0790*/ 	.word	0xffffffff


	//   ....[96]....
        /*0794*/ 	.word	0xffffffff


	//   ....[97]....
        /*0798*/ 	.word	0xffffffff


	//   ....[98]....
        /*079c*/ 	.word	0xffffffff


	//   ....[99]....
        /*07a0*/ 	.word	0xffffffff


	//   ....[100]....
        /*07a4*/ 	.word	0xffffffff


	//   ....[101]....
        /*07a8*/ 	.word	0xffffffff


	//   ....[102]....
        /*07ac*/ 	.word	0xffffffff


	//   ....[103]....
        /*07b0*/ 	.word	0xffffffff


	//   ....[104]....
        /*07b4*/ 	.word	0xffffffff


	//   ....[105]....
        /*07b8*/ 	.word	0xffffffff


	//   ....[106]....
        /*07bc*/ 	.word	0xffffffff


	//   ....[107]....
        /*07c0*/ 	.word	0xffffffff


	//   ....[108]....
        /*07c4*/ 	.word	0xffffffff


	//   ....[109]....
        /*07c8*/ 	.word	0xffffffff


	//   ....[110]....
        /*07cc*/ 	.word	0xffffffff


	//   ....[111]....
        /*07d0*/ 	.word	0xffffffff


	//   ....[112]....
        /*07d4*/ 	.word	0xffffffff


	//   ....[113]....
        /*07d8*/ 	.word	0xffffffff


	//   ....[114]....
        /*07dc*/ 	.word	0xffffffff


	//   ....[115]....
        /*07e0*/ 	.word	0xffffffff


	//   ....[116]....
        /*07e4*/ 	.word	0xffffffff


	//   ....[117]....
        /*07e8*/ 	.word	0xffffffff


	//   ....[118]....
        /*07ec*/ 	.word	0xffffffff


	//   ....[119]....
        /*07f0*/ 	.word	0xffffffff


	//   ....[120]....
        /*07f4*/ 	.word	0xffffffff


	//   ....[121]....
        /*07f8*/ 	.word	0xffffffff


	//   ....[122]....
        /*07fc*/ 	.word	0xffffffff


	//   ....[123]....
        /*0800*/ 	.word	0xffffffff


	//   ....[124]....
        /*0804*/ 	.word	0xffffffff


	//   ....[125]....
        /*0808*/ 	.word	0xffffffff


	//   ....[126]....
        /*080c*/ 	.word	0xffffffff


	//   ....[127]....
        /*0810*/ 	.word	0xffffffff


	//   ....[128]....
        /*0814*/ 	.word	0xffffffff


	//   ....[129]....
        /*0818*/ 	.word	0xffffffff


	//   ....[130]....
        /*081c*/ 	.word	0xffffffff


	//   ....[131]....
        /*0820*/ 	.word	0xffffffff


	//   ....[132]....
        /*0824*/ 	.word	0xffffffff


	//   ....[133]....
        /*0828*/ 	.word	0xffffffff


	//   ....[134]....
        /*082c*/ 	.word	0xffffffff


	//   ....[135]....
        /*0830*/ 	.word	0xffffffff


	//   ....[136]....
        /*0834*/ 	.word	0xffffffff


	//   ....[137]....
        /*0838*/ 	.word	0xffffffff


	//   ....[138]....
        /*083c*/ 	.word	0xffffffff


	//   ....[139]....
        /*0840*/ 	.word	0xffffffff


	//   ....[140]....
        /*0844*/ 	.word	0xffffffff


	//   ....[141]....
        /*0848*/ 	.word	0xffffffff


	//   ....[142]....
        /*084c*/ 	.word	0xffffffff


	//   ....[143]....
        /*0850*/ 	.word	0xffffffff


	//   ....[144]....
        /*0854*/ 	.word	0xffffffff


	//   ....[145]....
        /*0858*/ 	.word	0xffffffff


	//   ....[146]....
        /*085c*/ 	.word	0xffffffff


	//   ....[147]....
        /*0860*/ 	.word	0xffffffff


	//   ....[148]....
        /*0864*/ 	.word	0xffffffff


	//   ....[149]....
        /*0868*/ 	.word	0xffffffff


	//   ....[150]....
        /*086c*/ 	.word	0xffffffff


	//   ....[151]....
        /*0870*/ 	.word	0xffffffff


	//   ....[152]....
        /*0874*/ 	.word	0xffffffff


	//   ....[153]....
        /*0878*/ 	.word	0xffffffff


	//   ....[154]....
        /*087c*/ 	.word	0xffffffff


	//   ....[155]....
        /*0880*/ 	.word	0xffffffff


	//   ....[156]....
        /*0884*/ 	.word	0xffffffff


	//   ....[157]....
        /*0888*/ 	.word	0xffffffff


	//   ....[158]....
        /*088c*/ 	.word	0xffffffff


	//   ....[159]....
        /*0890*/ 	.word	0xffffffff


	//   ....[160]....
        /*0894*/ 	.word	0xffffffff


	//   ....[161]....
        /*0898*/ 	.word	0xffffffff


	//   ....[162]....
        /*089c*/ 	.word	0xffffffff


	//   ....[163]....
        /*08a0*/ 	.word	0xffffffff


	//   ....[164]....
        /*08a4*/ 	.word	0xffffffff


	//   ....[165]....
        /*08a8*/ 	.word	0xffffffff


	//   ....[166]....
        /*08ac*/ 	.word	0xffffffff


	//   ....[167]....
        /*08b0*/ 	.word	0xffffffff


	//   ....[168]....
        /*08b4*/ 	.word	0xffffffff


	//   ....[169]....
        /*08b8*/ 	.word	0xffffffff


	//   ....[170]....
        /*08bc*/ 	.word	0xffffffff


	//   ....[171]....
        /*08c0*/ 	.word	0xffffffff


	//   ....[172]....
        /*08c4*/ 	.word	0xffffffff


	//   ....[173]....
        /*08c8*/ 	.word	0xffffffff


	//   ....[174]....
        /*08cc*/ 	.word	0xffffffff


	//   ....[175]....
        /*08d0*/ 	.word	0xffffffff


	//   ....[176]....
        /*08d4*/ 	.word	0xffffffff


	//   ....[177]....
        /*08d8*/ 	.word	0xffffffff


	//   ....[178]....
        /*08dc*/ 	.word	0xffffffff


	//   ....[179]....
        /*08e0*/ 	.word	0xffffffff


	//   ....[180]....
        /*08e4*/ 	.word	0xffffffff


	//   ....[181]....
        /*08e8*/ 	.word	0xffffffff


	//   ....[182]....
        /*08ec*/ 	.word	0xffffffff


	//   ....[183]....
        /*08f0*/ 	.word	0xffffffff


	//   ....[184]....
        /*08f4*/ 	.word	0xffffffff


	//   ....[185]....
        /*08f8*/ 	.word	0xffffffff


	//   ....[186]....
        /*08fc*/ 	.word	0xffffffff


	//   ....[187]....
        /*0900*/ 	.word	0xffffffff


	//   ....[188]....
        /*0904*/ 	.word	0xffffffff


	//   ....[189]....
        /*0908*/ 	.word	0xffffffff


	//   ....[190]....
        /*090c*/ 	.word	0xffffffff


	//   ....[191]....
        /*0910*/ 	.word	0xffffffff


	//   ....[192]....
        /*0914*/ 	.word	0xffffffff


	//   ....[193]....
        /*0918*/ 	.word	0xffffffff


	//   ....[194]....
        /*091c*/ 	.word	0xffffffff


	//----- nvinfo : EIATTR_COOP_GROUP_INSTR_OFFSETS
	.align		4
.L_482:
        /*0920*/ 	.byte	0x04, 0x28
        /*0922*/ 	.short	(.L_484 - .L_483)


	//   ....[0]....
.L_483:
        /*0924*/ 	.word	0x00000050


	//   ....[1]....
        /*0928*/ 	.word	0x00000200


	//   ....[2]....
        /*092c*/ 	.word	0x00000230


	//   ....[3]....
        /*0930*/ 	.word	0x00000260


	//   ....[4]....
        /*0934*/ 	.word	0x00000290


	//   ....[5]....
        /*0938*/ 	.word	0x000002c0


	//   ....[6]....
        /*093c*/ 	.word	0x000002f0


	//   ....[7]....
        /*0940*/ 	.word	0x00000450


	//   ....[8]....
        /*0944*/ 	.word	0x00000490


	//   ....[9]....
        /*0948*/ 	.word	0x000004c0


	//   ....[10]....
        /*094c*/ 	.word	0x000004f0


	//   ....[11]....
        /*0950*/ 	.word	0x00000520


	//   ....[12]....
        /*0954*/ 	.word	0x00000550


	//   ....[13]....
        /*0958*/ 	.word	0x000005e0


	//   ....[14]....
        /*095c*/ 	.word	0x00000630


	//   ....[15]....
        /*0960*/ 	.word	0x00000650


	//   ....[16]....
        /*0964*/ 	.word	0x000006b0


	//   ....[17]....
        /*0968*/ 	.word	0x00002f40


	//   ....[18]....
        /*096c*/ 	.word	0x00002f60


	//   ....[19]....
        /*0970*/ 	.word	0x00003100


	//   ....[20]....
        /*0974*/ 	.word	0x00003110


	//   ....[21]....
        /*0978*/ 	.word	0x000032b0


	//   ....[22]....
        /*097c*/ 	.word	0x000032d0


	//   ....[23]....
        /*0980*/ 	.word	0x00003470


	//   ....[24]....
        /*0984*/ 	.word	0x00003480


	//   ....[25]....
        /*0988*/ 	.word	0x00004550


	//   ....[26]....
        /*098c*/ 	.word	0x00004710


	//   ....[27]....
        /*0990*/ 	.word	0x000048b0


	//   ....[28]....
        /*0994*/ 	.word	0x00005030


	//   ....[29]....
        /*0998*/ 	.word	0x00005680


	//   ....[30]....
        /*099c*/ 	.word	0x00005760


	//   ....[31]....
        /*09a0*/ 	.word	0x000059e0


	//   ....[32]....
        /*09a4*/ 	.word	0x00005a30


	//   ....[33]....
        /*09a8*/ 	.word	0x00005c10


	//   ....[34]....
        /*09ac*/ 	.word	0x00005ca0


	//   ....[35]....
        /*09b0*/ 	.word	0x00005cd0


	//   ....[36]....
        /*09b4*/ 	.word	0x00005d70


	//   ....[37]....
        /*09b8*/ 	.word	0x00007ac0


	//   ....[38]....
        /*09bc*/ 	.word	0x00007cb0


	//   ....[39]....
        /*09c0*/ 	.word	0x00007e70


	//   ....[40]....
        /*09c4*/ 	.word	0x000084f0


	//   ....[41]....
        /*09c8*/ 	.word	0x00008ca0


	//   ....[42]....
        /*09cc*/ 	.word	0x00008de0


	//   ....[43]....
        /*09d0*/ 	.word	0x00008f20


	//   ....[44]....
        /*09d4*/ 	.word	0x00009070


	//   ....[45]....
        /*09d8*/ 	.word	0x00009080


	//   ....[46]....
        /*09dc*/ 	.word	0x00009170


	//   ....[47]....
        /*09e0*/ 	.word	0x000092e0


	//   ....[48]....
        /*09e4*/ 	.word	0x000093b0


	//   ....[49]....
        /*09e8*/ 	.word	0x0000bd50


	//   ....[50]....
        /*09ec*/ 	.word	0x0000bdb0


	//   ....[51]....
        /*09f0*/ 	.word	0x0000bdf0


	//   ....[52]....
        /*09f4*/ 	.word	0x0000be20


	//   ....[53]....
        /*09f8*/ 	.word	0x0000be60


	//   ....[54]....
        /*09fc*/ 	.word	0x0000be90


	//   ....[55]....
        /*0a00*/ 	.word	0x0000c0f0


	//   ....[56]....
        /*0a04*/ 	.word	0x0000c680


	//   ....[57]....
        /*0a08*/ 	.word	0x0000e3c0


	//   ....[58]....
        /*0a0c*/ 	.word	0x0000e5b0


	//   ....[59]....
        /*0a10*/ 	.word	0x0000e770


	//   ....[60]....
        /*0a14*/ 	.word	0x0000edf0


	//   ....[61]....
        /*0a18*/ 	.word	0x0000f5a0


	//   ....[62]....
        /*0a1c*/ 	.word	0x0000f810


	//   ....[63]....
        /*0a20*/ 	.word	0x0000f8f0


	//   ....[64]....
        /*0a24*/ 	.word	0x0000f900


	//   ....[65]....
        /*0a28*/ 	.word	0x0000f920


	//   ....[66]....
        /*0a2c*/ 	.word	0x0000fae0


	//   ....[67]....
        /*0a30*/ 	.word	0x0000fcb0


	//   ....[68]....
        /*0a34*/ 	.word	0x0000fe10


	//   ....[69]....
        /*0a38*/ 	.word	0x00011320


	//   ....[70]....
        /*0a3c*/ 	.word	0x00011370


	//   ....[71]....
        /*0a40*/ 	.word	0x00011390


	//   ....[72]....
        /*0a44*/ 	.word	0x000113b0


	//   ....[73]....
        /*0a48*/ 	.word	0x000113c0


	//   ....[74]....
        /*0a4c*/ 	.word	0x000113e0


	//   ....[75]....
        /*0a50*/ 	.word	0x00011400


	//   ....[76]....
        /*0a54*/ 	.word	0x00011410


	//   ....[77]....
        /*0a58*/ 	.word	0x000129b0


	//   ....[78]....
        /*0a5c*/ 	.word	0x000129c0


	//   ....[79]....
        /*0a60*/ 	.word	0x000129d0


	//   ....[80]....
        /*0a64*/ 	.word	0x000129e0


	//   ....[81]....
        /*0a68*/ 	.word	0x000129f0


	//   ....[82]....
        /*0a6c*/ 	.word	0x00012a00


	//   ....[83]....
        /*0a70*/ 	.word	0x00012a20


	//   ....[84]....
        /*0a74*/ 	.word	0x00012a30


	//   ....[85]....
        /*0a78*/ 	.word	0x00012ee0


	//   ....[86]....
        /*0a7c*/ 	.word	0x00012f00


	//   ....[87]....
        /*0a80*/ 	.word	0x00013070


	//   ....[88]....
        /*0a84*/ 	.word	0x00013080


	//   ....[89]....
        /*0a88*/ 	.word	0x00013200


	//   ....[90]....
        /*0a8c*/ 	.word	0x00013220


	//   ....[91]....
        /*0a90*/ 	.word	0x000133a0


	//   ....[92]....
        /*0a94*/ 	.word	0x000133b0


	//   ....[93]....
        /*0a98*/ 	.word	0x00013740


	//   ....[94]....
        /*0a9c*/ 	.word	0x00013760


	//   ....[95]....
        /*0aa0*/ 	.word	0x00013cd0


	//   ....[96]....
        /*0aa4*/ 	.word	0x00013ce0


	//   ....[97]....
        /*0aa8*/ 	.word	0x00014250


	//   ....[98]....
        /*0aac*/ 	.word	0x00014270


	//   ....[99]....
        /*0ab0*/ 	.word	0x000147f0


	//   ....[100]....
        /*0ab4*/ 	.word	0x00014800


	//   ....[101]....
        /*0ab8*/ 	.word	0x00015580


	//   ....[102]....
        /*0abc*/ 	.word	0x000155a0


	//   ....[103]....
        /*0ac0*/ 	.word	0x00015720


	//   ....[104]....
        /*0ac4*/ 	.word	0x00015730


	//   ....[105]....
        /*0ac8*/ 	.word	0x000158b0


	//   ....[106]....
        /*0acc*/ 	.word	0x000158d0


	//   ....[107]....
        /*0ad0*/ 	.word	0x00015a50


	//   ....[108]....
        /*0ad4*/ 	.word	0x00015a60


	//   ....[109]....
        /*0ad8*/ 	.word	0x00015ca0


	//   ....[110]....
        /*0adc*/ 	.word	0x00015cc0


	//   ....[111]....
        /*0ae0*/ 	.word	0x00015df0


	//   ....[112]....
        /*0ae4*/ 	.word	0x00015e30


	//   ....[113]....
        /*0ae8*/ 	.word	0x00015e60


	//   ....[114]....
        /*0aec*/ 	.word	0x00015e90


	//   ....[115]....
        /*0af0*/ 	.word	0x00015ec0


	//   ....[116]....
        /*0af4*/ 	.word	0x00015ef0


	//   ....[117]....
        /*0af8*/ 	.word	0x00016050


	//   ....[118]....
        /*0afc*/ 	.word	0x00016090


	//   ....[119]....
        /*0b00*/ 	.word	0x000160c0


	//   ....[120]....
        /*0b04*/ 	.word	0x000160f0


	//   ....[121]....
        /*0b08*/ 	.word	0x00016120


	//   ....[122]....
        /*0b0c*/ 	.word	0x00016150


	//   ....[123]....
        /*0b10*/ 	.word	0x000161e0


	//   ....[124]....
        /*0b14*/ 	.word	0x00016240


	//   ....[125]....
        /*0b18*/ 	.word	0x00016250


	//   ....[126]....
        /*0b1c*/ 	.word	0x000162b0


	//   ....[127]....
        /*0b20*/ 	.word	0x00016d10


	//   ....[128]....
        /*0b24*/ 	.word	0x00016d70


	//   ....[129]....
        /*0b28*/ 	.word	0x00016dc0


	//   ....[130]....
        /*0b2c*/ 	.word	0x00016e10


	//   ....[131]....
        /*0b30*/ 	.word	0x00016e60


	//   ....[132]....
        /*0b34*/ 	.word	0x00016ed0


	//   ....[133]....
        /*0b38*/ 	.word	0x00016f10


	//   ....[134]....
        /*0b3c*/ 	.word	0x00016f80


	//   ....[135]....
        /*0b40*/ 	.word	0x00016ff0


	//   ....[136]....
        /*0b44*/ 	.word	0x00017050


	//   ....[137]....
        /*0b48*/ 	.word	0x000170c0


	//   ....[138]....
        /*0b4c*/ 	.word	0x00017130


	//   ....[139]....
        /*0b50*/ 	.word	0x00017190


	//   ....[140]....
        /*0b54*/ 	.word	0x000171f0


	//   ....[141]....
        /*0b58*/ 	.word	0x00017250


	//   ....[142]....
        /*0b5c*/ 	.word	0x000172c0


	//   ....[143]....
        /*0b60*/ 	.word	0x00017320


	//   ....[144]....
        /*0b64*/ 	.word	0x00017380


	//   ....[145]....
        /*0b68*/ 	.word	0x000173d0


	//   ....[146]....
        /*0b6c*/ 	.word	0x00017420


	//   ....[147]....
        /*0b70*/ 	.word	0x00017470


	//   ....[148]....
        /*0b74*/ 	.word	0x000174c0


	//   ....[149]....
        /*0b78*/ 	.word	0x00017510


	//   ....[150]....
        /*0b7c*/ 	.word	0x00017570


	//   ....[151]....
        /*0b80*/ 	.word	0x000175c0


	//   ....[152]....
        /*0b84*/ 	.word	0x00017620


	//   ....[153]....
        /*0b88*/ 	.word	0x00017690


	//   ....[154]....
        /*0b8c*/ 	.word	0x00017700


	//   ....[155]....
        /*0b90*/ 	.word	0x00017760


	//   ....[156]....
        /*0b94*/ 	.word	0x000177c0


	//   ....[157]....
        /*0b98*/ 	.word	0x00017820


	//   ....[158]....
        /*0b9c*/ 	.word	0x00017890


	//   ....[159]....
        /*0ba0*/ 	.word	0x000178f0


	//   ....[160]....
        /*0ba4*/ 	.word	0x00017950


	//   ....[161]....
        /*0ba8*/ 	.word	0x000179b0


	//   ....[162]....
        /*0bac*/ 	.word	0x00017a20


	//   ....[163]....
        /*0bb0*/ 	.word	0x00017a80


	//   ....[164]....
        /*0bb4*/ 	.word	0x00017ae0


	//   ....[165]....
        /*0bb8*/ 	.word	0x00017b40


	//   ....[166]....
        /*0bbc*/ 	.word	0x00017bb0


	//   ....[167]....
        /*0bc0*/ 	.word	0x00017c10


	//   ....[168]....
        /*0bc4*/ 	.word	0x00017c70


	//   ....[169]....
        /*0bc8*/ 	.word	0x00017cd0


	//   ....[170]....
        /*0bcc*/ 	.word	0x00017d40


	//   ....[171]....
        /*0bd0*/ 	.word	0x00017da0


	//   ....[172]....
        /*0bd4*/ 	.word	0x00017e00


	//   ....[173]....
        /*0bd8*/ 	.word	0x00017e60


	//   ....[174]....
        /*0bdc*/ 	.word	0x00017ed0


	//   ....[175]....
        /*0be0*/ 	.word	0x00017f30


	//   ....[176]....
        /*0be4*/ 	.word	0x00017f90


	//   ....[177]....
        /*0be8*/ 	.word	0x00017ff0


	//   ....[178]....
        /*0bec*/ 	.word	0x00018060


	//   ....[179]....
        /*0bf0*/ 	.word	0x000180b0


	//   ....[180]....
        /*0bf4*/ 	.word	0x000180f0


	//   ....[181]....
        /*0bf8*/ 	.word	0x00018140


	//   ....[182]....
        /*0bfc*/ 	.word	0x00018190


	//   ....[183]....
        /*0c00*/ 	.word	0x000181e0


	//   ....[184]....
        /*0c04*/ 	.word	0x00018250


	//   ....[185]....
        /*0c08*/ 	.word	0x00018290


	//   ....[186]....
        /*0c0c*/ 	.word	0x000182e0


	//   ....[187]....
        /*0c10*/ 	.word	0x00018330


	//   ....[188]....
        /*0c14*/ 	.word	0x00018380


	//   ....[189]....
        /*0c18*/ 	.word	0x000183d0


	//   ....[190]....
        /*0c1c*/ 	.word	0x00018440


	//   ....[191]....
        /*0c20*/ 	.word	0x00018480


	//   ....[192]....
        /*0c24*/ 	.word	0x000184f0


	//   ....[193]....
        /*0c28*/ 	.word	0x00018550


	//   ....[194]....
        /*0c2c*/ 	.word	0x000185b0


	//----- nvinfo : EIATTR_EXIT_INSTR_OFFSETS
	.align		4
.L_484:
        /*0c30*/ 	.byte	0x04, 0x1c
        /*0c32*/ 	.short	(.L_486 - .L_485)


	//   ....[0]....
.L_485:
        /*0c34*/ 	.word	0x000010d0


	//   ....[1]....
        /*0c38*/ 	.word	0x00016cd0


	//----- nvinfo : EIATTR_MAX_THREADS
	.align		4
.L_486:
        /*0c3c*/ 	.byte	0x04, 0x05
        /*0c3e*/ 	.short	(.L_488 - .L_487)
.L_487:
        /*0c40*/ 	.word	0x00000080
        /*0c44*/ 	.word	0x00000001
        /*0c48*/ 	.word	0x00000001


	//----- nvinfo : EIATTR_CRS_STACK_SIZE
	.align		4
.L_488:
        /*0c4c*/ 	.byte	0x04, 0x1e
        /*0c4e*/ 	.short	(.L_490 - .L_489)
.L_489:
        /*0c50*/ 	.word	0x00000000
.L_490:


//--------------------- .nv.info._ZN7cutlass13device_kernelIN5flash19enable_sm80_to_sm89INS1_16FlashAttnFwdSm80INS1_25CollectiveMainloopFwdSm80ILi4ELi1ELb0EN4cute5tupleIJNS5_1CILi128EEENS7_ILi48EEENS7_ILi96EEEEEELi96ENS_10bfloat16_tEfNS_4arch4Sm80ELb0ELb1ELb0ELb1ELb0ELb1ELb1ELb1EEENS1_21CollectiveEpilogueFwdINS6_IJS8_SA_S9_EEENS6_IJNS7_ILi1EEESI_SI_EEESC_SE_Li128ELb1ELb1ELb1ELb0EEENS1_36VarlenDynamicPersistentTileSchedulerILi128ELi48ELi128ELi128ELb1ELb1ELb0ELb1ELb0ELb1EEEEEEEEEvNT_6ParamsE --------------------------
	.section	.nv.info._ZN7cutlass13device_kernelIN5flash19enable_sm80_to_sm89INS1_16FlashAttnFwdSm80INS1_25CollectiveMainloopFwdSm80ILi4ELi1ELb0EN4cute5tupleIJNS5_1CILi128EEENS7_ILi48EEENS7_ILi96EEEEEELi96ENS_10bfloat16_tEfNS_4arch4Sm80ELb0ELb1ELb0ELb1ELb0ELb1ELb1ELb1EEENS1_21CollectiveEpilogueFwdINS6_IJS8_SA_S9_EEENS6_IJNS7_ILi1EEESI_SI_EEESC_SE_Li128ELb1ELb1ELb1ELb0EEENS1_36VarlenDynamicPersistentTileSchedulerILi128ELi48ELi128ELi128ELb1ELb1ELb0ELb1ELb0ELb1EEEEEEEEEvNT_6ParamsE,"",@"SHT_CUDA_INFO"
	.sectionflags	@""
	.align	4


	//----- nvinfo : EIATTR_CUDA_API_VERSION
	.align		4
        /*0000*/ 	.byte	0x04, 0x37
        /*0002*/ 	.short	(.L_492 - .L_491)
.L_491:
        /*0004*/ 	.word	0x00000082


	//----- nvinfo : EIATTR_SW2861232_WAR
	.align		4
.L_492:
        /*0008*/ 	.byte	0x01, 0x35
	.zero		2


	//----- nvinfo : EIATTR_PARAM_CBANK
	.align		4
        /*000c*/ 	.byte	0x04, 0x0a
        /*000e*/ 	.short	(.L_494 - .L_493)
	.align		4
.L_493:
        /*0010*/ 	.word	index@(.nv.constant0._ZN7cutlass13device_kernelIN5flash19enable_sm80_to_sm89INS1_16FlashAttnFwdSm80INS1_25CollectiveMainloopFwdSm80ILi4ELi1ELb0EN4cute5tupleIJNS5_1CILi128EEENS7_ILi48EEENS7_ILi96EEEEEELi96ENS_10bfloat16_tEfNS_4arch4Sm80ELb0ELb1ELb0ELb1ELb0ELb1ELb1ELb1EEENS1_21CollectiveEpilogueFwdINS6_IJS8_SA_S9_EEENS6_IJNS7_ILi1EEESI_SI_EEESC_SE_Li128ELb1ELb1ELb1ELb0EEENS1_36VarlenDynamicPersistentTileSchedulerILi128ELi48ELi128ELi128ELb1ELb1ELb0ELb1ELb0ELb1EEEEEEEEEvNT_6ParamsE)
        /*0014*/ 	.short	0x0160
        /*0016*/ 	.short	0x0438


	//----- nvinfo : EIATTR_CBANK_PARAM_SIZE
	.align		4
.L_494:
        /*0018*/ 	.byte	0x03, 0x19
        /*001a*/ 	.short	0x0438


	//----- nvinfo : EIATTR_KPARAM_INFO
	.align		4
        /*001c*/ 	.byte	0x04, 0x17
        /*001e*/ 	.short	(.L_496 - .L_495)
.L_495:
        /*0020*/ 	.word	0x00000000
        /*0024*/ 	.short	0x0000
        /*0026*/ 	.short	0x0000
        /*0028*/ 	.byte	0x00, 0xf0, 0xe1, 0x10


	//----- nvinfo : EIATTR_MAXREG_COUNT
	.align		4
.L_496:
        /*002c*/ 	.byte	0x03, 0x1b
        /*002e*/ 	.short	0x00ff


	//----- nvinfo : EIATTR_NUM_BARRIERS
	.align		4
        /*0030*/ 	.byte	0x02, 0x4c
        /*0032*/ 	.byte	0x06
	.zero		1


	//----- nvinfo : EIATTR_ANNOTATIONS
	.align		4
        /*0034*/ 	.byte	0x04, 0x55
        /*0036*/ 	.short	(.L_498 - .L_497)


	//   ....[0]....
.L_497:
        /* <DEDUP_REMOVED lines=139> */


	//----- nvinfo : EIATTR_MERCURY_ISA_VERSION
	.align		4
.L_498:
        /*08d0*/ 	.byte	0x03, 0x5f
        /*08d2*/ 	.short	0x0000


	//----- nvinfo : EIATTR_INT_WARP_WIDE_INSTR_OFFSETS
	.align		4
        /*08d4*/ 	.byte	0x04, 0x31
        /*08d6*/ 	.short	(.L_500 - .L_499)


	//   ....[0]....
.L_499:
        /*08d8*/ 	.word	0x0001ecb0


	//   ....[1]....
        /*08dc*/ 	.word	0x0001ed30


	//----- nvinfo : EIATTR_COOP_GROUP_MASK_REGIDS
	.align		4
.L_500:
        /*08e0*/ 	.byte	0x04, 0x29
        /*08e2*/ 	.short	(.L_502 - .L_501)


	//   ....[0]....
.L_501:
        /*08e4*/ 	.word	0xffffffff


	//   ....[1]....
        /*08e8*/ 	.word	0xffffffff


	//   ....[2]....
        /*08ec*/ 	.word	0xffffffff


	//   ....[3]....
        /*08f0*/ 	.word	0xffffffff


	//   ....[4]....
        /*08f4*/ 	.word	0xffffffff


	//   ....[5]....
        /*08f8*/ 	.word	0xffffffff


	//   ....[6]....
        /*08fc*/ 	.word	0xffffffff


	//   ....[7]....
        /*0900*/ 	.word	0xffffffff


	//   ....[8]....
        /*0904*/ 	.word	0xffffffff


	//   ....[9]....
        /*0908*/ 	.word	0xffffffff


	//   ....[10]....
        /*090c*/ 	.word	0xffffffff


	//   ....[11]....
        /*0910*/ 	.word	0xffffffff


	//   ....[12]....
        /*0914*/ 	.word	0xffffffff


	//   ....[13]....
        /*0918*/ 	.word	0xffffffff


	//   ....[14]....
        /*091c*/ 	.word	0xffffffff


	//   ....[15]....
        /*0920*/ 	.word	0xffffffff


	//   ....[16]....
        /*0924*/ 	.word	0xffffffff


	//   ....[17]....
        /*0928*/ 	.word	0xffffffff


	//   ....[18]....
        /*092c*/ 	.word	0xffffffff


	//   ....[19]....
        /*0930*/ 	.word	0xffffffff


	//   ....[20]....
        /*0934*/ 	.word	0xffffffff


	//   ....[21]....
        /*0938*/ 	.word	0xffffffff


	//   ....[22]....
        /*093c*/ 	.word	0xffffffff


	//   ....[23]....
        /*0940*/ 	.word	0xffffffff


	//   ....[24]....
        /*0944*/ 	.word	0xffffffff


	//   ....[25]....
        /*0948*/ 	.word	0xffffffff


	//   ....[26]....
        /*094c*/ 	.word	0xffffffff


	//   ....[27]....
        /*0950*/ 	.word	0xffffffff


	//   ....[28]....
        /*0954*/ 	.word	0xffffffff


	//   ....[29]....
        /*0958*/ 	.word	0xffffffff


	//   ....[30]....
        /*095c*/ 	.word	0xffffffff


	//   ....[31]....
        /*0960*/ 	.word	0xffffffff


	//   ....[32]....
        /*0964*/ 	.word	0xffffffff


	//   ....[33]....
        /*0968*/ 	.word	0xffffffff


	//   ....[34]....
        /*096c*/ 	.word	0xffffffff


	//   ....[35]....
        /*0970*/ 	.word	0xffffffff


	//   ....[36]....
        /*0974*/ 	.word	0xffffffff


	//   ....[37]....
        /*0978*/ 	.word	0xffffffff


	//   ....[38]....
        /*097c*/ 	.word	0xffffffff


	//   ....[39]....
        /*0980*/ 	.word	0xffffffff


	//   ....[40]....
        /*0984*/ 	.word	0xffffffff


	//   ....[41]....
        /*0988*/ 	.word	0xffffffff


	//   ....[42]....
        /*098c*/ 	.word	0xffffffff


	//   ....[43]....
        /*0990*/ 	.word	0xffffffff


	//   ....[44]....
        /*0994*/ 	.word	0xffffffff


	//   ....[45]....
        /*0998*/ 	.word	0xffffffff


	//   ....[46]....
        /*099c*/ 	.word	0xffffffff


	//   ....[47]....
        /*09a0*/ 	.word	0xffffffff


	//   ....[48]....
        /*09a4*/ 	.word	0xffffffff


	//   ....[49]....
        /*09a8*/ 	.word	0xffffffff


	//   ....[50]....
        /*09ac*/ 	.word	0xffffffff


	//   ....[51]....
        /*09b0*/ 	.word	0xffffffff


	//   ....[52]....
        /*09b4*/ 	.word	0xffffffff


	//   ....[53]....
        /*09b8*/ 	.word	0xffffffff


	//   ....[54]....
        /*09bc*/ 	.word	0xffffffff


	//   ....[55]....
        /*09c0*/ 	.word	0xffffffff


	//   ....[56]....
        /*09c4*/ 	.word	0xffffffff


	//   ....[57]....
        /*09c8*/ 	.word	0xffffffff


	//   ....[58]....
        /*09cc*/ 	.word	0xffffffff


	//   ....[59]....
        /*09d0*/ 	.word	0xffffffff


	//   ....[60]....
        /*09d4*/ 	.word	0xffffffff


	//   ....[61]....
        /*09d8*/ 	.word	0xffffffff


	//   ....[62]....
        /*09dc*/ 	.word	0xffffffff


	//   ....[63]....
        /*09e0*/ 	.word	0xffffffff


	//   ....[64]....
        /*09e4*/ 	.word	0xffffffff


	//   ....[65]....
        /*09e8*/ 	.word	0xffffffff


	//   ....[66]....
        /*09ec*/ 	.word	0xffffffff


	//   ....[67]....
        /*09f0*/ 	.word	0xffffffff


	//   ....[68]....
        /*09f4*/ 	.word	0xffffffff


	//   ....[69]....
        /*09f8*/ 	.word	0xffffffff


	//   ....[70]....
        /*09fc*/ 	.word	0xffffffff


	//   ....[71]....
        /*0a00*/ 	.word	0xffffffff


	//   ....[72]....
        /*0a04*/ 	.word	0xffffffff


	//   ....[73]....
        /*0a08*/ 	.word	0xffffffff


	//   ....[74]....
        /*0a0c*/ 	.word	0xffffffff


	//   ....[75]....
        /*0a10*/ 	.word	0xffffffff


	//   ....[76]....
        /*0a14*/ 	.word	0xffffffff


	//   ....[77]....
        /*0a18*/ 	.word	0xffffffff


	//   ....[78]....
        /*0a1c*/ 	.word	0xffffffff


	//   ....[79]....
        /*0a20*/ 	.word	0xffffffff


	//   ....[80]....
        /*0a24*/ 	.word	0xffffffff


	//   ....[81]....
        /*0a28*/ 	.word	0xffffffff


	//   ....[82]....
        /*0a2c*/ 	.word	0xffffffff


	//   ....[83]....
        /*0a30*/ 	.word	0xffffffff


	//   ....[84]....
        /*0a34*/ 	.word	0xffffffff


	//   ....[85]....
        /*0a38*/ 	.word	0xffffffff


	//   ....[86]....
        /*0a3c*/ 	.word	0xffffffff


	//   ....[87]....
        /*0a40*/ 	.word	0xffffffff


	//   ....[88]....
        /*0a44*/ 	.word	0xffffffff


	//   ....[89]....
        /*0a48*/ 	.word	0xffffffff


	//   ....[90]....
        /*0a4c*/ 	.word	0xffffffff


	//   ....[91]....
        /*0a50*/ 	.word	0xffffffff


	//   ....[92]....
        /*0a54*/ 	.word	0xffffffff


	//   ....[93]....
        /*0a58*/ 	.word	0xffffffff


	//   ....[94]....
        /*0a5c*/ 	.word	0xffffffff


	//   ....[95]....
        /*0a60*/ 	.word	0xffffffff


	//   ....[96]....
        /*0a64*/ 	.word	0xffffffff


	//   ....[97]....
        /*0a68*/ 	.word	0xffffffff


	//   ....[98]....
        /*0a6c*/ 	.word	0xffffffff


	//   ....[99]....
        /*0a70*/ 	.word	0xffffffff


	//   ....[100]....
        /*0a74*/ 	.word	0xffffffff


	//   ....[101]....
        /*0a78*/ 	.word	0xffffffff


	//   ....[102]....
        /*0a7c*/ 	.word	0xffffffff


	//   ....[103]....
        /*0a80*/ 	.word	0xffffffff


	//   ....[104]....
        /*0a84*/ 	.word	0xffffffff


	//   ....[105]....
        /*0a88*/ 	.word	0xffffffff


	//   ....[106]....
        /*0a8c*/ 	.word	0xffffffff


	//   ....[107]....
        /*0a90*/ 	.word	0xffffffff


	//   ....[108]....
        /*0a94*/ 	.word	0xffffffff


	//   ....[109]....
        /*0a98*/ 	.word	0xffffffff


	//   ....[110]....
        /*0a9c*/ 	.word	0xffffffff


	//   ....[111]....
        /*0aa0*/ 	.word	0xffffffff


	//   ....[112]....
        /*0aa4*/ 	.word	0xffffffff


	//   ....[113]....
        /*0aa8*/ 	.word	0xffffffff


	//   ....[114]....
        /*0aac*/ 	.word	0xffffffff


	//   ....[115]....
        /*0ab0*/ 	.word	0xffffffff


	//   ....[116]....
        /*0ab4*/ 	.word	0xffffffff


	//   ....[117]....
        /*0ab8*/ 	.word	0xffffffff


	//   ....[118]....
        /*0abc*/ 	.word	0xffffffff


	//   ....[119]....
        /*0ac0*/ 	.word	0xffffffff


	//   ....[120]....
        /*0ac4*/ 	.word	0xffffffff


	//   ....[121]....
        /*0ac8*/ 	.word	0xffffffff


	//   ....[122]....
        /*0acc*/ 	.word	0xffffffff


	//   ....[123]....
        /*0ad0*/ 	.word	0xffffffff


	//   ....[124]....
        /*0ad4*/ 	.word	0xffffffff


	//   ....[125]....
        /*0ad8*/ 	.word	0xffffffff


	//   ....[126]....
        /*0adc*/ 	.word	0xffffffff


	//   ....[127]....
        /*0ae0*/ 	.word	0xffffffff


	//   ....[128]....
        /*0ae4*/ 	.word	0xffffffff


	//   ....[129]....
        /*0ae8*/ 	.word	0xffffffff


	//   ....[130]....
        /*0aec*/ 	.word	0xffffffff


	//   ....[131]....
        /*0af0*/ 	.word	0xffffffff


	//   ....[132]....
        /*0af4*/ 	.word	0xffffffff


	//   ....[133]....
        /*0af8*/ 	.word	0xffffffff


	//   ....[134]....
        /*0afc*/ 	.word	0xffffffff


	//   ....[135]....
        /*0b00*/ 	.word	0xffffffff


	//   ....[136]....
        /*0b04*/ 	.word	0xffffffff


	//   ....[137]....
        /*0b08*/ 	.word	0xffffffff


	//   ....[138]....
        /*0b0c*/ 	.word	0xffffffff


	//   ....[139]....
        /*0b10*/ 	.word	0xffffffff


	//   ....[140]....
        /*0b14*/ 	.word	0xffffffff


	//   ....[141]....
        /*0b18*/ 	.word	0xffffffff


	//   ....[142]....
        /*0b1c*/ 	.word	0xffffffff


	//   ....[143]....
        /*0b20*/ 	.word	0xffffffff


	//   ....[144]....
        /*0b24*/ 	.word	0xffffffff


	//   ....[145]....
        /*0b28*/ 	.word	0xffffffff


	//   ....[146]....
        /*0b2c*/ 	.word	0xffffffff


	//   ....[147]....
        /*0b30*/ 	.word	0xffffffff


	//   ....[148]....
        /*0b34*/ 	.word	0xffffffff


	//   ....[149]....
        /*0b38*/ 	.word	0xffffffff


	//   ....[150]....
        /*0b3c*/ 	.word	0xffffffff


	//   ....[151]....
        /*0b40*/ 	.word	0xffffffff


	//   ....[152]....
        /*0b44*/ 	.word	0xffffffff


	//   ....[153]....
        /*0b48*/ 	.word	0xffffffff


	//   ....[154]....
        /*0b4c*/ 	.word	0xffffffff


	//   ....[155]....
        /*0b50*/ 	.word	0xffffffff


	//   ....[156]....
        /*0b54*/ 	.word	0xffffffff


	//   ....[157]....
        /*0b58*/ 	.word	0xffffffff


	//   ....[158]....
        /*0b5c*/ 	.word	0xffffffff


	//   ....[159]....
        /*0b60*/ 	.word	0xffffffff


	//   ....[160]....
        /*0b64*/ 	.word	0xffffffff


	//   ....[161]....
        /*0b68*/ 	.word	0xffffffff


	//   ....[162]....
        /*0b6c*/ 	.word	0xffffffff


	//   ....[163]....
        /*0b70*/ 	.word	0xffffffff


	//   ....[164]....
        /*0b74*/ 	.word	0xffffffff


	//   ....[165]....
        /*0b78*/ 	.word	0xffffffff


	//   ....[166]....
        /*0b7c*/ 	.word	0xffffffff


	//   ....[167]....
        /*0b80*/ 	.word	0xffffffff


	//   ....[168]....
        /*0b84*/ 	.word	0xffffffff


	//   ....[169]....
        /*0b88*/ 	.word	0xffffffff


	//   ....[170]....
        /*0b8c*/ 	.word	0xffffffff


	//   ....[171]....
        /*0b90*/ 	.word	0xffffffff


	//   ....[172]....
        /*0b94*/ 	.word	0xffffffff


	//   ....[173]....
        /*0b98*/ 	.word	0xffffffff


	//   ....[174]....
        /*0b9c*/ 	.word	0xffffffff


	//   ....[175]....
        /*0ba0*/ 	.word	0xffffffff


	//   ....[176]....
        /*0ba4*/ 	.word	0xffffffff


	//   ....[177]....
        /*0ba8*/ 	.word	0xffffffff


	//   ....[178]....
        /*0bac*/ 	.word	0xffffffff


	//   ....[179]....
        /*0bb0*/ 	.word	0xffffffff


	//   ....[180]....
        /*0bb4*/ 	.word	0xffffffff


	//   ....[181]....
        /*0bb8*/ 	.word	0xffffffff


	//   ....[182]....
        /*0bbc*/ 	.word	0xffffffff


	//   ....[183]....
        /*0bc0*/ 	.word	0xffffffff


	//   ....[184]....
        /*0bc4*/ 	.word	0xffffffff


	//   ....[185]....
        /*0bc8*/ 	.word	0xffffffff


	//   ....[186]....
        /*0bcc*/ 	.word	0xffffffff


	//   ....[187]....
        /*0bd0*/ 	.word	0xffffffff


	//   ....[188]....
        /*0bd4*/ 	.word	0xffffffff


	//   ....[189]....
        /*0bd8*/ 	.word	0xffffffff


	//   ....[190]....
        /*0bdc*/ 	.word	0xffffffff


	//   ....[191]....
        /*0be0*/ 	.word	0xffffffff


	//   ....[192]....
        /*0be4*/ 	.word	0xffffffff


	//   ....[193]....
        /*0be8*/ 	.word	0xffffffff


	//   ....[194]....
        /*0bec*/ 	.word	0xffffffff


	//   ....[195]....
        /*0bf0*/ 	.word	0xffffffff


	//   ....[196]....
        /*0bf4*/ 	.word	0xffffffff


	//   ....[197]....
        /*0bf8*/ 	.word	0xffffffff


	//   ....[198]....
        /*0bfc*/ 	.word	0xffffffff


	//   ....[199]....
        /*0c00*/ 	.word	0xffffffff


	//   ....[200]....
        /*0c04*/ 	.word	0xffffffff


	//   ....[201]....
        /*0c08*/ 	.word	0xffffffff


	//   ....[202]....
        /*0c0c*/ 	.word	0xffffffff


	//   ....[203]....
        /*0c10*/ 	.word	0xffffffff


	//   ....[204]....
        /*0c14*/ 	.word	0xffffffff


	//   ....[205]....
        /*0c18*/ 	.word	0xffffffff


	//   ....[206]....
        /*0c1c*/ 	.word	0xffffffff


	//   ....[207]....
        /*0c20*/ 	.word	0xffffffff


	//   ....[208]....
        /*0c24*/ 	.word	0xffffffff


	//   ....[209]....
        /*0c28*/ 	.word	0xffffffff


	//   ....[210]....
        /*0c2c*/ 	.word	0xffffffff


	//----- nvinfo : EIATTR_COOP_GROUP_INSTR_OFFSETS
	.align		4
.L_502:
        /*0c30*/ 	.byte	0x04, 0x28
        /*0c32*/ 	.short	(.L_504 - .L_503)


	//   ....[0]....
.L_503:
        /*0c34*/ 	.word	0x00000050


	//   ....[1]....
        /*0c38*/ 	.word	0x00000200


	//   ....[2]....
        /*0c3c*/ 	.word	0x00000230


	//   ....[3]....
        /*0c40*/ 	.word	0x00000260


	//   ....[4]....
        /*0c44*/ 	.word	0x00000290


	//   ....[5]....
        /*0c48*/ 	.word	0x000002c0


	//   ....[6]....
        /*0c4c*/ 	.word	0x000002f0


	//   ....[7]....
        /*0c50*/ 	.word	0x00000450


	//   ....[8]....
        /*0c54*/ 	.word	0x00000490


	//   ....[9]....
        /*0c58*/ 	.word	0x000004c0


	//   ....[10]....
        /*0c5c*/ 	.word	0x000004f0


	//   ....[11]....
        /*0c60*/ 	.word	0x00000520


	//   ....[12]....
        /*0c64*/ 	.word	0x00000550


	//   ....[13]....
        /*0c68*/ 	.word	0x000005e0


	//   ....[14]....
        /*0c6c*/ 	.word	0x00000630


	//   ....[15]....
        /*0c70*/ 	.word	0x00000650


	//   ....[16]....
        /*0c74*/ 	.word	0x000006b0


	//   ....[17]....
        /*0c78*/ 	.word	0x00008f40


	//   ....[18]....
        /*0c7c*/ 	.word	0x00008f60


	//   ....[19]....
        /*0c80*/ 	.word	0x00009110


	//   ....[20]....
        /*0c84*/ 	.word	0x00009120


	//   ....[21]....
        /*0c88*/ 	.word	0x000092c0


	//   ....[22]....
        /*0c8c*/ 	.word	0x000092e0


	//   ....[23]....
        /*0c90*/ 	.word	0x00009480


	//   ....[24]....
        /*0c94*/ 	.word	0x00009490


	//   ....[25]....
        /*0c98*/ 	.word	0x00009ce0


	//   ....[26]....
        /*0c9c*/ 	.word	0x00009d20


	//   ....[27]....
        /*0ca0*/ 	.word	0x00009d60


	//   ....[28]....
        /*0ca4*/ 	.word	0x00009d70


	//   ....[29]....
        /*0ca8*/ 	.word	0x0000a1e0


	//   ....[30]....
        /*0cac*/ 	.word	0x0000a450


	//   ....[31]....
        /*0cb0*/ 	.word	0x0000a490


	//   ....[32]....
        /*0cb4*/ 	.word	0x0000a4c0


	//   ....[33]....
        /*0cb8*/ 	.word	0x0000d3a0


	//   ....[34]....
        /*0cbc*/ 	.word	0x0000d470


	//   ....[35]....
        /*0cc0*/ 	.word	0x0000d490


	//   ....[36]....
        /*0cc4*/ 	.word	0x0000d4a0


	//   ....[37]....
        /*0cc8*/ 	.word	0x0000d740


	//   ....[38]....
        /*0ccc*/ 	.word	0x0000d9b0


	//   ....[39]....
        /*0cd0*/ 	.word	0x0000d9f0


	//   ....[40]....
        /*0cd4*/ 	.word	0x0000da30


	//   ....[41]....
        /*0cd8*/ 	.word	0x00011560


	//   ....[42]....
        /*0cdc*/ 	.word	0x00011720


	//   ....[43]....
        /*0ce0*/ 	.word	0x000118c0


	//   ....[44]....
        /*0ce4*/ 	.word	0x00012040


	//   ....[45]....
        /*0ce8*/ 	.word	0x000126b0


	//   ....[46]....
        /*0cec*/ 	.word	0x00012780


	//   ....[47]....
        /*0cf0*/ 	.word	0x00012a20


	//   ....[48]....
        /*0cf4*/ 	.word	0x00012a70


	//   ....[49]....
        /*0cf8*/ 	.word	0x00012c70


	//   ....[50]....
        /*0cfc*/ 	.word	0x00012d20


	//   ....[51]....
        /*0d00*/ 	.word	0x00012da0


	//   ....[52]....
        /*0d04*/ 	.word	0x00012e60


	//   ....[53]....
        /*0d08*/ 	.word	0x00014b00


	//   ....[54]....
        /*0d0c*/ 	.word	0x00014cf0


	//   ....[55]....
        /*0d10*/ 	.word	0x00014eb0


	//   ....[56]....
        /*0d14*/ 	.word	0x00015530


	//   ....[57]....
        /*0d18*/ 	.word	0x00015cf0


	//   ....[58]....
        /*0d1c*/ 	.word	0x00015e60


	//   ....[59]....
        /*0d20*/ 	.word	0x00015ef0


	//   ....[60]....
        /*0d24*/ 	.word	0x00016060


	//   ....[61]....
        /*0d28*/ 	.word	0x000160b0


	//   ....[62]....
        /*0d2c*/ 	.word	0x00016250


	//   ....[63]....
        /*0d30*/ 	.word	0x00016470


	//   ....[64]....
        /*0d34*/ 	.word	0x000165f0


	//   ....[65]....
        /*0d38*/ 	.word	0x00018d20


	//   ....[66]....
        /*0d3c*/ 	.word	0x00018d80


	//   ....[67]....
        /*0d40*/ 	.word	0x00018dc0


	//   ....[68]....
        /*0d44*/ 	.word	0x00018df0


	//   ....[69]....
        /*0d48*/ 	.word	0x00018e30


	//   ....[70]....
        /*0d4c*/ 	.word	0x00018e60


	//   ....[71]....
        /*0d50*/ 	.word	0x000190b0


	//   ....[72]....
        /*0d54*/ 	.word	0x00019620


	//   ....[73]....
        /*0d58*/ 	.word	0x0001b3d0


	//   ....[74]....
        /*0d5c*/ 	.word	0x0001b5c0


	//   ....[75]....
        /*0d60*/ 	.word	0x0001b780


	//   ....[76]....
        /*0d64*/ 	.word	0x0001be00


	//   ....[77]....
        /*0d68*/ 	.word	0x0001c5d0


	//   ....[78]....
        /*0d6c*/ 	.word	0x0001c740


	//   ....[79]....
        /*0d70*/ 	.word	0x0001c7d0


	//   ....[80]....
        /*0d74*/ 	.word	0x0001c940


	//   ....[81]....
        /*0d78*/ 	.word	0x0001c980


	//   ....[82]....
        /*0d7c*/ 	.word	0x0001cac0


	//   ....[83]....
        /*0d80*/ 	.word	0x0001ccc0


	//   ....[84]....
        /*0d84*/ 	.word	0x0001ce10


	//   ....[85]....
        /*0d88*/ 	.word	0x0001e2f0


	//   ....[86]....
        /*0d8c*/ 	.word	0x0001e320


	//   ....[87]....
        /*0d90*/ 	.word	0x0001e330


	//   ....[88]....
        /*0d94*/ 	.word	0x0001e340


	//   ....[89]....
        /*0d98*/ 	.word	0x0001e350


	//   ....[90]....
        /*0d9c*/ 	.word	0x0001e380


	//   ....[91]....
        /*0da0*/ 	.word	0x0001e3a0


	//   ....[92]....
        /*0da4*/ 	.word	0x0001e3c0


	//   ....[93]....
        /*0da8*/ 	.word	0x0001f950


	//   ....[94]....
        /*0dac*/ 	.word	0x0001f960


	//   ....[95]....
        /*0db0*/ 	.word	0x0001f980


	//   ....[96]....
        /*0db4*/ 	.word	0x0001f990


	//   ....[97]....
        /*0db8*/ 	.word	0x0001f9a0


	//   ....[98]....
        /*0dbc*/ 	.word	0x0001f9b0


	//   ....[99]....
        /*0dc0*/ 	.word	0x0001f9d0


	//   ....[100]....
        /*0dc4*/ 	.word	0x0001f9e0


	//   ....[101]....
        /*0dc8*/ 	.word	0x0001fe90


	//   ....[102]....
        /*0dcc*/ 	.word	0x0001feb0


	//   ....[103]....
        /*0dd0*/ 	.word	0x00020020


	//   ....[104]....
        /*0dd4*/ 	.word	0x00020030


	//   ....[105]....
        /*0dd8*/ 	.word	0x000201b0


	//   ....[106]....
        /*0ddc*/ 	.word	0x000201d0


	//   ....[107]....
        /*0de0*/ 	.word	0x00020350


	//   ....[108]....
        /*0de4*/ 	.word	0x00020360


	//   ....[109]....
        /*0de8*/ 	.word	0x000206e0


	//   ....[110]....
        /*0dec*/ 	.word	0x00020700


	//   ....[111]....
        /*0df0*/ 	.word	0x00020bd0


	//   ....[112]....
        /*0df4*/ 	.word	0x00020be0


	//   ....[113]....
        /*0df8*/ 	.word	0x00020f60


	//   ....[114]....
        /*0dfc*/ 	.word	0x00020f80


	//   ....[115]....
        /*0e00*/ 	.word	0x00021310


	//   ....[116]....
        /*0e04*/ 	.word	0x00021320


	//   ....[117]....
        /*0e08*/ 	.word	0x00021e70


	//   ....[118]....
        /*0e0c*/ 	.word	0x00021e90


	//   ....[119]....
        /*0e10*/ 	.word	0x00022010


	//   ....[120]....
        /*0e14*/ 	.word	0x00022020


	//   ....[121]....
        /*0e18*/ 	.word	0x000221a0


	//   ....[122]....
        /*0e1c*/ 	.word	0x000221c0


	//   ....[123]....
        /*0e20*/ 	.word	0x00022340


	//   ....[124]....
        /*0e24*/ 	.word	0x00022350


	//   ....[125]....
        /*0e28*/ 	.word	0x00022590


	//   ....[126]....
        /*0e2c*/ 	.word	0x000225b0


	//   ....[127]....
        /*0e30*/ 	.word	0x000226e0


	//   ....[128]....
        /*0e34*/ 	.word	0x00022720


	//   ....[129]....
        /*0e38*/ 	.word	0x00022750


	//   ....[130]....
        /*0e3c*/ 	.word	0x00022780


	//   ....[131]....
        /*0e40*/ 	.word	0x000227b0


	//   ....[132]....
        /*0e44*/ 	.word	0x000227e0


	//   ....[133]....
        /*0e48*/ 	.word	0x00022940


	//   ....[134]....
        /*0e4c*/ 	.word	0x00022980


	//   ....[135]....
        /*0e50*/ 	.word	0x000229b0


	//   ....[136]....
        /*0e54*/ 	.word	0x000229e0


	//   ....[137]....
        /*0e58*/ 	.word	0x00022a10


	//   ....[138]....
        /*0e5c*/ 	.word	0x00022a40


	//   ....[139]....
        /*0e60*/ 	.word	0x00022ad0


	//   ....[140]....
        /*0e64*/ 	.word	0x00022b30


	//   ....[141]....
        /*0e68*/ 	.word	0x00022b40


	//   ....[142]....
        /*0e6c*/ 	.word	0x00022ba0


	//   ....[143]....
        /*0e70*/ 	.word	0x00023600


	//   ....[144]....
        /*0e74*/ 	.word	0x00023660


	//   ....[145]....
        /*0e78*/ 	.word	0x000236b0


	//   ....[146]....
        /*0e7c*/ 	.word	0x00023700


	//   ....[147]....
        /*0e80*/ 	.word	0x00023750


	//   ....[148]....
        /*0e84*/ 	.word	0x000237c0


	//   ....[149]....
        /*0e88*/ 	.word	0x00023800


	//   ....[150]....
        /*0e8c*/ 	.word	0x00023870


	//   ....[151]....
        /*0e90*/ 	.word	0x000238e0


	//   ....[152]....
        /*0e94*/ 	.word	0x00023940


	//   ....[153]....
        /*0e98*/ 	.word	0x000239b0


	//   ....[154]....
        /*0e9c*/ 	.word	0x00023a20


	//   ....[155]....
        /*0ea0*/ 	.word	0x00023a80


	//   ....[156]....
        /*0ea4*/ 	.word	0x00023ae0


	//   ....[157]....
        /*0ea8*/ 	.word	0x00023b40


	//   ....[158]....
        /*0eac*/ 	.word	0x00023bb0


	//   ....[159]....
        /*0eb0*/ 	.word	0x00023c10


	//   ....[160]....
        /*0eb4*/ 	.word	0x00023c70


	//   ....[161]....
        /*0eb8*/ 	.word	0x00023cc0


	//   ....[162]....
        /*0ebc*/ 	.word	0x00023d10


	//   ....[163]....
        /*0ec0*/ 	.word	0x00023d60


	//   ....[164]....
        /*0ec4*/ 	.word	0x00023db0


	//   ....[165]....
        /*0ec8*/ 	.word	0x00023e00


	//   ....[166]....
        /*0ecc*/ 	.word	0x00023e50


	//   ....[167]....
        /*0ed0*/ 	.word	0x00023ea0


	//   ....[168]....
        /*0ed4*/ 	.word	0x00023ef0


	//   ....[169]....
        /*0ed8*/ 	.word	0x00023f60


	//   ....[170]....
        /*0edc*/ 	.word	0x00023fd0


	//   ....[171]....
        /*0ee0*/ 	.word	0x00024030


	//   ....[172]....
        /*0ee4*/ 	.word	0x00024090


	//   ....[173]....
        /*0ee8*/ 	.word	0x000240f0


	//   ....[174]....
        /*0eec*/ 	.word	0x00024160


	//   ....[175]....
        /*0ef0*/ 	.word	0x000241c0


	//   ....[176]....
        /*0ef4*/ 	.word	0x00024220


	//   ....[177]....
        /*0ef8*/ 	.word	0x00024280


	//   ....[178]....
        /*0efc*/ 	.word	0x000242f0


	//   ....[179]....
        /*0f00*/ 	.word	0x00024350


	//   ....[180]....
        /*0f04*/ 	.word	0x000243b0


	//   ....[181]....
        /*0f08*/ 	.word	0x00024410


	//   ....[182]....
        /*0f0c*/ 	.word	0x00024480


	//   ....[183]....
        /*0f10*/ 	.word	0x000244e0


	//   ....[184]....
        /*0f14*/ 	.word	0x00024540


	//   ....[185]....
        /*0f18*/ 	.word	0x000245a0


	//   ....[186]....
        /*0f1c*/ 	.word	0x00024610


	//   ....[187]....
        /*0f20*/ 	.word	0x00024670


	//   ....[188]....
        /*0f24*/ 	.word	0x000246d0


	//   ....[189]....
        /*0f28*/ 	.word	0x00024730


	//   ....[190]....
        /*0f2c*/ 	.word	0x000247a0


	//   ....[191]....
        /*0f30*/ 	.word	0x00024800


	//   ....[192]....
        /*0f34*/ 	.word	0x00024860


	//   ....[193]....
        /*0f38*/ 	.word	0x000248c0


	//   ....[194]....
        /*0f3c*/ 	.word	0x00024930


	//   ....[195]....
        /*0f40*/ 	.word	0x00024980


	//   ....[196]....
        /*0f44*/ 	.word	0x000249c0


	//   ....[197]....
        /*0f48*/ 	.word	0x00024a10


	//   ....[198]....
        /*0f4c*/ 	.word	0x00024a60


	//   ....[199]....
        /*0f50*/ 	.word	0x00024ab0


	//   ....[200]....
        /*0f54*/ 	.word	0x00024b20


	//   ....[201]....
        /*0f58*/ 	.word	0x00024b60


	//   ....[202]....
        /*0f5c*/ 	.word	0x00024bb0


	//   ....[203]....
        /*0f60*/ 	.word	0x00024c00


	//   ....[204]....
        /*0f64*/ 	.word	0x00024c50


	//   ....[205]....
        /*0f68*/ 	.word	0x00024ca0


	//   ....[206]....
        /*0f6c*/ 	.word	0x00024d10


	//   ....[207]....
        /*0f70*/ 	.word	0x00024d50


	//   ....[208]....
        /*0f74*/ 	.word	0x00024dc0


	//   ....[209]....
        /*0f78*/ 	.word	0x00024e20


	//   ....[210]....
        /*0f7c*/ 	.word	0x00024e80


	//----- nvinfo : EIATTR_EXIT_INSTR_OFFSETS
	.align		4
.L_504:
        /*0f80*/ 	.byte	0x04, 0x1c
        /*0f82*/ 	.short	(.L_506 - .L_505)


	//   ....[0]....
.L_505:
        /*0f84*/ 	.word	0x000010d0


	//   ....[1]....
        /*0f88*/ 	.word	0x000235c0


	//----- nvinfo : EIATTR_MAX_THREADS
	.align		4
.L_506:
        /*0f8c*/ 	.byte	0x04, 0x05
        /*0f8e*/ 	.short	(.L_508 - .L_507)
.L_507:
        /*0f90*/ 	.word	0x00000080
        /*0f94*/ 	.word	0x00000001
        /*0f98*/ 	.word	0x00000001


	//----- nvinfo : EIATTR_CRS_STACK_SIZE
	.align		4
.L_508:
        /*0f9c*/ 	.byte	0x04, 0x1e
        /*0f9e*/ 	.short	(.L_510 - .L_509)
.L_509:
        /*0fa0*/ 	.word	0x00000000
.L_510:


//--------------------- .nv.info._ZN7cutlass13device_kernelIN5flash19enable_sm80_to_sm89INS1_16FlashAttnFwdSm80INS1_25CollectiveMainloopFwdSm80ILi4ELi1ELb0EN4cute5tupleIJNS5_1CILi128EEENS7_ILi64EEENS7_ILi96EEEEEELi96ENS_10bfloat16_tEfNS_4arch4Sm80ELb1ELb0ELb0ELb0ELb0ELb0ELb1ELb1EEENS1_21CollectiveEpilogueFwdINS6_IJS8_SA_S9_EEENS6_IJNS7_ILi1EEESI_SI_EEESC_SE_Li128ELb0ELb1ELb1ELb0EEENS1_30DynamicPersistentTileSchedulerILi128ELi128ELb1ELb1ELb0EEEEEEEEEvNT_6ParamsE --------------------------
	.section	.nv.info._ZN7cutlass13device_kernelIN5flash19enable_sm80_to_sm89INS1_16FlashAttnFwdSm80INS1_25CollectiveMainloopFwdSm80ILi4ELi1ELb0EN4cute5tupleIJNS5_1CILi128EEENS7_ILi64EEENS7_ILi96EEEEEELi96ENS_10bfloat16_tEfNS_4arch4Sm80ELb1ELb0ELb0ELb0ELb0ELb0ELb1ELb1EEENS1_21CollectiveEpilogueFwdINS6_IJS8_SA_S9_EEENS6_IJNS7_ILi1EEESI_SI_EEESC_SE_Li128ELb0ELb1ELb1ELb0EEENS1_30DynamicPersistentTileSchedulerILi128ELi128ELb1ELb1ELb0EEEEEEEEEvNT_6ParamsE,"",@"SHT_CUDA_INFO"
	.sectionflags	@""
	.align	4


	//----- nvinfo : EIATTR_CUDA_API_VERSION
	.align		4
        /*0000*/ 	.byte	0x04, 0x37
        /*0002*/ 	.short	(.L_512 - .L_511)
.L_511:
        /*0004*/ 	.word	0x00000082


	//----- nvinfo : EIATTR_SW2861232_WAR
	.align		4
.L_512:
        /*0008*/ 	.byte	0x01, 0x35
	.zero		2


	//----- nvinfo : EIATTR_PARAM_CBANK
	.align		4
        /*000c*/ 	.byte	0x04, 0x0a
        /*000e*/ 	.short	(.L_514 - .L_513)
	.align		4
.L_513:
        /*0010*/ 	.word	index@(.nv.constant0._ZN7cutlass13device_kernelIN5flash19enable_sm80_to_sm89INS1_16FlashAttnFwdSm80INS1_25CollectiveMainloopFwdSm80ILi4ELi1ELb0EN4cute5tupleIJNS5_1CILi128EEENS7_ILi64EEENS7_ILi96EEEEEELi96ENS_10bfloat16_tEfNS_4arch4Sm80ELb1ELb0ELb0ELb0ELb0ELb0ELb1ELb1EEENS1_21CollectiveEpilogueFwdINS6_IJS8_SA_S9_EEENS6_IJNS7_ILi1EEESI_SI_EEESC_SE_Li128ELb0ELb1ELb1ELb0EEENS1_30DynamicPersistentTileSchedulerILi128ELi128ELb1ELb1ELb0EEEEEEEEEvNT_6ParamsE)
        /*0014*/ 	.short	0x0160
        /*0016*/ 	.short	0x0428


	//----- nvinfo : EIATTR_CBANK_PARAM_SIZE
	.align		4
.L_514:
        /*0018*/ 	.byte	0x03, 0x19
        /*001a*/ 	.short	0x0428


	//----- nvinfo : EIATTR_KPARAM_INFO
	.align		4
        /*001c*/ 	.byte	0x04, 0x17
        /*001e*/ 	.short	(.L_516 - .L_515)
.L_515:
        /*0020*/ 	.word	0x00000000
        /*0024*/ 	.short	0x0000
        /*0026*/ 	.short	0x0000
        /*0028*/ 	.byte	0x00, 0xf0, 0xa1, 0x10


	//----- nvinfo : EIATTR_MAXREG_COUNT
	.align		4
.L_516:
        /*002c*/ 	.byte	0x03, 0x1b
        /*002e*/ 	.short	0x00ff


	//----- nvinfo : EIATTR_NUM_BARRIERS
	.align		4
        /*0030*/ 	.byte	0x02, 0x4c
        /*0032*/ 	.byte	0x06
	.zero		1


	//----- nvinfo : EIATTR_ANNOTATIONS
	.align		4
        /*0034*/ 	.byte	0x04, 0x55
        /*0036*/ 	.short	(.L_518 - .L_517)


	//   ....[0]....
.L_517:
        /* <DEDUP_REMOVED lines=60> */


	//----- nvinfo : EIATTR_MERCURY_ISA_VERSION
	.align		4
.L_518:
        /*03e0*/ 	.byte	0x03, 0x5f
        /*03e2*/ 	.short	0x0000


	//----- nvinfo : EIATTR_INT_WARP_WIDE_INSTR_OFFSETS
	.align		4
        /*03e4*/ 	.byte	0x04, 0x31
        /*03e6*/ 	.short	(.L_520 - .L_519)


	//   ....[0]....
.L_519:
        /*03e8*/ 	.word	0x0000d2f0


	//   ....[1]....
        /*03ec*/ 	.word	0x0000d370


	//----- nvinfo : EIATTR_COOP_GROUP_MASK_REGIDS
	.align		4
.L_520:
        /*03f0*/ 	.byte	0x04, 0x29
        /*03f2*/ 	.short	(.L_522 - .L_521)


	//   ....[0]....
.L_521:
        /*03f4*/ 	.word	0xffffffff


	//   ....[1]....
        /*03f8*/ 	.word	0xffffffff


	//   ....[2]....
        /*03fc*/ 	.word	0xffffffff


	//   ....[3]....
        /*0400*/ 	.word	0xffffffff


	//   ....[4]....
        /*0404*/ 	.word	0xffffffff


	//   ....[5]....
        /*0408*/ 	.word	0xffffffff


	//   ....[6]....
        /*040c*/ 	.word	0xffffffff


	//   ....[7]....
        /*0410*/ 	.word	0xffffffff


	//   ....[8]....
        /*0414*/ 	.word	0xffffffff


	//   ....[9]....
        /*0418*/ 	.word	0xffffffff


	//   ....[10]....
        /*041c*/ 	.word	0xffffffff


	//   ....[11]....
        /*0420*/ 	.word	0xffffffff


	//   ....[12]....
        /*0424*/ 	.word	0xffffffff


	//   ....[13]....
        /*0428*/ 	.word	0xffffffff


	//   ....[14]....
        /*042c*/ 	.word	0xffffffff


	//   ....[15]....
        /*0430*/ 	.word	0xffffffff


	//   ....[16]....
        /*0434*/ 	.word	0xffffffff


	//   ....[17]....
        /*0438*/ 	.word	0xffffffff


	//   ....[18]....
        /*043c*/ 	.word	0xffffffff


	//   ....[19]....
        /*0440*/ 	.word	0xffffffff


	//   ....[20]....
        /*0444*/ 	.word	0xffffffff


	//   ....[21]....
        /*0448*/ 	.word	0xffffffff


	//   ....[22]....
        /*044c*/ 	.word	0xffffffff


	//   ....[23]....
        /*0450*/ 	.word	0xffffffff


	//   ....[24]....
        /*0454*/ 	.word	0xffffffff


	//   ....[25]....
        /*0458*/ 	.word	0xffffffff


	//   ....[26]....
        /*045c*/ 	.word	0xffffffff


	//   ....[27]....
        /*0460*/ 	.word	0xffffffff


	//   ....[28]....
        /*0464*/ 	.word	0xffffffff


	//   ....[29]....
        /*0468*/ 	.word	0xffffffff


	//   ....[30]....
        /*046c*/ 	.word	0xffffffff


	//   ....[31]....
        /*0470*/ 	.word	0xffffffff


	//   ....[32]....
        /*0474*/ 	.word	0xffffffff


	//   ....[33]....
        /*0478*/ 	.word	0xffffffff


	//   ....[34]....
        /*047c*/ 	.word	0xffffffff


	//   ....[35]....
        /*0480*/ 	.word	0xffffffff


	//   ....[36]....
        /*0484*/ 	.word	0xffffffff


	//   ....[37]....
        /*0488*/ 	.word	0xffffffff


	//   ....[38]....
        /*048c*/ 	.word	0xffffffff


	//   ....[39]....
        /*0490*/ 	.word	0xffffffff


	//   ....[40]....
        /*0494*/ 	.word	0xffffffff


	//   ....[41]....
        /*0498*/ 	.word	0xffffffff


	//   ....[42]....
        /*049c*/ 	.word	0xffffffff


	//   ....[43]....
        /*04a0*/ 	.word	0xffffffff


	//   ....[44]....
        /*04a4*/ 	.word	0xffffffff


	//   ....[45]....
        /*04a8*/ 	.word	0xffffffff


	//   ....[46]....
        /*04ac*/ 	.word	0xffffffff


	//   ....[47]....
        /*04b0*/ 	.word	0xffffffff


	//   ....[48]....
        /*04b4*/ 	.word	0xffffffff


	//   ....[49]....
        /*04b8*/ 	.word	0xffffffff


	//   ....[50]....
        /*04bc*/ 	.word	0xffffffff


	//   ....[51]....
        /*04c0*/ 	.word	0xffffffff


	//   ....[52]....
        /*04c4*/ 	.word	0xffffffff


	//   ....[53]....
        /*04c8*/ 	.word	0xffffffff


	//   ....[54]....
        /*04cc*/ 	.word	0xffffffff


	//   ....[55]....
        /*04d0*/ 	.word	0xffffffff


	//   ....[56]....
        /*04d4*/ 	.word	0xffffffff


	//   ....[57]....
        /*04d8*/ 	.word	0xffffffff


	//   ....[58]....
        /*04dc*/ 	.word	0xffffffff


	//   ....[59]....
        /*04e0*/ 	.word	0xffffffff


	//   ....[60]....
        /*04e4*/ 	.word	0xffffffff


	//   ....[61]....
        /*04e8*/ 	.word	0xffffffff


	//   ....[62]....
        /*04ec*/ 	.word	0xffffffff


	//   ....[63]....
        /*04f0*/ 	.word	0xffffffff


	//   ....[64]....
        /*04f4*/ 	.word	0xffffffff


	//   ....[65]....
        /*04f8*/ 	.word	0xffffffff


	//   ....[66]....
        /*04fc*/ 	.word	0xffffffff


	//   ....[67]....
        /*0500*/ 	.word	0xffffffff


	//   ....[68]....
        /*0504*/ 	.word	0xffffffff


	//   ....[69]....
        /*0508*/ 	.word	0xffffffff


	//   ....[70]....
        /*050c*/ 	.word	0xffffffff


	//   ....[71]....
        /*0510*/ 	.word	0xffffffff


	//   ....[72]....
        /*0514*/ 	.word	0xffffffff


	//   ....[73]....
        /*0518*/ 	.word	0xffffffff


	//   ....[74]....
        /*051c*/ 	.word	0xffffffff


	//   ....[75]....
        /*0520*/ 	.word	0xffffffff


	//   ....[76]....
        /*0524*/ 	.word	0xffffffff


	//   ....[77]....
        /*0528*/ 	.word	0xffffffff


	//   ....[78]....
        /*052c*/ 	.word	0xffffffff


	//   ....[79]....
        /*0530*/ 	.word	0xffffffff


	//   ....[80]....
        /*0534*/ 	.word	0xffffffff


	//   ....[81]....
        /*0538*/ 	.word	0xffffffff


	//   ....[82]....
        /*053c*/ 	.word	0xffffffff


	//   ....[83]....
        /*0540*/ 	.word	0xffffffff


	//----- nvinfo : EIATTR_COOP_GROUP_INSTR_OFFSETS
	.align		4
.L_522:
        /*0544*/ 	.byte	0x04, 0x28
        /*0546*/ 	.short	(.L_524 - .L_523)


	//   ....[0]....
.L_523:
        /*0548*/ 	.word	0x00000050


	//   ....[1]....
        /*054c*/ 	.word	0x00001830


	//   ....[2]....
        /*0550*/ 	.word	0x00001850


	//   ....[3]....
        /*0554*/ 	.word	0x00001a10


	//   ....[4]....
        /*0558*/ 	.word	0x00001a20


	//   ....[5]....
        /*055c*/ 	.word	0x00001bd0


	//   ....[6]....
        /*0560*/ 	.word	0x00001bf0


	//   ....[7]....
        /*0564*/ 	.word	0x00001da0


	//   ....[8]....
        /*0568*/ 	.word	0x00001db0


	//   ....[9]....
        /*056c*/ 	.word	0x00002f80


	//   ....[10]....
        /*0570*/ 	.word	0x00002f90


	//   ....[11]....
        /*0574*/ 	.word	0x000034f0


	//   ....[12]....
        /*0578*/ 	.word	0x00003590


	//   ....[13]....
        /*057c*/ 	.word	0x00003620


	//   ....[14]....
        /*0580*/ 	.word	0x000036a0


	//   ....[15]....
        /*0584*/ 	.word	0x000036c0


	//   ....[16]....
        /*0588*/ 	.word	0x00003700


	//   ....[17]....
        /*058c*/ 	.word	0x00003ec0


	//   ....[18]....
        /*0590*/ 	.word	0x00003f50


	//   ....[19]....
        /*0594*/ 	.word	0x00003fa0


	//   ....[20]....
        /*0598*/ 	.word	0x00003fc0


	//   ....[21]....
        /*059c*/ 	.word	0x00006290


	//   ....[22]....
        /*05a0*/ 	.word	0x00006360


	//   ....[23]....
        /*05a4*/ 	.word	0x00006380


	//   ....[24]....
        /*05a8*/ 	.word	0x000063a0


	//   ....[25]....
        /*05ac*/ 	.word	0x00006c70


	//   ....[26]....
        /*05b0*/ 	.word	0x00006d70


	//   ....[27]....
        /*05b4*/ 	.word	0x000070f0


	//   ....[28]....
        /*05b8*/ 	.word	0x00007230


	//   ....[29]....
        /*05bc*/ 	.word	0x00007280


	//   ....[30]....
        /*05c0*/ 	.word	0x00007390


	//   ....[31]....
        /*05c4*/ 	.word	0x00007400


	//   ....[32]....
        /*05c8*/ 	.word	0x000074d0


	//   ....[33]....
        /*05cc*/ 	.word	0x0000a640


	//   ....[34]....
        /*05d0*/ 	.word	0x0000a690


	//   ....[35]....
        /*05d4*/ 	.word	0x0000a750


	//   ....[36]....
        /*05d8*/ 	.word	0x0000a7a0


	//   ....[37]....
        /*05dc*/ 	.word	0x0000a7e0


	//   ....[38]....
        /*05e0*/ 	.word	0x0000a8f0


	//   ....[39]....
        /*05e4*/ 	.word	0x0000adc0


	//   ....[40]....
        /*05e8*/ 	.word	0x0000aef0


	//   ....[41]....
        /*05ec*/ 	.word	0x0000c8f0


	//   ....[42]....
        /*05f0*/ 	.word	0x0000c960


	//   ....[43]....
        /*05f4*/ 	.word	0x0000c970


	//   ....[44]....
        /*05f8*/ 	.word	0x0000c980


	//   ....[45]....
        /*05fc*/ 	.word	0x0000c9b0


	//   ....[46]....
        /*0600*/ 	.word	0x0000c9d0


	//   ....[47]....
        /*0604*/ 	.word	0x0000c9e0


	//   ....[48]....
        /*0608*/ 	.word	0x0000c9f0


	//   ....[49]....
        /*060c*/ 	.word	0x0000d4b0


	//   ....[50]....
        /*0610*/ 	.word	0x0000d910


	//   ....[51]....
        /*0614*/ 	.word	0x0000d920


	//   ....[52]....
        /*0618*/ 	.word	0x0000d940


	//   ....[53]....
        /*061c*/ 	.word	0x0000d950


	//   ....[54]....
        /*0620*/ 	.word	0x0000d990


	//   ....[55]....
        /*0624*/ 	.word	0x0000d9b0


	//   ....[56]....
        /*0628*/ 	.word	0x0000d9d0


	//   ....[57]....
        /*062c*/ 	.word	0x0000d9f0


	//   ....[58]....
        /*0630*/ 	.word	0x0000db40


	//   ....[59]....
        /*0634*/ 	.word	0x0000db70


	//   ....[60]....
        /*0638*/ 	.word	0x0000e000


	//   ....[61]....
        /*063c*/ 	.word	0x0000e020


	//   ....[62]....
        /*0640*/ 	.word	0x0000e350


	//   ....[63]....
        /*0644*/ 	.word	0x0000e370


	//   ....[64]....
        /*0648*/ 	.word	0x0000e6a0


	//   ....[65]....
        /*064c*/ 	.word	0x0000e6b0


	//   ....[66]....
        /*0650*/ 	.word	0x0000ed50


	//   ....[67]....
        /*0654*/ 	.word	0x0000ee60


	//   ....[68]....
        /*0658*/ 	.word	0x0000eed0


	//   ....[69]....
        /*065c*/ 	.word	0x0000ef40


	//   ....[70]....
        /*0660*/ 	.word	0x0000efa0


	//   ....[71]....
        /*0664*/ 	.word	0x0000f010


	//   ....[72]....
        /*0668*/ 	.word	0x0000f080


	//   ....[73]....
        /*066c*/ 	.word	0x0000f0f0


	//   ....[74]....
        /*0670*/ 	.word	0x0000f150


	//   ....[75]....
        /*0674*/ 	.word	0x0000f1b0


	//   ....[76]....
        /*0678*/ 	.word	0x0000f210


	//   ....[77]....
        /*067c*/ 	.word	0x0000f260


	//   ....[78]....
        /*0680*/ 	.word	0x0000f2c0


	//   ....[79]....
        /*0684*/ 	.word	0x0000f310


	//   ....[80]....
        /*0688*/ 	.word	0x0000f370


	//   ....[81]....
        /*068c*/ 	.word	0x0000f3c0


	//   ....[82]....
        /*0690*/ 	.word	0x0000f420


	//   ....[83]....
        /*0694*/ 	.word	0x0000f480


	//----- nvinfo : EIATTR_EXIT_INSTR_OFFSETS
	.align		4
.L_524:
        /*0698*/ 	.byte	0x04, 0x1c
        /*069a*/ 	.short	(.L_526 - .L_525)


	//   ....[0]....
.L_525:
        /*069c*/ 	.word	0x000000a0


	//   ....[1]....
        /*06a0*/ 	.word	0x0000ee10


	//----- nvinfo : EIATTR_MAX_THREADS
	.align		4
.L_526:
        /*06a4*/ 	.byte	0x04, 0x05
        /*06a6*/ 	.short	(.L_528 - .L_527)
.L_527:
        /*06a8*/ 	.word	0x00000080
        /*06ac*/ 	.word	0x00000001
        /*06b0*/ 	.word	0x00000001


	//----- nvinfo : EIATTR_CRS_STACK_SIZE
	.align		4
.L_528:
        /*06b4*/ 	.byte	0x04, 0x1e
        /*06b6*/ 	.short	(.L_530 - .L_529)
.L_529:
        /*06b8*/ 	.word	0x00000000
.L_530:


//--------------------- .nv.info._ZN7cutlass13device_kernelIN5flash19enable_sm80_to_sm89INS1_16FlashAttnFwdSm80INS1_25CollectiveMainloopFwdSm80ILi4ELi1ELb0EN4cute5tupleIJNS5_1CILi128EEENS7_ILi48EEENS7_ILi96EEEEEELi96ENS_10bfloat16_tEfNS_4arch4Sm80ELb1ELb0ELb0ELb1ELb0ELb0ELb1ELb1EEENS1_21CollectiveEpilogueFwdINS6_IJS8_SA_S9_EEENS6_IJNS7_ILi1EEESI_SI_EEESC_SE_Li128ELb1ELb1ELb1ELb0EEENS1_36VarlenDynamicPersistentTileSchedulerILi128ELi48ELi128ELi128ELb1ELb1ELb0ELb1ELb1ELb1EEEEEEEEEvNT_6ParamsE --------------------------
	.section	.nv.info._ZN7cutlass13device_kernelIN5flash19enable_sm80_to_sm89INS1_16FlashAttnFwdSm80INS1_25CollectiveMainloopFwdSm80ILi4ELi1ELb0EN4cute5tupleIJNS5_1CILi128EEENS7_ILi48EEENS7_ILi96EEEEEELi96ENS_10bfloat16_tEfNS_4arch4Sm80ELb1ELb0ELb0ELb1ELb0ELb0ELb1ELb1EEENS1_21CollectiveEpilogueFwdINS6_IJS8_SA_S9_EEENS6_IJNS7_ILi1EEESI_SI_EEESC_SE_Li128ELb1ELb1ELb1ELb0EEENS1_36VarlenDynamicPersistentTileSchedulerILi128ELi48ELi128ELi128ELb1ELb1ELb0ELb1ELb1ELb1EEEEEEEEEvNT_6ParamsE,"",@"SHT_CUDA_INFO"
	.sectionflags	@""
	.align	4


	//----- nvinfo : EIATTR_CUDA_API_VERSION
	.align		4
        /*0000*/ 	.byte	0x04, 0x37
        /*0002*/ 	.short	(.L_532 - .L_531)
.L_531:
        /*0004*/ 	.word	0x00000082


	//----- nvinfo : EIATTR_SW2861232_WAR
	.align		4
.L_532:
        /*0008*/ 	.byte	0x01, 0x35
	.zero		2


	//----- nvinfo : EIATTR_PARAM_CBANK
	.align		4
        /*000c*/ 	.byte	0x04, 0x0a
        /*000e*/ 	.short	(.L_534 - .L_533)
	.align		4
.L_533:
        /*0010*/ 	.word	index@(.nv.constant0._ZN7cutlass13device_kernelIN5flash19enable_sm80_to_sm89INS1_16FlashAttnFwdSm80INS1_25CollectiveMainloopFwdSm80ILi4ELi1ELb0EN4cute5tupleIJNS5_1CILi128EEENS7_ILi48EEENS7_ILi96EEEEEELi96ENS_10bfloat16_tEfNS_4arch4Sm80ELb1ELb0ELb0ELb1ELb0ELb0ELb1ELb1EEENS1_21CollectiveEpilogueFwdINS6_IJS8_SA_S9_EEENS6_IJNS7_ILi1EEESI_SI_EEESC_SE_Li128ELb1ELb1ELb1ELb0EEENS1_36VarlenDynamicPersistentTileSchedulerILi128ELi48ELi128ELi128ELb1ELb1ELb0ELb1ELb1ELb1EEEEEEEEEvNT_6ParamsE)
        /*0014*/ 	.short	0x0160
        /*0016*/ 	.short	0x0438


	//----- nvinfo : EIATTR_CBANK_PARAM_SIZE
	.align		4
.L_534:
        /*0018*/ 	.byte	0x03, 0x19
        /*001a*/ 	.short	0x0438


	//----- nvinfo : EIATTR_KPARAM_INFO
	.align		4
        /*001c*/ 	.byte	0x04, 0x17
        /*001e*/ 	.short	(.L_536 - .L_535)
.L_535:
        /*0020*/ 	.word	0x00000000
        /*0024*/ 	.short	0x0000
        /*0026*/ 	.short	0x0000
        /*0028*/ 	.byte	0x00, 0xf0, 0xe1, 0x10


	//----- nvinfo : EIATTR_MAXREG_COUNT
	.align		4
.L_536:
        /*002c*/ 	.byte	0x03, 0x1b
        /*002e*/ 	.short	0x00ff


	//----- nvinfo : EIATTR_NUM_BARRIERS
	.align		4
        /*0030*/ 	.byte	0x02, 0x4c
        /*0032*/ 	.byte	0x06
	.zero		1


	//----- nvinfo : EIATTR_ANNOTATIONS
	.align		4
        /*0034*/ 	.byte	0x04, 0x55
        /*0036*/ 	.short	(.L_538 - .L_537)


	//   ....[0]....
.L_537:
        /* <DEDUP_REMOVED lines=136> */


	//----- nvinfo : EIATTR_MERCURY_ISA_VERSION
	.align		4
.L_538:
        /*08a0*/ 	.byte	0x03, 0x5f
        /*08a2*/ 	.short	0x0000


	//----- nvinfo : EIATTR_INT_WARP_WIDE_INSTR_OFFSETS
	.align		4
        /*08a4*/ 	.byte	0x04, 0x31
        /*08a6*/ 	.short	(.L_540 - .L_539)


	//   ....[0]....
.L_539:
        /*08a8*/ 	.word	0x0000c420


	//   ....[1]....
        /*08ac*/ 	.word	0x0000c4a0


	//----- nvinfo : EIATTR_COOP_GROUP_MASK_REGIDS
	.align		4
.L_540:
        /*08b0*/ 	.byte	0x04, 0x29
        /*08b2*/ 	.short	(.L_542 - .L_541)


	//   ....[0]....
.L_541:
        /*08b4*/ 	.word	0xffffffff


	//   ....[1]....
        /*08b8*/ 	.word	0xffffffff


	//   ....[2]....
        /*08bc*/ 	.word	0xffffffff


	//   ....[3]....
        /*08c0*/ 	.word	0xffffffff


	//   ....[4]....
        /*08c4*/ 	.word	0xffffffff


	//   ....[5]....
        /*08c8*/ 	.word	0xffffffff


	//   ....[6]....
        /*08cc*/ 	.word	0xffffffff


	//   ....[7]....
        /*08d0*/ 	.word	0xffffffff


	//   ....[8]....
        /*08d4*/ 	.word	0xffffffff


	//   ....[9]....
        /*08d8*/ 	.word	0xffffffff


	//   ....[10]....
        /*08dc*/ 	.word	0xffffffff


	//   ....[11]....
        /*08e0*/ 	.word	0xffffffff


	//   ....[12]....
        /*08e4*/ 	.word	0xffffffff


	//   ....[13]....
        /*08e8*/ 	.word	0xffffffff


	//   ....[14]....
        /*08ec*/ 	.word	0xffffffff


	//   ....[15]....
        /*08f0*/ 	.word	0xffffffff


	//   ....[16]....
        /*08f4*/ 	.word	0xffffffff


	//   ....[17]....
        /*08f8*/ 	.word	0xffffffff


	//   ....[18]....
        /*08fc*/ 	.word	0xffffffff


	//   ....[19]....
        /*0900*/ 	.word	0xffffffff


	//   ....[20]....
        /*0904*/ 	.word	0xffffffff


	//   ....[21]....
        /*0908*/ 	.word	0xffffffff


	//   ....[22]....
        /*090c*/ 	.word	0xffffffff


	//   ....[23]....
        /*0910*/ 	.word	0xffffffff


	//   ....[24]....
        /*0914*/ 	.word	0xffffffff


	//   ....[25]....
        /*0918*/ 	.word	0xffffffff


	//   ....[26]....
        /*091c*/ 	.word	0xffffffff


	//   ....[27]....
        /*0920*/ 	.word	0xffffffff


	//   ....[28]....
        /*0924*/ 	.word	0xffffffff


	//   ....[29]....
        /*0928*/ 	.word	0xffffffff


	//   ....[30]....
        /*092c*/ 	.word	0xffffffff


	//   ....[31]....
        /*0930*/ 	.word	0xffffffff


	//   ....[32]....
        /*0934*/ 	.word	0xffffffff


	//   ....[33]....
        /*0938*/ 	.word	0xffffffff


	//   ....[34]....
        /*093c*/ 	.word	0xffffffff


	//   ....[35]....
        /*0940*/ 	.word	0xffffffff


	//   ....[36]....
        /*0944*/ 	.word	0xffffffff


	//   ....[37]....
        /*0948*/ 	.word	0xffffffff


	//   ....[38]....
        /*094c*/ 	.word	0xffffffff


	//   ....[39]....
        /*0950*/ 	.word	0xffffffff


	//   ....[40]....
        /*0954*/ 	.word	0xffffffff


	//   ....[41]....
        /*0958*/ 	.word	0xffffffff


	//   ....[42]....
        /*095c*/ 	.word	0xffffffff


	//   ....[43]....
        /*0960*/ 	.word	0xffffffff


	//   ....[44]....
        /*0964*/ 	.word	0xffffffff


	//   ....[45]....
        /*0968*/ 	.word	0xffffffff


	//   ....[46]....
        /*096c*/ 	.word	0xffffffff


	//   ....[47]....
        /*0970*/ 	.word	0xffffffff


	//   ....[48]....
        /*0974*/ 	.word	0xffffffff


	//   ....[49]....
        /*0978*/ 	.word	0xffffffff


	//   ....[50]....
        /*097c*/ 	.word	0xffffffff


	//   ....[51]....
        /*0980*/ 	.word	0xffffffff


	//   ....[52]....
        /*0984*/ 	.word	0xffffffff


	//   ....[53]....
        /*0988*/ 	.word	0xffffffff


	//   ....[54]....
        /*098c*/ 	.word	0xffffffff


	//   ....[55]....
        /*0990*/ 	.word	0xffffffff


	//   ....[56]....
        /*0994*/ 	.word	0xffffffff


	//   ....[57]....
        /*0998*/ 	.word	0xffffffff


	//   ....[58]....
        /*099c*/ 	.word	0xffffffff


	//   ....[59]....
        /*09a0*/ 	.word	0xffffffff


	//   ....[60]....
        /*09a4*/ 	.word	0xffffffff


	//   ....[61]....
        /*09a8*/ 	.word	0xffffffff


	//   ....[62]....
        /*09ac*/ 	.word	0xffffffff


	//   ....[63]....
        /*09b0*/ 	.word	0xffffffff


	//   ....[64]....
        /*09b4*/ 	.word	0xffffffff


	//   ....[65]....
        /*09b8*/ 	.word	0xffffffff


	//   ....[66]....
        /*09bc*/ 	.word	0xffffffff


	//   ....[67]....
        /*09c0*/ 	.word	0xffffffff


	//   ....[68]....
        /*09c4*/ 	.word	0xffffffff


	//   ....[69]....
        /*09c8*/ 	.word	0xffffffff


	//   ....[70]....
        /*09cc*/ 	.word	0xffffffff


	//   ....[71]....
        /*09d0*/ 	.word	0xffffffff


	//   ....[72]....
        /*09d4*/ 	.word	0xffffffff


	//   ....[73]....
        /*09d8*/ 	.word	0xffffffff


	//   ....[74]....
        /*09dc*/ 	.word	0xffffffff


	//   ....[75]....
        /*09e0*/ 	.word	0xffffffff


	//   ....[76]....
        /*09e4*/ 	.word	0xffffffff


	//   ....[77]....
        /*09e8*/ 	.word	0xffffffff


	//   ....[78]....
        /*09ec*/ 	.word	0xffffffff


	//   ....[79]....
        /*09f0*/ 	.word	0xffffffff


	//   ....[80]....
        /*09f4*/ 	.word	0xffffffff


	//   ....[81]....
        /*09f8*/ 	.word	0xffffffff


	//   ....[82]....
        /*09fc*/ 	.word	0xffffffff


	//   ....[83]....
        /*0a00*/ 	.word	0xffffffff


	//   ....[84]....
        /*0a04*/ 	.word	0xffffffff


	//   ....[85]....
        /*0a08*/ 	.word	0xffffffff


	//   ....[86]....
        /*0a0c*/ 	.word	0xffffffff


	//   ....[87]....
        /*0a10*/ 	.word	0xffffffff


	//   ....[88]....
        /*0a14*/ 	.word	0xffffffff


	//   ....[89]....
        /*0a18*/ 	.word	0xffffffff


	//   ....[90]....
        /*0a1c*/ 	.word	0xffffffff


	//   ....[91]....
        /*0a20*/ 	.word	0xffffffff


	//   ....[92]....
        /*0a24*/ 	.word	0xffffffff


	//   ....[93]....
        /*0a28*/ 	.word	0xffffffff


	//   ....[94]....
        /*0a2c*/ 	.word	0xffffffff


	//   ....[95]....
        /*0a30*/ 	.word	0xffffffff


	//   ....[96]....
        /*0a34*/ 	.word	0xffffffff


	//   ....[97]....
        /*0a38*/ 	.word	0xffffffff


	//   ....[98]....
        /*0a3c*/ 	.word	0xffffffff


	//   ....[99]....
        /*0a40*/ 	.word	0xffffffff


	//   ....[100]....
        /*0a44*/ 	.word	0xffffffff


	//   ....[101]....
        /*0a48*/ 	.word	0xffffffff


	//   ....[102]....
        /*0a4c*/ 	.word	0xffffffff


	//   ....[103]....
        /*0a50*/ 	.word	0xffffffff


	//   ....[104]....
        /*0a54*/ 	.word	0xffffffff


	//   ....[105]....
        /*0a58*/ 	.word	0xffffffff


	//   ....[106]....
        /*0a5c*/ 	.word	0xffffffff


	//   ....[107]....
        /*0a60*/ 	.word	0xffffffff


	//   ....[108]....
        /*0a64*/ 	.word	0xffffffff


	//   ....[109]....
        /*0a68*/ 	.word	0xffffffff


	//   ....[110]....
        /*0a6c*/ 	.word	0xffffffff


	//   ....[111]....
        /*0a70*/ 	.word	0xffffffff


	//   ....[112]....
        /*0a74*/ 	.word	0xffffffff


	//   ....[113]....
        /*0a78*/ 	.word	0xffffffff


	//   ....[114]....
        /*0a7c*/ 	.word	0xffffffff


	//   ....[115]....
        /*0a80*/ 	.word	0xffffffff


	//   ....[116]....
        /*0a84*/ 	.word	0xffffffff


	//   ....[117]....
        /*0a88*/ 	.word	0xffffffff


	//   ....[118]....
        /*0a8c*/ 	.word	0xffffffff


	//   ....[119]....
        /*0a90*/ 	.word	0xffffffff


	//   ....[120]....
        /*0a94*/ 	.word	0xffffffff


	//   ....[121]....
        /*0a98*/ 	.word	0xffffffff


	//   ....[122]....
        /*0a9c*/ 	.word	0xffffffff


	//   ....[123]....
        /*0aa0*/ 	.word	0xffffffff


	//   ....[124]....
        /*0aa4*/ 	.word	0xffffffff


	//   ....[125]....
        /*0aa8*/ 	.word	0xffffffff


	//   ....[126]....
        /*0aac*/ 	.word	0xffffffff


	//   ....[127]....
        /*0ab0*/ 	.word	0xffffffff


	//   ....[128]....
        /*0ab4*/ 	.word	0xffffffff


	//   ....[129]....
        /*0ab8*/ 	.word	0xffffffff


	//   ....[130]....
        /*0abc*/ 	.word	0xffffffff


	//   ....[131]....
        /*0ac0*/ 	.word	0xffffffff


	//   ....[132]....
        /*0ac4*/ 	.word	0xffffffff


	//   ....[133]....
        /*0ac8*/ 	.word	0xffffffff


	//   ....[134]....
        /*0acc*/ 	.word	0xffffffff


	//   ....[135]....
        /*0ad0*/ 	.word	0xffffffff


	//   ....[136]....
        /*0ad4*/ 	.word	0xffffffff


	//   ....[137]....
        /*0ad8*/ 	.word	0xffffffff


	//   ....[138]....
        /*0adc*/ 	.word	0xffffffff


	//   ....[139]....
        /*0ae0*/ 	.word	0xffffffff


	//   ....[140]....
        /*0ae4*/ 	.word	0xffffffff


	//   ....[141]....
        /*0ae8*/ 	.word	0xffffffff


	//   ....[142]....
        /*0aec*/ 	.word	0xffffffff


	//   ....[143]....
        /*0af0*/ 	.word	0xffffffff


	//   ....[144]....
        /*0af4*/ 	.word	0xffffffff


	//   ....[145]....
        /*0af8*/ 	.word	0xffffffff


	//   ....[146]....
        /*0afc*/ 	.word	0xffffffff


	//   ....[147]....
        /*0b00*/ 	.word	0xffffffff


	//   ....[148]....
        /*0b04*/ 	.word	0xffffffff


	//   ....[149]....
        /*0b08*/ 	.word	0xffffffff


	//   ....[150]....
        /*0b0c*/ 	.word	0xffffffff


	//   ....[151]....
        /*0b10*/ 	.word	0xffffffff


	//   ....[152]....
        /*0b14*/ 	.word	0xffffffff


	//   ....[153]....
        /*0b18*/ 	.word	0xffffffff


	//   ....[154]....
        /*0b1c*/ 	.word	0xffffffff


	//   ....[155]....
        /*0b20*/ 	.word	0xffffffff


	//   ....[156]....
        /*0b24*/ 	.word	0xffffffff


	//   ....[157]....
        /*0b28*/ 	.word	0xffffffff


	//   ....[158]....
        /*0b2c*/ 	.word	0xffffffff


	//   ....[159]....
        /*0b30*/ 	.word	0xffffffff


	//   ....[160]....
        /*0b34*/ 	.word	0xffffffff


	//   ....[161]....
        /*0b38*/ 	.word	0xffffffff


	//   ....[162]....
        /*0b3c*/ 	.word	0xffffffff


	//   ....[163]....
        /*0b40*/ 	.word	0xffffffff


	//   ....[164]....
        /*0b44*/ 	.word	0xffffffff


	//   ....[165]....
        /*0b48*/ 	.word	0xffffffff


	//   ....[166]....
        /*0b4c*/ 	.word	0xffffffff


	//   ....[167]....
        /*0b50*/ 	.word	0xffffffff


	//   ....[168]....
        /*0b54*/ 	.word	0xffffffff


	//   ....[169]....
        /*0b58*/ 	.word	0xffffffff


	//   ....[170]....
        /*0b5c*/ 	.word	0xffffffff


	//   ....[171]....
        /*0b60*/ 	.word	0xffffffff


	//   ....[172]....
        /*0b64*/ 	.word	0xffffffff


	//   ....[173]....
        /*0b68*/ 	.word	0xffffffff


	//   ....[174]....
        /*0b6c*/ 	.word	0xffffffff


	//   ....[175]....
        /*0b70*/ 	.word	0xffffffff


	//   ....[176]....
        /*0b74*/ 	.word	0xffffffff


	//   ....[177]....
        /*0b78*/ 	.word	0xffffffff


	//   ....[178]....
        /*0b7c*/ 	.word	0xffffffff


	//   ....[179]....
        /*0b80*/ 	.word	0xffffffff


	//   ....[180]....
        /*0b84*/ 	.word	0xffffffff


	//   ....[181]....
        /*0b88*/ 	.word	0xffffffff


	//   ....[182]....
        /*0b8c*/ 	.word	0xffffffff


	//----- nvinfo : EIATTR_COOP_GROUP_INSTR_OFFSETS
	.align		4
.L_542:
        /*0b90*/ 	.byte	0x04, 0x28
        /*0b92*/ 	.short	(.L_544 - .L_543)


	//   ....[0]....
.L_543:
        /*0b94*/ 	.word	0x00000050


	//   ....[1]....
        /*0b98*/ 	.word	0x00000200


	//   ....[2]....
        /*0b9c*/ 	.word	0x00000230


	//   ....[3]....
        /*0ba0*/ 	.word	0x00000260


	//   ....[4]....
        /*0ba4*/ 	.word	0x00000290


	//   ....[5]....
        /*0ba8*/ 	.word	0x000002c0


	//   ....[6]....
        /*0bac*/ 	.word	0x000002f0


	//   ....[7]....
        /*0bb0*/ 	.word	0x00000450


	//   ....[8]....
        /*0bb4*/ 	.word	0x00000490


	//   ....[9]....
        /*0bb8*/ 	.word	0x000004c0


	//   ....[10]....
        /*0bbc*/ 	.word	0x000004f0


	//   ....[11]....
        /*0bc0*/ 	.word	0x00000520


	//   ....[12]....
        /*0bc4*/ 	.word	0x00000550


	//   ....[13]....
        /*0bc8*/ 	.word	0x000005e0


	//   ....[14]....
        /*0bcc*/ 	.word	0x00000630


	//   ....[15]....
        /*0bd0*/ 	.word	0x00000650


	//   ....[16]....
        /*0bd4*/ 	.word	0x000006b0


	//   ....[17]....
        /*0bd8*/ 	.word	0x00002d70


	//   ....[18]....
        /*0bdc*/ 	.word	0x00002d90


	//   ....[19]....
        /*0be0*/ 	.word	0x00002f50


	//   ....[20]....
        /*0be4*/ 	.word	0x00002f60


	//   ....[21]....
        /*0be8*/ 	.word	0x00003120


	//   ....[22]....
        /*0bec*/ 	.word	0x00003140


	//   ....[23]....
        /*0bf0*/ 	.word	0x00003300


	//   ....[24]....
        /*0bf4*/ 	.word	0x00003310


	//   ....[25]....
        /*0bf8*/ 	.word	0x00004360


	//   ....[26]....
        /*0bfc*/ 	.word	0x00004370


	//   ....[27]....
        /*0c00*/ 	.word	0x00004820


	//   ....[28]....
        /*0c04*/ 	.word	0x000048c0


	//   ....[29]....
        /*0c08*/ 	.word	0x000048e0


	//   ....[30]....
        /*0c0c*/ 	.word	0x00004900


	//   ....[31]....
        /*0c10*/ 	.word	0x000049d0


	//   ....[32]....
        /*0c14*/ 	.word	0x000049e0


	//   ....[33]....
        /*0c18*/ 	.word	0x00004e90


	//   ....[34]....
        /*0c1c*/ 	.word	0x00005070


	//   ....[35]....
        /*0c20*/ 	.word	0x00005190


	//   ....[36]....
        /*0c24*/ 	.word	0x00005240


	//   ....[37]....
        /*0c28*/ 	.word	0x00006d90


	//   ....[38]....
        /*0c2c*/ 	.word	0x00006da0


	//   ....[39]....
        /*0c30*/ 	.word	0x00006db0


	//   ....[40]....
        /*0c34*/ 	.word	0x00006dc0


	//   ....[41]....
        /*0c38*/ 	.word	0x00007150


	//   ....[42]....
        /*0c3c*/ 	.word	0x00007360


	//   ....[43]....
        /*0c40*/ 	.word	0x000075f0


	//   ....[44]....
        /*0c44*/ 	.word	0x000077b0


	//   ....[45]....
        /*0c48*/ 	.word	0x00007800


	//   ....[46]....
        /*0c4c*/ 	.word	0x00007880


	//   ....[47]....
        /*0c50*/ 	.word	0x000078b0


	//   ....[48]....
        /*0c54*/ 	.word	0x000079f0


	//   ....[49]....
        /*0c58*/ 	.word	0x0000a0c0


	//   ....[50]....
        /*0c5c*/ 	.word	0x0000a120


	//   ....[51]....
        /*0c60*/ 	.word	0x0000a150


	//   ....[52]....
        /*0c64*/ 	.word	0x0000a180


	//   ....[53]....
        /*0c68*/ 	.word	0x0000a1c0


	//   ....[54]....
        /*0c6c*/ 	.word	0x0000a1f0


	//   ....[55]....
        /*0c70*/ 	.word	0x0000a440


	//   ....[56]....
        /*0c74*/ 	.word	0x0000a890


	//   ....[57]....
        /*0c78*/ 	.word	0x0000ba60


	//   ....[58]....
        /*0c7c*/ 	.word	0x0000ba90


	//   ....[59]....
        /*0c80*/ 	.word	0x0000baa0


	//   ....[60]....
        /*0c84*/ 	.word	0x0000bab0


	//   ....[61]....
        /*0c88*/ 	.word	0x0000bac0


	//   ....[62]....
        /*0c8c*/ 	.word	0x0000baf0


	//   ....[63]....
        /*0c90*/ 	.word	0x0000bb10


	//   ....[64]....
        /*0c94*/ 	.word	0x0000bb30


	//   ....[65]....
        /*0c98*/ 	.word	0x0000d0b0


	//   ....[66]....
        /*0c9c*/ 	.word	0x0000d0c0


	//   ....[67]....
        /*0ca0*/ 	.word	0x0000d0d0


	//   ....[68]....
        /*0ca4*/ 	.word	0x0000d0e0


	//   ....[69]....
        /*0ca8*/ 	.word	0x0000d0f0


	//   ....[70]....
        /*0cac*/ 	.word	0x0000d100


	//   ....[71]....
        /*0cb0*/ 	.word	0x0000d110


	//   ....[72]....
        /*0cb4*/ 	.word	0x0000d130


	//   ....[73]....
        /*0cb8*/ 	.word	0x0000d5a0


	//   ....[74]....
        /*0cbc*/ 	.word	0x0000d5c0


	//   ....[75]....
        /*0cc0*/ 	.word	0x0000d720


	//   ....[76]....
        /*0cc4*/ 	.word	0x0000d730


	//   ....[77]....
        /*0cc8*/ 	.word	0x0000d8a0


	//   ....[78]....
        /*0ccc*/ 	.word	0x0000d8c0


	//   ....[79]....
        /*0cd0*/ 	.word	0x0000da30


	//   ....[80]....
        /*0cd4*/ 	.word	0x0000da40


	//   ....[81]....
        /*0cd8*/ 	.word	0x0000ddc0


	//   ....[82]....
        /*0cdc*/ 	.word	0x0000dde0


	//   ....[83]....
        /*0ce0*/ 	.word	0x0000e2b0


	//   ....[84]....
        /*0ce4*/ 	.word	0x0000e2c0


	//   ....[85]....
        /*0ce8*/ 	.word	0x0000e790


	//   ....[86]....
        /*0cec*/ 	.word	0x0000e7b0


	//   ....[87]....
        /*0cf0*/ 	.word	0x0000ec80


	//   ....[88]....
        /*0cf4*/ 	.word	0x0000ec90


	//   ....[89]....
        /*0cf8*/ 	.word	0x0000f900


	//   ....[90]....
        /*0cfc*/ 	.word	0x0000f920


	//   ....[91]....
        /*0d00*/ 	.word	0x0000fa90


	//   ....[92]....
        /*0d04*/ 	.word	0x0000faa0


	//   ....[93]....
        /*0d08*/ 	.word	0x0000fc10


	//   ....[94]....
        /*0d0c*/ 	.word	0x0000fc30


	//   ....[95]....
        /*0d10*/ 	.word	0x0000fda0


	//   ....[96]....
        /*0d14*/ 	.word	0x0000fdb0


	//   ....[97]....
        /*0d18*/ 	.word	0x0000ffe0


	//   ....[98]....
        /*0d1c*/ 	.word	0x00010000


	//   ....[99]....
        /*0d20*/ 	.word	0x00010130


	//   ....[100]....
        /*0d24*/ 	.word	0x00010170


	//   ....[101]....
        /*0d28*/ 	.word	0x000101a0


	//   ....[102]....
        /*0d2c*/ 	.word	0x000101d0


	//   ....[103]....
        /*0d30*/ 	.word	0x00010200


	//   ....[104]....
        /*0d34*/ 	.word	0x00010230


	//   ....[105]....
        /*0d38*/ 	.word	0x00010390


	//   ....[106]....
        /*0d3c*/ 	.word	0x000103d0


	//   ....[107]....
        /*0d40*/ 	.word	0x00010400


	//   ....[108]....
        /*0d44*/ 	.word	0x00010430


	//   ....[109]....
        /*0d48*/ 	.word	0x00010460


	//   ....[110]....
        /*0d4c*/ 	.word	0x00010490


	//   ....[111]....
        /*0d50*/ 	.word	0x00010520


	//   ....[112]....
        /*0d54*/ 	.word	0x00010580


	//   ....[113]....
        /*0d58*/ 	.word	0x00010590


	//   ....[114]....
        /*0d5c*/ 	.word	0x000105f0


	//   ....[115]....
        /*0d60*/ 	.word	0x00011050


	//   ....[116]....
        /*0d64*/ 	.word	0x000110b0


	//   ....[117]....
        /*0d68*/ 	.word	0x00011100


	//   ....[118]....
        /*0d6c*/ 	.word	0x00011150


	//   ....[119]....
        /*0d70*/ 	.word	0x000111a0


	//   ....[120]....
        /*0d74*/ 	.word	0x00011210


	//   ....[121]....
        /*0d78*/ 	.word	0x00011250


	//   ....[122]....
        /*0d7c*/ 	.word	0x000112c0


	//   ....[123]....
        /*0d80*/ 	.word	0x00011330


	//   ....[124]....
        /*0d84*/ 	.word	0x00011390


	//   ....[125]....
        /*0d88*/ 	.word	0x00011400


	//   ....[126]....
        /*0d8c*/ 	.word	0x00011470


	//   ....[127]....
        /*0d90*/ 	.word	0x000114d0


	//   ....[128]....
        /*0d94*/ 	.word	0x00011530


	//   ....[129]....
        /*0d98*/ 	.word	0x00011590


	//   ....[130]....
        /*0d9c*/ 	.word	0x00011600


	//   ....[131]....
        /*0da0*/ 	.word	0x00011660


	//   ....[132]....
        /*0da4*/ 	.word	0x000116c0


	//   ....[133]....
        /*0da8*/ 	.word	0x00011710


	//   ....[134]....
        /*0dac*/ 	.word	0x00011760


	//   ....[135]....
        /*0db0*/ 	.word	0x000117b0


	//   ....[136]....
        /*0db4*/ 	.word	0x00011800


	//   ....[137]....
        /*0db8*/ 	.word	0x00011850


	//   ....[138]....
        /*0dbc*/ 	.word	0x000118a0


	//   ....[139]....
        /*0dc0*/ 	.word	0x000118f0


	//   ....[140]....
        /*0dc4*/ 	.word	0x00011940


	//   ....[141]....
        /*0dc8*/ 	.word	0x000119b0


	//   ....[142]....
        /*0dcc*/ 	.word	0x00011a20


	//   ....[143]....
        /*0dd0*/ 	.word	0x00011a80


	//   ....[144]....
        /*0dd4*/ 	.word	0x00011ae0


	//   ....[145]....
        /*0dd8*/ 	.word	0x00011b40


	//   ....[146]....
        /*0ddc*/ 	.word	0x00011bb0


	//   ....[147]....
        /*0de0*/ 	.word	0x00011c10


	//   ....[148]....
        /*0de4*/ 	.word	0x00011c70


	//   ....[149]....
        /*0de8*/ 	.word	0x00011cd0


	//   ....[150]....
        /*0dec*/ 	.word	0x00011d40


	//   ....[151]....
        /*0df0*/ 	.word	0x00011da0


	//   ....[152]....
        /*0df4*/ 	.word	0x00011e00


	//   ....[153]....
        /*0df8*/ 	.word	0x00011e60


	//   ....[154]....
        /*0dfc*/ 	.word	0x00011ed0


	//   ....[155]....
        /*0e00*/ 	.word	0x00011f30


	//   ....[156]....
        /*0e04*/ 	.word	0x00011f90


	//   ....[157]....
        /*0e08*/ 	.word	0x00011ff0


	//   ....[158]....
        /*0e0c*/ 	.word	0x00012060


	//   ....[159]....
        /*0e10*/ 	.word	0x000120c0


	//   ....[160]....
        /*0e14*/ 	.word	0x00012120


	//   ....[161]....
        /*0e18*/ 	.word	0x00012180


	//   ....[162]....
        /*0e1c*/ 	.word	0x000121f0


	//   ....[163]....
        /*0e20*/ 	.word	0x00012250


	//   ....[164]....
        /*0e24*/ 	.word	0x000122b0


	//   ....[165]....
        /*0e28*/ 	.word	0x00012310


	//   ....[166]....
        /*0e2c*/ 	.word	0x00012380


	//   ....[167]....
        /*0e30*/ 	.word	0x000123d0


	//   ....[168]....
        /*0e34*/ 	.word	0x00012410


	//   ....[169]....
        /*0e38*/ 	.word	0x00012460


	//   ....[170]....
        /*0e3c*/ 	.word	0x000124b0


	//   ....[171]....
        /*0e40*/ 	.word	0x00012500


	//   ....[172]....
        /*0e44*/ 	.word	0x00012570


	//   ....[173]....
        /*0e48*/ 	.word	0x000125b0


	//   ....[174]....
        /*0e4c*/ 	.word	0x00012600


	//   ....[175]....
        /*0e50*/ 	.word	0x00012650


	//   ....[176]....
        /*0e54*/ 	.word	0x000126a0


	//   ....[177]....
        /*0e58*/ 	.word	0x000126f0


	//   ....[178]....
        /*0e5c*/ 	.word	0x00012760


	//   ....[179]....
        /*0e60*/ 	.word	0x000127a0


	//   ....[180]....
        /*0e64*/ 	.word	0x00012810


	//   ....[181]....
        /*0e68*/ 	.word	0x00012870


	//   ....[182]....
        /*0e6c*/ 	.word	0x000128d0


	//----- nvinfo : EIATTR_EXIT_INSTR_OFFSETS
	.align		4
.L_544:
        /*0e70*/ 	.byte	0x04, 0x1c
        /*0e72*/ 	.short	(.L_546 - .L_545)


	//   ....[0]....
.L_545:
        /*0e74*/ 	.word	0x000010d0


	//   ....[1]....
        /*0e78*/ 	.word	0x00011010


	//----- nvinfo : EIATTR_MAX_THREADS
	.align		4
.L_546:
        /*0e7c*/ 	.byte	0x04, 0x05
        /*0e7e*/ 	.short	(.L_548 - .L_547)
.L_547:
        /*0e80*/ 	.word	0x00000080
        /*0e84*/ 	.word	0x00000001
        /*0e88*/ 	.word	0x00000001


	//----- nvinfo : EIATTR_CRS_STACK_SIZE
	.align		4
.L_548:
        /*0e8c*/ 	.byte	0x04, 0x1e
        /*0e8e*/ 	.short	(.L_550 - .L_549)
.L_549:
        /*0e90*/ 	.word	0x00000000
.L_550:


//--------------------- .nv.info._ZN7cutlass13device_kernelIN5flash19enable_sm80_to_sm89INS1_16FlashAttnFwdSm80INS1_25CollectiveMainloopFwdSm80ILi4ELi1ELb0EN4cute5tupleIJNS5_1CILi128EEENS7_ILi48EEENS7_ILi96EEEEEELi96ENS_10bfloat16_tEfNS_4arch4Sm80ELb1ELb0ELb0ELb1ELb0ELb1ELb1ELb1EEENS1_21CollectiveEpilogueFwdINS6_IJS8_SA_S9_EEENS6_IJNS7_ILi1EEESI_SI_EEESC_SE_Li128ELb1ELb1ELb1ELb0EEENS1_36VarlenDynamicPersistentTileSchedulerILi128ELi48ELi128ELi128ELb1ELb1ELb0ELb1ELb1ELb1EEEEEEEEEvNT_6ParamsE --------------------------
	.section	.nv.info._ZN7cutlass13device_kernelIN5flash19enable_sm80_to_sm89INS1_16FlashAttnFwdSm80INS1_25CollectiveMainloopFwdSm80ILi4ELi1ELb0EN4cute5tupleIJNS5_1CILi128EEENS7_ILi48EEENS7_ILi96EEEEEELi96ENS_10bfloat16_tEfNS_4arch4Sm80ELb1ELb0ELb0ELb1ELb0ELb1ELb1ELb1EEENS1_21CollectiveEpilogueFwdINS6_IJS8_SA_S9_EEENS6_IJNS7_ILi1EEESI_SI_EEESC_SE_Li128ELb1ELb1ELb1ELb0EEENS1_36VarlenDynamicPersistentTileSchedulerILi128ELi48ELi128ELi128ELb1ELb1ELb0ELb1ELb1ELb1EEEEEEEEEvNT_6ParamsE,"",@"SHT_CUDA_INFO"
	.sectionflags	@""
	.align	4


	//----- nvinfo : EIATTR_CUDA_API_VERSION
	.align		4
        /*0000*/ 	.byte	0x04, 0x37
        /*0002*/ 	.short	(.L_552 - .L_551)
.L_551:
        /*0004*/ 	.word	0x00000082


	//----- nvinfo : EIATTR_SW2861232_WAR
	.align		4
.L_552:
        /*0008*/ 	.byte	0x01, 0x35
	.zero		2


	//----- nvinfo : EIATTR_PARAM_CBANK
	.align		4
        /*000c*/ 	.byte	0x04, 0x0a
        /*000e*/ 	.short	(.L_554 - .L_553)
	.align		4
.L_553:
        /*0010*/ 	.word	index@(.nv.constant0._ZN7cutlass13device_kernelIN5flash19enable_sm80_to_sm89INS1_16FlashAttnFwdSm80INS1_25CollectiveMainloopFwdSm80ILi4ELi1ELb0EN4cute5tupleIJNS5_1CILi128EEENS7_ILi48EEENS7_ILi96EEEEEELi96ENS_10bfloat16_tEfNS_4arch4Sm80ELb1ELb0ELb0ELb1ELb0ELb1ELb1ELb1EEENS1_21CollectiveEpilogueFwdINS6_IJS8_SA_S9_EEENS6_IJNS7_ILi1EEESI_SI_EEESC_SE_Li128ELb1ELb1ELb1ELb0EEENS1_36VarlenDynamicPersistentTileSchedulerILi128ELi48ELi128ELi128ELb1ELb1ELb0ELb1ELb1ELb1EEEEEEEEEvNT_6ParamsE)
        /*0014*/ 	.short	0x0160
        /*0016*/ 	.short	0x0438


	//----- nvinfo : EIATTR_CBANK_PARAM_SIZE
	.align		4
.L_554:
        /*0018*/ 	.byte	0x03, 0x19
        /*001a*/ 	.short	0x0438


	//----- nvinfo : EIATTR_KPARAM_INFO
	.align		4
        /*001c*/ 	.byte	0x04, 0x17
        /*001e*/ 	.short	(.L_556 - .L_555)
.L_555:
        /*0020*/ 	.word	0x00000000
        /*0024*/ 	.short	0x0000
        /*0026*/ 	.short	0x0000
        /*0028*/ 	.byte	0x00, 0xf0, 0xe1, 0x10


	//----- nvinfo : EIATTR_MAXREG_COUNT
	.align		4
.L_556:
        /*002c*/ 	.byte	0x03, 0x1b
        /*002e*/ 	.short	0x00ff


	//----- nvinfo : EIATTR_NUM_BARRIERS
	.align		4
        /*0030*/ 	.byte	0x02, 0x4c
        /*0032*/ 	.byte	0x06
	.zero		1


	//----- nvinfo : EIATTR_ANNOTATIONS
	.align		4
        /*0034*/ 	.byte	0x04, 0x55
        /*0036*/ 	.short	(.L_558 - .L_557)


	//   ....[0]....
.L_557:
        /* <DEDUP_REMOVED lines=122> */


	//----- nvinfo : EIATTR_MERCURY_ISA_VERSION
	.align		4
.L_558:
        /*07c0*/ 	.byte	0x03, 0x5f
        /*07c2*/ 	.short	0x0000


	//----- nvinfo : EIATTR_INT_WARP_WIDE_INSTR_OFFSETS
	.align		4
        /*07c4*/ 	.byte	0x04, 0x31
        /*07c6*/ 	.short	(.L_560 - .L_559)


	//   ....[0]....
.L_559:
        /*07c8*/ 	.word	0x00018f50


	//   ....[1]....
        /*07cc*/ 	.word	0x00018fd0


	//----- nvinfo : EIATTR_COOP_GROUP_MASK_REGIDS
	.align		4
.L_560:
        /*07d0*/ 	.byte	0x04, 0x29
        /*07d2*/ 	.short	(.L_562 - .L_561)


	//   ....[0]....
.L_561:
        /*07d4*/ 	.word	0xffffffff


	//   ....[1]....
        /*07d8*/ 	.word	0xffffffff


	//   ....[2]....
        /*07dc*/ 	.word	0xffffffff


	//   ....[3]....
        /*07e0*/ 	.word	0xffffffff


	//   ....[4]....
        /*07e4*/ 	.word	0xffffffff


	//   ....[5]....
        /*07e8*/ 	.word	0xffffffff


	//   ....[6]....
        /*07ec*/ 	.word	0xffffffff


	//   ....[7]....
        /*07f0*/ 	.word	0xffffffff


	//   ....[8]....
        /*07f4*/ 	.word	0xffffffff


	//   ....[9]....
        /*07f8*/ 	.word	0xffffffff


	//   ....[10]....
        /*07fc*/ 	.word	0xffffffff


	//   ....[11]....
        /*0800*/ 	.word	0xffffffff


	//   ....[12]....
        /*0804*/ 	.word	0xffffffff


	//   ....[13]....
        /*0808*/ 	.word	0xffffffff


	//   ....[14]....
        /*080c*/ 	.word	0xffffffff


	//   ....[15]....
        /*0810*/ 	.word	0xffffffff


	//   ....[16]....
        /*0814*/ 	.word	0xffffffff


	//   ....[17]....
        /*0818*/ 	.word	0xffffffff


	//   ....[18]....
        /*081c*/ 	.word	0xffffffff


	//   ....[19]....
        /*0820*/ 	.word	0xffffffff


	//   ....[20]....
        /*0824*/ 	.word	0xffffffff


	//   ....[21]....
        /*0828*/ 	.word	0xffffffff


	//   ....[22]....
        /*082c*/ 	.word	0xffffffff


	//   ....[23]....
        /*0830*/ 	.word	0xffffffff


	//   ....[24]....
        /*0834*/ 	.word	0xffffffff


	//   ....[25]....
        /*0838*/ 	.word	0xffffffff


	//   ....[26]....
        /*083c*/ 	.word	0xffffffff


	//   ....[27]....
        /*0840*/ 	.word	0xffffffff


	//   ....[28]....
        /*0844*/ 	.word	0xffffffff


	//   ....[29]....
        /*0848*/ 	.word	0xffffffff


	//   ....[30]....
        /*084c*/ 	.word	0xffffffff


	//   ....[31]....
        /*0850*/ 	.word	0xffffffff


	//   ....[32]....
        /*0854*/ 	.word	0xffffffff


	//   ....[33]....
        /*0858*/ 	.word	0xffffffff


	//   ....[34]....
        /*085c*/ 	.word	0xffffffff


	//   ....[35]....
        /*0860*/ 	.word	0xffffffff


	//   ....[36]....
        /*0864*/ 	.word	0xffffffff


	//   ....[37]....
        /*0868*/ 	.word	0xffffffff


	//   ....[38]....
        /*086c*/ 	.word	0xffffffff


	//   ....[39]....
        /*0870*/ 	.word	0xffffffff


	//   ....[40]....
        /*0874*/ 	.word	0xffffffff


	//   ....[41]....
        /*0878*/ 	.word	0xffffffff


	//   ....[42]....
        /*087c*/ 	.word	0xffffffff


	//   ....[43]....
        /*0880*/ 	.word	0xffffffff


	//   ....[44]....
        /*0884*/ 	.word	0xffffffff


	//   ....[45]....
        /*0888*/ 	.word	0xffffffff


	//   ....[46]....
        /*088c*/ 	.word	0xffffffff


	//   ....[47]....
        /*0890*/ 	.word	0xffffffff


	//   ....[48]....
        /*0894*/ 	.word	0xffffffff


	//   ....[49]....
        /*0898*/ 	.word	0xffffffff


	//   ....[50]....
        /*089c*/ 	.word	0xffffffff


	//   ....[51]....
        /*08a0*/ 	.word	0xffffffff


	//   ....[52]....
        /*08a4*/ 	.word	0xffffffff


	//   ....[53]....
        /*08a8*/ 	.word	0xffffffff


	//   ....[54]....
        /*08ac*/ 	.word	0xffffffff


	//   ....[55]....
        /*08b0*/ 	.word	0xffffffff


	//   ....[56]....
        /*08b4*/ 	.word	0xffffffff


	//   ....[57]....
        /*08b8*/ 	.word	0xffffffff


	//   ....[58]....
        /*08bc*/ 	.word	0xffffffff


	//   ....[59]....
        /*08c0*/ 	.word	0xffffffff


	//   ....[60]....
        /*08c4*/ 	.word	0xffffffff


	//   ....[61]....
        /*08c8*/ 	.word	0xffffffff


	//   ....[62]....
        /*08cc*/ 	.word	0xffffffff


	//   ....[63]....
        /*08d0*/ 	.word	0xffffffff


	//   ....[64]....
        /*08d4*/ 	.word	0xffffffff


	//   ....[65]....
        /*08d8*/ 	.word	0xffffffff


	//   ....[66]....
        /*08dc*/ 	.word	0xffffffff


	//   ....[67]....
        /*08e0*/ 	.word	0xffffffff


	//   ....[68]....
        /*08e4*/ 	.word	0xffffffff


	//   ....[69]....
        /*08e8*/ 	.word	0xffffffff


	//   ....[70]....
        /*08ec*/ 	.word	0xffffffff


	//   ....[71]....
        /*08f0*/ 	.word	0xffffffff


	//   ....[72]....
        /*08f4*/ 	.word	0xffffffff


	//   ....[73]....
        /*08f8*/ 	.word	0xffffffff


	//   ....[74]....
        /*08fc*/ 	.word	0xffffffff


	//   ....[75]....
        /*0900*/ 	.word	0xffffffff


	//   ....[76]....
        /*0904*/ 	.word	0xffffffff


	//   ....[77]....
        /*0908*/ 	.word	0xffffffff


	//   ....[78]....
        /*090c*/ 	.word	0xffffffff


	//   ....[79]....
        /*0910*/ 	.word	0xffffffff


	//   ....[80]....
        /*0914*/ 	.word	0xffffffff


	//   ....[81]....
        /*0918*/ 	.word	0xffffffff


	//   ....[82]....
        /*091c*/ 	.word	0xffffffff


	//   ....[83]....
        /*0920*/ 	.word	0xffffffff


	//   ....[84]....
        /*0924*/ 	.word	0xffffffff


	//   ....[85]....
        /*0928*/ 	.word	0xffffffff


	//   ....[86]....
        /*092c*/ 	.word	0xffffffff


	//   ....[87]....
        /*0930*/ 	.word	0xffffffff


	//   ....[88]....
        /*0934*/ 	.word	0xffffffff


	//   ....[89]....
        /*0938*/ 	.word	0xffffffff


	//   ....[90]....
        /*093c*/ 	.word	0xffffffff


	//   ....[91]....
        /*0940*/ 	.word	0xffffffff


	//   ....[92]....
        /*0944*/ 	.word	0xffffffff


	//   ....[93]....
        /*0948*/ 	.word	0xffffffff


	//   ....[94]....
        /*094c*/ 	.word	0xffffffff


	//   ....[95]....
        /*0950*/ 	.word	0xffffffff


	//   ....[96]....
        /*0954*/ 	.word	0xffffffff


	//   ....[97]....
        /*0958*/ 	.word	0xffffffff


	//   ....[98]....
        /*095c*/ 	.word	0xffffffff


	//   ....[99]....
        /*0960*/ 	.word	0xffffffff


	//   ....[100]....
        /*0964*/ 	.word	0xffffffff


	//   ....[101]....
        /*0968*/ 	.word	0xffffffff


	//   ....[102]....
        /*096c*/ 	.word	0xffffffff


	//   ....[103]....
        /*0970*/ 	.word	0xffffffff


	//   ....[104]....
        /*0974*/ 	.word	0xffffffff


	//   ....[105]....
        /*0978*/ 	.word	0xffffffff


	//   ....[106]....
        /*097c*/ 	.word	0xffffffff


	//   ....[107]....
        /*0980*/ 	.word	0xffffffff


	//   ....[108]....
        /*0984*/ 	.word	0xffffffff


	//   ....[109]....
        /*0988*/ 	.word	0xffffffff


	//   ....[110]....
        /*098c*/ 	.word	0xffffffff


	//   ....[111]....
        /*0990*/ 	.word	0xffffffff


	//   ....[112]....
        /*0994*/ 	.word	0xffffffff


	//   ....[113]....
        /*0998*/ 	.word	0xffffffff


	//   ....[114]....
        /*099c*/ 	.word	0xffffffff


	//   ....[115]....
        /*09a0*/ 	.word	0xffffffff


	//   ....[116]....
        /*09a4*/ 	.word	0xffffffff


	//   ....[117]....
        /*09a8*/ 	.word	0xffffffff


	//   ....[118]....
        /*09ac*/ 	.word	0xffffffff


	//   ....[119]....
        /*09b0*/ 	.word	0xffffffff


	//   ....[120]....
        /*09b4*/ 	.word	0xffffffff


	//   ....[121]....
        /*09b8*/ 	.word	0xffffffff


	//   ....[122]....
        /*09bc*/ 	.word	0xffffffff


	//   ....[123]....
        /*09c0*/ 	.word	0xffffffff


	//   ....[124]....
        /*09c4*/ 	.word	0xffffffff


	//   ....[125]....
        /*09c8*/ 	.word	0xffffffff


	//   ....[126]....
        /*09cc*/ 	.word	0xffffffff


	//   ....[127]....
        /*09d0*/ 	.word	0xffffffff


	//   ....[128]....
        /*09d4*/ 	.word	0xffffffff


	//   ....[129]....
        /*09d8*/ 	.word	0xffffffff


	//   ....[130]....
        /*09dc*/ 	.word	0xffffffff


	//   ....[131]....
        /*09e0*/ 	.word	0xffffffff


	//   ....[132]....
        /*09e4*/ 	.word	0xffffffff


	//   ....[133]....
        /*09e8*/ 	.word	0xffffffff


	//   ....[134]....
        /*09ec*/ 	.word	0xffffffff


	//   ....[135]....
        /*09f0*/ 	.word	0xffffffff


	//   ....[136]....
        /*09f4*/ 	.word	0xffffffff


	//   ....[137]....
        /*09f8*/ 	.word	0xffffffff


	//   ....[138]....
        /*09fc*/ 	.word	0xffffffff


	//   ....[139]....
        /*0a00*/ 	.word	0xffffffff


	//   ....[140]....
        /*0a04*/ 	.word	0xffffffff


	//   ....[141]....
        /*0a08*/ 	.word	0xffffffff


	//   ....[142]....
        /*0a0c*/ 	.word	0xffffffff


	//   ....[143]....
        /*0a10*/ 	.word	0xffffffff


	//   ....[144]....
        /*0a14*/ 	.word	0xffffffff


	//   ....[145]....
        /*0a18*/ 	.word	0xffffffff


	//   ....[146]....
        /*0a1c*/ 	.word	0xffffffff


	//   ....[147]....
        /*0a20*/ 	.word	0xffffffff


	//   ....[148]....
        /*0a24*/ 	.word	0xffffffff


	//   ....[149]....
        /*0a28*/ 	.word	0xffffffff


	//   ....[150]....
        /*0a2c*/ 	.word	0xffffffff


	//   ....[151]....
        /*0a30*/ 	.word	0xffffffff


	//   ....[152]....
        /*0a34*/ 	.word	0xffffffff


	//   ....[153]....
        /*0a38*/ 	.word	0xffffffff


	//   ....[154]....
        /*0a3c*/ 	.word	0xffffffff


	//   ....[155]....
        /*0a40*/ 	.word	0xffffffff


	//   ....[156]....
        /*0a44*/ 	.word	0xffffffff


	//   ....[157]....
        /*0a48*/ 	.word	0xffffffff


	//   ....[158]....
        /*0a4c*/ 	.word	0xffffffff


	//   ....[159]....
        /*0a50*/ 	.word	0xffffffff


	//   ....[160]....
        /*0a54*/ 	.word	0xffffffff


	//   ....[161]....
        /*0a58*/ 	.word	0xffffffff


	//   ....[162]....
        /*0a5c*/ 	.word	0xffffffff


	//   ....[163]....
        /*0a60*/ 	.word	0xffffffff


	//   ....[164]....
        /*0a64*/ 	.word	0xffffffff


	//   ....[165]....
        /*0a68*/ 	.word	0xffffffff


	//   ....[166]....
        /*0a6c*/ 	.word	0xffffffff


	//   ....[167]....
        /*0a70*/ 	.word	0xffffffff


	//   ....[168]....
        /*0a74*/ 	.word	0xffffffff


	//   ....[169]....
        /*0a78*/ 	.word	0xffffffff


	//   ....[170]....
        /*0a7c*/ 	.word	0xffffffff


	//   ....[171]....
        /*0a80*/ 	.word	0xffffffff


	//   ....[172]....
        /*0a84*/ 	.word	0xffffffff


	//   ....[173]....
        /*0a88*/ 	.word	0xffffffff


	//   ....[174]....
        /*0a8c*/ 	.word	0xffffffff


	//   ....[175]....
        /*0a90*/ 	.word	0xffffffff


	//   ....[176]....
        /*0a94*/ 	.word	0xffffffff


	//   ....[177]....
        /*0a98*/ 	.word	0xffffffff


	//   ....[178]....
        /*0a9c*/ 	.word	0xffffffff


	//   ....[179]....
        /*0aa0*/ 	.word	0xffffffff


	//   ....[180]....
        /*0aa4*/ 	.word	0xffffffff


	//   ....[181]....
        /*0aa8*/ 	.word	0xffffffff


	//   ....[182]....
        /*0aac*/ 	.word	0xffffffff


	//   ....[183]....
        /*0ab0*/ 	.word	0xffffffff


	//   ....[184]....
        /*0ab4*/ 	.word	0xffffffff


	//   ....[185]....
        /*0ab8*/ 	.word	0xffffffff


	//   ....[186]....
        /*0abc*/ 	.word	0xffffffff


	//   ....[187]....
        /*0ac0*/ 	.word	0xffffffff


	//   ....[188]....
        /*0ac4*/ 	.word	0xffffffff


	//   ....[189]....
        /*0ac8*/ 	.word	0xffffffff


	//   ....[190]....
        /*0acc*/ 	.word	0xffffffff


	//   ....[191]....
        /*0ad0*/ 	.word	0xffffffff


	//   ....[192]....
        /*0ad4*/ 	.word	0xffffffff


	//   ....[193]....
        /*0ad8*/ 	.word	0xffffffff


	//   ....[194]....
        /*0adc*/ 	.word	0xffffffff


	//   ....[195]....
        /*0ae0*/ 	.word	0xffffffff


	//   ....[196]....
        /*0ae4*/ 	.word	0xffffffff


	//   ....[197]....
        /*0ae8*/ 	.word	0xffffffff


	//   ....[198]....
        /*0aec*/ 	.word	0xffffffff


	//----- nvinfo : EIATTR_COOP_GROUP_INSTR_OFFSETS
	.align		4
.L_562:
        /*0af0*/ 	.byte	0x04, 0x28
        /*0af2*/ 	.short	(.L_564 - .L_563)


	//   ....[0]....
.L_563:
        /*0af4*/ 	.word	0x00000050


	//   ....[1]....
        /*0af8*/ 	.word	0x00000200


	//   ....[2]....
        /*0afc*/ 	.word	0x00000230


	//   ....[3]....
        /*0b00*/ 	.word	0x00000260


	//   ....[4]....
        /*0b04*/ 	.word	0x00000290


	//   ....[5]....
        /*0b08*/ 	.word	0x000002c0


	//   ....[6]....
        /*0b0c*/ 	.word	0x000002f0


	//   ....[7]....
        /*0b10*/ 	.word	0x00000450


	//   ....[8]....
        /*0b14*/ 	.word	0x00000490


	//   ....[9]....
        /*0b18*/ 	.word	0x000004c0


	//   ....[10]....
        /*0b1c*/ 	.word	0x000004f0


	//   ....[11]....
        /*0b20*/ 	.word	0x00000520


	//   ....[12]....
        /*0b24*/ 	.word	0x00000550


	//   ....[13]....
        /*0b28*/ 	.word	0x000005e0


	//   ....[14]....
        /*0b2c*/ 	.word	0x00000630


	//   ....[15]....
        /*0b30*/ 	.word	0x00000650


	//   ....[16]....
        /*0b34*/ 	.word	0x000006b0


	//   ....[17]....
        /*0b38*/ 	.word	0x00008860


	//   ....[18]....
        /*0b3c*/ 	.word	0x00008880


	//   ....[19]....
        /*0b40*/ 	.word	0x00008a30


	//   ....[20]....
        /*0b44*/ 	.word	0x00008a40


	//   ....[21]....
        /*0b48*/ 	.word	0x00008be0


	//   ....[22]....
        /*0b4c*/ 	.word	0x00008c00


	//   ....[23]....
        /*0b50*/ 	.word	0x00008da0


	//   ....[24]....
        /*0b54*/ 	.word	0x00008db0


	//   ....[25]....
        /*0b58*/ 	.word	0x00009620


	//   ....[26]....
        /*0b5c*/ 	.word	0x00009640


	//   ....[27]....
        /*0b60*/ 	.word	0x00009650


	//   ....[28]....
        /*0b64*/ 	.word	0x00009660


	//   ....[29]....
        /*0b68*/ 	.word	0x00009ad0


	//   ....[30]....
        /*0b6c*/ 	.word	0x00009d40


	//   ....[31]....
        /*0b70*/ 	.word	0x00009d80


	//   ....[32]....
        /*0b74*/ 	.word	0x00009da0


	//   ....[33]....
        /*0b78*/ 	.word	0x0000cc00


	//   ....[34]....
        /*0b7c*/ 	.word	0x0000ccb0


	//   ....[35]....
        /*0b80*/ 	.word	0x0000ccd0


	//   ....[36]....
        /*0b84*/ 	.word	0x0000cce0


	//   ....[37]....
        /*0b88*/ 	.word	0x0000cf80


	//   ....[38]....
        /*0b8c*/ 	.word	0x0000d1f0


	//   ....[39]....
        /*0b90*/ 	.word	0x0000d230


	//   ....[40]....
        /*0b94*/ 	.word	0x0000d270


	//   ....[41]....
        /*0b98*/ 	.word	0x00010d90


	//   ....[42]....
        /*0b9c*/ 	.word	0x00010db0


	//   ....[43]....
        /*0ba0*/ 	.word	0x000111f0


	//   ....[44]....
        /*0ba4*/ 	.word	0x000112c0


	//   ....[45]....
        /*0ba8*/ 	.word	0x000112d0


	//   ....[46]....
        /*0bac*/ 	.word	0x00011300


	//   ....[47]....
        /*0bb0*/ 	.word	0x00011370


	//   ....[48]....
        /*0bb4*/ 	.word	0x000113a0


	//   ....[49]....
        /*0bb8*/ 	.word	0x00011a00


	//   ....[50]....
        /*0bbc*/ 	.word	0x00011c20


	//   ....[51]....
        /*0bc0*/ 	.word	0x00011c70


	//   ....[52]....
        /*0bc4*/ 	.word	0x00011dc0


	//   ....[53]....
        /*0bc8*/ 	.word	0x00013830


	//   ....[54]....
        /*0bcc*/ 	.word	0x00013840


	//   ....[55]....
        /*0bd0*/ 	.word	0x00013850


	//   ....[56]....
        /*0bd4*/ 	.word	0x00013860


	//   ....[57]....
        /*0bd8*/ 	.word	0x00013bd0


	//   ....[58]....
        /*0bdc*/ 	.word	0x00013df0


	//   ....[59]....
        /*0be0*/ 	.word	0x000140c0


	//   ....[60]....
        /*0be4*/ 	.word	0x00014240


	//   ....[61]....
        /*0be8*/ 	.word	0x00014290


	//   ....[62]....
        /*0bec*/ 	.word	0x00014320


	//   ....[63]....
        /*0bf0*/ 	.word	0x00014360


	//   ....[64]....
        /*0bf4*/ 	.word	0x00014480


	//   ....[65]....
        /*0bf8*/ 	.word	0x00016be0


	//   ....[66]....
        /*0bfc*/ 	.word	0x00016c40


	//   ....[67]....
        /*0c00*/ 	.word	0x00016c70


	//   ....[68]....
        /*0c04*/ 	.word	0x00016ca0


	//   ....[69]....
        /*0c08*/ 	.word	0x00016ce0


	//   ....[70]....
        /*0c0c*/ 	.word	0x00016d10


	//   ....[71]....
        /*0c10*/ 	.word	0x00016f70


	//   ....[72]....
        /*0c14*/ 	.word	0x000173b0


	//   ....[73]....
        /*0c18*/ 	.word	0x00018590


	//   ....[74]....
        /*0c1c*/ 	.word	0x000185c0


	//   ....[75]....
        /*0c20*/ 	.word	0x000185d0


	//   ....[76]....
        /*0c24*/ 	.word	0x000185e0


	//   ....[77]....
        /*0c28*/ 	.word	0x000185f0


	//   ....[78]....
        /*0c2c*/ 	.word	0x00018620


	//   ....[79]....
        /*0c30*/ 	.word	0x00018640


	//   ....[80]....
        /*0c34*/ 	.word	0x00018660


	//   ....[81]....
        /*0c38*/ 	.word	0x00019bf0


	//   ....[82]....
        /*0c3c*/ 	.word	0x00019c00


	//   ....[83]....
        /*0c40*/ 	.word	0x00019c20


	//   ....[84]....
        /*0c44*/ 	.word	0x00019c30


	//   ....[85]....
        /*0c48*/ 	.word	0x00019c40


	//   ....[86]....
        /*0c4c*/ 	.word	0x00019c50


	//   ....[87]....
        /*0c50*/ 	.word	0x00019c70


	//   ....[88]....
        /*0c54*/ 	.word	0x00019d70


	//   ....[89]....
        /*0c58*/ 	.word	0x0001a160


	//   ....[90]....
        /*0c5c*/ 	.word	0x0001a180


	//   ....[91]....
        /*0c60*/ 	.word	0x0001a2f0


	//   ....[92]....
        /*0c64*/ 	.word	0x0001a300


	//   ....[93]....
        /*0c68*/ 	.word	0x0001a480


	//   ....[94]....
        /*0c6c*/ 	.word	0x0001a4a0


	//   ....[95]....
        /*0c70*/ 	.word	0x0001a620


	//   ....[96]....
        /*0c74*/ 	.word	0x0001a630


	//   ....[97]....
        /*0c78*/ 	.word	0x0001a9b0


	//   ....[98]....
        /*0c7c*/ 	.word	0x0001a9d0


	//   ....[99]....
        /*0c80*/ 	.word	0x0001aea0


	//   ....[100]....
        /*0c84*/ 	.word	0x0001aeb0


	//   ....[101]....
        /*0c88*/ 	.word	0x0001b210


	//   ....[102]....
        /*0c8c*/ 	.word	0x0001b230


	//   ....[103]....
        /*0c90*/ 	.word	0x0001b5b0


	//   ....[104]....
        /*0c94*/ 	.word	0x0001b5c0


	//   ....[105]....
        /*0c98*/ 	.word	0x0001c110


	//   ....[106]....
        /*0c9c*/ 	.word	0x0001c130


	//   ....[107]....
        /*0ca0*/ 	.word	0x0001c2b0


	//   ....[108]....
        /*0ca4*/ 	.word	0x0001c2c0


	//   ....[109]....
        /*0ca8*/ 	.word	0x0001c440


	//   ....[110]....
        /*0cac*/ 	.word	0x0001c460


	//   ....[111]....
        /*0cb0*/ 	.word	0x0001c5e0


	//   ....[112]....
        /*0cb4*/ 	.word	0x0001c5f0


	//   ....[113]....
        /*0cb8*/ 	.word	0x0001c830


	//   ....[114]....
        /*0cbc*/ 	.word	0x0001c850


	//   ....[115]....
        /*0cc0*/ 	.word	0x0001c980


	//   ....[116]....
        /*0cc4*/ 	.word	0x0001c9c0


	//   ....[117]....
        /*0cc8*/ 	.word	0x0001c9f0


	//   ....[118]....
        /*0ccc*/ 	.word	0x0001ca20


	//   ....[119]....
        /*0cd0*/ 	.word	0x0001ca50


	//   ....[120]....
        /*0cd4*/ 	.word	0x0001ca80


	//   ....[121]....
        /*0cd8*/ 	.word	0x0001cbe0


	//   ....[122]....
        /*0cdc*/ 	.word	0x0001cc20


	//   ....[123]....
        /*0ce0*/ 	.word	0x0001cc50


	//   ....[124]....
        /*0ce4*/ 	.word	0x0001cc80


	//   ....[125]....
        /*0ce8*/ 	.word	0x0001ccb0


	//   ....[126]....
        /*0cec*/ 	.word	0x0001cce0


	//   ....[127]....
        /*0cf0*/ 	.word	0x0001cd70


	//   ....[128]....
        /*0cf4*/ 	.word	0x0001cdd0


	//   ....[129]....
        /*0cf8*/ 	.word	0x0001cde0


	//   ....[130]....
        /*0cfc*/ 	.word	0x0001ce40


	//   ....[131]....
        /*0d00*/ 	.word	0x0001d8a0


	//   ....[132]....
        /*0d04*/ 	.word	0x0001d900


	//   ....[133]....
        /*0d08*/ 	.word	0x0001d950


	//   ....[134]....
        /*0d0c*/ 	.word	0x0001d9a0


	//   ....[135]....
        /*0d10*/ 	.word	0x0001d9f0


	//   ....[136]....
        /*0d14*/ 	.word	0x0001da60


	//   ....[137]....
        /*0d18*/ 	.word	0x0001daa0


	//   ....[138]....
        /*0d1c*/ 	.word	0x0001db10


	//   ....[139]....
        /*0d20*/ 	.word	0x0001db80


	//   ....[140]....
        /*0d24*/ 	.word	0x0001dbe0


	//   ....[141]....
        /*0d28*/ 	.word	0x0001dc50


	//   ....[142]....
        /*0d2c*/ 	.word	0x0001dcc0


	//   ....[143]....
        /*0d30*/ 	.word	0x0001dd20


	//   ....[144]....
        /*0d34*/ 	.word	0x0001dd80


	//   ....[145]....
        /*0d38*/ 	.word	0x0001dde0


	//   ....[146]....
        /*0d3c*/ 	.word	0x0001de50


	//   ....[147]....
        /*0d40*/ 	.word	0x0001deb0


	//   ....[148]....
        /*0d44*/ 	.word	0x0001df10


	//   ....[149]....
        /*0d48*/ 	.word	0x0001df60


	//   ....[150]....
        /*0d4c*/ 	.word	0x0001dfb0


	//   ....[151]....
        /*0d50*/ 	.word	0x0001e000


	//   ....[152]....
        /*0d54*/ 	.word	0x0001e050


	//   ....[153]....
        /*0d58*/ 	.word	0x0001e0a0


	//   ....[154]....
        /*0d5c*/ 	.word	0x0001e0f0


	//   ....[155]....
        /*0d60*/ 	.word	0x0001e140


	//   ....[156]....
        /*0d64*/ 	.word	0x0001e190


	//   ....[157]....
        /*0d68*/ 	.word	0x0001e200


	//   ....[158]....
        /*0d6c*/ 	.word	0x0001e270


	//   ....[159]....
        /*0d70*/ 	.word	0x0001e2d0


	//   ....[160]....
        /*0d74*/ 	.word	0x0001e330


	//   ....[161]....
        /*0d78*/ 	.word	0x0001e390


	//   ....[162]....
        /*0d7c*/ 	.word	0x0001e400


	//   ....[163]....
        /*0d80*/ 	.word	0x0001e460


	//   ....[164]....
        /*0d84*/ 	.word	0x0001e4c0


	//   ....[165]....
        /*0d88*/ 	.word	0x0001e520


	//   ....[166]....
        /*0d8c*/ 	.word	0x0001e590


	//   ....[167]....
        /*0d90*/ 	.word	0x0001e5f0


	//   ....[168]....
        /*0d94*/ 	.word	0x0001e650


	//   ....[169]....
        /*0d98*/ 	.word	0x0001e6b0


	//   ....[170]....
        /*0d9c*/ 	.word	0x0001e720


	//   ....[171]....
        /*0da0*/ 	.word	0x0001e780


	//   ....[172]....
        /*0da4*/ 	.word	0x0001e7e0


	//   ....[173]....
        /*0da8*/ 	.word	0x0001e840


	//   ....[174]....
        /*0dac*/ 	.word	0x0001e8b0


	//   ....[175]....
        /*0db0*/ 	.word	0x0001e910


	//   ....[176]....
        /*0db4*/ 	.word	0x0001e970


	//   ....[177]....
        /*0db8*/ 	.word	0x0001e9d0


	//   ....[178]....
        /*0dbc*/ 	.word	0x0001ea40


	//   ....[179]....
        /*0dc0*/ 	.word	0x0001eaa0


	//   ....[180]....
        /*0dc4*/ 	.word	0x0001eb00


	//   ....[181]....
        /*0dc8*/ 	.word	0x0001eb60


	//   ....[182]....
        /*0dcc*/ 	.word	0x0001ebd0


	//   ....[183]....
        /*0dd0*/ 	.word	0x0001ec20


	//   ....[184]....
        /*0dd4*/ 	.word	0x0001ec60


	//   ....[185]....
        /*0dd8*/ 	.word	0x0001ecb0


	//   ....[186]....
        /*0ddc*/ 	.word	0x0001ed00


	//   ....[187]....
        /*0de0*/ 	.word	0x0001ed50


	//   ....[188]....
        /*0de4*/ 	.word	0x0001edc0


	//   ....[189]....
        /*0de8*/ 	.word	0x0001ee00


	//   ....[190]....
        /*0dec*/ 	.word	0x0001ee50


	//   ....[191]....
        /*0df0*/ 	.word	0x0001eea0


	//   ....[192]....
        /*0df4*/ 	.word	0x0001eef0


	//   ....[193]....
        /*0df8*/ 	.word	0x0001ef40


	//   ....[194]....
        /*0dfc*/ 	.word	0x0001efb0


	//   ....[195]....
        /*0e00*/ 	.word	0x0001eff0


	//   ....[196]....
        /*0e04*/ 	.word	0x0001f060


	//   ....[197]....
        /*0e08*/ 	.word	0x0001f0c0


	//   ....[198]....
        /*0e0c*/ 	.word	0x0001f120


	//----- nvinfo : EIATTR_EXIT_INSTR_OFFSETS
	.align		4
.L_564:
        /*0e10*/ 	.byte	0x04, 0x1c
        /*0e12*/ 	.short	(.L_566 - .L_565)


	//   ....[0]....
.L_565:
        /*0e14*/ 	.word	0x000010d0


	//   ....[1]....
        /*0e18*/ 	.word	0x0001d860


	//----- nvinfo : EIATTR_MAX_THREADS
	.align		4
.L_566:
        /*0e1c*/ 	.byte	0x04, 0x05
        /*0e1e*/ 	.short	(.L_568 - .L_567)
.L_567:
        /*0e20*/ 	.word	0x00000080
        /*0e24*/ 	.word	0x00000001
        /*0e28*/ 	.word	0x00000001


	//----- nvinfo : EIATTR_CRS_STACK_SIZE
	.align		4
.L_568:
        /*0e2c*/ 	.byte	0x04, 0x1e
        /*0e2e*/ 	.short	(.L_570 - .L_569)
.L_569:
        /*0e30*/ 	.word	0x00000000
.L_570:


//--------------------- .nv.callgraph             --------------------------
	.section	.nv.callgraph,"",@"SHT_CUDA_CALLGRAPH"
	.align	4
	.sectionentsize	8
	.align		4
        /*0000*/ 	.word	0x00000000
	.align		4
        /*0004*/ 	.word	0xffffffff
	.align		4
        /*0008*/ 	.word	0x00000000
	.align		4
        /*000c*/ 	.word	0xfffffffe
	.align		4
        /*0010*/ 	.word	0x00000000
	.align		4
        /*0014*/ 	.word	0xfffffffd
	.align		4
        /*0018*/ 	.word	0x00000000
	.align		4
        /*001c*/ 	.word	0xfffffffc


//--------------------- .nv.rel.action            --------------------------
	.section	.nv.rel.action,"",@"SHT_CUDA_RELOCINFO"
	.align	8
	.sectionentsize	8
        /*0000*/ 	.byte	0x73, 0x00, 0x00, 0x00, 0x00, 0x00, 0x00, 0x00, 0x00, 0x00, 0x00, 0x11, 0x25, 0x00, 0x05, 0x36


//--------------------- .nv.constant4             --------------------------
	.section	.nv.constant4,"a",@progbits
	.align	8
	.align		8
.nv.constant4:
        /*0000*/ 	.dword	_ZN82_INTERNAL_67ea0664_46_flash_fwd_hdim96_bf16_split_softcapall_sm80_cu_4022bc09_34494cuda3std3__45__cpo5beginE
	.align		8
        /*0008*/ 	.dword	_ZN82_INTERNAL_67ea0664_46_flash_fwd_hdim96_bf16_split_softcapall_sm80_cu_4022bc09_34494cuda3std3__45__cpo3endE
	.align		8
        /*0010*/ 	.dword	_ZN82_INTERNAL_67ea0664_46_flash_fwd_hdim96_bf16_split_softcapall_sm80_cu_4022bc09_34494cuda3std3__45__cpo6cbeginE
	.align		8
        /*0018*/ 	.dword	_ZN82_INTERNAL_67ea0664_46_flash_fwd_hdim96_bf16_split_softcapall_sm80_cu_4022bc09_34494cuda3std3__45__cpo4cendE
	.align		8
        /*0020*/ 	.dword	_ZN82_INTERNAL_67ea0664_46_flash_fwd_hdim96_bf16_split_softcapall_sm80_cu_4022bc09_34494cuda3std3__484_GLOBAL__N__67ea0664_46_flash_fwd_hdim96_bf16_split_softcapall_sm80_cu_4022bc09_34496ignoreE
	.align		8
        /*0028*/ 	.dword	_ZN82_INTERNAL_67ea0664_46_flash_fwd_hdim96_bf16_split_softcapall_sm80_cu_4022bc09_34494cuda3std3__419piecewise_constructE
	.align		8
        /*0030*/ 	.dword	_ZN82_INTERNAL_67ea0664_46_flash_fwd_hdim96_bf16_split_softcapall_sm80_cu_4022bc09_34494cuda3std3__48in_placeE
	.align		8
        /*0038*/ 	.dword	_ZN82_INTERNAL_67ea0664_46_flash_fwd_hdim96_bf16_split_softcapall_sm80_cu_4022bc09_34494cuda3std6ranges3__45__cpo4swapE
	.align		8
        /*0040*/ 	.dword	_ZN82_INTERNAL_67ea0664_46_flash_fwd_hdim96_bf16_split_softcapall_sm80_cu_4022bc09_34494cuda3std6ranges3__45__cpo9iter_moveE
	.align		8
        /*0048*/ 	.dword	_ZN82_INTERNAL_67ea0664_46_flash_fwd_hdim96_bf16_split_softcapall_sm80_cu_4022bc09_34494cute7productE
	.align		8
        /*0050*/ 	.dword	_ZN82_INTERNAL_67ea0664_46_flash_fwd_hdim96_bf16_split_softcapall_sm80_cu_4022bc09_34494cute1_E


//--------------------- .nv.constant0._ZN7cutlass13device_kernelIN5flash19enable_sm80_to_sm89INS1_16FlashAttnFwdSm80INS1_25CollectiveMainloopFwdSm80ILi4ELi1ELb0EN4cute5tupleIJNS5_1CILi128EEENS7_ILi64EEENS7_ILi96EEEEEELi96ENS_10bfloat16_tEfNS_4arch4Sm80ELb0ELb0ELb1ELb0ELb0ELb0ELb1ELb1EEENS1_21CollectiveEpilogueFwdINS6_IJS8_SA_S9_EEENS6_IJNS7_ILi1EEESI_SI_EEESC_SE_Li128ELb0ELb1ELb1ELb0EEENS1_19SingleTileSchedulerILb0ELb1ELb1ELi128EEEEEEEEEvNT_6ParamsE --------------------------
	.section	.nv.constant0._ZN7cutlass13device_kernelIN5flash19enable_sm80_to_sm89INS1_16FlashAttnFwdSm80INS1_25CollectiveMainloopFwdSm80ILi4ELi1ELb0EN4cute5tupleIJNS5_1CILi128EEENS7_ILi64EEENS7_ILi96EEEEEELi96ENS_10bfloat16_tEfNS_4arch4Sm80ELb0ELb0ELb1ELb0ELb0ELb0ELb1ELb1EEENS1_21CollectiveEpilogueFwdINS6_IJS8_SA_S9_EEENS6_IJNS7_ILi1EEESI_SI_EEESC_SE_Li128ELb0ELb1ELb1ELb0EEENS1_19SingleTileSchedulerILb0ELb1ELb1ELi128EEEEEEEEEvNT_6ParamsE,"a",@progbits
	.sectionflags	@""
	.align	4
.nv.constant0._ZN7cutlass13device_kernelIN5flash19enable_sm80_to_sm89INS1_16FlashAttnFwdSm80INS1_25CollectiveMainloopFwdSm80ILi4ELi1ELb0EN4cute5tupleIJNS5_1CILi128EEENS7_ILi64EEENS7_ILi96EEEEEELi96ENS_10bfloat16_tEfNS_4arch4Sm80ELb0ELb0ELb1ELb0ELb0ELb0ELb1ELb1EEENS1_21CollectiveEpilogueFwdINS6_IJS8_SA_S9_EEENS6_IJNS7_ILi1EEESI_SI_EEESC_SE_Li128ELb0ELb1ELb1ELb0EEENS1_19SingleTileSchedulerILb0ELb1ELb1ELi128EEEEEEEEEvNT_6ParamsE:
	.zero		1400


//--------------------- .nv.constant0._ZN7cutlass13device_kernelIN5flash19enable_sm80_to_sm89INS1_16FlashAttnFwdSm80INS1_25CollectiveMainloopFwdSm80ILi4ELi1ELb0EN4cute5tupleIJNS5_1CILi128EEENS7_ILi48EEENS7_ILi96EEEEEELi96ENS_10bfloat16_tEfNS_4arch4Sm80ELb0ELb0ELb1ELb1ELb0ELb0ELb1ELb1EEENS1_21CollectiveEpilogueFwdINS6_IJS8_SA_S9_EEENS6_IJNS7_ILi1EEESI_SI_EEESC_SE_Li128ELb1ELb1ELb1ELb0EEENS1_36VarlenDynamicPersistentTileSchedulerILi128ELi48ELi128ELi128ELb1ELb1ELb0ELb0ELb1ELb1EEEEEEEEEvNT_6ParamsE --------------------------
	.section	.nv.constant0._ZN7cutlass13device_kernelIN5flash19enable_sm80_to_sm89INS1_16FlashAttnFwdSm80INS1_25CollectiveMainloopFwdSm80ILi4ELi1ELb0EN4cute5tupleIJNS5_1CILi128EEENS7_ILi48EEENS7_ILi96EEEEEELi96ENS_10bfloat16_tEfNS_4arch4Sm80ELb0ELb0ELb1ELb1ELb0ELb0ELb1ELb1EEENS1_21CollectiveEpilogueFwdINS6_IJS8_SA_S9_EEENS6_IJNS7_ILi1EEESI_SI_EEESC_SE_Li128ELb1ELb1ELb1ELb0EEENS1_36VarlenDynamicPersistentTileSchedulerILi128ELi48ELi128ELi128ELb1ELb1ELb0ELb0ELb1ELb1EEEEEEEEEvNT_6ParamsE,"a",@progbits
	.sectionflags	@""
	.align	4
.nv.constant0._ZN7cutlass13device_kernelIN5flash19enable_sm80_to_sm89INS1_16FlashAttnFwdSm80INS1_25CollectiveMainloopFwdSm80ILi4ELi1ELb0EN4cute5tupleIJNS5_1CILi128EEENS7_ILi48EEENS7_ILi96EEEEEELi96ENS_10bfloat16_tEfNS_4arch4Sm80ELb0ELb0ELb1ELb1ELb0ELb0ELb1ELb1EEENS1_21CollectiveEpilogueFwdINS6_IJS8_SA_S9_EEENS6_IJNS7_ILi1EEESI_SI_EEESC_SE_Li128ELb1ELb1ELb1ELb0EEENS1_36VarlenDynamicPersistentTileSchedulerILi128ELi48ELi128ELi128ELb1ELb1ELb0ELb0ELb1ELb1EEEEEEEEEvNT_6ParamsE:
	.zero		1432


//--------------------- .nv.constant0._ZN7cutlass13device_kernelIN5flash19enable_sm80_to_sm89INS1_16FlashAttnFwdSm80INS1_25CollectiveMainloopFwdSm80ILi4ELi1ELb0EN4cute5tupleIJNS5_1CILi128EEENS7_ILi48EEENS7_ILi96EEEEEELi96ENS_10bfloat16_tEfNS_4arch4Sm80ELb0ELb0ELb1ELb1ELb0ELb1ELb1ELb1EEENS1_21CollectiveEpilogueFwdINS6_IJS8_SA_S9_EEENS6_IJNS7_ILi1EEESI_SI_EEESC_SE_Li128ELb1ELb1ELb1ELb0EEENS1_36VarlenDynamicPersistentTileSchedulerILi128ELi48ELi128ELi128ELb1ELb1ELb0ELb0ELb1ELb1EEEEEEEEEvNT_6ParamsE --------------------------
	.section	.nv.constant0._ZN7cutlass13device_kernelIN5flash19enable_sm80_to_sm89INS1_16FlashAttnFwdSm80INS1_25CollectiveMainloopFwdSm80ILi4ELi1ELb0EN4cute5tupleIJNS5_1CILi128EEENS7_ILi48EEENS7_ILi96EEEEEELi96ENS_10bfloat16_tEfNS_4arch4Sm80ELb0ELb0ELb1ELb1ELb0ELb1ELb1ELb1EEENS1_21CollectiveEpilogueFwdINS6_IJS8_SA_S9_EEENS6_IJNS7_ILi1EEESI_SI_EEESC_SE_Li128ELb1ELb1ELb1ELb0EEENS1_36VarlenDynamicPersistentTileSchedulerILi128ELi48ELi128ELi128ELb1ELb1ELb0ELb0ELb1ELb1EEEEEEEEEvNT_6ParamsE,"a",@progbits
	.sectionflags	@""
	.align	4
.nv.constant0._ZN7cutlass13device_kernelIN5flash19enable_sm80_to_sm89INS1_16FlashAttnFwdSm80INS1_25CollectiveMainloopFwdSm80ILi4ELi1ELb0EN4cute5tupleIJNS5_1CILi128EEENS7_ILi48EEENS7_ILi96EEEEEELi96ENS_10bfloat16_tEfNS_4arch4Sm80ELb0ELb0ELb1ELb1ELb0ELb1ELb1ELb1EEENS1_21CollectiveEpilogueFwdINS6_IJS8_SA_S9_EEENS6_IJNS7_ILi1EEESI_SI_EEESC_SE_Li128ELb1ELb1ELb1ELb0EEENS1_36VarlenDynamicPersistentTileSchedulerILi128ELi48ELi128ELi128ELb1ELb1ELb0ELb0ELb1ELb1EEEEEEEEEvNT_6ParamsE:
	.zero		1432


//--------------------- .nv.constant0._ZN7cutlass13device_kernelIN5flash19enable_sm80_to_sm89INS1_16FlashAttnFwdSm80INS1_25CollectiveMainloopFwdSm80ILi4ELi1ELb0EN4cute5tupleIJNS5_1CILi128EEENS7_ILi48EEENS7_ILi96EEEEEELi96ENS_10bfloat16_tEfNS_4arch4Sm80ELb0ELb1ELb1ELb0ELb0ELb0ELb1ELb1EEENS1_21CollectiveEpilogueFwdINS6_IJS8_SA_S9_EEENS6_IJNS7_ILi1EEESI_SI_EEESC_SE_Li128ELb0ELb1ELb1ELb0EEENS1_19SingleTileSchedulerILb0ELb1ELb1ELi128EEEEEEEEEvNT_6ParamsE --------------------------
	.section	.nv.constant0._ZN7cutlass13device_kernelIN5flash19enable_sm80_to_sm89INS1_16FlashAttnFwdSm80INS1_25CollectiveMainloopFwdSm80ILi4ELi1ELb0EN4cute5tupleIJNS5_1CILi128EEENS7_ILi48EEENS7_ILi96EEEEEELi96ENS_10bfloat16_tEfNS_4arch4Sm80ELb0ELb1ELb1ELb0ELb0ELb0ELb1ELb1EEENS1_21CollectiveEpilogueFwdINS6_IJS8_SA_S9_EEENS6_IJNS7_ILi1EEESI_SI_EEESC_SE_Li128ELb0ELb1ELb1ELb0EEENS1_19SingleTileSchedulerILb0ELb1ELb1ELi128EEEEEEEEEvNT_6ParamsE,"a",@progbits
	.sectionflags	@""
	.align	4
.nv.constant0._ZN7cutlass13device_kernelIN5flash19enable_sm80_to_sm89INS1_16FlashAttnFwdSm80INS1_25CollectiveMainloopFwdSm80ILi4ELi1ELb0EN4cute5tupleIJNS5_1CILi128EEENS7_ILi48EEENS7_ILi96EEEEEELi96ENS_10bfloat16_tEfNS_4arch4Sm80ELb0ELb1ELb1ELb0ELb0ELb0ELb1ELb1EEENS1_21CollectiveEpilogueFwdINS6_IJS8_SA_S9_EEENS6_IJNS7_ILi1EEESI_SI_EEESC_SE_Li128ELb0ELb1ELb1ELb0EEENS1_19SingleTileSchedulerILb0ELb1ELb1ELi128EEEEEEEEEvNT_6ParamsE:
	.zero		1400


//--------------------- .nv.constant0._ZN7cutlass13device_kernelIN5flash19enable_sm80_to_sm89INS1_16FlashAttnFwdSm80INS1_25CollectiveMainloopFwdSm80ILi4ELi1ELb0EN4cute5tupleIJNS5_1CILi128EEENS7_ILi48EEENS7_ILi96EEEEEELi96ENS_10bfloat16_tEfNS_4arch4Sm80ELb0ELb1ELb1ELb1ELb0ELb0ELb1ELb1EEENS1_21CollectiveEpilogueFwdINS6_IJS8_SA_S9_EEENS6_IJNS7_ILi1EEESI_SI_EEESC_SE_Li128ELb1ELb1ELb1ELb0EEENS1_36VarlenDynamicPersistentTileSchedulerILi128ELi48ELi128ELi128ELb1ELb1ELb0ELb1ELb0ELb1EEEEEEEEEvNT_6ParamsE --------------------------
	.section	.nv.constant0._ZN7cutlass13device_kernelIN5flash19enable_sm80_to_sm89INS1_16FlashAttnFwdSm80INS1_25CollectiveMainloopFwdSm80ILi4ELi1ELb0EN4cute5tupleIJNS5_1CILi128EEENS7_ILi48EEENS7_ILi96EEEEEELi96ENS_10bfloat16_tEfNS_4arch4Sm80ELb0ELb1ELb1ELb1ELb0ELb0ELb1ELb1EEENS1_21CollectiveEpilogueFwdINS6_IJS8_SA_S9_EEENS6_IJNS7_ILi1EEESI_SI_EEESC_SE_Li128ELb1ELb1ELb1ELb0EEENS1_36VarlenDynamicPersistentTileSchedulerILi128ELi48ELi128ELi128ELb1ELb1ELb0ELb1ELb0ELb1EEEEEEEEEvNT_6ParamsE,"a",@progbits
	.sectionflags	@""
	.align	4
.nv.constant0._ZN7cutlass13device_kernelIN5flash19enable_sm80_to_sm89INS1_16FlashAttnFwdSm80INS1_25CollectiveMainloopFwdSm80ILi4ELi1ELb0EN4cute5tupleIJNS5_1CILi128EEENS7_ILi48EEENS7_ILi96EEEEEELi96ENS_10bfloat16_tEfNS_4arch4Sm80ELb0ELb1ELb1ELb1ELb0ELb0ELb1ELb1EEENS1_21CollectiveEpilogueFwdINS6_IJS8_SA_S9_EEENS6_IJNS7_ILi1EEESI_SI_EEESC_SE_Li128ELb1ELb1ELb1ELb0EEENS1_36VarlenDynamicPersistentTileSchedulerILi128ELi48ELi128ELi128ELb1ELb1ELb0ELb1ELb0ELb1EEEEEEEEEvNT_6ParamsE:
	.zero		1432


//--------------------- .nv.constant0._ZN7cutlass13device_kernelIN5flash19enable_sm80_to_sm89INS1_16FlashAttnFwdSm80INS1_25CollectiveMainloopFwdSm80ILi4ELi1ELb0EN4cute5tupleIJNS5_1CILi128EEENS7_ILi48EEENS7_ILi96EEEEEELi96ENS_10bfloat16_tEfNS_4arch4Sm80ELb0ELb1ELb1ELb1ELb0ELb1ELb1ELb1EEENS1_21CollectiveEpilogueFwdINS6_IJS8_SA_S9_EEENS6_IJNS7_ILi1EEESI_SI_EEESC_SE_Li128ELb1ELb1ELb1ELb0EEENS1_36VarlenDynamicPersistentTileSchedulerILi128ELi48ELi128ELi128ELb1ELb1ELb0ELb1ELb0ELb1EEEEEEEEEvNT_6ParamsE --------------------------
	.section	.nv.constant0._ZN7cutlass13device_kernelIN5flash19enable_sm80_to_sm89INS1_16FlashAttnFwdSm80INS1_25CollectiveMainloopFwdSm80ILi4ELi1ELb0EN4cute5tupleIJNS5_1CILi128EEENS7_ILi48EEENS7_ILi96EEEEEELi96ENS_10bfloat16_tEfNS_4arch4Sm80ELb0ELb1ELb1ELb1ELb0ELb1ELb1ELb1EEENS1_21CollectiveEpilogueFwdINS6_IJS8_SA_S9_EEENS6_IJNS7_ILi1EEESI_SI_EEESC_SE_Li128ELb1ELb1ELb1ELb0EEENS1_36VarlenDynamicPersistentTileSchedulerILi128ELi48ELi128ELi128ELb1ELb1ELb0ELb1ELb0ELb1EEEEEEEEEvNT_6ParamsE,"a",@progbits
	.sectionflags	@""
	.align	4
.nv.constant0._ZN7cutlass13device_kernelIN5flash19enable_sm80_to_sm89INS1_16FlashAttnFwdSm80INS1_25CollectiveMainloopFwdSm80ILi4ELi1ELb0EN4cute5tupleIJNS5_1CILi128EEENS7_ILi48EEENS7_ILi96EEEEEELi96ENS_10bfloat16_tEfNS_4arch4Sm80ELb0ELb1ELb1ELb1ELb0ELb1ELb1ELb1EEENS1_21CollectiveEpilogueFwdINS6_IJS8_SA_S9_EEENS6_IJNS7_ILi1EEESI_SI_EEESC_SE_Li128ELb1ELb1ELb1ELb0EEENS1_36VarlenDynamicPersistentTileSchedulerILi128ELi48ELi128ELi128ELb1ELb1ELb0ELb1ELb0ELb1EEEEEEEEEvNT_6ParamsE:
	.zero		1432


//--------------------- .nv.constant0._ZN7cutlass13device_kernelIN5flash19enable_sm80_to_sm89INS1_16FlashAttnFwdSm80INS1_25CollectiveMainloopFwdSm80ILi4ELi1ELb0EN4cute5tupleIJNS5_1CILi128EEENS7_ILi64EEENS7_ILi96EEEEEELi96ENS_10bfloat16_tEfNS_4arch4Sm80ELb1ELb0ELb1ELb0ELb0ELb0ELb1ELb1EEENS1_21CollectiveEpilogueFwdINS6_IJS8_SA_S9_EEENS6_IJNS7_ILi1EEESI_SI_EEESC_SE_Li128ELb0ELb1ELb1ELb0EEENS1_30DynamicPersistentTileSchedulerILi128ELi128ELb1ELb1ELb0EEEEEEEEEvNT_6ParamsE --------------------------
	.section	.nv.constant0._ZN7cutlass13device_kernelIN5flash19enable_sm80_to_sm89INS1_16FlashAttnFwdSm80INS1_25CollectiveMainloopFwdSm80ILi4ELi1ELb0EN4cute5tupleIJNS5_1CILi128EEENS7_ILi64EEENS7_ILi96EEEEEELi96ENS_10bfloat16_tEfNS_4arch4Sm80ELb1ELb0ELb1ELb0ELb0ELb0ELb1ELb1EEENS1_21CollectiveEpilogueFwdINS6_IJS8_SA_S9_EEENS6_IJNS7_ILi1EEESI_SI_EEESC_SE_Li128ELb0ELb1ELb1ELb0EEENS1_30DynamicPersistentTileSchedulerILi128ELi128ELb1ELb1ELb0EEEEEEEEEvNT_6ParamsE,"a",@progbits
	.sectionflags	@""
	.align	4
.nv.constant0._ZN7cutlass13device_kernelIN5flash19enable_sm80_to_sm89INS1_16FlashAttnFwdSm80INS1_25CollectiveMainloopFwdSm80ILi4ELi1ELb0EN4cute5tupleIJNS5_1CILi128EEENS7_ILi64EEENS7_ILi96EEEEEELi96ENS_10bfloat16_tEfNS_4arch4Sm80ELb1ELb0ELb1ELb0ELb0ELb0ELb1ELb1EEENS1_21CollectiveEpilogueFwdINS6_IJS8_SA_S9_EEENS6_IJNS7_ILi1EEESI_SI_EEESC_SE_Li128ELb0ELb1ELb1ELb0EEENS1_30DynamicPersistentTileSchedulerILi128ELi128ELb1ELb1ELb0EEEEEEEEEvNT_6ParamsE:
	.zero		1416


//--------------------- .nv.constant0._ZN7cutlass13device_kernelIN5flash19enable_sm80_to_sm89INS1_16FlashAttnFwdSm80INS1_25CollectiveMainloopFwdSm80ILi4ELi1ELb0EN4cute5tupleIJNS5_1CILi128EEENS7_ILi48EEENS7_ILi96EEEEEELi96ENS_10bfloat16_tEfNS_4arch4Sm80ELb1ELb0ELb1ELb1ELb0ELb0ELb1ELb1EEENS1_21CollectiveEpilogueFwdINS6_IJS8_SA_S9_EEENS6_IJNS7_ILi1EEESI_SI_EEESC_SE_Li128ELb1ELb1ELb1ELb0EEENS1_36VarlenDynamicPersistentTileSchedulerILi128ELi48ELi128ELi128ELb1ELb1ELb0ELb1ELb1ELb1EEEEEEEEEvNT_6ParamsE --------------------------
	.section	.nv.constant0._ZN7cutlass13device_kernelIN5flash19enable_sm80_to_sm89INS1_16FlashAttnFwdSm80INS1_25CollectiveMainloopFwdSm80ILi4ELi1ELb0EN4cute5tupleIJNS5_1CILi128EEENS7_ILi48EEENS7_ILi96EEEEEELi96ENS_10bfloat16_tEfNS_4arch4Sm80ELb1ELb0ELb1ELb1ELb0ELb0ELb1ELb1EEENS1_21CollectiveEpilogueFwdINS6_IJS8_SA_S9_EEENS6_IJNS7_ILi1EEESI_SI_EEESC_SE_Li128ELb1ELb1ELb1ELb0EEENS1_36VarlenDynamicPersistentTileSchedulerILi128ELi48ELi128ELi128ELb1ELb1ELb0ELb1ELb1ELb1EEEEEEEEEvNT_6ParamsE,"a",@progbits
	.sectionflags	@""
	.align	4
.nv.constant0._ZN7cutlass13device_kernelIN5flash19enable_sm80_to_sm89INS1_16FlashAttnFwdSm80INS1_25CollectiveMainloopFwdSm80ILi4ELi1ELb0EN4cute5tupleIJNS5_1CILi128EEENS7_ILi48EEENS7_ILi96EEEEEELi96ENS_10bfloat16_tEfNS_4arch4Sm80ELb1ELb0ELb1ELb1ELb0ELb0ELb1ELb1EEENS1_21CollectiveEpilogueFwdINS6_IJS8_SA_S9_EEENS6_IJNS7_ILi1EEESI_SI_EEESC_SE_Li128ELb1ELb1ELb1ELb0EEENS1_36VarlenDynamicPersistentTileSchedulerILi128ELi48ELi128ELi128ELb1ELb1ELb0ELb1ELb1ELb1EEEEEEEEEvNT_6ParamsE:
	.zero		1432


//--------------------- .nv.constant0._ZN7cutlass13device_kernelIN5flash19enable_sm80_to_sm89INS1_16FlashAttnFwdSm80INS1_25CollectiveMainloopFwdSm80ILi4ELi1ELb0EN4cute5tupleIJNS5_1CILi128EEENS7_ILi48EEENS7_ILi96EEEEEELi96ENS_10bfloat16_tEfNS_4arch4Sm80ELb1ELb0ELb1ELb1ELb0ELb1ELb1ELb1EEENS1_21CollectiveEpilogueFwdINS6_IJS8_SA_S9_EEENS6_IJNS7_ILi1EEESI_SI_EEESC_SE_Li128ELb1ELb1ELb1ELb0EEENS1_36VarlenDynamicPersistentTileSchedulerILi128ELi48ELi128ELi128ELb1ELb1ELb0ELb1ELb1ELb1EEEEEEEEEvNT_6ParamsE --------------------------
	.section	.nv.constant0._ZN7cutlass13device_kernelIN5flash19enable_sm80_to_sm89INS1_16FlashAttnFwdSm80INS1_25CollectiveMainloopFwdSm80ILi4ELi1ELb0EN4cute5tupleIJNS5_1CILi128EEENS7_ILi48EEENS7_ILi96EEEEEELi96ENS_10bfloat16_tEfNS_4arch4Sm80ELb1ELb0ELb1ELb1ELb0ELb1ELb1ELb1EEENS1_21CollectiveEpilogueFwdINS6_IJS8_SA_S9_EEENS6_IJNS7_ILi1EEESI_SI_EEESC_SE_Li128ELb1ELb1ELb1ELb0EEENS1_36VarlenDynamicPersistentTileSchedulerILi128ELi48ELi128ELi128ELb1ELb1ELb0ELb1ELb1ELb1EEEEEEEEEvNT_6ParamsE,"a",@progbits
	.sectionflags	@""
	.align	4
.nv.constant0._ZN7cutlass13device_kernelIN5flash19enable_sm80_to_sm89INS1_16FlashAttnFwdSm80INS1_25CollectiveMainloopFwdSm80ILi4ELi1ELb0EN4cute5tupleIJNS5_1CILi128EEENS7_ILi48EEENS7_ILi96EEEEEELi96ENS_10bfloat16_tEfNS_4arch4Sm80ELb1ELb0ELb1ELb1ELb0ELb1ELb1ELb1EEENS1_21CollectiveEpilogueFwdINS6_IJS8_SA_S9_EEENS6_IJNS7_ILi1EEESI_SI_EEESC_SE_Li128ELb1ELb1ELb1ELb0EEENS1_36VarlenDynamicPersistentTileSchedulerILi128ELi48ELi128ELi128ELb1ELb1ELb0ELb1ELb1ELb1EEEEEEEEEvNT_6ParamsE:
	.zero		1432


//--------------------- .nv.constant0._ZN7cutlass13device_kernelIN5flash19enable_sm80_to_sm89INS1_16FlashAttnFwdSm80INS1_25CollectiveMainloopFwdSm80ILi4ELi1ELb0EN4cute5tupleIJNS5_1CILi128EEENS7_ILi64EEENS7_ILi96EEEEEELi96ENS_10bfloat16_tEfNS_4arch4Sm80ELb0ELb0ELb0ELb0ELb0ELb0ELb1ELb1EEENS1_21CollectiveEpilogueFwdINS6_IJS8_SA_S9_EEENS6_IJNS7_ILi1EEESI_SI_EEESC_SE_Li128ELb0ELb1ELb1ELb0EEENS1_19SingleTileSchedulerILb0ELb1ELb1ELi128EEEEEEEEEvNT_6ParamsE --------------------------
	.section	.nv.constant0._ZN7cutlass13device_kernelIN5flash19enable_sm80_to_sm89INS1_16FlashAttnFwdSm80INS1_25CollectiveMainloopFwdSm80ILi4ELi1ELb0EN4cute5tupleIJNS5_1CILi128EEENS7_ILi64EEENS7_ILi96EEEEEELi96ENS_10bfloat16_tEfNS_4arch4Sm80ELb0ELb0ELb0ELb0ELb0ELb0ELb1ELb1EEENS1_21CollectiveEpilogueFwdINS6_IJS8_SA_S9_EEENS6_IJNS7_ILi1EEESI_SI_EEESC_SE_Li128ELb0ELb1ELb1ELb0EEENS1_19SingleTileSchedulerILb0ELb1ELb1ELi128EEEEEEEEEvNT_6ParamsE,"a",@progbits
	.sectionflags	@""
	.align	4
.nv.constant0._ZN7cutlass13device_kernelIN5flash19enable_sm80_to_sm89INS1_16FlashAttnFwdSm80INS1_25CollectiveMainloopFwdSm80ILi4ELi1ELb0EN4cute5tupleIJNS5_1CILi128EEENS7_ILi64EEENS7_ILi96EEEEEELi96ENS_10bfloat16_tEfNS_4arch4Sm80ELb0ELb0ELb0ELb0ELb0ELb0ELb1ELb1EEENS1_21CollectiveEpilogueFwdINS6_IJS8_SA_S9_EEENS6_IJNS7_ILi1EEESI_SI_EEESC_SE_Li128ELb0ELb1ELb1ELb0EEENS1_19SingleTileSchedulerILb0ELb1ELb1ELi128EEEEEEEEEvNT_6ParamsE:
	.zero		1400


//--------------------- .nv.constant0._ZN7cutlass13device_kernelIN5flash19enable_sm80_to_sm89INS1_16FlashAttnFwdSm80INS1_25CollectiveMainloopFwdSm80ILi4ELi1ELb0EN4cute5tupleIJNS5_1CILi128EEENS7_ILi48EEENS7_ILi96EEEEEELi96ENS_10bfloat16_tEfNS_4arch4Sm80ELb0ELb0ELb0ELb1ELb0ELb0ELb1ELb1EEENS1_21CollectiveEpilogueFwdINS6_IJS8_SA_S9_EEENS6_IJNS7_ILi1EEESI_SI_EEESC_SE_Li128ELb1ELb1ELb1ELb0EEENS1_36VarlenDynamicPersistentTileSchedulerILi128ELi48ELi128ELi128ELb1ELb1ELb0ELb0ELb1ELb1EEEEEEEEEvNT_6ParamsE --------------------------
	.section	.nv.constant0._ZN7cutlass13device_kernelIN5flash19enable_sm80_to_sm89INS1_16FlashAttnFwdSm80INS1_25CollectiveMainloopFwdSm80ILi4ELi1ELb0EN4cute5tupleIJNS5_1CILi128EEENS7_ILi48EEENS7_ILi96EEEEEELi96ENS_10bfloat16_tEfNS_4arch4Sm80ELb0ELb0ELb0ELb1ELb0ELb0ELb1ELb1EEENS1_21CollectiveEpilogueFwdINS6_IJS8_SA_S9_EEENS6_IJNS7_ILi1EEESI_SI_EEESC_SE_Li128ELb1ELb1ELb1ELb0EEENS1_36VarlenDynamicPersistentTileSchedulerILi128ELi48ELi128ELi128ELb1ELb1ELb0ELb0ELb1ELb1EEEEEEEEEvNT_6ParamsE,"a",@progbits
	.sectionflags	@""
	.align	4
.nv.constant0._ZN7cutlass13device_kernelIN5flash19enable_sm80_to_sm89INS1_16FlashAttnFwdSm80INS1_25CollectiveMainloopFwdSm80ILi4ELi1ELb0EN4cute5tupleIJNS5_1CILi128EEENS7_ILi48EEENS7_ILi96EEEEEELi96ENS_10bfloat16_tEfNS_4arch4Sm80ELb0ELb0ELb0ELb1ELb0ELb0ELb1ELb1EEENS1_21CollectiveEpilogueFwdINS6_IJS8_SA_S9_EEENS6_IJNS7_ILi1EEESI_SI_EEESC_SE_Li128ELb1ELb1ELb1ELb0EEENS1_36VarlenDynamicPersistentTileSchedulerILi128ELi48ELi128ELi128ELb1ELb1ELb0ELb0ELb1ELb1EEEEEEEEEvNT_6ParamsE:
	.zero		1432


//--------------------- .nv.constant0._ZN7cutlass13device_kernelIN5flash19enable_sm80_to_sm89INS1_16FlashAttnFwdSm80INS1_25CollectiveMainloopFwdSm80ILi4ELi1ELb0EN4cute5tupleIJNS5_1CILi128EEENS7_ILi48EEENS7_ILi96EEEEEELi96ENS_10bfloat16_tEfNS_4arch4Sm80ELb0ELb0ELb0ELb1ELb0ELb1ELb1ELb1EEENS1_21CollectiveEpilogueFwdINS6_IJS8_SA_S9_EEENS6_IJNS7_ILi1EEESI_SI_EEESC_SE_Li128ELb1ELb1ELb1ELb0EEENS1_36VarlenDynamicPersistentTileSchedulerILi128ELi48ELi128ELi128ELb1ELb1ELb0ELb0ELb1ELb1EEEEEEEEEvNT_6ParamsE --------------------------
	.section	.nv.constant0._ZN7cutlass13device_kernelIN5flash19enable_sm80_to_sm89INS1_16FlashAttnFwdSm80INS1_25CollectiveMainloopFwdSm80ILi4ELi1ELb0EN4cute5tupleIJNS5_1CILi128EEENS7_ILi48EEENS7_ILi96EEEEEELi96ENS_10bfloat16_tEfNS_4arch4Sm80ELb0ELb0ELb0ELb1ELb0ELb1ELb1ELb1EEENS1_21CollectiveEpilogueFwdINS6_IJS8_SA_S9_EEENS6_IJNS7_ILi1EEESI_SI_EEESC_SE_Li128ELb1ELb1ELb1ELb0EEENS1_36VarlenDynamicPersistentTileSchedulerILi128ELi48ELi128ELi128ELb1ELb1ELb0ELb0ELb1ELb1EEEEEEEEEvNT_6ParamsE,"a",@progbits
	.sectionflags	@""
	.align	4
.nv.constant0._ZN7cutlass13device_kernelIN5flash19enable_sm80_to_sm89INS1_16FlashAttnFwdSm80INS1_25CollectiveMainloopFwdSm80ILi4ELi1ELb0EN4cute5tupleIJNS5_1CILi128EEENS7_ILi48EEENS7_ILi96EEEEEELi96ENS_10bfloat16_tEfNS_4arch4Sm80ELb0ELb0ELb0ELb1ELb0ELb1ELb1ELb1EEENS1_21CollectiveEpilogueFwdINS6_IJS8_SA_S9_EEENS6_IJNS7_ILi1EEESI_SI_EEESC_SE_Li128ELb1ELb1ELb1ELb0EEENS1_36VarlenDynamicPersistentTileSchedulerILi128ELi48ELi128ELi128ELb1ELb1ELb0ELb0ELb1ELb1EEEEEEEEEvNT_6ParamsE:
	.zero		1432


//--------------------- .nv.constant0._ZN7cutlass13device_kernelIN5flash19enable_sm80_to_sm89INS1_16FlashAttnFwdSm80INS1_25CollectiveMainloopFwdSm80ILi4ELi1ELb0EN4cute5tupleIJNS5_1CILi128EEENS7_ILi48EEENS7_ILi96EEEEEELi96ENS_10bfloat16_tEfNS_4arch4Sm80ELb0ELb1ELb0ELb0ELb0ELb0ELb1ELb1EEENS1_21CollectiveEpilogueFwdINS6_IJS8_SA_S9_EEENS6_IJNS7_ILi1EEESI_SI_EEESC_SE_Li128ELb0ELb1ELb1ELb0EEENS1_19SingleTileSchedulerILb0ELb1ELb1ELi128EEEEEEEEEvNT_6ParamsE --------------------------
	.section	.nv.constant0._ZN7cutlass13device_kernelIN5flash19enable_sm80_to_sm89INS1_16FlashAttnFwdSm80INS1_25CollectiveMainloopFwdSm80ILi4ELi1ELb0EN4cute5tupleIJNS5_1CILi128EEENS7_ILi48EEENS7_ILi96EEEEEELi96ENS_10bfloat16_tEfNS_4arch4Sm80ELb0ELb1ELb0ELb0ELb0ELb0ELb1ELb1EEENS1_21CollectiveEpilogueFwdINS6_IJS8_SA_S9_EEENS6_IJNS7_ILi1EEESI_SI_EEESC_SE_Li128ELb0ELb1ELb1ELb0EEENS1_19SingleTileSchedulerILb0ELb1ELb1ELi128EEEEEEEEEvNT_6ParamsE,"a",@progbits
	.sectionflags	@""
	.align	4
.nv.constant0._ZN7cutlass13device_kernelIN5flash19enable_sm80_to_sm89INS1_16FlashAttnFwdSm80INS1_25CollectiveMainloopFwdSm80ILi4ELi1ELb0EN4cute5tupleIJNS5_1CILi128EEENS7_ILi48EEENS7_ILi96EEEEEELi96ENS_10bfloat16_tEfNS_4arch4Sm80ELb0ELb1ELb0ELb0ELb0ELb0ELb1ELb1EEENS1_21CollectiveEpilogueFwdINS6_IJS8_SA_S9_EEENS6_IJNS7_ILi1EEESI_SI_EEESC_SE_Li128ELb0ELb1ELb1ELb0EEENS1_19SingleTileSchedulerILb0ELb1ELb1ELi128EEEEEEEEEvNT_6ParamsE:
	.zero		1400


//--------------------- .nv.constant0._ZN7cutlass13device_kernelIN5flash19enable_sm80_to_sm89INS1_16FlashAttnFwdSm80INS1_25CollectiveMainloopFwdSm80ILi4ELi1ELb0EN4cute5tupleIJNS5_1CILi128EEENS7_ILi48EEENS7_ILi96EEEEEELi96ENS_10bfloat16_tEfNS_4arch4Sm80ELb0ELb1ELb0ELb1ELb0ELb0ELb1ELb1EEENS1_21CollectiveEpilogueFwdINS6_IJS8_SA_S9_EEENS6_IJNS7_ILi1EEESI_SI_EEESC_SE_Li128ELb1ELb1ELb1ELb0EEENS1_36VarlenDynamicPersistentTileSchedulerILi128ELi48ELi128ELi128ELb1ELb1ELb0ELb1ELb0ELb1EEEEEEEEEvNT_6ParamsE --------------------------
	.section	.nv.constant0._ZN7cutlass13device_kernelIN5flash19enable_sm80_to_sm89INS1_16FlashAttnFwdSm80INS1_25CollectiveMainloopFwdSm80ILi4ELi1ELb0EN4cute5tupleIJNS5_1CILi128EEENS7_ILi48EEENS7_ILi96EEEEEELi96ENS_10bfloat16_tEfNS_4arch4Sm80ELb0ELb1ELb0ELb1ELb0ELb0ELb1ELb1EEENS1_21CollectiveEpilogueFwdINS6_IJS8_SA_S9_EEENS6_IJNS7_ILi1EEESI_SI_EEESC_SE_Li128ELb1ELb1ELb1ELb0EEENS1_36VarlenDynamicPersistentTileSchedulerILi128ELi48ELi128ELi128ELb1ELb1ELb0ELb1ELb0ELb1EEEEEEEEEvNT_6ParamsE,"a",@progbits
	.sectionflags	@""
	.align	4
.nv.constant0._ZN7cutlass13device_kernelIN5flash19enable_sm80_to_sm89INS1_16FlashAttnFwdSm80INS1_25CollectiveMainloopFwdSm80ILi4ELi1ELb0EN4cute5tupleIJNS5_1CILi128EEENS7_ILi48EEENS7_ILi96EEEEEELi96ENS_10bfloat16_tEfNS_4arch4Sm80ELb0ELb1ELb0ELb1ELb0ELb0ELb1ELb1EEENS1_21CollectiveEpilogueFwdINS6_IJS8_SA_S9_EEENS6_IJNS7_ILi1EEESI_SI_EEESC_SE_Li128ELb1ELb1ELb1ELb0EEENS1_36VarlenDynamicPersistentTileSchedulerILi128ELi48ELi128ELi128ELb1ELb1ELb0ELb1ELb0ELb1EEEEEEEEEvNT_6ParamsE:
	.zero		1432


//--------------------- .nv.constant0._ZN7cutlass13device_kernelIN5flash19enable_sm80_to_sm89INS1_16FlashAttnFwdSm80INS1_25CollectiveMainloopFwdSm80ILi4ELi1ELb0EN4cute5tupleIJNS5_1CILi128EEENS7_ILi48EEENS7_ILi96EEEEEELi96ENS_10bfloat16_tEfNS_4arch4Sm80ELb0ELb1ELb0ELb1ELb0ELb1ELb1ELb1EEENS1_21CollectiveEpilogueFwdINS6_IJS8_SA_S9_EEENS6_IJNS7_ILi1EEESI_SI_EEESC_SE_Li128ELb1ELb1ELb1ELb0EEENS1_36VarlenDynamicPersistentTileSchedulerILi128ELi48ELi128ELi128ELb1ELb1ELb0ELb1ELb0ELb1EEEEEEEEEvNT_6ParamsE --------------------------
	.section	.nv.constant0._ZN7cutlass13device_kernelIN5flash19enable_sm80_to_sm89INS1_16FlashAttnFwdSm80INS1_25CollectiveMainloopFwdSm80ILi4ELi1ELb0EN4cute5tupleIJNS5_1CILi128EEENS7_ILi48EEENS7_ILi96EEEEEELi96ENS_10bfloat16_tEfNS_4arch4Sm80ELb0ELb1ELb0ELb1ELb0ELb1ELb1ELb1EEENS1_21CollectiveEpilogueFwdINS6_IJS8_SA_S9_EEENS6_IJNS7_ILi1EEESI_SI_EEESC_SE_Li128ELb1ELb1ELb1ELb0EEENS1_36VarlenDynamicPersistentTileSchedulerILi128ELi48ELi128ELi128ELb1ELb1ELb0ELb1ELb0ELb1EEEEEEEEEvNT_6ParamsE,"a",@progbits
	.sectionflags	@""
	.align	4
.nv.constant0._ZN7cutlass13device_kernelIN5flash19enable_sm80_to_sm89INS1_16FlashAttnFwdSm80INS1_25CollectiveMainloopFwdSm80ILi4ELi1ELb0EN4cute5tupleIJNS5_1CILi128EEENS7_ILi48EEENS7_ILi96EEEEEELi96ENS_10bfloat16_tEfNS_4arch4Sm80ELb0ELb1ELb0ELb1ELb0ELb1ELb1ELb1EEENS1_21CollectiveEpilogueFwdINS6_IJS8_SA_S9_EEENS6_IJNS7_ILi1EEESI_SI_EEESC_SE_Li128ELb1ELb1ELb1ELb0EEENS1_36VarlenDynamicPersistentTileSchedulerILi128ELi48ELi128ELi128ELb1ELb1ELb0ELb1ELb0ELb1EEEEEEEEEvNT_6ParamsE:
	.zero		1432


//--------------------- .nv.constant0._ZN7cutlass13device_kernelIN5flash19enable_sm80_to_sm89INS1_16FlashAttnFwdSm80INS1_25CollectiveMainloopFwdSm80ILi4ELi1ELb0EN4cute5tupleIJNS5_1CILi128EEENS7_ILi64EEENS7_ILi96EEEEEELi96ENS_10bfloat16_tEfNS_4arch4Sm80ELb1ELb0ELb0ELb0ELb0ELb0ELb1ELb1EEENS1_21CollectiveEpilogueFwdINS6_IJS8_SA_S9_EEENS6_IJNS7_ILi1EEESI_SI_EEESC_SE_Li128ELb0ELb1ELb1ELb0EEENS1_30DynamicPersistentTileSchedulerILi128ELi128ELb1ELb1ELb0EEEEEEEEEvNT_6ParamsE --------------------------
	.section	.nv.constant0._ZN7cutlass13device_kernelIN5flash19enable_sm80_to_sm89INS1_16FlashAttnFwdSm80INS1_25CollectiveMainloopFwdSm80ILi4ELi1ELb0EN4cute5tupleIJNS5_1CILi128EEENS7_ILi64EEENS7_ILi96EEEEEELi96ENS_10bfloat16_tEfNS_4arch4Sm80ELb1ELb0ELb0ELb0ELb0ELb0ELb1ELb1EEENS1_21CollectiveEpilogueFwdINS6_IJS8_SA_S9_EEENS6_IJNS7_ILi1EEESI_SI_EEESC_SE_Li128ELb0ELb1ELb1ELb0EEENS1_30DynamicPersistentTileSchedulerILi128ELi128ELb1ELb1ELb0EEEEEEEEEvNT_6ParamsE,"a",@progbits
	.sectionflags	@""
	.align	4
.nv.constant0._ZN7cutlass13device_kernelIN5flash19enable_sm80_to_sm89INS1_16FlashAttnFwdSm80INS1_25CollectiveMainloopFwdSm80ILi4ELi1ELb0EN4cute5tupleIJNS5_1CILi128EEENS7_ILi64EEENS7_ILi96EEEEEELi96ENS_10bfloat16_tEfNS_4arch4Sm80ELb1ELb0ELb0ELb0ELb0ELb0ELb1ELb1EEENS1_21CollectiveEpilogueFwdINS6_IJS8_SA_S9_EEENS6_IJNS7_ILi1EEESI_SI_EEESC_SE_Li128ELb0ELb1ELb1ELb0EEENS1_30DynamicPersistentTileSchedulerILi128ELi128ELb1ELb1ELb0EEEEEEEEEvNT_6ParamsE:
	.zero		1416


//--------------------- .nv.constant0._ZN7cutlass13device_kernelIN5flash19enable_sm80_to_sm89INS1_16FlashAttnFwdSm80INS1_25CollectiveMainloopFwdSm80ILi4ELi1ELb0EN4cute5tupleIJNS5_1CILi128EEENS7_ILi48EEENS7_ILi96EEEEEELi96ENS_10bfloat16_tEfNS_4arch4Sm80ELb1ELb0ELb0ELb1ELb0ELb0ELb1ELb1EEENS1_21CollectiveEpilogueFwdINS6_IJS8_SA_S9_EEENS6_IJNS7_ILi1EEESI_SI_EEESC_SE_Li128ELb1ELb1ELb1ELb0EEENS1_36VarlenDynamicPersistentTileSchedulerILi128ELi48ELi128ELi128ELb1ELb1ELb0ELb1ELb1ELb1EEEEEEEEEvNT_6ParamsE --------------------------
	.section	.nv.constant0._ZN7cutlass13device_kernelIN5flash19enable_sm80_to_sm89INS1_16FlashAttnFwdSm80INS1_25CollectiveMainloopFwdSm80ILi4ELi1ELb0EN4cute5tupleIJNS5_1CILi128EEENS7_ILi48EEENS7_ILi96EEEEEELi96ENS_10bfloat16_tEfNS_4arch4Sm80ELb1ELb0ELb0ELb1ELb0ELb0ELb1ELb1EEENS1_21CollectiveEpilogueFwdINS6_IJS8_SA_S9_EEENS6_IJNS7_ILi1EEESI_SI_EEESC_SE_Li128ELb1ELb1ELb1ELb0EEENS1_36VarlenDynamicPersistentTileSchedulerILi128ELi48ELi128ELi128ELb1ELb1ELb0ELb1ELb1ELb1EEEEEEEEEvNT_6ParamsE,"a",@progbits
	.sectionflags	@""
	.align	4
.nv.constant0._ZN7cutlass13device_kernelIN5flash19enable_sm80_to_sm89INS1_16FlashAttnFwdSm80INS1_25CollectiveMainloopFwdSm80ILi4ELi1ELb0EN4cute5tupleIJNS5_1CILi128EEENS7_ILi48EEENS7_ILi96EEEEEELi96ENS_10bfloat16_tEfNS_4arch4Sm80ELb1ELb0ELb0ELb1ELb0ELb0ELb1ELb1EEENS1_21CollectiveEpilogueFwdINS6_IJS8_SA_S9_EEENS6_IJNS7_ILi1EEESI_SI_EEESC_SE_Li128ELb1ELb1ELb1ELb0EEENS1_36VarlenDynamicPersistentTileSchedulerILi128ELi48ELi128ELi128ELb1ELb1ELb0ELb1ELb1ELb1EEEEEEEEEvNT_6ParamsE:
	.zero		1432


//--------------------- .nv.constant0._ZN7cutlass13device_kernelIN5flash19enable_sm80_to_sm89INS1_16FlashAttnFwdSm80INS1_25CollectiveMainloopFwdSm80ILi4ELi1ELb0EN4cute5tupleIJNS5_1CILi128EEENS7_ILi48EEENS7_ILi96EEEEEELi96ENS_10bfloat16_tEfNS_4arch4Sm80ELb1ELb0ELb0ELb1ELb0ELb1ELb1ELb1EEENS1_21CollectiveEpilogueFwdINS6_IJS8_SA_S9_EEENS6_IJNS7_ILi1EEESI_SI_EEESC_SE_Li128ELb1ELb1ELb1ELb0EEENS1_36VarlenDynamicPersistentTileSchedulerILi128ELi48ELi128ELi128ELb1ELb1ELb0ELb1ELb1ELb1EEEEEEEEEvNT_6ParamsE --------------------------
	.section	.nv.constant0._ZN7cutlass13device_kernelIN5flash19enable_sm80_to_sm89INS1_16FlashAttnFwdSm80INS1_25CollectiveMainloopFwdSm80ILi4ELi1ELb0EN4cute5tupleIJNS5_1CILi128EEENS7_ILi48EEENS7_ILi96EEEEEELi96ENS_10bfloat16_tEfNS_4arch4Sm80ELb1ELb0ELb0ELb1ELb0ELb1ELb1ELb1EEENS1_21CollectiveEpilogueFwdINS6_IJS8_SA_S9_EEENS6_IJNS7_ILi1EEESI_SI_EEESC_SE_Li128ELb1ELb1ELb1ELb0EEENS1_36VarlenDynamicPersistentTileSchedulerILi128ELi48ELi128ELi128ELb1ELb1ELb0ELb1ELb1ELb1EEEEEEEEEvNT_6ParamsE,"a",@progbits
	.sectionflags	@""
	.align	4
.nv.constant0._ZN7cutlass13device_kernelIN5flash19enable_sm80_to_sm89INS1_16FlashAttnFwdSm80INS1_25CollectiveMainloopFwdSm80ILi4ELi1ELb0EN4cute5tupleIJNS5_1CILi128EEENS7_ILi48EEENS7_ILi96EEEEEELi96ENS_10bfloat16_tEfNS_4arch4Sm80ELb1ELb0ELb0ELb1ELb0ELb1ELb1ELb1EEENS1_21CollectiveEpilogueFwdINS6_IJS8_SA_S9_EEENS6_IJNS7_ILi1EEESI_SI_EEESC_SE_Li128ELb1ELb1ELb1ELb0EEENS1_36VarlenDynamicPersistentTileSchedulerILi128ELi48ELi128ELi128ELb1ELb1ELb0ELb1ELb1ELb1EEEEEEEEEvNT_6ParamsE:
	.zero		1432


//--------------------- .text._ZN7cutlass13device_kernelIN5flash19enable_sm80_to_sm89INS1_16FlashAttnFwdSm80INS1_25CollectiveMainloopFwdSm80ILi4ELi1ELb0EN4cute5tupleIJNS5_1CILi128EEENS7_ILi64EEENS7_ILi96EEEEEELi96ENS_10bfloat16_tEfNS_4arch4Sm80ELb0ELb0ELb1ELb0ELb0ELb0ELb1ELb1EEENS1_21CollectiveEpilogueFwdINS6_IJS8_SA_S9_EEENS6_IJNS7_ILi1EEESI_SI_EEESC_SE_Li128ELb0ELb1ELb1ELb0EEENS1_19SingleTileSchedulerILb0ELb1ELb1ELi128EEEEEEEEEvNT_6ParamsE --------------------------
	.section	.text._ZN7cutlass13device_kernelIN5flash19enable_sm80_to_sm89INS1_16FlashAttnFwdSm80INS1_25CollectiveMainloopFwdSm80ILi4ELi1ELb0EN4cute5tupleIJNS5_1CILi128EEENS7_ILi64EEENS7_ILi96EEEEEELi96ENS_10bfloat16_tEfNS_4arch4Sm80ELb0ELb0ELb1ELb0ELb0ELb0ELb1ELb1EEENS1_21CollectiveEpilogueFwdINS6_IJS8_SA_S9_EEENS6_IJNS7_ILi1EEESI_SI_EEESC_SE_Li128ELb0ELb1ELb1ELb0EEENS1_19SingleTileSchedulerILb0ELb1ELb1ELi128EEEEEEEEEvNT_6ParamsE,"ax",@progbits
	.sectioninfo	@"SHI_REGISTERS=255"
	.align	128
.text._ZN7cutlass13device_kernelIN5flash19enable_sm80_to_sm89INS1_16FlashAttnFwdSm80INS1_25CollectiveMainloopFwdSm80ILi4ELi1ELb0EN4cute5tupleIJNS5_1CILi128EEENS7_ILi64EEENS7_ILi96EEEEEELi96ENS_10bfloat16_tEfNS_4arch4Sm80ELb0ELb0ELb1ELb0ELb0ELb0ELb1ELb1EEENS1_21CollectiveEpilogueFwdINS6_IJS8_SA_S9_EEENS6_IJNS7_ILi1EEESI_SI_EEESC_SE_Li128ELb0ELb1ELb1ELb0EEENS1_19SingleTileSchedulerILb0ELb1ELb1ELi128EEEEEEEEEvNT_6ParamsE:
        .type           _ZN7cutlass13device_kernelIN5flash19enable_sm80_to_sm89INS1_16FlashAttnFwdSm80INS1_25CollectiveMainloopFwdSm80ILi4ELi1ELb0EN4cute5tupleIJNS5_1CILi128EEENS7_ILi64EEENS7_ILi96EEEEEELi96ENS_10bfloat16_tEfNS_4arch4Sm80ELb0ELb0ELb1ELb0ELb0ELb0ELb1ELb1EEENS1_21CollectiveEpilogueFwdINS6_IJS8_SA_S9_EEENS6_IJNS7_ILi1EEESI_SI_EEESC_SE_Li128ELb0ELb1ELb1ELb0EEENS1_19SingleTileSchedulerILb0ELb1ELb1ELi128EEEEEEEEEvNT_6ParamsE,@function
        .size           _ZN7cutlass13device_kernelIN5flash19enable_sm80_to_sm89INS1_16FlashAttnFwdSm80INS1_25CollectiveMainloopFwdSm80ILi4ELi1ELb0EN4cute5tupleIJNS5_1CILi128EEENS7_ILi64EEENS7_ILi96EEEEEELi96ENS_10bfloat16_tEfNS_4arch4Sm80ELb0ELb0ELb1ELb0ELb0ELb0ELb1ELb1EEENS1_21CollectiveEpilogueFwdINS6_IJS8_SA_S9_EEENS6_IJNS7_ILi1EEESI_SI_EEESC_SE_Li128ELb0ELb1ELb1ELb0EEENS1_19SingleTileSchedulerILb0ELb1ELb1ELi128EEEEEEEEEvNT_6ParamsE,(.L_x_2848 - _ZN7cutlass13device_kernelIN5flash19enable_sm80_to_sm89INS1_16FlashAttnFwdSm80INS1_25CollectiveMainloopFwdSm80ILi4ELi1ELb0EN4cute5tupleIJNS5_1CILi128EEENS7_ILi64EEENS7_ILi96EEEEEELi96ENS_10bfloat16_tEfNS_4arch4Sm80ELb0ELb0ELb1ELb0ELb0ELb0ELb1ELb1EEENS1_21CollectiveEpilogueFwdINS6_IJS8_SA_S9_EEENS6_IJNS7_ILi1EEESI_SI_EEESC_SE_Li128ELb0ELb1ELb1ELb0EEENS1_19SingleTileSchedulerILb0ELb1ELb1ELi128EEEEEEEEEvNT_6ParamsE)
        .other          _ZN7cutlass13device_kernelIN5flash19enable_sm80_to_sm89INS1_16FlashAttnFwdSm80INS1_25CollectiveMainloopFwdSm80ILi4ELi1ELb0EN4cute5tupleIJNS5_1CILi128EEENS7_ILi64EEENS7_ILi96EEEEEELi96ENS_10bfloat16_tEfNS_4arch4Sm80ELb0ELb0ELb1ELb0ELb0ELb0ELb1ELb1EEENS1_21CollectiveEpilogueFwdINS6_IJS8_SA_S9_EEENS6_IJNS7_ILi1EEESI_SI_EEESC_SE_Li128ELb0ELb1ELb1ELb0EEENS1_19SingleTileSchedulerILb0ELb1ELb1ELi128EEEEEEEEEvNT_6ParamsE,@"STO_CUDA_ENTRY STV_DEFAULT"
_ZN7cutlass13device_kernelIN5flash19enable_sm80_to_sm89INS1_16FlashAttnFwdSm80INS1_25CollectiveMainloopFwdSm80ILi4ELi1ELb0EN4cute5tupleIJNS5_1CILi128EEENS7_ILi64EEENS7_ILi96EEEEEELi96ENS_10bfloat16_tEfNS_4arch4Sm80ELb0ELb0ELb1ELb0ELb0ELb0ELb1ELb1EEENS1_21CollectiveEpilogueFwdINS6_IJS8_SA_S9_EEENS6_IJNS7_ILi1EEESI_SI_EEESC_SE_Li128ELb0ELb1ELb1ELb0EEENS1_19SingleTileSchedulerILb0ELb1ELb1ELi128EEEEEEEEEvNT_6ParamsE:
[----:B------:R-:W-:-:S03]  /*0000*/  MOV R1, c[0x0][0x28] ;  /* 0x00000a0000017a02 */ /* 0x000fc60000000f00 */
[----:B------:R-:W1:Y:S01]  /*0010*/  S2R R174, SR_TID.X ;  /* 0x0000000000ae7919 */ /* 0x000e620000002100 */
[----:B------:R-:W-:-:S03]  /*0020*/  IADD3 R1, R1, -0x60, RZ ;  /* 0xffffffa001017810 */ /* 0x000fc60007ffe0ff */
[----:B------:R-:W2:Y:S04]  /*0030*/  S2R R2, SR_CTAID.Y ;  /* 0x0000000000027919 */ /* 0x000ea80000002600 */
[----:B------:R-:W3:Y:S01]  /*0040*/  S2R R28, SR_CTAID.Z ;  /* 0x00000000001c7919 */ /* 0x000ee20000002700 */
[----:B-1----:R-:W-:-:S06]  /*0050*/  SHF.R.U32.HI R0, RZ, 0x5, R174 ;  /* 0x00000005ff007819 */ /* 0x002fcc00000116ae */
[----:B------:R-:W1:Y:S02]  /*0060*/  SHFL.IDX PT, R0, R0, RZ, 0x1f ;  /* 0x00001fff00007589 */ /* 0x000e6400000e0000 */
[----:B-1----:R-:W-:-:S13]  /*0070*/  ISETP.NE.AND P0, PT, R0, RZ, PT ;  /* 0x000000ff0000720c */ /* 0x002fda0003f05270 */
[----:B------:R-:W-:Y:S05]  /*0080*/  @!P0 BRA `(.L_x_0) ;  /* 0x0000008000008947 */ /* 0x000fea0003800000 */
[----:B--23--:R1:W-:Y:S01]  /*0090*/  STL [R1+0x50], R2 ;  /* 0x0000500201007387 */ /* 0x00c3e20000100800 */
[----:B------:R-:W-:-:S04]  /*00a0*/  MOV R0, c[0x0][0x550] ;  /* 0x0001540000007a02 */ /* 0x000fc80000000f00 */
[----:B------:R-:W-:-:S13]  /*00b0*/  ISETP.NE.AND P0, PT, R0, 0x1, PT ;  /* 0x000000010000780c */ /* 0x000fda0003f05270 */
[----:B------:R-:W-:Y:S05]  /*00c0*/  @!P0 BRA `(.L_x_1) ;  /* 0x000000a000008947 */ /* 0x000fea0003800000 */
[----:B------:R-:W-:-:S05]  /*00d0*/  IMAD.HI.U32 R0, R2, c[0x0][0x554], RZ ;  /* 0x0001550002007a27 */ /* 0x000fca00078e00ff */
[----:B------:R-:W-:-:S05]  /*00e0*/  SHF.R.U32.HI R0, RZ, c[0x0][0x558], R0 ;  /* 0x00015600ff007a19 */ /* 0x000fca0000011600 */
[----:B------:R2:W-:Y:S01]  /*00f0*/  STL [R1+0x50], R0 ;  /* 0x0000500001007387 */ /* 0x0005e20000100800 */
[----:B------:R-:W-:Y:S05]  /*0100*/  BRA `(.L_x_1) ;  /* 0x0000006000007947 */ /* 0x000fea0003800000 */
.L_x_0:
[----:B--23--:R-:W-:Y:S01]  /*0110*/  IMAD.MOV.U32 R0, RZ, RZ, c[0x0][0x550] ;  /* 0x00015400ff007624 */ /* 0x00cfe200078e00ff */
[----:B------:R-:W-:-:S04]  /*0120*/  MOV R3, R2 ;  /* 0x0000000200037202 */ /* 0x000fc80000000f00 */
[----:B------:R-:W-:-:S13]  /*0130*/  ISETP.NE.AND P0, PT, R0, 0x1, PT ;  /* 0x000000010000780c */ /* 0x000fda0003f05270 */
[----:B------:R-:W-:-:S05]  /*0140*/  @P0 IMAD.HI.U32 R0, R2, c[0x0][0x554], RZ ;  /* 0x0001550002000a27 */ /* 0x000fca00078e00ff */
[----:B------:R-:W-:-:S05]  /*0150*/  @P0 SHF.R.U32.HI R3, RZ, c[0x0][0x558], R0 ;  /* 0x00015600ff030a19 */ /* 0x000fca0000011600 */
[----:B------:R1:W-:Y:S02]  /*0160*/  STL [R1+0x50], R3 ;  /* 0x0000500301007387 */ /* 0x0003e40000100800 */
.L_x_1:
[----:B------:R-:W3:Y:S01]  /*0170*/  LDL R22, [R1+0x50] ;  /* 0x0000500001167983 */ /* 0x000ee20000100800 */
[----:B------:R-:W-:Y:S02]  /*0180*/  ISETP.GE.AND P0, PT, R28, RZ, PT ;  /* 0x000000ff1c00720c */ /* 0x000fe40003f06270 */
[----:B--23--:R-:W-:-:S05]  /*0190*/  IADD3 R0, -R22, RZ, RZ ;  /* 0x000000ff16007210 */ /* 0x00cfca0007ffe1ff */
[----:B------:R-:W-:-:S06]  /*01a0*/  IMAD R10, R0, c[0x0][0x550], R2 ;  /* 0x00015400000a7a24 */ /* 0x000fcc00078e0202 */
[----:B------:R-:W-:Y:S05]  /*01b0*/  @!P0 EXIT ;  /* 0x000000000000894d */ /* 0x000fea0003800000 */
[----:B-1----:R-:W-:-:S05]  /*01c0*/  IMAD.MOV.U32 R3, RZ, RZ, c[0x0][0x1d0] ;  /* 0x00007400ff037624 */ /* 0x002fca00078e00ff */
[C---:B------:R-:W-:Y:S02]  /*01d0*/  ISETP.GE.AND P0, PT, R3.reuse, 0x1, PT ;  /* 0x000000010300780c */ /* 0x040fe40003f06270 */
[----:B------:R-:W-:-:S04]  /*01e0*/  IADD3 R2, R3, 0x3f, RZ ;  /* 0x0000003f03027810 */ /* 0x000fc80007ffe0ff */
[----:B------:R-:W-:-:S04]  /*01f0*/  SHF.R.S32.HI R0, RZ, 0x1f, R2 ;  /* 0x0000001fff007819 */ /* 0x000fc80000011402 */
[----:B------:R-:W-:Y:S01]  /*0200*/  LEA.HI R2, R0, R2, RZ, 0x6 ;  /* 0x0000000200027211 */ /* 0x000fe200078f30ff */
[----:B------:R-:W-:-:S03]  /*0210*/  IMAD.MOV.U32 R0, RZ, RZ, RZ ;  /* 0x000000ffff007224 */ /* 0x000fc600078e00ff */
[----:B------:R-:W-:Y:S01]  /*0220*/  SHF.R.S32.HI R11, RZ, 0x6, R2 ;  /* 0x00000006ff0b7819 */ /* 0x000fe20000011402 */
[----:B------:R-:W-:Y:S05]  /*0230*/  @!P0 BRA `(.L_x_2) ;  /* 0x0000020000008947 */ /* 0x000fea0003800000 */
[----:B------:R-:W-:-:S04]  /*0240*/  SHF.R.U32.HI R0, RZ, 0x10, R10 ;  /* 0x00000010ff007819 */ /* 0x000fc8000001160a */
[----:B------:R-:W-:-:S04]  /*0250*/  ISETP.NE.AND P0, PT, R0, RZ, PT ;  /* 0x000000ff0000720c */ /* 0x000fc80003f05270 */
[----:B------:R-:W-:-:S04]  /*0260*/  SEL R5, R0, c[0x0][0x338], P0 ;  /* 0x0000ce0000057a07 */ /* 0x000fc80000000000 */
[----:B------:R-:W-:Y:S02]  /*0270*/  IABS R0, R5 ;  /* 0x0000000500007213 */ /* 0x000fe40000000000 */
[----:B------:R-:W-:-:S03]  /*0280*/  IADD3 R7, R11, -0x1, R5 ;  /* 0xffffffff0b077810 */ /* 0x000fc60007ffe005 */
[----:B------:R-:W-:Y:S01]  /*0290*/  IMAD.MOV.U32 R4, RZ, RZ, R0 ;  /* 0x000000ffff047224 */ /* 0x000fe200078e0000 */
[----:B------:R-:W-:-:S03]  /*02a0*/  IABS R9, R7 ;  /* 0x0000000700097213 */ /* 0x000fc60000000000 */
[----:B------:R-:W1:Y:S08]  /*02b0*/  I2F.RP R2, R4 ;  /* 0x0000000400027306 */ /* 0x000e700000209400 */
[----:B-1----:R-:W1:Y:S02]  /*02c0*/  MUFU.RCP R2, R2 ;  /* 0x0000000200027308 */ /* 0x002e640000001000 */
[----:B-1----:R-:W-:-:S06]  /*02d0*/  IADD3 R2, R2, 0xffffffe, RZ ;  /* 0x0ffffffe02027810 */ /* 0x002fcc0007ffe0ff */
[----:B------:R-:W1:Y:S02]  /*02e0*/  F2I.FTZ.U32.TRUNC.NTZ R3, R2 ;  /* 0x0000000200037305 */ /* 0x000e64000021f000 */
[----:B-1----:R-:W-:Y:S02]  /*02f0*/  IMAD.MOV R0, RZ, RZ, -R3 ;  /* 0x000000ffff007224 */ /* 0x002fe400078e0a03 */
[----:B------:R-:W-:Y:S02]  /*0300*/  IMAD.MOV.U32 R2, RZ, RZ, RZ ;  /* 0x000000ffff027224 */ /* 0x000fe400078e00ff */
[----:B------:R-:W-:Y:S01]  /*0310*/  IMAD.MOV.U32 R6, RZ, RZ, R0 ;  /* 0x000000ffff067224 */ /* 0x000fe200078e0000 */
[----:B------:R-:W-:-:S03]  /*0320*/  IABS R0, R5 ;  /* 0x0000000500007213 */ /* 0x000fc60000000000 */
[----:B------:R-:W-:Y:S02]  /*0330*/  IMAD R6, R6, R4, RZ ;  /* 0x0000000406067224 */ /* 0x000fe400078e02ff */
[----:B------:R-:W-:Y:S02]  /*0340*/  IMAD.MOV R8, RZ, RZ, -R0 ;  /* 0x000000ffff087224 */ /* 0x000fe400078e0a00 */
[----:B------:R-:W-:-:S04]  /*0350*/  IMAD.HI.U32 R0, R3, R6, R2 ;  /* 0x0000000603007227 */ /* 0x000fc800078e0002 */
[----:B------:R-:W-:Y:S02]  /*0360*/  IMAD.MOV.U32 R2, RZ, RZ, R9 ;  /* 0x000000ffff027224 */ /* 0x000fe400078e0009 */
[----:B------:R-:W-:Y:S02]  /*0370*/  IMAD.MOV.U32 R3, RZ, RZ, R8 ;  /* 0x000000ffff037224 */ /* 0x000fe400078e0008 */
[----:B------:R-:W-:-:S04]  /*0380*/  IMAD.HI.U32 R0, R0, R2, RZ ;  /* 0x0000000200007227 */ /* 0x000fc800078e00ff */
[----:B------:R-:W-:-:S05]  /*0390*/  IMAD R2, R0, R3, R2 ;  /* 0x0000000300027224 */ /* 0x000fca00078e0202 */
[----:B------:R-:W-:-:S13]  /*03a0*/  ISETP.GT.U32.AND P1, PT, R4, R2, PT ;  /* 0x000000020400720c */ /* 0x000fda0003f24070 */
[----:B------:R-:W-:Y:S01]  /*03b0*/  @!P1 IMAD.IADD R2, R2, 0x1, -R4 ;  /* 0x0000000102029824 */ /* 0x000fe200078e0a04 */
[----:B------:R-:W-:Y:S02]  /*03c0*/  @!P1 IADD3 R0, R0, 0x1, RZ ;  /* 0x0000000100009810 */ /* 0x000fe40007ffe0ff */
[----:B------:R-:W-:Y:S02]  /*03d0*/  ISETP.NE.AND P1, PT, R5, RZ, PT ;  /* 0x000000ff0500720c */ /* 0x000fe40003f25270 */
[----:B------:R-:W-:Y:S02]  /*03e0*/  ISETP.GE.U32.AND P2, PT, R2, R4, PT ;  /* 0x000000040200720c */ /* 0x000fe40003f46070 */
[----:B------:R-:W-:-:S04]  /*03f0*/  LOP3.LUT R2, R7, R5, RZ, 0x3c, !PT ;  /* 0x0000000507027212 */ /* 0x000fc800078e3cff */
[----:B------:R-:W-:-:S07]  /*0400*/  ISETP.GE.AND P0, PT, R2, RZ, PT ;  /* 0x000000ff0200720c */ /* 0x000fce0003f06270 */
[----:B------:R-:W-:-:S06]  /*0410*/  @P2 IADD3 R0, R0, 0x1, RZ ;  /* 0x0000000100002810 */ /* 0x000fcc0007ffe0ff */
[----:B------:R-:W-:Y:S01]  /*0420*/  @!P0 IMAD.MOV R0, RZ, RZ, -R0 ;  /* 0x000000ffff008224 */ /* 0x000fe200078e0a00 */
[----:B------:R-:W-:Y:S02]  /*0430*/  @!P1 LOP3.LUT R0, RZ, R5, RZ, 0x33, !PT ;  /* 0x00000005ff009212 */ /* 0x000fe400078e33ff */
.L_x_2:
[----:B------:R-:W-:Y:S01]  /*0440*/  LOP3.LUT R2, R10, 0xffff, RZ, 0xc0, !PT ;  /* 0x0000ffff0a027812 */ /* 0x000fe200078ec0ff */
[----:B------:R-:W-:Y:S01]  /*0450*/  ULDC.64 UR6, c[0x0][0x118] ;  /* 0x0000460000067ab9 */ /* 0x000fe20000000a00 */
[----:B------:R-:W-:Y:S01]  /*0460*/  PLOP3.LUT P4, PT, PT, PT, PT, 0x80, 0x0 ;  /* 0x000000000000781c */ /* 0x000fe20003f8f070 */
[----:B------:R-:W-:Y:S01]  /*0470*/  CS2R R20, SRZ ;  /* 0x0000000000147805 */ /* 0x000fe2000001ff00 */
[----:B------:R-:W-:Y:S01]  /*0480*/  CS2R R18, SRZ ;  /* 0x0000000000127805 */ /* 0x000fe2000001ff00 */
[----:B------:R-:W-:Y:S01]  /*0490*/  IMAD R181, R2, R0, RZ ;  /* 0x0000000002b57224 */ /* 0x000fe200078e02ff */
[----:B------:R-:W-:Y:S01]  /*04a0*/  CS2R R94, SRZ ;  /* 0x00000000005e7805 */ /* 0x000fe2000001ff00 */
[----:B------:R-:W-:Y:S01]  /*04b0*/  CS2R R92, SRZ ;  /* 0x00000000005c7805 */ /* 0x000fe2000001ff00 */
[----:B------:R-:W-:Y:S01]  /*04c0*/  CS2R R98, SRZ ;  /* 0x0000000000627805 */ /* 0x000fe2000001ff00 */
[----:B------:R-:W-:Y:S01]  /*04d0*/  IMAD.IADD R0, R181, 0x1, R0 ;  /* 0x00000001b5007824 */ /* 0x000fe200078e0200 */
[----:B------:R1:W-:Y:S01]  /*04e0*/  STL [R1+0x54], R181 ;  /* 0x000054b501007387 */ /* 0x0003e20000100800 */
[----:B------:R-:W-:Y:S01]  /*04f0*/  CS2R R96, SRZ ;  /* 0x0000000000607805 */ /* 0x000fe2000001ff00 */
[----:B------:R-:W-:Y:S01]  /*0500*/  CS2R R90, SRZ ;  /* 0x00000000005a7805 */ /* 0x000fe2000001ff00 */
[----:B------:R-:W-:Y:S01]  /*0510*/  CS2R R88, SRZ ;  /* 0x0000000000587805 */ /* 0x000fe2000001ff00 */
[----:B------:R-:W-:Y:S01]  /*0520*/  IMNMX R173, R11, R0, PT ;  /* 0x000000000bad7217 */ /* 0x000fe20003800200 */
[----:B------:R-:W-:Y:S01]  /*0530*/  CS2R R86, SRZ ;  /* 0x0000000000567805 */ /* 0x000fe2000001ff00 */
[----:B------:R-:W-:Y:S01]  /*0540*/  CS2R R84, SRZ ;  /* 0x0000000000547805 */ /* 0x000fe2000001ff00 */
[----:B------:R-:W-:Y:S01]  /*0550*/  CS2R R78, SRZ ;  /* 0x00000000004e7805 */ /* 0x000fe2000001ff00 */
[----:B------:R-:W-:Y:S01]  /*0560*/  ISETP.GT.AND P0, PT, R173, R181, PT ;  /* 0x000000b5ad00720c */ /* 0x000fe20003f04270 */
[----:B------:R-:W-:Y:S01]  /*0570*/  CS2R R76, SRZ ;  /* 0x00000000004c7805 */ /* 0x000fe2000001ff00 */
        /* <DEDUP_REMOVED lines=38> */
[----:B------:R-:W-:Y:S05]  /*07e0*/  @!P0 BRA `(.L_x_3) ;  /* 0x0000917000008947 */ /* 0x000fea0003800000 */
[----:B-1----:R-:W-:-:S04]  /*07f0*/  ISETP.NE.U32.AND P1, PT, RZ, c[0x0][0x340], PT ;  /* 0x0000d000ff007a0c */ /* 0x002fc80003f25070 */
[----:B------:R-:W-:-:S13]  /*0800*/  ISETP.NE.AND.EX P1, PT, RZ, c[0x0][0x344], PT, P1 ;  /* 0x0000d100ff007a0c */ /* 0x000fda0003f25310 */
[----:B------:R-:W-:-:S04]  /*0810*/  @P1 IMAD.MOV.U32 R2, RZ, RZ, 0x4 ;  /* 0x00000004ff021424 */ /* 0x000fc800078e00ff */
[----:B------:R-:W-:-:S05]  /*0820*/  @P1 IMAD.WIDE R2, R28, R2, c[0x0][0x340] ;  /* 0x0000d0001c021625 */ /* 0x000fca00078e0202 */
[----:B------:R1:W2:Y:S01]  /*0830*/  @P1 LDG.E R17, [R2.64] ;  /* 0x0000000602111981 */ /* 0x0002a2000c1e1900 */
[----:B------:R-:W-:Y:S01]  /*0840*/  SHF.R.S32.HI R23, RZ, 0x1f, R174 ;  /* 0x0000001fff177819 */ /* 0x000fe200000114ae */
[----:B------:R-:W-:Y:S01]  /*0850*/  IMAD.MOV.U32 R4, RZ, RZ, c[0x0][0x2c4] ;  /* 0x0000b100ff047624 */ /* 0x000fe200078e00ff */
[----:B------:R-:W-:Y:S01]  /*0860*/  SHF.R.S32.HI R16, RZ, 0x1f, R22 ;  /* 0x0000001fff107819 */ /* 0x000fe20000011416 */
[----:B------:R-:W3:Y:S01]  /*0870*/  S2R R29, SR_CTAID.X ;  /* 0x00000000001d7919 */ /* 0x000ee20000002500 */
[CC--:B------:R-:W-:Y:S01]  /*0880*/  LEA.HI R20, R23.reuse, R174.reuse, RZ, 0x2 ;  /* 0x000000ae17147211 */ /* 0x0c0fe200078f10ff */
[----:B------:R-:W-:Y:S01]  /*0890*/  ULDC UR5, c[0x0][0x2c4] ;  /* 0x0000b10000057ab9 */ /* 0x000fe20000000800 */
[----:B------:R-:W-:Y:S01]  /*08a0*/  ISETP.NE.AND P0, PT, R4, 0x1, PT ;  /* 0x000000010400780c */ /* 0x000fe20003f05270 */
[----:B------:R-:W-:Y:S01]  /*08b0*/  IMAD R0, R16, c[0x0][0x1b8], RZ ;  /* 0x00006e0010007a24 */ /* 0x000fe200078e02ff */
[----:B------:R-:W-:Y:S01]  /*08c0*/  LOP3.LUT R4, R20, 0xfffffffc, RZ, 0xc0, !PT ;  /* 0xfffffffc14047812 */ /* 0x000fe200078ec0ff */
[----:B------:R-:W-:Y:S01]  /*08d0*/  ULDC UR4, c[0x0][0x168] ;  /* 0x00005a0000047ab9 */ /* 0x000fe20000000800 */
[-C--:B------:R-:W-:Y:S01]  /*08e0*/  LEA.HI R26, R23, R174.reuse, RZ, 0x3 ;  /* 0x000000ae171a7211 */ /* 0x080fe200078f18ff */
[----:B------:R-:W-:Y:S01]  /*08f0*/  IMAD R0, R22, c[0x0][0x1bc], R0 ;  /* 0x00006f0016007a24 */ /* 0x000fe200078e0200 */
[----:B------:R-:W-:Y:S01]  /*0900*/  SHF.R.S32.HI R19, RZ, 0x2, R20 ;  /* 0x00000002ff137819 */ /* 0x000fe20000011414 */
[----:B------:R-:W-:Y:S01]  /*0910*/  UIMAD UR4, UR5, UR4, URZ ;  /* 0x00000004050472a4 */ /* 0x000fe2000f8e023f */
[----:B------:R-:W-:Y:S01]  /*0920*/  IADD3 R4, -R4, R174, RZ ;  /* 0x000000ae04047210 */ /* 0x000fe20007ffe1ff */
[----:B------:R-:W-:Y:S01]  /*0930*/  BSSY B0, `(.L_x_4) ;  /* 0x000007b000007945 */ /* 0x000fe20003800000 */
[----:B------:R-:W-:-:S02]  /*0940*/  SHF.R.S32.HI R24, RZ, 0x3, R26 ;  /* 0x00000003ff187819 */ /* 0x000fc4000001141a */
[----:B------:R-:W-:Y:S01]  /*0950*/  SHF.R.S32.HI R27, RZ, 0x1f, R28 ;  /* 0x0000001fff1b7819 */ /* 0x000fe2000001141c */
[C-C-:B------:R-:W-:Y:S01]  /*0960*/  IMAD R5, R4.reuse, 0x20, R19.reuse ;  /* 0x0000002004057824 */ /* 0x140fe200078e0213 */
[-C--:B------:R-:W-:Y:S01]  /*0970*/  LEA.HI R25, R23, R174.reuse, RZ, 0x4 ;  /* 0x000000ae17197211 */ /* 0x080fe200078f20ff */
[----:B------:R-:W-:Y:S01]  /*0980*/  IMAD.SHL.U32 R4, R4, 0x8, RZ ;  /* 0x0000000804047824 */ /* 0x000fe200078e00ff */
[----:B------:R-:W-:Y:S01]  /*0990*/  SHF.R.S32.HI R9, RZ, 0x1f, R19 ;  /* 0x0000001fff097819 */ /* 0x000fe20000011413 */
[----:B------:R-:W-:Y:S01]  /*09a0*/  IMAD R8, R27, c[0x0][0x1c0], RZ ;  /* 0x000070001b087a24 */ /* 0x000fe200078e02ff */
[----:B------:R-:W-:Y:S01]  /*09b0*/  LOP3.LUT R12, R25, 0xfffffff0, RZ, 0xc0, !PT ;  /* 0xfffffff0190c7812 */ /* 0x000fe200078ec0ff */
[----:B-1----:R-:W-:Y:S01]  /*09c0*/  IMAD.WIDE.U32 R2, R22, c[0x0][0x1b8], RZ ;  /* 0x00006e0016027a25 */ /* 0x002fe200078e00ff */
[----:B------:R-:W-:Y:S02]  /*09d0*/  LEA.HI R160, R23, R174, RZ, 0x5 ;  /* 0x000000ae17a07211 */ /* 0x000fe400078f28ff */
[----:B---3--:R-:W-:Y:S01]  /*09e0*/  LEA R11, R29, R5, 0x7 ;  /* 0x000000051d0b7211 */ /* 0x008fe200078e38ff */
[----:B------:R-:W-:Y:S01]  /*09f0*/  IMAD.IADD R3, R3, 0x1, R0 ;  /* 0x0000000103037824 */ /* 0x000fe200078e0200 */
[----:B------:R-:W-:Y:S01]  /*0a00*/  ISETP.GE.AND P3, PT, R4, c[0x0][0x1d4], PT ;  /* 0x0000750004007a0c */ /* 0x000fe20003f66270 */
[----:B------:R-:W-:-:S02]  /*0a10*/  IMAD.SHL.U32 R0, R24, 0x40, RZ ;  /* 0x0000004018007824 */ /* 0x000fc400078e00ff */
[----:B------:R-:W-:Y:S01]  /*0a20*/  @P0 IMAD.HI.U32 R5, R11, c[0x0][0x2c8], RZ ;  /* 0x0000b2000b050a27 */ /* 0x000fe200078e00ff */
[----:B------:R-:W-:Y:S02]  /*0a30*/  P2R R31, PR, RZ, 0x8 ;  /* 0x00000008ff1f7803 */ /* 0x000fe40000000000 */
[----:B------:R-:W-:Y:S01]  /*0a40*/  LOP3.LUT R0, R0, 0xc0, RZ, 0xc0, !PT ;  /* 0x000000c000007812 */ /* 0x000fe200078ec0ff */
[C---:B------:R-:W-:Y:S02]  /*0a50*/  IMAD R8, R28.reuse, c[0x0][0x1c4], R8 ;  /* 0x000071001c087a24 */ /* 0x040fe400078e0208 */
[----:B------:R-:W-:Y:S01]  /*0a60*/  IMAD.WIDE.U32 R2, R28, c[0x0][0x1c0], R2 ;  /* 0x000070001c027a25 */ /* 0x000fe200078e0002 */
[----:B------:R-:W-:Y:S01]  /*0a70*/  LOP3.LUT R7, R0, 0x18, R4, 0xf8, !PT ;  /* 0x0000001800077812 */ /* 0x000fe200078ef804 */
[----:B------:R1:W-:Y:S01]  /*0a80*/  STL [R1+0x5c], R31 ;  /* 0x00005c1f01007387 */ /* 0x0003e20000100800 */
[----:B------:R-:W-:Y:S01]  /*0a90*/  SHF.R.U32.HI R6, RZ, 0x3, R0 ;  /* 0x00000003ff067819 */ /* 0x000fe20000011600 */
[----:B------:R-:W-:Y:S01]  /*0aa0*/  IMAD.MOV.U32 R0, RZ, RZ, R11 ;  /* 0x000000ffff007224 */ /* 0x000fe200078e000b */
[----:B------:R-:W-:Y:S01]  /*0ab0*/  @P0 SHF.R.U32.HI R0, RZ, c[0x0][0x2cc], R5 ;  /* 0x0000b300ff000a19 */ /* 0x000fe20000011605 */
[----:B------:R-:W-:Y:S01]  /*0ac0*/  IMAD.IADD R3, R3, 0x1, R8 ;  /* 0x0000000103037824 */ /* 0x000fe200078e0208 */
[----:B------:R-:W-:Y:S01]  /*0ad0*/  LOP3.LUT R233, R7, R6, RZ, 0x3c, !PT ;  /* 0x0000000607e97212 */ /* 0x000fe200078e3cff */
[----:B------:R-:W-:Y:S01]  /*0ae0*/  IMAD R7, R9, c[0x0][0x1e0], RZ ;  /* 0x0000780009077a24 */ /* 0x000fe200078e02ff */
[--C-:B------:R-:W-:Y:S01]  /*0af0*/  SHF.R.S32.HI R10, RZ, 0x1f, R0.reuse ;  /* 0x0000001fff0a7819 */ /* 0x100fe20000011400 */
[----:B------:R-:W-:Y:S01]  /*0b00*/  IMAD.MOV R13, RZ, RZ, -R0 ;  /* 0x000000ffff0d7224 */ /* 0x000fe200078e0a00 */
[----:B------:R-:W-:Y:S01]  /*0b10*/  SHF.R.S32.HI R5, RZ, 0x1f, R4 ;  /* 0x0000001fff057819 */ /* 0x000fe20000011404 */
[----:B------:R-:W-:-:S04]  /*0b20*/  IMAD.WIDE.U32 R2, R0, c[0x0][0x1b0], R2 ;  /* 0x00006c0000027a25 */ /* 0x000fc800078e0002 */
[----:B------:R-:W-:Y:S02]  /*0b30*/  IMAD R10, R10, c[0x0][0x1b0], RZ ;  /* 0x00006c000a0a7a24 */ /* 0x000fe400078e02ff */
[----:B------:R-:W-:Y:S02]  /*0b40*/  IMAD R6, R9, c[0x0][0x208], RZ ;  /* 0x0000820009067a24 */ /* 0x000fe400078e02ff */
[----:B------:R-:W-:Y:S02]  /*0b50*/  IMAD R0, R0, c[0x0][0x1b4], R10 ;  /* 0x00006d0000007a24 */ /* 0x000fe400078e020a */
[----:B------:R-:W-:Y:S02]  /*0b60*/  IMAD R10, R13, c[0x0][0x2c4], R11 ;  /* 0x0000b1000d0a7a24 */ /* 0x000fe400078e020b */
[----:B------:R-:W-:Y:S01]  /*0b70*/  IMAD.IADD R18, R174, 0x1, -R12 ;  /* 0x00000001ae127824 */ /* 0x000fe200078e0a0c */
[----:B------:R-:W-:Y:S01]  /*0b80*/  IADD3 R3, R3, R0, RZ ;  /* 0x0000000003037210 */ /* 0x000fe20007ffe0ff */
[C---:B------:R-:W-:Y:S01]  /*0b90*/  IMAD R14, R19.reuse, c[0x0][0x1e4], R7 ;  /* 0x00007900130e7a24 */ /* 0x040fe200078e0207 */
[----:B------:R-:W-:Y:S01]  /*0ba0*/  SHF.R.S32.HI R0, RZ, 0x1f, R10 ;  /* 0x0000001fff007819 */ /* 0x000fe2000001140a */
[C---:B------:R-:W-:Y:S01]  /*0bb0*/  IMAD R15, R19.reuse, c[0x0][0x20c], R6 ;  /* 0x00008300130f7a24 */ /* 0x040fe200078e0206 */
[----:B------:R-:W-:Y:S01]  /*0bc0*/  LEA.HI R21, R18, R18, RZ, 0x1 ;  /* 0x0000001212157211 */ /* 0x000fe200078f08ff */
[----:B------:R-:W-:-:S03]  /*0bd0*/  IMAD.WIDE.U32 R8, R19, c[0x0][0x1e0], R4 ;  /* 0x0000780013087a25 */ /* 0x000fc600078e0004 */
[----:B------:R-:W-:Y:S01]  /*0be0*/  SHF.R.S32.HI R12, RZ, 0x1, R21 ;  /* 0x00000001ff0c7819 */ /* 0x000fe20000011415 */
[----:B------:R-:W-:Y:S01]  /*0bf0*/  IMAD.WIDE.U32 R6, R19, c[0x0][0x208], R4 ;  /* 0x0000820013067a25 */ /* 0x000fe200078e0004 */
[----:B------:R-:W-:Y:S02]  /*0c00*/  IADD3 R9, R9, R14, RZ ;  /* 0x0000000e09097210 */ /* 0x000fe40007ffe0ff */
[----:B------:R-:W-:Y:S01]  /*0c10*/  SHF.R.S32.HI R13, RZ, 0x1f, R21 ;  /* 0x0000001fff0d7819 */ /* 0x000fe20000011415 */
[----:B------:R-:W-:Y:S02]  /*0c20*/  IMAD R0, R0, c[0x0][0x1a8], RZ ;  /* 0x00006a0000007a24 */ /* 0x000fe400078e02ff */
[----:B------:R-:W-:Y:S02]  /*0c30*/  IMAD.IADD R7, R7, 0x1, R15 ;  /* 0x0000000107077824 */ /* 0x000fe400078e020f */
[C---:B------:R-:W-:Y:S02]  /*0c40*/  IMAD R14, R16.reuse, c[0x0][0x1e8], RZ ;  /* 0x00007a00100e7a24 */ /* 0x040fe400078e02ff */
[----:B------:R-:W-:-:S02]  /*0c50*/  IMAD R15, R16, c[0x0][0x210], RZ ;  /* 0x00008400100f7a24 */ /* 0x000fc400078e02ff */
[----:B------:R-:W-:Y:S01]  /*0c60*/  IMAD R16, R10, c[0x0][0x1ac], R0 ;  /* 0x00006b000a107a24 */ /* 0x000fe200078e0200 */
[----:B------:R-:W-:Y:S01]  /*0c70*/  IADD3 R0, R4, 0x40, RZ ;  /* 0x0000004004007810 */ /* 0x000fe20007ffe0ff */
[----:B------:R-:W-:Y:S01]  /*0c80*/  IMAD.WIDE.U32 R10, R10, c[0x0][0x1a8], R2 ;  /* 0x00006a000a0a7a25 */ /* 0x000fe200078e0002 */
[----:B------:R-:W-:Y:S02]  /*0c90*/  LEA.HI R2, R13, R12, RZ, 0x2 ;  /* 0x0000000c0d027211 */ /* 0x000fe400078f10ff */
[----:B------:R-:W-:Y:S01]  /*0ca0*/  ISETP.GE.AND P6, PT, R0, c[0x0][0x1d4], PT ;  /* 0x0000750000007a0c */ /* 0x000fe20003fc6270 */
[----:B------:R-:W-:Y:S01]  /*0cb0*/  IMAD R14, R22, c[0x0][0x1ec], R14 ;  /* 0x00007b00160e7a24 */ /* 0x000fe200078e020e */
[----:B------:R-:W-:Y:S01]  /*0cc0*/  LOP3.LUT R13, R2, 0xfffffffc, RZ, 0xc0, !PT ;  /* 0xfffffffc020d7812 */ /* 0x000fe200078ec0ff */
[----:B------:R-:W-:Y:S01]  /*0cd0*/  IMAD R15, R22, c[0x0][0x214], R15 ;  /* 0x00008500160f7a24 */ /* 0x000fe200078e020f */
[----:B------:R-:W-:Y:S01]  /*0ce0*/  ISETP.GE.AND P5, PT, R0, c[0x0][0x198], PT ;  /* 0x0000660000007a0c */ /* 0x000fe20003fa6270 */
[----:B------:R-:W-:-:S04]  /*0cf0*/  IMAD.WIDE.U32 R8, R22, c[0x0][0x1e8], R8 ;  /* 0x00007a0016087a25 */ /* 0x000fc800078e0008 */
[----:B------:R-:W-:-:S04]  /*0d00*/  IMAD.WIDE.U32 R2, R22, c[0x0][0x210], R6 ;  /* 0x0000840016027a25 */ /* 0x000fc800078e0006 */
[----:B------:R-:W-:Y:S01]  /*0d10*/  IMAD.IADD R0, R11, 0x1, R16 ;  /* 0x000000010b007824 */ /* 0x000fe200078e0210 */
[----:B------:R-:W-:Y:S01]  /*0d20*/  LEA R16, P0, R10, c[0x0][0x160], 0x1 ;  /* 0x000058000a107a11 */ /* 0x000fe200078008ff */
[----:B------:R-:W-:Y:S02]  /*0d30*/  IMAD.IADD R22, R12, 0x1, -R13 ;  /* 0x000000010c167824 */ /* 0x000fe400078e0a0d */
[----:B------:R-:W-:Y:S01]  /*0d40*/  IMAD.IADD R13, R9, 0x1, R14 ;  /* 0x00000001090d7824 */ /* 0x000fe200078e020e */
[----:B------:R-:W-:Y:S01]  /*0d50*/  IADD3 R9, R3, R15, RZ ;  /* 0x0000000f03097210 */ /* 0x000fe20007ffe0ff */
[----:B------:R-:W-:Y:S01]  /*0d60*/  IMAD.MOV.U32 R12, RZ, RZ, R8 ;  /* 0x000000ffff0c7224 */ /* 0x000fe200078e0008 */
[----:B------:R-:W-:Y:S01]  /*0d70*/  LEA.HI.X R15, R10, c[0x0][0x164], R0, 0x1, P0 ;  /* 0x000059000a0f7a11 */ /* 0x000fe200000f0c00 */
[----:B------:R-:W-:Y:S01]  /*0d80*/  IMAD.MOV.U32 R23, RZ, RZ, 0x10 ;  /* 0x00000010ff177424 */ /* 0x000fe200078e00ff */
[----:B------:R-:W-:Y:S01]  /*0d90*/  LEA.HI R0, R20, R19, RZ, 0x1 ;  /* 0x0000001314007211 */ /* 0x000fe200078f08ff */
[----:B------:R1:W3:Y:S01]  /*0da0*/  SHFL.IDX PT, R6, R16, RZ, 0x1c1f ;  /* 0x001c1fff10067589 */ /* 0x0002e200000e0000 */
[----:B------:R-:W-:-:S02]  /*0db0*/  SHF.R.S32.HI R20, RZ, 0x5, R160 ;  /* 0x00000005ff147819 */ /* 0x000fc400000114a0 */
[----:B------:R-:W-:Y:S01]  /*0dc0*/  LOP3.LUT R0, R0, 0x7fffffe, RZ, 0xc0, !PT ;  /* 0x07fffffe00007812 */ /* 0x000fe200078ec0ff */
[----:B------:R1:W4:Y:S01]  /*0dd0*/  SHFL.IDX PT, R7, R15, RZ, 0x1c1f ;  /* 0x001c1fff0f077589 */ /* 0x00032200000e0000 */
[----:B------:R-:W-:Y:S02]  /*0de0*/  IADD3 R14, R4, 0x20, RZ ;  /* 0x00000020040e7810 */ /* 0x000fe40007ffe0ff */
[----:B------:R-:W-:Y:S02]  /*0df0*/  IADD3 R0, R19, -R0, RZ ;  /* 0x8000000013007210 */ /* 0x000fe40007ffe0ff */
[----:B------:R-:W-:Y:S02]  /*0e00*/  MOV R8, R2 ;  /* 0x0000000200087202 */ /* 0x000fe40000000f00 */
[----:B------:R-:W-:Y:S01]  /*0e10*/  ISETP.GE.AND P4, PT, R14, c[0x0][0x1d4], PT ;  /* 0x000075000e007a0c */ /* 0x000fe20003f86270 */
[----:B------:R-:W-:Y:S01]  /*0e20*/  IMAD R11, R20, 0x8, R0 ;  /* 0x00000008140b7824 */ /* 0x000fe200078e0200 */
[----:B------:R-:W-:-:S02]  /*0e30*/  LOP3.LUT P2, RZ, R22, 0x2, RZ, 0xc0, !PT ;  /* 0x0000000216ff7812 */ /* 0x000fc4000784c0ff */
[----:B------:R-:W-:Y:S01]  /*0e40*/  P2R R34, PR, RZ, 0x10 ;  /* 0x00000010ff227803 */ /* 0x000fe20000000000 */
[----:B------:R-:W-:Y:S01]  /*0e50*/  IMAD.U32 R233, R11, 0x20, R233 ;  /* 0x000000200be97824 */ /* 0x000fe200078e00e9 */
[----:B------:R-:W-:-:S03]  /*0e60*/  ISETP.GE.AND P4, PT, R14, c[0x0][0x198], PT ;  /* 0x000066000e007a0c */ /* 0x000fc60003f86270 */
[----:B------:R1:W-:Y:S01]  /*0e70*/  STL [R1+0x58], R34 ;  /* 0x0000582201007387 */ /* 0x0003e20000100800 */
[--C-:B--2---:R-:W-:Y:S01]  /*0e80*/  @P1 SHF.R.S32.HI R3, RZ, 0x1f, R17.reuse ;  /* 0x0000001fff031819 */ /* 0x104fe20000011411 */
[----:B------:R-:W-:Y:S01]  /*0e90*/  @P1 IMAD.MOV.U32 R2, RZ, RZ, R17 ;  /* 0x000000ffff021224 */ /* 0x000fe200078e0011 */
[----:B------:R-:W-:Y:S01]  /*0ea0*/  @!P1 MOV R3, R27 ;  /* 0x0000001b00039202 */ /* 0x000fe20000000f00 */
[----:B------:R-:W-:Y:S01]  /*0eb0*/  @!P1 IMAD.MOV.U32 R2, RZ, RZ, R28 ;  /* 0x000000ffff029224 */ /* 0x000fe200078e001c */
[----:B------:R-:W-:Y:S01]  /*0ec0*/  ISETP.GE.AND P1, PT, R4, c[0x0][0x198], PT ;  /* 0x0000660004007a0c */ /* 0x000fe20003f26270 */
[----:B------:R-:W-:Y:S02]  /*0ed0*/  IMAD R17, R29, 0x80, R19 ;  /* 0x000000801d117824 */ /* 0x000fe400078e0213 */
[C---:B------:R-:W-:Y:S02]  /*0ee0*/  IMAD R10, R3.reuse, c[0x0][0x1f0], RZ ;  /* 0x00007c00030a7a24 */ /* 0x040fe400078e02ff */
[----:B------:R-:W-:Y:S01]  /*0ef0*/  IMAD R0, R3, c[0x0][0x218], RZ ;  /* 0x0000860003007a24 */ /* 0x000fe200078e02ff */
[----:B------:R-:W-:Y:S01]  /*0f00*/  ISETP.GE.AND P0, PT, R17, UR4, PT ;  /* 0x0000000411007c0c */ /* 0x000fe2000bf06270 */
[C---:B------:R-:W-:Y:S01]  /*0f10*/  IMAD R10, R2.reuse, c[0x0][0x1f4], R10 ;  /* 0x00007d00020a7a24 */ /* 0x040fe200078e020a */
[----:B------:R-:W-:Y:S01]  /*0f20*/  SEL R3, R23, 0xfffffff0, !P2 ;  /* 0xfffffff017037807 */ /* 0x000fe20005000000 */
[----:B------:R-:W-:-:S02]  /*0f30*/  IMAD R0, R2, c[0x0][0x21c], R0 ;  /* 0x0000870002007a24 */ /* 0x000fc400078e0200 */
[----:B------:R-:W-:Y:S01]  /*0f40*/  IMAD.WIDE.U32 R36, R2, c[0x0][0x1f0], R12 ;  /* 0x00007c0002247a25 */ /* 0x000fe200078e000c */
[----:B------:R-:W-:-:S03]  /*0f50*/  SEL R12, RZ, 0x1, P3 ;  /* 0x00000001ff0c7807 */ /* 0x000fc60001800000 */
[----:B------:R-:W-:Y:S01]  /*0f60*/  IMAD.WIDE.U32 R32, R2, c[0x0][0x218], R8 ;  /* 0x0000860002207a25 */ /* 0x000fe200078e0008 */
[----:B------:R-:W-:Y:S01]  /*0f70*/  IADD3 R39, R37, R10, RZ ;  /* 0x0000000a25277210 */ /* 0x000fe20007ffe0ff */
[----:B------:R1:W-:Y:S02]  /*0f80*/  STL.64 [R1+0x48], R36 ;  /* 0x0000482401007387 */ /* 0x0003e40000100a00 */
[----:B------:R-:W-:Y:S02]  /*0f90*/  IMAD.IADD R30, R33, 0x1, R0 ;  /* 0x00000001211e7824 */ /* 0x000fe400078e0200 */
[----:B------:R1:W-:Y:S04]  /*0fa0*/  STL.64 [R1+0x40], R32 ;  /* 0x0000402001007387 */ /* 0x0003e80000100a00 */
[----:B------:R1:W-:Y:S04]  /*0fb0*/  STL [R1+0x30], R30 ;  /* 0x0000301e01007387 */ /* 0x0003e80000100800 */
[----:B------:R1:W-:Y:S01]  /*0fc0*/  STL [R1+0x3c], R39 ;  /* 0x00003c2701007387 */ /* 0x0003e20000100800 */
[----:B------:R-:W-:Y:S05]  /*0fd0*/  @P0 BRA `(.L_x_5) ;  /* 0x0000010000000947 */ /* 0x000fea0003800000 */
[----:B---34-:R-:W-:Y:S02]  /*0fe0*/  IADD3 R0, R4, 0x40, RZ ;  /* 0x0000004004007810 */ /* 0x018fe40007ffe0ff */
[----:B------:R-:W-:-:S02]  /*0ff0*/  SHF.R.S32.HI R8, RZ, 0x1f, R14 ;  /* 0x0000001fff087819 */ /* 0x000fc4000001140e */
[----:B------:R-:W-:Y:S02]  /*1000*/  SHF.R.S32.HI R2, RZ, 0x1f, R0 ;  /* 0x0000001fff027819 */ /* 0x000fe40000011400 */
[----:B------:R-:W-:Y:S02]  /*1010*/  LEA.HI R10, R8, R14, RZ, 0x3 ;  /* 0x0000000e080a7211 */ /* 0x000fe400078f18ff */
[----:B------:R-:W-:Y:S01]  /*1020*/  LEA.HI R2, R2, R0, RZ, 0x3 ;  /* 0x0000000002027211 */ /* 0x000fe200078f18ff */
[----:B------:R-:W-:Y:S01]  /*1030*/  IMAD.SHL.U32 R0, R233, 0x2, RZ ;  /* 0x00000002e9007824 */ /* 0x000fe200078e00ff */
[----:B------:R-:W-:Y:S02]  /*1040*/  LEA R8, P0, R4, R6, 0x1 ;  /* 0x0000000604087211 */ /* 0x000fe400078008ff */
[----:B------:R-:W-:Y:S02]  /*1050*/  LOP3.LUT R10, R10, 0xfffffff8, RZ, 0xc0, !PT ;  /* 0xfffffff80a0a7812 */ /* 0x000fe400078ec0ff */
[----:B------:R-:W-:-:S02]  /*1060*/  LOP3.LUT R2, R2, 0xfffffff8, RZ, 0xc0, !PT ;  /* 0xfffffff802027812 */ /* 0x000fc400078ec0ff */
[----:B------:R-:W-:Y:S01]  /*1070*/  LEA.HI.X R9, R4, R7, R5, 0x1, P0 ;  /* 0x0000000704097211 */ /* 0x000fe200000f0c05 */
[----:B------:R-:W-:-:S04]  /*1080*/  IMAD.WIDE R10, R10, 0x2, R6 ;  /* 0x000000020a0a7825 */ /* 0x000fc800078e0206 */
[----:B------:R-:W-:Y:S01]  /*1090*/  IMAD.WIDE R6, R2, 0x2, R6 ;  /* 0x0000000202067825 */ /* 0x000fe200078e0206 */
[----:B------:R-:W-:Y:S01]  /*10a0*/  @!PT LDS RZ, [RZ] ;  /* 0x00000000fffff984 */ /* 0x000fe20000000800 */
[----:B------:R2:W-:Y:S04]  /*10b0*/  LDGSTS.E.BYPASS.LTC128B.128 [R0+0x6100], [R8.64], !P1 ;  /* 0x0610000008007fae */ /* 0x0005e8000c901d46 */
[----:B------:R2:W-:Y:S04]  /*10c0*/  LDGSTS.E.BYPASS.LTC128B.128 [R0+0x8100], [R10.64], !P4 ;  /* 0x081000000a007fae */ /* 0x0005e8000e101d46 */
[----:B------:R2:W-:Y:S02]  /*10d0*/  LDGSTS.E.BYPASS.LTC128B.128 [R0+0xa100], [R6.64], !P5 ;  /* 0x0a10000006007fae */ /* 0x0005e4000e901d46 */
.L_x_5:
[----:B---34-:R-:W-:Y:S05]  /*10e0*/  BSYNC B0 ;  /* 0x0000000000007941 */ /* 0x018fea0003800000 */
.L_x_4:
[----:B--2---:R-:W-:Y:S01]  /*10f0*/  IADD3 R0, R17, 0x20, RZ ;  /* 0x0000002011007810 */ /* 0x004fe20007ffe0ff */
[----:B------:R2:W3:Y:S01]  /*1100*/  SHFL.IDX PT, R7, R15, 0x1, 0x1c1f ;  /* 0x003c1f000f077f89 */ /* 0x0004e200000e0000 */
[----:B------:R-:W-:Y:S02]  /*1110*/  BSSY B0, `(.L_x_6) ;  /* 0x0000014000007945 */ /* 0x000fe40003800000 */
[----:B------:R-:W-:Y:S01]  /*1120*/  ISETP.GE.AND P0, PT, R0, UR4, PT ;  /* 0x0000000400007c0c */ /* 0x000fe2000bf06270 */
[----:B------:R2:W4:-:S12]  /*1130*/  SHFL.IDX PT, R6, R16, 0x1, 0x1c1f ;  /* 0x003c1f0010067f89 */ /* 0x00051800000e0000 */
[----:B------:R-:W-:Y:S05]  /*1140*/  @P0 BRA `(.L_x_7) ;  /* 0x0000010000000947 */ /* 0x000fea0003800000 */
[----:B------:R-:W-:Y:S02]  /*1150*/  IADD3 R0, R4, 0x40, RZ ;  /* 0x0000004004007810 */ /* 0x000fe40007ffe0ff */
[----:B------:R-:W-:Y:S02]  /*1160*/  SHF.R.S32.HI R8, RZ, 0x1f, R14 ;  /* 0x0000001fff087819 */ /* 0x000fe4000001140e */
[----:B------:R-:W-:Y:S02]  /*1170*/  SHF.R.S32.HI R2, RZ, 0x1f, R0 ;  /* 0x0000001fff027819 */ /* 0x000fe40000011400 */
[----:B------:R-:W-:Y:S02]  /*1180*/  LEA.HI R10, R8, R14, RZ, 0x3 ;  /* 0x0000000e080a7211 */ /* 0x000fe400078f18ff */
[----:B------:R-:W-:Y:S01]  /*1190*/  LEA.HI R2, R2, R0, RZ, 0x3 ;  /* 0x0000000002027211 */ /* 0x000fe200078f18ff */
[----:B------:R-:W-:Y:S01]  /*11a0*/  IMAD.SHL.U32 R0, R233, 0x2, RZ ;  /* 0x00000002e9007824 */ /* 0x000fe200078e00ff */
[----:B----4-:R-:W-:-:S02]  /*11b0*/  LEA R8, P0, R4, R6, 0x1 ;  /* 0x0000000604087211 */ /* 0x010fc400078008ff */
[----:B------:R-:W-:Y:S02]  /*11c0*/  LOP3.LUT R10, R10, 0xfffffff8, RZ, 0xc0, !PT ;  /* 0xfffffff80a0a7812 */ /* 0x000fe400078ec0ff */
[----:B------:R-:W-:Y:S02]  /*11d0*/  LOP3.LUT R2, R2, 0xfffffff8, RZ, 0xc0, !PT ;  /* 0xfffffff802027812 */ /* 0x000fe400078ec0ff */
[----:B---3--:R-:W-:Y:S01]  /*11e0*/  LEA.HI.X R9, R4, R7, R5, 0x1, P0 ;  /* 0x0000000704097211 */ /* 0x008fe200000f0c05 */
[----:B------:R-:W-:-:S04]  /*11f0*/  IMAD.WIDE R10, R10, 0x2, R6 ;  /* 0x000000020a0a7825 */ /* 0x000fc800078e0206 */
[----:B------:R-:W-:Y:S01]  /*1200*/  IMAD.WIDE R6, R2, 0x2, R6 ;  /* 0x0000000202067825 */ /* 0x000fe200078e0206 */
[----:B------:R-:W-:Y:S01]  /*1210*/  @!PT LDS RZ, [RZ] ;  /* 0x00000000fffff984 */ /* 0x000fe20000000800 */
[----:B------:R3:W-:Y:S04]  /*1220*/  LDGSTS.E.BYPASS.LTC128B.128 [R0+0x6900], [R8.64], !P1 ;  /* 0x0690000008007fae */ /* 0x0007e8000c901d46 */
[----:B------:R3:W-:Y:S04]  /*1230*/  LDGSTS.E.BYPASS.LTC128B.128 [R0+0x8900], [R10.64], !P4 ;  /* 0x089000000a007fae */ /* 0x0007e8000e101d46 */
[----:B------:R3:W-:Y:S02]  /*1240*/  LDGSTS.E.BYPASS.LTC128B.128 [R0+0xa900], [R6.64], !P5 ;  /* 0x0a90000006007fae */ /* 0x0007e4000e901d46 */
.L_x_7:
[----:B------:R-:W-:Y:S05]  /*1250*/  BSYNC B0 ;  /* 0x0000000000007941 */ /* 0x000fea0003800000 */
.L_x_6:
[----:B---3--:R-:W-:Y:S01]  /*1260*/  IADD3 R0, R17, 0x40, RZ ;  /* 0x0000004011007810 */ /* 0x008fe20007ffe0ff */
[----:B------:R3:W1:Y:S01]  /*1270*/  SHFL.IDX PT, R7, R15, 0x2, 0x1c1f ;  /* 0x005c1f000f077f89 */ /* 0x00066200000e0000 */
[----:B------:R-:W-:Y:S02]  /*1280*/  BSSY B0, `(.L_x_8) ;  /* 0x0000014000007945 */ /* 0x000fe40003800000 */
[----:B------:R-:W-:Y:S01]  /*1290*/  ISETP.GE.AND P0, PT, R0, UR4, PT ;  /* 0x0000000400007c0c */ /* 0x000fe2000bf06270 */
[----:B----4-:R3:W4:-:S12]  /*12a0*/  SHFL.IDX PT, R6, R16, 0x2, 0x1c1f ;  /* 0x005c1f0010067f89 */ /* 0x01071800000e0000 */
        /* <DEDUP_REMOVED lines=10> */
[----:B-1----:R-:W-:Y:S01]  /*1350*/  LEA.HI.X R9, R4, R7, R5, 0x1, P0 ;  /* 0x0000000704097211 */ /* 0x002fe200000f0c05 */
[----:B------:R-:W-:-:S04]  /*1360*/  IMAD.WIDE R10, R10, 0x2, R6 ;  /* 0x000000020a0a7825 */ /* 0x000fc800078e0206 */
[----:B------:R-:W-:Y:S01]  /*1370*/  IMAD.WIDE R6, R2, 0x2, R6 ;  /* 0x0000000202067825 */ /* 0x000fe200078e0206 */
[----:B------:R-:W-:Y:S01]  /*1380*/  @!PT LDS RZ, [RZ] ;  /* 0x00000000fffff984 */ /* 0x000fe20000000800 */
[----:B------:R1:W-:Y:S04]  /*1390*/  LDGSTS.E.BYPASS.LTC128B.128 [R0+0x7100], [R8.64], !P1 ;  /* 0x0710000008007fae */ /* 0x0003e8000c901d46 */
[----:B------:R1:W-:Y:S04]  /*13a0*/  LDGSTS.E.BYPASS.LTC128B.128 [R0+0x9100], [R10.64], !P4 ;  /* 0x091000000a007fae */ /* 0x0003e8000e101d46 */
[----:B------:R1:W-:Y:S02]  /*13b0*/  LDGSTS.E.BYPASS.LTC128B.128 [R0+0xb100], [R6.64], !P5 ;  /* 0x0b10000006007fae */ /* 0x0003e4000e901d46 */
.L_x_9:
[----:B------:R-:W-:Y:S05]  /*13c0*/  BSYNC B0 ;  /* 0x0000000000007941 */ /* 0x000fea0003800000 */
.L_x_8:
[----:B-1--4-:R-:W1:Y:S01]  /*13d0*/  SHFL.IDX PT, R6, R16, 0x3, 0x1c1f ;  /* 0x007c1f0010067f89 */ /* 0x012e6200000e0000 */
[----:B------:R-:W-:Y:S01]  /*13e0*/  IADD3 R0, R17, 0x60, RZ ;  /* 0x0000006011007810 */ /* 0x000fe20007ffe0ff */
[----:B------:R-:W-:Y:S01]  /*13f0*/  IMAD.MOV.U32 R161, RZ, RZ, 0x6 ;  /* 0x00000006ffa17424 */ /* 0x000fe200078e00ff */
[----:B------:R-:W-:Y:S01]  /*1400*/  IADD3 R148, R173, -0x1, RZ ;  /* 0xffffffffad947810 */ /* 0x000fe20007ffe0ff */
[----:B------:R4:W5:Y:S01]  /*1410*/  SHFL.IDX PT, R7, R15, 0x3, 0x1c1f ;  /* 0x007c1f000f077f89 */ /* 0x00096200000e0000 */
[----:B------:R-:W-:Y:S01]  /*1420*/  ISETP.GE.AND P3, PT, R0, UR4, PT ;  /* 0x0000000400007c0c */ /* 0x000fe2000bf66270 */
[----:B------:R-:W-:Y:S01]  /*1430*/  IMAD.SHL.U32 R233, R233, 0x2, RZ ;  /* 0x00000002e9e97824 */ /* 0x000fe200078e00ff */
[----:B------:R-:W-:Y:S01]  /*1440*/  IADD3 R2, -R19, c[0x0][0x1d0], RZ ;  /* 0x0000740013027a10 */ /* 0x000fe20007ffe1ff */
[----:B------:R-:W-:Y:S01]  /*1450*/  IMAD.MOV.U32 R166, RZ, RZ, R38 ;  /* 0x000000ffffa67224 */ /* 0x000fe200078e0026 */
[----:B------:R-:W-:Y:S01]  /*1460*/  SHF.R.S32.HI R13, RZ, 0x1f, R18 ;  /* 0x0000001fff0d7819 */ /* 0x000fe20000011412 */
[----:B------:R-:W-:Y:S01]  /*1470*/  IMAD.MOV.U32 R167, RZ, RZ, R39 ;  /* 0x000000ffffa77224 */ /* 0x000fe200078e0027 */
[----:B------:R-:W-:Y:S01]  /*1480*/  IADD3 R163, R173, -0x2, RZ ;  /* 0xfffffffeada37810 */ /* 0x000fe20007ffe0ff */
[----:B------:R-:W-:Y:S01]  /*1490*/  IMAD R2, R148, -0x40, R2 ;  /* 0xffffffc094027824 */ /* 0x000fe200078e0202 */
[----:B------:R-:W-:Y:S01]  /*14a0*/  LEA.HI R13, R13, R18, RZ, 0x3 ;  /* 0x000000120d0d7211 */ /* 0x000fe200078f18ff */
[----:B------:R-:W-:-:S02]  /*14b0*/  IMAD.MOV.U32 R166, RZ, RZ, R36 ;  /* 0x000000ffffa67224 */ /* 0x000fc400078e0024 */
[----:B------:R-:W-:Y:S01]  /*14c0*/  IMAD.MOV.U32 R159, RZ, RZ, -0x40 ;  /* 0xffffffc0ff9f7424 */ /* 0x000fe200078e00ff */
[----:B------:R-:W-:Y:S01]  /*14d0*/  ISETP.GE.AND P2, PT, R2, 0x1, PT ;  /* 0x000000010200780c */ /* 0x000fe20003f46270 */
[----:B------:R-:W-:Y:S01]  /*14e0*/  IMAD.MOV.U32 R17, RZ, RZ, c[0x0][0x20c] ;  /* 0x00008300ff117624 */ /* 0x000fe200078e00ff */
[----:B------:R-:W-:Y:S01]  /*14f0*/  STL.64 [R1+0x38], R166 ;  /* 0x000038a601007387 */ /* 0x000fe20000100a00 */
[----:B------:R-:W-:Y:S01]  /*1500*/  IMAD R159, R148, R159, c[0x0][0x1d0] ;  /* 0x00007400949f7624 */ /* 0x000fe200078e029f */
[C---:B-1----:R-:W-:Y:S02]  /*1510*/  @!P3 LEA R8, P0, R4.reuse, R6, 0x1 ;  /* 0x000000060408b211 */ /* 0x042fe400078008ff */
[----:B--234-:R-:W-:Y:S02]  /*1520*/  SHF.R.S32.HI R15, RZ, 0x1f, R148 ;  /* 0x0000001fff0f7819 */ /* 0x01cfe40000011494 */
[C---:B-----5:R-:W-:Y:S01]  /*1530*/  @!P3 LEA.HI.X R9, R4.reuse, R7, R5, 0x1, P0 ;  /* 0x000000070409b211 */ /* 0x060fe200000f0c05 */
[----:B------:R-:W-:Y:S01]  /*1540*/  IMAD.MOV.U32 R5, RZ, RZ, c[0x0][0x1e0] ;  /* 0x00007800ff057624 */ /* 0x000fe200078e00ff */
[----:B------:R-:W-:-:S03]  /*1550*/  @!P3 IADD3 R4, R4, 0x40, RZ ;  /* 0x000000400404b810 */ /* 0x000fc60007ffe0ff */
[----:B------:R-:W-:Y:S01]  /*1560*/  @!PT LDS RZ, [RZ] ;  /* 0x00000000fffff984 */ /* 0x000fe20000000800 */
[----:B------:R1:W-:Y:S01]  /*1570*/  @!P3 LDGSTS.E.BYPASS.LTC128B.128 [R233+0x7900], [R8.64], !P1 ;  /* 0x0790000008e9bfae */ /* 0x0003e2000c901d46 */
[C---:B------:R-:W-:Y:S01]  /*1580*/  SHF.L.U64.HI R161, R5.reuse, R161, c[0x0][0x1e4] ;  /* 0x0000790005a17619 */ /* 0x040fe200000102a1 */
[C---:B------:R-:W-:Y:S01]  /*1590*/  IMAD.SHL.U32 R162, R5.reuse, 0x40, RZ ;  /* 0x0000004005a27824 */ /* 0x040fe200078e00ff */
[----:B------:R-:W-:Y:S01]  /*15a0*/  ISETP.GE.AND P1, PT, R2, 0x21, PT ;  /* 0x000000210200780c */ /* 0x000fe20003f26270 */
[----:B------:R-:W-:Y:S02]  /*15b0*/  IMAD.SHL.U32 R164, R5, 0x20, RZ ;  /* 0x0000002005a47824 */ /* 0x000fe400078e00ff */
[----:B------:R-:W-:-:S04]  /*15c0*/  IMAD R0, R161, R148, RZ ;  /* 0x00000094a1007224 */ /* 0x000fc800078e02ff */
[-C--:B------:R-:W-:Y:S02]  /*15d0*/  IMAD R0, R15, R162.reuse, R0 ;  /* 0x000000a20f007224 */ /* 0x080fe400078e0200 */
[----:B-1----:R-:W-:-:S04]  /*15e0*/  IMAD.WIDE.U32 R8, R148, R162, R166 ;  /* 0x000000a294087225 */ /* 0x002fc800078e00a6 */
[----:B------:R-:W-:Y:S01]  /*15f0*/  IMAD.IADD R0, R9, 0x1, R0 ;  /* 0x0000000109007824 */ /* 0x000fe200078e0200 */
[----:B------:R-:W-:Y:S01]  /*1600*/  @P2 LEA R10, P0, R8, c[0x0][0x1c8], 0x1 ;  /* 0x00007200080a2a11 */ /* 0x000fe200078008ff */
[----:B------:R-:W-:-:S03]  /*1610*/  IMAD.MOV.U32 R9, RZ, RZ, 0x5 ;  /* 0x00000005ff097424 */ /* 0x000fc600078e00ff */
[----:B------:R-:W-:Y:S02]  /*1620*/  @P2 LEA.HI.X R11, R8, c[0x0][0x1cc], R0, 0x1, P0 ;  /* 0x00007300080b2a11 */ /* 0x000fe400000f0c00 */
[----:B------:R-:W-:Y:S02]  /*1630*/  @P1 IADD3 R2, P0, R164, R8, RZ ;  /* 0x00000008a4021210 */ /* 0x000fe40007f1e0ff */
[----:B------:R-:W-:Y:S02]  /*1640*/  @!P3 SHF.R.S32.HI R8, RZ, 0x1f, R14 ;  /* 0x0000001fff08b819 */ /* 0x000fe4000001140e */
[----:B------:R-:W-:Y:S02]  /*1650*/  SHF.L.U64.HI R165, R5, R9, c[0x0][0x1e4] ;  /* 0x0000790005a57619 */ /* 0x000fe40000010209 */
[----:B------:R-:W-:Y:S02]  /*1660*/  @!P3 LEA.HI R8, R8, R14, RZ, 0x3 ;  /* 0x0000000e0808b211 */ /* 0x000fe400078f18ff */
[----:B------:R-:W-:Y:S01]  /*1670*/  SHF.R.S32.HI R14, RZ, 0x4, R25 ;  /* 0x00000004ff0e7819 */ /* 0x000fe20000011419 */
[----:B------:R-:W-:Y:S01]  /*1680*/  @P1 IMAD.X R0, R165, 0x1, R0, P0 ;  /* 0x00000001a5001824 */ /* 0x000fe200000e0600 */
[----:B------:R-:W-:-:S05]  /*1690*/  @!P3 LOP3.LUT R8, R8, 0xfffffff8, RZ, 0xc0, !PT ;  /* 0xfffffff80808b812 */ /* 0x000fca00078ec0ff */
[----:B------:R-:W-:-:S05]  /*16a0*/  @!P3 IMAD.WIDE R8, R8, 0x2, R6 ;  /* 0x000000020808b825 */ /* 0x000fca00078e0206 */
[----:B------:R1:W-:Y:S01]  /*16b0*/  @!P3 LDGSTS.E.BYPASS.LTC128B.128 [R233+0x9900], [R8.64], !P4 ;  /* 0x0990000008e9bfae */ /* 0x0003e2000e101d46 */
[----:B------:R-:W-:-:S04]  /*16c0*/  ISETP.NE.AND P4, PT, R34, RZ, PT ;  /* 0x000000ff2200720c */ /* 0x000fc80003f85270 */
[----:B------:R-:W-:Y:S02]  /*16d0*/  SEL R5, RZ, 0x2, P4 ;  /* 0x00000002ff057807 */ /* 0x000fe40002000000 */
[----:B-1----:R-:W-:-:S04]  /*16e0*/  @P1 LEA R8, P0, R2, c[0x0][0x1c8], 0x1 ;  /* 0x0000720002081a11 */ /* 0x002fc800078008ff */
[----:B------:R-:W-:Y:S02]  /*16f0*/  @P1 LEA.HI.X R9, R2, c[0x0][0x1cc], R0, 0x1, P0 ;  /* 0x0000730002091a11 */ /* 0x000fe400000f0c00 */
[----:B------:R-:W-:Y:S02]  /*1700*/  @!P3 SHF.R.S32.HI R0, RZ, 0x1f, R4 ;  /* 0x0000001fff00b819 */ /* 0x000fe40000011404 */
[----:B------:R-:W-:Y:S02]  /*1710*/  SEL R2, RZ, 0x4, P6 ;  /* 0x00000004ff027807 */ /* 0x000fe40003000000 */
[----:B------:R-:W-:Y:S02]  /*1720*/  @!P3 LEA.HI R4, R0, R4, RZ, 0x3 ;  /* 0x000000040004b211 */ /* 0x000fe400078f18ff */
[----:B------:R-:W-:Y:S02]  /*1730*/  LOP3.LUT R0, R26, 0xfffffff8, RZ, 0xc0, !PT ;  /* 0xfffffff81a007812 */ /* 0x000fe400078ec0ff */
[----:B------:R-:W-:-:S02]  /*1740*/  @!P3 LOP3.LUT R4, R4, 0xfffffff8, RZ, 0xc0, !PT ;  /* 0xfffffff80404b812 */ /* 0x000fc400078ec0ff */
[----:B------:R-:W-:Y:S01]  /*1750*/  IADD3 R16, R2, R5, R12 ;  /* 0x0000000502107210 */ /* 0x000fe20007ffe00c */
[----:B------:R-:W-:Y:S01]  /*1760*/  IMAD.IADD R0, R174, 0x1, -R0 ;  /* 0x00000001ae007824 */ /* 0x000fe200078e0a00 */
[----:B------:R-:W-:Y:S01]  /*1770*/  LEA.HI R5, R25, R14, RZ, 0x1 ;  /* 0x0000000e19057211 */ /* 0x000fe200078f08ff */
[----:B------:R-:W-:Y:S01]  /*1780*/  @!P3 IMAD.WIDE R6, R4, 0x2, R6 ;  /* 0x000000020406b825 */ /* 0x000fe200078e0206 */
[----:B------:R-:W-:Y:S02]  /*1790*/  LOP3.LUT R4, R21, 0x7fffffe, RZ, 0xc0, !PT ;  /* 0x07fffffe15047812 */ /* 0x000fe400078ec0ff */
[----:B------:R-:W-:Y:S02]  /*17a0*/  LEA.HI R2, R0, R0, RZ, 0x1 ;  /* 0x0000000000027211 */ /* 0x000fe400078f08ff */
[----:B------:R1:W-:Y:S01]  /*17b0*/  @!P3 LDGSTS.E.BYPASS.LTC128B.128 [R233+0xb900], [R6.64], !P5 ;  /* 0x0b90000006e9bfae */ /* 0x0003e2000e901d46 */
[----:B------:R-:W-:Y:S01]  /*17c0*/  ISETP.NE.AND P5, PT, R31, RZ, PT ;  /* 0x000000ff1f00720c */ /* 0x000fe20003fa5270 */
[----:B------:R-:W-:Y:S01]  /*17d0*/  IMAD.IADD R151, R18, 0x1, -R4 ;  /* 0x0000000112977824 */ /* 0x000fe200078e0a04 */
[----:B------:R-:W-:Y:S01]  /*17e0*/  LOP3.LUT R5, R5, 0xfffffffe, RZ, 0xc0, !PT ;  /* 0xfffffffe05057812 */ /* 0x000fe200078ec0ff */
[----:B------:R-:W0:Y:S01]  /*17f0*/  LDGDEPBAR ;  /* 0x00000000000079af */ /* 0x000e220000000000 */
[----:B------:R-:W-:-:S03]  /*1800*/  LOP3.LUT R12, R2, 0x3fffffe, RZ, 0xc0, !PT ;  /* 0x03fffffe020c7812 */ /* 0x000fc600078ec0ff */
[----:B------:R-:W-:Y:S01]  /*1810*/  BAR.SYNC.DEFER_BLOCKING 0x0 ;  /* 0x0000000000007b1d */ /* 0x000fe20000010000 */
[----:B------:R-:W-:Y:S02]  /*1820*/  IMAD.IADD R4, R14, 0x1, -R5 ;  /* 0x000000010e047824 */ /* 0x000fe400078e0a05 */
[----:B------:R-:W-:Y:S02]  /*1830*/  IMAD.IADD R5, R0, 0x1, -R12 ;  /* 0x0000000100057824 */ /* 0x000fe400078e0a0c */
[----:B------:R-:W-:Y:S02]  /*1840*/  IMAD.SHL.U32 R0, R22, 0x40, RZ ;  /* 0x0000004016007824 */ /* 0x000fe400078e00ff */
[----:B------:R-:W-:-:S03]  /*1850*/  IMAD.SHL.U32 R12, R24, 0x8, RZ ;  /* 0x00000008180c7824 */ /* 0x000fc600078e00ff */
[----:B------:R-:W-:Y:S02]  /*1860*/  LOP3.LUT R0, R0, 0xc0, RZ, 0xc0, !PT ;  /* 0x000000c000007812 */ /* 0x000fe400078ec0ff */
[----:B-1----:R-:W-:Y:S01]  /*1870*/  SHF.R.S32.HI R7, RZ, 0x1, R2 ;  /* 0x00000001ff077819 */ /* 0x002fe20000011402 */
[----:B------:R-:W-:Y:S01]  /*1880*/  IMAD.SHL.U32 R2, R4, 0x8, RZ ;  /* 0x0000000804027824 */ /* 0x000fe200078e00ff */
[----:B------:R-:W-:Y:S01]  /*1890*/  @!PT LDS RZ, [RZ] ;  /* 0x00000000fffff984 */ /* 0x000fe20000000800 */
[----:B------:R-:W-:Y:S01]  /*18a0*/  @!PT LDS RZ, [RZ] ;  /* 0x00000000fffff984 */ /* 0x000fe20000000800 */
[----:B------:R-:W-:Y:S01]  /*18b0*/  @!PT LDS RZ, [RZ] ;  /* 0x00000000fffff984 */ /* 0x000fe20000000800 */
[----:B------:R1:W-:Y:S04]  /*18c0*/  @P2 LDGSTS.E.BYPASS.LTC128B.128 [R233+0x3100], [R10.64], !P5 ;  /* 0x031000000ae92fae */ /* 0x0003e8000e901d46 */
[----:B------:R-:W-:Y:S01]  /*18d0*/  LOP3.LUT R6, R0, 0x8, R2, 0xf8, !PT ;  /* 0x0000000800067812 */ /* 0x000fe200078ef802 */
[----:B------:R-:W-:Y:S01]  /*18e0*/  IMAD.SHL.U32 R2, R13, 0x20, RZ ;  /* 0x000000200d027824 */ /* 0x000fe200078e00ff */
[----:B------:R1:W-:Y:S04]  /*18f0*/  @P2 LDGSTS.E.BYPASS.LTC128B.128 [R233+0x4100], [R10.64+0x40], !P4 ;  /* 0x041000400ae92fae */ /* 0x0003e8000e101d46 */
[----:B------:R-:W-:Y:S01]  /*1900*/  LOP3.LUT R149, R2, 0xffffff00, RZ, 0xc0, !PT ;  /* 0xffffff0002957812 */ /* 0x000fe200078ec0ff */
[----:B------:R1:W-:Y:S01]  /*1910*/  @P2 LDGSTS.E.BYPASS.LTC128B.128 [R233+0x5100], [R10.64+0x80], !P6 ;  /* 0x051000800ae92fae */ /* 0x0003e2000f101d46 */
[----:B------:R-:W-:-:S03]  /*1920*/  LOP3.LUT P2, RZ, R7, 0x2, RZ, 0xc0, !PT ;  /* 0x0000000207ff7812 */ /* 0x000fc6000784c0ff */
[----:B------:R2:W-:Y:S04]  /*1930*/  @P1 LDGSTS.E.BYPASS.LTC128B.128 [R233+0x3900], [R8.64], !P5 ;  /* 0x0390000008e91fae */ /* 0x0005e8000e901d46 */
[----:B------:R2:W-:Y:S04]  /*1940*/  @P1 LDGSTS.E.BYPASS.LTC128B.128 [R233+0x4900], [R8.64+0x40], !P4 ;  /* 0x0490004008e91fae */ /* 0x0005e8000e101d46 */
[----:B------:R2:W-:Y:S01]  /*1950*/  @P1 LDGSTS.E.BYPASS.LTC128B.128 [R233+0x5900], [R8.64+0x80], !P6 ;  /* 0x0590008008e91fae */ /* 0x0005e2000f101d46 */
[----:B------:R-:W-:-:S03]  /*1960*/  LOP3.LUT P1, RZ, R16, 0x2, RZ, 0xc0, !PT ;  /* 0x0000000210ff7812 */ /* 0x000fc6000782c0ff */
[----:B------:R-:W0:Y:S01]  /*1970*/  LDGDEPBAR ;  /* 0x00000000000079af */ /* 0x000e220000000000 */
[----:B-1----:R-:W-:-:S04]  /*1980*/  IMAD.WIDE.U32 R10, R148, c[0x0][0x208], RZ ;  /* 0x00008200940a7a25 */ /* 0x002fc800078e00ff */
[----:B--2---:R-:W-:Y:S01]  /*1990*/  IMAD R9, R4, 0x8, R5 ;  /* 0x0000000804097824 */ /* 0x004fe200078e0205 */
[----:B------:R-:W-:Y:S01]  /*19a0*/  SHF.R.U32.HI R5, RZ, 0x3, R0 ;  /* 0x00000003ff057819 */ /* 0x000fe20000011600 */
[----:B------:R-:W-:Y:S01]  /*19b0*/  IMAD.SHL.U32 R4, R7, 0x40, RZ ;  /* 0x0000004007047824 */ /* 0x000fe200078e00ff */
[----:B------:R-:W-:-:S04]  /*19c0*/  DEPBAR.LE SB0, 0x1 ;  /* 0x000080400000791a */ /* 0x000fc80000000000 */
[----:B------:R-:W-:Y:S01]  /*19d0*/  LOP3.LUT R0, R4, 0xc0, RZ, 0xc0, !PT ;  /* 0x000000c004007812 */ /* 0x000fe200078ec0ff */
[----:B------:R-:W-:-:S04]  /*19e0*/  DEPBAR.LE SB0, 0x0 ;  /* 0x000080000000791a */ /* 0x000fc80000000000 */
[----:B------:R-:W-:Y:S01]  /*19f0*/  IMAD R8, R15, c[0x0][0x208], RZ ;  /* 0x000082000f087a24 */ /* 0x000fe200078e02ff */
[----:B------:R-:W-:Y:S01]  /*1a00*/  LOP3.LUT R2, R0, 0x8, R12, 0xf8, !PT ;  /* 0x0000000800027812 */ /* 0x000fe200078ef80c */
[----:B------:R-:W-:Y:S01]  /*1a10*/  IMAD.MOV.U32 R15, RZ, RZ, c[0x0][0x208] ;  /* 0x00008200ff0f7624 */ /* 0x000fe200078e00ff */
[----:B------:R-:W-:Y:S01]  /*1a20*/  SHF.R.U32.HI R0, RZ, 0x3, R0 ;  /* 0x00000003ff007819 */ /* 0x000fe20000011600 */
[----:B------:R-:W-:Y:S01]  /*1a30*/  IMAD R8, R148, c[0x0][0x20c], R8 ;  /* 0x0000830094087a24 */ /* 0x000fe200078e0208 */
[----:B------:R-:W-:Y:S01]  /*1a40*/  LOP3.LUT R150, R6, R5, RZ, 0x3c, !PT ;  /* 0x0000000506967212 */ /* 0x000fe200078e3cff */
[----:B------:R-:W-:Y:S01]  /*1a50*/  IMAD R5, R20, 0x200, R149 ;  /* 0x0000020014057824 */ /* 0x000fe200078e0295 */
[----:B------:R-:W-:Y:S01]  /*1a60*/  LOP3.LUT R4, R2, R0, RZ, 0x3c, !PT ;  /* 0x0000000002047212 */ /* 0x000fe200078e3cff */
[----:B------:R-:W-:Y:S01]  /*1a70*/  IMAD.IADD R0, R11, 0x1, R8 ;  /* 0x000000010b007824 */ /* 0x000fe200078e0208 */
[----:B------:R-:W-:Y:S01]  /*1a80*/  BAR.SYNC.DEFER_BLOCKING 0x0 ;  /* 0x0000000000007b1d */ /* 0x000fe20000010000 */
[----:B------:R-:W-:Y:S01]  /*1a90*/  LEA R6, P0, R10, R32, 0x6 ;  /* 0x000000200a067211 */ /* 0x000fe200078030ff */
[----:B------:R-:W-:-:S03]  /*1aa0*/  IMAD R2, R151, 0x20, R5 ;  /* 0x0000002097027824 */ /* 0x000fc600078e0205 */
[----:B------:R-:W-:Y:S01]  /*1ab0*/  LEA.HI.X R5, R10, R30, R0, 0x6, P0 ;  /* 0x0000001e0a057211 */ /* 0x000fe200000f3400 */
[----:B------:R-:W-:Y:S01]  /*1ac0*/  IMAD.IADD R2, R150, 0x1, R2 ;  /* 0x0000000196027824 */ /* 0x000fe200078e0202 */
[----:B------:R-:W-:Y:S01]  /*1ad0*/  LEA R12, P0, R6, c[0x0][0x1f8], 0x1 ;  /* 0x00007e00060c7a11 */ /* 0x000fe200078008ff */
[----:B------:R-:W-:Y:S02]  /*1ae0*/  IMAD.U32 R0, R9, 0x20, R4 ;  /* 0x0000002009007824 */ /* 0x000fe400078e0004 */
[----:B------:R-:W-:Y:S01]  /*1af0*/  IMAD.SHL.U32 R219, R2, 0x2, RZ ;  /* 0x0000000202db7824 */ /* 0x000fe200078e00ff */
[----:B------:R-:W-:Y:S01]  /*1b00*/  LEA.HI.X R13, R6, c[0x0][0x1fc], R5, 0x1, P0 ;  /* 0x00007f00060d7a11 */ /* 0x000fe200000f0c05 */
[----:B------:R-:W-:Y:S01]  /*1b10*/  IMAD.SHL.U32 R216, R0, 0x2, RZ ;  /* 0x0000000200d87824 */ /* 0x000fe200078e00ff */
[----:B------:R-:W-:Y:S01]  /*1b20*/  LEA R14, P0, R15, R12, 0x6 ;  /* 0x0000000c0f0e7211 */ /* 0x000fe200078030ff */
[----:B------:R-:W-:Y:S02]  /*1b30*/  IMAD R220, R3, 0x2, R219 ;  /* 0x0000000203dc7824 */ /* 0x000fe400078e02db */
[----:B------:R-:W-:Y:S01]  /*1b40*/  IMAD.IADD R0, R159, 0x1, -R19 ;  /* 0x000000019f007824 */ /* 0x000fe200078e0a13 */
[----:B------:R-:W-:-:S02]  /*1b50*/  IADD3 R2, R216, 0x3100, RZ ;  /* 0x00003100d8027810 */ /* 0x000fc40007ffe0ff */
[----:B------:R-:W-:Y:S02]  /*1b60*/  IADD3 R221, R216, 0x3120, RZ ;  /* 0x00003120d8dd7810 */ /* 0x000fe40007ffe0ff */
[----:B------:R-:W-:Y:S02]  /*1b70*/  @P2 IADD3 R221, R2, -0x20, RZ ;  /* 0xffffffe002dd2810 */ /* 0x000fe40007ffe0ff */
[C---:B------:R-:W-:Y:S01]  /*1b80*/  ISETP.LT.OR P3, PT, R0.reuse, 0x1, P5 ;  /* 0x000000010000780c */ /* 0x040fe20002f61670 */
[----:B------:R-:W-:Y:S01]  /*1b90*/  LDSM.16.M88.4 R8, [R219+0x6100] ;  /* 0x00610000db08783b */ /* 0x000fe20000000200 */
[----:B------:R-:W-:Y:S02]  /*1ba0*/  ISETP.LT.OR P2, PT, R0, 0x1, !P1 ;  /* 0x000000010000780c */ /* 0x000fe40004f41670 */
[----:B------:R-:W-:Y:S01]  /*1bb0*/  LEA.HI.X R15, R15, R13, R17, 0x6, P0 ;  /* 0x0000000d0f0f7211 */ /* 0x000fe200000f3411 */
[----:B------:R-:W1:Y:S01]  /*1bc0*/  LDSM.16.M88.4 R20, [R216+0x3100] ;  /* 0x00310000d814783b */ /* 0x000e620000000200 */
[----:B------:R-:W-:-:S02]  /*1bd0*/  LOP3.LUT P0, RZ, R16, 0x4, RZ, 0xc0, !PT ;  /* 0x0000000410ff7812 */ /* 0x000fc4000780c0ff */
[C---:B------:R-:W-:Y:S01]  /*1be0*/  ISETP.LT.OR P1, PT, R0.reuse, 0x21, !P1 ;  /* 0x000000210000780c */ /* 0x040fe20004f21670 */
[----:B------:R-:W2:Y:S04]  /*1bf0*/  LDSM.16.M88.4 R4, [R219+0x7100] ;  /* 0x00710000db04783b */ /* 0x000ea80000000200 */
[----:B------:R-:W3:Y:S04]  /*1c00*/  LDSM.16.M88.4 R32, [R216+0x3500] ;  /* 0x00350000d820783b */ /* 0x000ee80000000200 */
[----:B------:R-:W4:Y:S04]  /*1c10*/  LDSM.16.M88.4 R44, [R216+0x3900] ;  /* 0x00390000d82c783b */ /* 0x000f280000000200 */
[----:B------:R-:W5:Y:S04]  /*1c20*/  LDSM.16.M88.4 R40, [R216+0x3d00] ;  /* 0x003d0000d828783b */ /* 0x000f680000000200 */
[----:B------:R-:W-:Y:S04]  /*1c30*/  LDSM.16.M88.4 R36, [R220+0x6100] ;  /* 0x00610000dc24783b */ /* 0x000fe80000000200 */
[----:B------:R-:W4:Y:S04]  /*1c40*/  LDSM.16.M88.4 R48, [R221] ;  /* 0x00000000dd30783b */ /* 0x000f280000000200 */
[----:B------:R-:W5:Y:S04]  /*1c50*/  LDSM.16.M88.4 R16, [R220+0x7100] ;  /* 0x00710000dc10783b */ /* 0x000f680000000200 */
[----:B------:R-:W-:Y:S04]  /*1c60*/  LDSM.16.M88.4 R60, [R221+0x400] ;  /* 0x00040000dd3c783b */ /* 0x000fe80000000200 */
[----:B------:R-:W-:Y:S04]  /*1c70*/  LDSM.16.M88.4 R72, [R221+0x800] ;  /* 0x00080000dd48783b */ /* 0x000fe80000000200 */
[----:B------:R-:W-:Y:S01]  /*1c80*/  LDSM.16.M88.4 R84, [R221+0xc00] ;  /* 0x000c0000dd54783b */ /* 0x000fe20000000200 */
[----:B-1----:R-:W-:Y:S03]  /*1c90*/  HMMA.16816.F32.BF16 R24, R8, R20, RZ ;  /* 0x000000140818723c */ /* 0x002fe600000418ff */
[----:B------:R-:W-:Y:S01]  /*1ca0*/  @!PT LDS RZ, [RZ] ;  /* 0x00000000fffff984 */ /* 0x000fe20000000800 */
[----:B------:R-:W-:Y:S01]  /*1cb0*/  @!PT LDS RZ, [RZ] ;  /* 0x00000000fffff984 */ /* 0x000fe20000000800 */
[----:B------:R-:W-:Y:S01]  /*1cc0*/  @!PT LDS RZ, [RZ] ;  /* 0x00000000fffff984 */ /* 0x000fe20000000800 */
[----:B------:R1:W-:Y:S01]  /*1cd0*/  LDGSTS.E.BYPASS.LTC128B.128 [R233+0x100], [R12.64], !P3 ;  /* 0x001000000ce97fae */ /* 0x0003e2000d901d46 */
[----:B------:R-:W-:-:S02]  /*1ce0*/  ISETP.LT.OR P3, PT, R0, 0x1, !P0 ;  /* 0x000000010000780c */ /* 0x000fc40004761670 */
[C---:B------:R-:W-:Y:S01]  /*1cf0*/  ISETP.LT.OR P0, PT, R0.reuse, 0x21, !P0 ;  /* 0x000000210000780c */ /* 0x040fe20004701670 */
[----:B------:R1:W-:Y:S01]  /*1d00*/  LDGSTS.E.BYPASS.LTC128B.128 [R233+0x1100], [R12.64+0x40], !P2 ;  /* 0x011000400ce97fae */ /* 0x0003e2000d101d46 */
[----:B------:R-:W-:Y:S01]  /*1d10*/  ISETP.LT.OR P2, PT, R0, 0x21, P5 ;  /* 0x000000210000780c */ /* 0x000fe20002f41670 */
[C---:B--2---:R-:W-:Y:S08]  /*1d20*/  HMMA.16816.F32.BF16 R52, R4.reuse, R20, RZ ;  /* 0x000000140434723c */ /* 0x044ff000000418ff */
[----:B------:R1:W-:Y:S01]  /*1d30*/  LDGSTS.E.BYPASS.LTC128B.128 [R233+0x2100], [R12.64+0x80], !P3 ;  /* 0x021000800ce97fae */ /* 0x0003e2000d901d46 */
[C---:B---3--:R-:W-:Y:S03]  /*1d40*/  HMMA.16816.F32.BF16 R68, R4.reuse, R32, RZ ;  /* 0x000000200444723c */ /* 0x048fe600000418ff */
[----:B------:R1:W-:Y:S04]  /*1d50*/  LDGSTS.E.BYPASS.LTC128B.128 [R233+0x900], [R14.64], !P2 ;  /* 0x009000000ee97fae */ /* 0x0003e8000d101d46 */
[----:B------:R1:W-:Y:S01]  /*1d60*/  LDGSTS.E.BYPASS.LTC128B.128 [R233+0x1900], [R14.64+0x40], !P1 ;  /* 0x019000400ee97fae */ /* 0x0003e2000c901d46 */
[----:B----4-:R-:W-:Y:S01]  /*1d70*/  HMMA.16816.F32.BF16 R56, R4, R44, RZ ;  /* 0x0000002c0438723c */ /* 0x010fe200000418ff */
[----:B------:R-:W-:-:S02]  /*1d80*/  ISETP.GT.AND P1, PT, R148, R181, PT ;  /* 0x000000b59400720c */ /* 0x000fc40003f24270 */
[----:B------:R1:W-:Y:S04]  /*1d90*/  LDGSTS.E.BYPASS.LTC128B.128 [R233+0x2900], [R14.64+0x80], !P0 ;  /* 0x029000800ee97fae */ /* 0x0003e8000c101d46 */
[----:B------:R-:W-:Y:S01]  /*1da0*/  LDSM.16.M88.4 R64, [R216+0x4100] ;  /* 0x00410000d840783b */ /* 0x000fe20000000200 */
[C---:B-----5:R-:W-:Y:S03]  /*1db0*/  HMMA.16816.F32.BF16 R76, R4.reuse, R40, RZ ;  /* 0x00000028044c723c */ /* 0x060fe600000418ff */
[----:B------:R-:W2:Y:S04]  /*1dc0*/  LDSM.16.M88.4 R28, [R219+0x8100] ;  /* 0x00810000db1c783b */ /* 0x000ea80000000200 */
[----:B------:R-:W-:Y:S01]  /*1dd0*/  LDSM.16.M88.4 R80, [R221+0x1000] ;  /* 0x00100000dd50783b */ /* 0x000fe20000000200 */
[C---:B------:R-:W-:Y:S03]  /*1de0*/  HMMA.16816.F32.BF16 R112, R4.reuse, R22, RZ ;  /* 0x000000160470723c */ /* 0x040fe600000418ff */
[----:B------:R-:W0:Y:S05]  /*1df0*/  LDGDEPBAR ;  /* 0x00000000000079af */ /* 0x000e2a0000000000 */
[C---:B------:R-:W-:Y:S01]  /*1e00*/  HMMA.16816.F32.BF16 R108, R4.reuse, R34, RZ ;  /* 0x00000022046c723c */ /* 0x040fe200000418ff */
[----:B-1----:R-:W-:Y:S07]  /*1e10*/  LDSM.16.M88.4 R12, [R220+0x9100] ;  /* 0x00910000dc0c783b */ /* 0x002fee0000000200 */
[C---:B------:R-:W-:Y:S08]  /*1e20*/  HMMA.16816.F32.BF16 R104, R4.reuse, R46, RZ ;  /* 0x0000002e0468723c */ /* 0x040ff000000418ff */
[----:B------:R-:W-:Y:S08]  /*1e30*/  HMMA.16816.F32.BF16 R96, R4, R42, RZ ;  /* 0x0000002a0460723c */ /* 0x000ff000000418ff */
[----:B------:R-:W-:Y:S01]  /*1e40*/  HMMA.16816.F32.BF16 R4, R36, R48, R24 ;  /* 0x000000302404723c */ /* 0x000fe20000041818 */
[----:B------:R-:W1:Y:S07]  /*1e50*/  LDSM.16.M88.4 R24, [R219+0x9100] ;  /* 0x00910000db18783b */ /* 0x000e6e0000000200 */
[C---:B------:R-:W-:Y:S01]  /*1e60*/  HMMA.16816.F32.BF16 R92, R8.reuse, R22, RZ ;  /* 0x00000016085c723c */ /* 0x040fe200000418ff */
[----:B------:R-:W3:Y:S07]  /*1e70*/  LDSM.16.M88.4 R20, [R220+0x8100] ;  /* 0x00810000dc14783b */ /* 0x000eee0000000200 */
[C---:B------:R-:W-:Y:S08]  /*1e80*/  HMMA.16816.F32.BF16 R88, R8.reuse, R32, RZ ;  /* 0x000000200858723c */ /* 0x040ff000000418ff */
[----:B------:R-:W-:Y:S08]  /*1e90*/  HMMA.16816.F32.BF16 R120, R8, R34, RZ ;  /* 0x000000220878723c */ /* 0x000ff000000418ff */
[----:B------:R-:W-:Y:S08]  /*1ea0*/  HMMA.16816.F32.BF16 R32, R16, R48, R52 ;  /* 0x000000301020723c */ /* 0x000ff00000041834 */
[----:B--2---:R-:W-:Y:S08]  /*1eb0*/  HMMA.16816.F32.BF16 R4, R28, R64, R4 ;  /* 0x000000401c04723c */ /* 0x004ff00000041804 */
[C---:B------:R-:W-:Y:S08]  /*1ec0*/  HMMA.16816.F32.BF16 R100, R8.reuse, R44, RZ ;  /* 0x0000002c0864723c */ /* 0x040ff000000418ff */
[C---:B------:R-:W-:Y:S08]  /*1ed0*/  HMMA.16816.F32.BF16 R128, R8.reuse, R46, RZ ;  /* 0x0000002e0880723c */ /* 0x040ff000000418ff */
[C---:B------:R-:W-:Y:S08]  /*1ee0*/  HMMA.16816.F32.BF16 R116, R8.reuse, R40, RZ ;  /* 0x000000280874723c */ /* 0x040ff000000418ff */
[----:B------:R-:W-:Y:S01]  /*1ef0*/  HMMA.16816.F32.BF16 R124, R8, R42, RZ ;  /* 0x0000002a087c723c */ /* 0x000fe200000418ff */
[----:B------:R-:W-:Y:S04]  /*1f00*/  LDSM.16.M88.4 R8, [R219+0xa100] ;  /* 0x00a10000db08783b */ /* 0x000fe80000000200 */
[----:B------:R-:W-:Y:S03]  /*1f10*/  LDSM.16.M88.4 R40, [R216+0x4500] ;  /* 0x00450000d828783b */ /* 0x000fe60000000200 */
[----:B------:R-:W-:Y:S01]  /*1f20*/  HMMA.16816.F32.BF16 R136, R16, R72, R56 ;  /* 0x000000481088723c */ /* 0x000fe20000041838 */
[----:B------:R-:W2:Y:S07]  /*1f30*/  LDSM.16.M88.4 R56, [R216+0x5100] ;  /* 0x00510000d838783b */ /* 0x000eae0000000200 */
[----:B-1----:R-:W-:Y:S01]  /*1f40*/  HMMA.16816.F32.BF16 R44, R24, R64, R32 ;  /* 0x00000040182c723c */ /* 0x002fe20000041820 */
[----:B------:R-:W-:Y:S07]  /*1f50*/  LDSM.16.M88.4 R32, [R220+0xa100] ;  /* 0x00a10000dc20783b */ /* 0x000fee0000000200 */
[----:B------:R-:W-:Y:S08]  /*1f60*/  HMMA.16816.F32.BF16 R52, R36, R50, R92 ;  /* 0x000000322434723c */ /* 0x000ff0000004185c */
[C---:B------:R-:W-:Y:S08]  /*1f70*/  HMMA.16816.F32.BF16 R144, R16.reuse, R84, R76 ;  /* 0x000000541090723c */ /* 0x040ff0000004184c */
[C---:B------:R-:W-:Y:S01]  /*1f80*/  HMMA.16816.F32.BF16 R76, R16.reuse, R50, R112 ;  /* 0x00000032104c723c */ /* 0x040fe20000041870 */
[----:B------:R-:W-:Y:S07]  /*1f90*/  LDSM.16.M88.4 R48, [R221+0x2000] ;  /* 0x00200000dd30783b */ /* 0x000fee0000000200 */
[C---:B------:R-:W-:Y:S08]  /*1fa0*/  HMMA.16816.F32.BF16 R132, R16.reuse, R60, R68 ;  /* 0x0000003c1084723c */ /* 0x040ff00000041844 */
[C---:B------:R-:W-:Y:S08]  /*1fb0*/  HMMA.16816.F32.BF16 R108, R16.reuse, R62, R108 ;  /* 0x0000003e106c723c */ /* 0x040ff0000004186c */
[C---:B------:R-:W-:Y:S08]  /*1fc0*/  HMMA.16816.F32.BF16 R112, R16.reuse, R74, R104 ;  /* 0x0000004a1070723c */ /* 0x040ff00000041868 */
[----:B------:R-:W-:Y:S08]  /*1fd0*/  HMMA.16816.F32.BF16 R140, R16, R86, R96 ;  /* 0x00000056108c723c */ /* 0x000ff00000041860 */
[----:B---3--:R-:W-:Y:S01]  /*1fe0*/  HMMA.16816.F32.BF16 R16, R20, R80, R4 ;  /* 0x000000501410723c */ /* 0x008fe20000041804 */
[----:B------:R-:W1:Y:S07]  /*1ff0*/  LDSM.16.M88.4 R4, [R219+0xb100] ;  /* 0x00b10000db04783b */ /* 0x000e6e0000000200 */
[C---:B------:R-:W-:Y:S08]  /*2000*/  HMMA.16816.F32.BF16 R68, R36.reuse, R60, R88 ;  /* 0x0000003c2444723c */ /* 0x040ff00000041858 */
[----:B------:R-:W-:Y:S08]  /*2010*/  HMMA.16816.F32.BF16 R88, R36, R62, R120 ;  /* 0x0000003e2458723c */ /* 0x000ff00000041878 */
[----:B------:R-:W-:Y:S08]  /*2020*/  HMMA.16816.F32.BF16 R60, R12, R80, R44 ;  /* 0x000000500c3c723c */ /* 0x000ff0000004182c */
[----:B------:R-:W-:Y:S08]  /*2030*/  HMMA.16816.F32.BF16 R44, R28, R66, R52 ;  /* 0x000000421c2c723c */ /* 0x000ff00000041834 */
[----:B--2---:R-:W-:Y:S01]  /*2040*/  HMMA.16816.F32.BF16 R52, R8, R56, R16 ;  /* 0x000000380834723c */ /* 0x004fe20000041810 */
[----:B------:R-:W2:Y:S07]  /*2050*/  LDSM.16.M88.4 R16, [R220+0xb100] ;  /* 0x00b10000dc10783b */ /* 0x000eae0000000200 */
[----:B------:R-:W-:Y:S08]  /*2060*/  HMMA.16816.F32.BF16 R76, R24, R66, R76 ;  /* 0x00000042184c723c */ /* 0x000ff0000004184c */
[C---:B------:R-:W-:Y:S08]  /*2070*/  HMMA.16816.F32.BF16 R100, R36.reuse, R72, R100 ;  /* 0x000000482464723c */ /* 0x040ff00000041864 */
[C---:B------:R-:W-:Y:S08]  /*2080*/  HMMA.16816.F32.BF16 R116, R36.reuse, R84, R116 ;  /* 0x000000542474723c */ /* 0x040ff00000041874 */
[C---:B------:R-:W-:Y:S08]  /*2090*/  HMMA.16816.F32.BF16 R128, R36.reuse, R74, R128 ;  /* 0x0000004a2480723c */ /* 0x040ff00000041880 */
[----:B------:R-:W-:Y:S01]  /*20a0*/  HMMA.16816.F32.BF16 R124, R36, R86, R124 ;  /* 0x00000056247c723c */ /* 0x000fe2000004187c */
[----:B------:R-:W3:Y:S07]  /*20b0*/  LDSM.16.M88.4 R36, [R221+0x1400] ;  /* 0x00140000dd24783b */ /* 0x000eee0000000200 */
[----:B------:R-:W-:Y:S08]  /*20c0*/  HMMA.16816.F32.BF16 R44, R20, R82, R44 ;  /* 0x00000052142c723c */ /* 0x000ff0000004182c */
[----:B-1----:R-:W-:Y:S08]  /*20d0*/  HMMA.16816.F32.BF16 R72, R4, R56, R60 ;  /* 0x000000380448723c */ /* 0x002ff0000004183c */
[----:B------:R-:W-:Y:S01]  /*20e0*/  HMMA.16816.F32.BF16 R84, R32, R48, R52 ;  /* 0x000000302054723c */ /* 0x000fe20000041834 */
[----:B------:R-:W-:Y:S07]  /*20f0*/  LDSM.16.M88.4 R52, [R216+0x4900] ;  /* 0x00490000d834783b */ /* 0x000fee0000000200 */
[----:B------:R-:W-:Y:S08]  /*2100*/  HMMA.16816.F32.BF16 R60, R12, R82, R76 ;  /* 0x000000520c3c723c */ /* 0x000ff0000004184c */
[-C--:B------:R-:W-:Y:S08]  /*2110*/  HMMA.16816.F32.BF16 R64, R28, R40.reuse, R68 ;  /* 0x000000281c40723c */ /* 0x080ff00000041844 */
[----:B------:R-:W-:Y:S01]  /*2120*/  HMMA.16816.F32.BF16 R68, R24, R40, R132 ;  /* 0x000000281844723c */ /* 0x000fe20000041884 */
[----:B------:R-:W-:-:S04]  /*2130*/  FMUL.FTZ R0, R84, c[0x0][0x320] ;  /* 0x0000c80054007a20 */ /* 0x000fc80000410000 */
[----:B------:R1:W-:Y:S03]  /*2140*/  MUFU.TANH R158, R0 ;  /* 0x00000000009e7308 */ /* 0x0003e60000002400 */
[-C--:B------:R-:W-:Y:S08]  /*2150*/  HMMA.16816.F32.BF16 R96, R24, R42.reuse, R108 ;  /* 0x0000002a1860723c */ /* 0x080ff0000004186c */
[----:B------:R-:W-:Y:S01]  /*2160*/  HMMA.16816.F32.BF16 R92, R28, R42, R88 ;  /* 0x0000002a1c5c723c */ /* 0x000fe20000041858 */
[----:B-1----:R-:W-:-:S07]  /*2170*/  FMUL.FTZ R0, R85, c[0x0][0x320] ;  /* 0x0000c80055007a20 */ /* 0x002fce0000410000 */
[----:B------:R-:W-:Y:S01]  /*2180*/  HMMA.16816.F32.BF16 R40, R8, R58, R44 ;  /* 0x0000003a0828723c */ /* 0x000fe2000004182c */
[----:B------:R-:W1:Y:S01]  /*2190*/  LDSM.16.M88.4 R44, [R216+0x5500] ;  /* 0x00550000d82c783b */ /* 0x000e620000000200 */
[----:B------:R4:W-:Y:S06]  /*21a0*/  MUFU.TANH R157, R0 ;  /* 0x00000000009d7308 */ /* 0x0009ec0000002400 */
[----:B--2---:R-:W-:Y:S08]  /*21b0*/  HMMA.16816.F32.BF16 R76, R16, R48, R72 ;  /* 0x00000030104c723c */ /* 0x004ff00000041848 */
[----:B------:R-:W-:Y:S01]  /*21c0*/  HMMA.16816.F32.BF16 R56, R4, R58, R60 ;  /* 0x0000003a0438723c */ /* 0x000fe2000004183c */
[----:B----4-:R-:W-:-:S04]  /*21d0*/  FMUL.FTZ R0, R86, c[0x0][0x320] ;  /* 0x0000c80056007a20 */ /* 0x010fc80000410000 */
[----:B------:R2:W-:Y:S03]  /*21e0*/  MUFU.TANH R156, R0 ;  /* 0x00000000009c7308 */ /* 0x0005e60000002400 */
[----:B---3--:R-:W-:Y:S08]  /*21f0*/  HMMA.16816.F32.BF16 R64, R20, R36, R64 ;  /* 0x000000241440723c */ /* 0x008ff00000041840 */
[----:B------:R-:W-:Y:S01]  /*2200*/  HMMA.16816.F32.BF16 R60, R32, R50, R40 ;  /* 0x00000032203c723c */ /* 0x000fe20000041828 */
[----:B------:R-:W3:Y:S01]  /*2210*/  LDSM.16.M88.4 R40, [R221+0x2400] ;  /* 0x00240000dd28783b */ /* 0x000ee20000000200 */
[----:B--2---:R-:W-:-:S06]  /*2220*/  FMUL.FTZ R0, R87, c[0x0][0x320] ;  /* 0x0000c80057007a20 */ /* 0x004fcc0000410000 */
[----:B------:R-:W-:Y:S01]  /*2230*/  HMMA.16816.F32.BF16 R72, R16, R50, R56 ;  /* 0x000000321048723c */ /* 0x000fe20000041838 */
[----:B------:R2:W-:Y:S07]  /*2240*/  MUFU.TANH R155, R0 ;  /* 0x00000000009b7308 */ /* 0x0005ee0000002400 */
[----:B-1----:R-:W-:Y:S08]  /*2250*/  HMMA.16816.F32.BF16 R48, R8, R44, R64 ;  /* 0x0000002c0830723c */ /* 0x002ff00000041840 */
[----:B------:R-:W-:Y:S01]  /*2260*/  HMMA.16816.F32.BF16 R68, R12, R36, R68 ;  /* 0x000000240c44723c */ /* 0x000fe20000041844 */
[----:B--2---:R-:W-:-:S04]  /*2270*/  FMUL.FTZ R0, R76, c[0x0][0x320] ;  /* 0x0000c8004c007a20 */ /* 0x004fc80000410000 */
[----:B------:R1:W2:Y:S03]  /*2280*/  MUFU.TANH R154, R0 ;  /* 0x00000000009a7308 */ /* 0x0002a60000002400 */
[-C--:B------:R-:W-:Y:S08]  /*2290*/  HMMA.16816.F32.BF16 R88, R28, R52.reuse, R100 ;  /* 0x000000341c58723c */ /* 0x080ff00000041864 */
[----:B------:R-:W-:Y:S01]  /*22a0*/  HMMA.16816.F32.BF16 R100, R24, R52, R136 ;  /* 0x000000341864723c */ /* 0x000fe20000041888 */
[----:B-1----:R-:W-:-:S07]  /*22b0*/  FMUL.FTZ R0, R77, c[0x0][0x320] ;  /* 0x0000c8004d007a20 */ /* 0x002fce0000410000 */
[----:B------:R-:W-:Y:S01]  /*22c0*/  HMMA.16816.F32.BF16 R56, R20, R38, R92 ;  /* 0x000000261438723c */ /* 0x000fe2000004185c */
[----:B------:R1:W4:Y:S07]  /*22d0*/  MUFU.TANH R153, R0 ;  /* 0x0000000000997308 */ /* 0x00032e0000002400 */
[----:B---3--:R-:W-:Y:S01]  /*22e0*/  HMMA.16816.F32.BF16 R64, R32, R40, R48 ;  /* 0x000000282040723c */ /* 0x008fe20000041830 */
[----:B------:R-:W-:Y:S07]  /*22f0*/  LDSM.16.M88.4 R48, [R221+0x1800] ;  /* 0x00180000dd30783b */ /* 0x000fee0000000200 */
[----:B------:R-:W-:Y:S01]  /*2300*/  HMMA.16816.F32.BF16 R68, R4, R44, R68 ;  /* 0x0000002c0444723c */ /* 0x000fe20000041844 */
[----:B-1----:R-:W-:-:S04]  /*2310*/  FMUL.FTZ R0, R78, c[0x0][0x320] ;  /* 0x0000c8004e007a20 */ /* 0x002fc80000410000 */
[----:B------:R1:W3:Y:S03]  /*2320*/  MUFU.TANH R152, R0 ;  /* 0x0000000000987308 */ /* 0x0002e60000002400 */
[----:B------:R-:W-:Y:S01]  /*2330*/  HMMA.16816.F32.BF16 R80, R12, R38, R96 ;  /* 0x000000260c50723c */ /* 0x000fe20000041860 */
[----:B------:R-:W-:Y:S07]  /*2340*/  LDSM.16.M88.4 R36, [R216+0x5900] ;  /* 0x00590000d824783b */ /* 0x000fee0000000200 */
[----:B------:R-:W-:Y:S01]  /*2350*/  HMMA.16816.F32.BF16 R56, R8, R46, R56 ;  /* 0x0000002e0838723c */ /* 0x000fe20000041838 */
[----:B-1----:R-:W-:-:S02]  /*2360*/  FMUL.FTZ R0, R79, c[0x0][0x320] ;  /* 0x0000c8004f007a20 */ /* 0x002fc40000410000 */
[----:B------:R-:W1:Y:S05]  /*2370*/  LDSM.16.M88.4 R76, [R216+0x4d00] ;  /* 0x004d0000d84c783b */ /* 0x000e6a0000000200 */
[----:B------:R-:W-:Y:S01]  /*2380*/  HMMA.16816.F32.BF16 R84, R16, R40, R68 ;  /* 0x000000281054723c */ /* 0x000fe20000041844 */
[----:B------:R5:W-:Y:S07]  /*2390*/  MUFU.TANH R138, R0 ;  /* 0x00000000008a7308 */ /* 0x000bee0000002400 */
[-C--:B------:R-:W-:Y:S08]  /*23a0*/  HMMA.16816.F32.BF16 R92, R24, R54.reuse, R112 ;  /* 0x00000036185c723c */ /* 0x080ff00000041870 */
[----:B------:R-:W-:Y:S01]  /*23b0*/  HMMA.16816.F32.BF16 R52, R28, R54, R128 ;  /* 0x000000361c34723c */ /* 0x000fe20000041880 */
[----:B-----5:R-:W-:-:S04]  /*23c0*/  FMUL.FTZ R0, R60, c[0x0][0x320] ;  /* 0x0000c8003c007a20 */ /* 0x020fc80000410000 */
[----:B------:R5:W-:Y:S03]  /*23d0*/  MUFU.TANH R139, R0 ;  /* 0x00000000008b7308 */ /* 0x000be60000002400 */
[----:B------:R-:W-:Y:S01]  /*23e0*/  HMMA.16816.F32.BF16 R68, R4, R46, R80 ;  /* 0x0000002e0444723c */ /* 0x000fe20000041850 */
[----:B------:R-:W2:Y:S07]  /*23f0*/  LDSM.16.M88.4 R44, [R221+0x2800] ;  /* 0x00280000dd2c783b */ /* 0x000eae0000000200 */
[----:B------:R-:W-:Y:S01]  /*2400*/  HMMA.16816.F32.BF16 R56, R32, R42, R56 ;  /* 0x0000002a2038723c */ /* 0x000fe20000041838 */
[----:B-----5:R-:W-:-:S07]  /*2410*/  FMUL.FTZ R0, R61, c[0x0][0x320] ;  /* 0x0000c8003d007a20 */ /* 0x020fce0000410000 */
[C---:B-1----:R-:W-:Y:S01]  /*2420*/  HMMA.16816.F32.BF16 R104, R24.reuse, R76, R144 ;  /* 0x0000004c1868723c */ /* 0x042fe20000041890 */
[----:B------:R1:W-:Y:S07]  /*2430*/  MUFU.TANH R123, R0 ;  /* 0x00000000007b7308 */ /* 0x0003ee0000002400 */
[----:B------:R-:W-:Y:S08]  /*2440*/  HMMA.16816.F32.BF16 R96, R24, R78, R140 ;  /* 0x0000004e1860723c */ /* 0x000ff0000004188c */
[----:B------:R-:W-:Y:S01]  /*2450*/  HMMA.16816.F32.BF16 R24, R12, R48, R100 ;  /* 0x000000300c18723c */ /* 0x000fe20000041864 */
[----:B-1----:R-:W-:-:S04]  /*2460*/  FMUL.FTZ R0, R62, c[0x0][0x320] ;  /* 0x0000c8003e007a20 */ /* 0x002fc80000410000 */
[----:B------:R1:W-:Y:S03]  /*2470*/  MUFU.TANH R122, R0 ;  /* 0x00000000007a7308 */ /* 0x0003e60000002400 */
[----:B------:R-:W-:Y:S08]  /*2480*/  HMMA.16816.F32.BF16 R52, R20, R50, R52 ;  /* 0x000000321434723c */ /* 0x000ff00000041834 */
[----:B------:R-:W-:Y:S01]  /*2490*/  HMMA.16816.F32.BF16 R68, R16, R42, R68 ;  /* 0x0000002a1044723c */ /* 0x000fe20000041844 */
[----:B------:R-:W5:Y:S01]  /*24a0*/  LDSM.16.M88.4 R40, [R221+0x1c00] ;  /* 0x001c0000dd28783b */ /* 0x000f620000000200 */
[----:B-1----:R-:W-:-:S06]  /*24b0*/  FMUL.FTZ R0, R63, c[0x0][0x320] ;  /* 0x0000c8003f007a20 */ /* 0x002fcc0000410000 */
[----:B------:R-:W-:Y:S01]  /*24c0*/  HMMA.16816.F32.BF16 R60, R20, R48, R88 ;  /* 0x00000030143c723c */ /* 0x000fe20000041858 */
[----:B------:R1:W-:Y:S07]  /*24d0*/  MUFU.TANH R121, R0 ;  /* 0x0000000000797308 */ /* 0x0003ee0000002400 */
[----:B------:R-:W-:Y:S08]  /*24e0*/  HMMA.16816.F32.BF16 R24, R4, R36, R24 ;  /* 0x000000240418723c */ /* 0x000ff00000041818 */
[----:B------:R-:W-:Y:S01]  /*24f0*/  HMMA.16816.F32.BF16 R48, R12, R50, R92 ;  /* 0x000000320c30723c */ /* 0x000fe2000004185c */
[----:B-1----:R-:W-:-:S04]  /*2500*/  FMUL.FTZ R0, R72, c[0x0][0x320] ;  /* 0x0000c80048007a20 */ /* 0x002fc80000410000 */
[----:B------:R1:W1:Y:S03]  /*2510*/  MUFU.TANH R120, R0 ;  /* 0x0000000000787308 */ /* 0x0002660000002400 */
[----:B------:R-:W-:Y:S01]  /*2520*/  HMMA.16816.F32.BF16 R60, R8, R36, R60 ;  /* 0x00000024083c723c */ /* 0x000fe2000004183c */
[----:B-1----:R-:W-:-:S04]  /*2530*/  FMUL.FTZ R0, R73, c[0x0][0x320] ;  /* 0x0000c80049007a20 */ /* 0x002fc80000410000 */
[----:B------:R1:W1:Y:S11]  /*2540*/  MUFU.TANH R111, R0 ;  /* 0x00000000006f7308 */ /* 0x0002760000002400 */
[----:B------:R-:W-:Y:S08]  /*2550*/  @!UPT UIADD3 URZ, URZ, URZ, URZ ;  /* 0x0000003f3f3ff290 */ /* 0x000ff0000fffe03f */
[----:B--2---:R-:W-:Y:S01]  /*2560*/  HMMA.16816.F32.BF16 R60, R32, R44, R60 ;  /* 0x0000002c203c723c */ /* 0x004fe2000004183c */
[----:B-1----:R-:W-:-:S04]  /*2570*/  FMUL.FTZ R0, R74, c[0x0][0x320] ;  /* 0x0000c8004a007a20 */ /* 0x002fc80000410000 */
[----:B------:R1:W2:Y:S11]  /*2580*/  MUFU.TANH R109, R0 ;  /* 0x00000000006d7308 */ /* 0x0002b60000002400 */
[----:B------:R-:W-:Y:S08]  /*2590*/  @!UPT UIADD3 URZ, URZ, URZ, URZ ;  /* 0x0000003f3f3ff290 */ /* 0x000ff0000fffe03f */
[----:B------:R-:W-:Y:S02]  /*25a0*/  FMUL.FTZ R63, R63, c[0x0][0x320] ;  /* 0x0000c8003f3f7a20 */ /* 0x000fe40000410000 */
[----:B-1----:R-:W-:-:S04]  /*25b0*/  FMUL.FTZ R0, R75, c[0x0][0x320] ;  /* 0x0000c8004b007a20 */ /* 0x002fc80000410000 */
[----:B------:R-:W-:Y:S01]  /*25c0*/  MUFU.TANH R63, R63 ;  /* 0x0000003f003f7308 */ /* 0x000fe20000002400 */
[C---:B------:R-:W-:Y:S07]  /*25d0*/  HMMA.16816.F32.BF16 R72, R28.reuse, R76, R116 ;  /* 0x0000004c1c48723c */ /* 0x040fee0000041874 */
[----:B------:R1:W-:Y:S01]  /*25e0*/  MUFU.TANH R108, R0 ;  /* 0x00000000006c7308 */ /* 0x0003e20000002400 */
[----:B------:R-:W-:Y:S08]  /*25f0*/  HMMA.16816.F32.BF16 R76, R28, R78, R124 ;  /* 0x0000004e1c4c723c */ /* 0x000ff0000004187c */
[----:B------:R-:W-:Y:S01]  /*2600*/  HMMA.16816.F32.BF16 R28, R8, R38, R52 ;  /* 0x00000026081c723c */ /* 0x000fe20000041834 */
[----:B-1----:R-:W-:-:S07]  /*2610*/  FMUL.FTZ R0, R64, c[0x0][0x320] ;  /* 0x0000c80040007a20 */ /* 0x002fce0000410000 */
[----:B------:R-:W-:Y:S01]  /*2620*/  HMMA.16816.F32.BF16 R36, R4, R38, R48 ;  /* 0x000000260424723c */ /* 0x000fe20000041830 */
[----:B------:R1:W-:Y:S11]  /*2630*/  MUFU.TANH R110, R0 ;  /* 0x00000000006e7308 */ /* 0x0003f60000002400 */
[----:B------:R-:W-:Y:S04]  /*2640*/  @!UPT UIADD3 URZ, URZ, URZ, URZ ;  /* 0x0000003f3f3ff290 */ /* 0x000fe8000fffe03f */
[----:B------:R-:W-:Y:S01]  /*2650*/  HMMA.16816.F32.BF16 R52, R32, R46, R28 ;  /* 0x0000002e2034723c */ /* 0x000fe2000004181c */
[----:B------:R-:W-:Y:S01]  /*2660*/  LDSM.16.M88.4 R28, [R221+0x2c00] ;  /* 0x002c0000dd1c783b */ /* 0x000fe20000000200 */
[----:B-1----:R-:W-:-:S04]  /*2670*/  FMUL.FTZ R0, R65, c[0x0][0x320] ;  /* 0x0000c80041007a20 */ /* 0x002fc80000410000 */
[----:B------:R1:W-:Y:S02]  /*2680*/  MUFU.TANH R132, R0 ;  /* 0x0000000000847308 */ /* 0x0003e40000002400 */
[----:B-1----:R-:W-:Y:S11]  /*2690*/  FMUL.FTZ R0, R66, c[0x0][0x320] ;  /* 0x0000c80042007a20 */ /* 0x002ff60000410000 */
[----:B------:R-:W-:Y:S05]  /*26a0*/  @!UPT UIADD3 URZ, URZ, URZ, URZ ;  /* 0x0000003f3f3ff290 */ /* 0x000fea000fffe03f */
[----:B------:R-:W-:Y:S01]  /*26b0*/  FMUL.FTZ R2, R55, c[0x0][0x320] ;  /* 0x0000c80037027a20 */ /* 0x000fe20000410000 */
[----:B------:R1:W-:Y:S01]  /*26c0*/  MUFU.TANH R137, R0 ;  /* 0x0000000000897308 */ /* 0x0003e20000002400 */
[----:B------:R-:W-:Y:S02]  /*26d0*/  FMUL.FTZ R54, R54, c[0x0][0x320] ;  /* 0x0000c80036367a20 */ /* 0x000fe40000410000 */
[----:B-1----:R-:W-:Y:S02]  /*26e0*/  FMUL.FTZ R0, R67, c[0x0][0x320] ;  /* 0x0000c80043007a20 */ /* 0x002fe40000410000 */
[----:B-----5:R-:W-:Y:S03]  /*26f0*/  HMMA.16816.F32.BF16 R64, R12, R40, R104 ;  /* 0x000000280c40723c */ /* 0x020fe60000041868 */
[----:B------:R1:W-:Y:S02]  /*2700*/  MUFU.TANH R136, R0 ;  /* 0x0000000000887308 */ /* 0x0003e40000002400 */
[----:B-1----:R-:W-:-:S06]  /*2710*/  FMUL.FTZ R0, R84, c[0x0][0x320] ;  /* 0x0000c80054007a20 */ /* 0x002fcc0000410000 */
[----:B------:R1:W5:Y:S02]  /*2720*/  MUFU.TANH R88, R0 ;  /* 0x0000000000587308 */ /* 0x0003640000002400 */
[----:B-1----:R-:W-:-:S06]  /*2730*/  FMUL.FTZ R0, R85, c[0x0][0x320] ;  /* 0x0000c80055007a20 */ /* 0x002fcc0000410000 */
[----:B------:R1:W1:Y:S02]  /*2740*/  MUFU.TANH R84, R0 ;  /* 0x0000000000547308 */ /* 0x0002640000002400 */
[----:B-1----:R-:W-:-:S06]  /*2750*/  FMUL.FTZ R0, R86, c[0x0][0x320] ;  /* 0x0000c80056007a20 */ /* 0x002fcc0000410000 */
[----:B------:R1:W1:Y:S02]  /*2760*/  MUFU.TANH R100, R0 ;  /* 0x0000000000647308 */ /* 0x0002640000002400 */
[----:B-1----:R-:W-:-:S06]  /*2770*/  FMUL.FTZ R0, R87, c[0x0][0x320] ;  /* 0x0000c80057007a20 */ /* 0x002fcc0000410000 */
[----:B------:R1:W-:Y:S02]  /*2780*/  MUFU.TANH R101, R0 ;  /* 0x0000000000657308 */ /* 0x0003e40000002400 */
[----:B-1----:R-:W-:-:S06]  /*2790*/  FMUL.FTZ R0, R56, c[0x0][0x320] ;  /* 0x0000c80038007a20 */ /* 0x002fcc0000410000 */
[----:B------:R1:W-:Y:S02]  /*27a0*/  MUFU.TANH R134, R0 ;  /* 0x0000000000867308 */ /* 0x0003e40000002400 */
[----:B-1----:R-:W-:-:S06]  /*27b0*/  FMUL.FTZ R0, R57, c[0x0][0x320] ;  /* 0x0000c80039007a20 */ /* 0x002fcc0000410000 */
[----:B------:R1:W-:Y:S02]  /*27c0*/  MUFU.TANH R133, R0 ;  /* 0x0000000000857308 */ /* 0x0003e40000002400 */
[----:B-1----:R-:W-:-:S06]  /*27d0*/  FMUL.FTZ R0, R58, c[0x0][0x320] ;  /* 0x0000c8003a007a20 */ /* 0x002fcc0000410000 */
[----:B------:R1:W-:Y:S02]  /*27e0*/  MUFU.TANH R135, R0 ;  /* 0x0000000000877308 */ /* 0x0003e40000002400 */
[----:B-1----:R-:W-:Y:S02]  /*27f0*/  FMUL.FTZ R0, R59, c[0x0][0x320] ;  /* 0x0000c8003b007a20 */ /* 0x002fe40000410000 */
[----:B------:R-:W-:Y:S01]  /*2800*/  HMMA.16816.F32.BF16 R56, R16, R44, R24 ;  /* 0x0000002c1038723c */ /* 0x000fe20000041818 */
[----:B------:R-:W1:Y:S03]  /*2810*/  LDSM.16.M88.4 R24, [R216+0x5d00] ;  /* 0x005d0000d818783b */ /* 0x000e660000000200 */
[----:B------:R2:W-:Y:S01]  /*2820*/  MUFU.TANH R144, R0 ;  /* 0x0000000000907308 */ /* 0x0005e20000002400 */
[----:B------:R-:W-:-:S04]  /*2830*/  DEPBAR.LE SB0, 0x0 ;  /* 0x000080000000791a */ /* 0x000fc80000000000 */
[----:B------:R-:W-:Y:S01]  /*2840*/  HMMA.16816.F32.BF16 R44, R16, R46, R36 ;  /* 0x0000002e102c723c */ /* 0x000fe20000041824 */
[----:B--2---:R-:W-:-:S04]  /*2850*/  FMUL.FTZ R0, R68, c[0x0][0x320] ;  /* 0x0000c80044007a20 */ /* 0x004fc80000410000 */
[----:B------:R2:W1:Y:S10]  /*2860*/  MUFU.TANH R83, R0 ;  /* 0x0000000000537308 */ /* 0x0004740000002400 */
[----:B------:R-:W-:-:S02]  /*2870*/  FMUL.FTZ R59, R59, c[0x0][0x320] ;  /* 0x0000c8003b3b7a20 */ /* 0x000fc40000410000 */
[----:B------:R-:W-:Y:S02]  /*2880*/  FMUL.FTZ R58, R58, c[0x0][0x320] ;  /* 0x0000c8003a3a7a20 */ /* 0x000fe40000410000 */
[----:B------:R-:W-:Y:S02]  /*2890*/  FMUL.FTZ R56, R56, c[0x0][0x320] ;  /* 0x0000c80038387a20 */ /* 0x000fe40000410000 */
[----:B------:R-:W-:Y:S02]  /*28a0*/  FMUL.FTZ R57, R57, c[0x0][0x320] ;  /* 0x0000c80039397a20 */ /* 0x000fe40000410000 */
[----:B------:R-:W-:Y:S01]  /*28b0*/  MUFU.TANH R147, R56 ;  /* 0x0000003800937308 */ /* 0x000fe20000002400 */
[----:B--2---:R-:W-:-:S07]  /*28c0*/  FMUL.FTZ R0, R69, c[0x0][0x320] ;  /* 0x0000c80045007a20 */ /* 0x004fce0000410000 */
[----:B------:R-:W-:Y:S08]  /*28d0*/  MUFU.TANH R56, R2 ;  /* 0x0000000200387308 */ /* 0x000ff00000002400 */
[----:B------:R2:W-:Y:S08]  /*28e0*/  MUFU.TANH R82, R0 ;  /* 0x0000000000527308 */ /* 0x0005f00000002400 */
[----:B------:R-:W-:Y:S01]  /*28f0*/  MUFU.TANH R172, R57 ;  /* 0x0000003900ac7308 */ /* 0x000fe20000002400 */
[----:B--2---:R-:W-:-:S07]  /*2900*/  FMUL.FTZ R0, R70, c[0x0][0x320] ;  /* 0x0000c80046007a20 */ /* 0x004fce0000410000 */
[----:B------:R-:W-:Y:S08]  /*2910*/  MUFU.TANH R57, R54 ;  /* 0x0000003600397308 */ /* 0x000ff00000002400 */
[----:B------:R2:W-:Y:S02]  /*2920*/  MUFU.TANH R81, R0 ;  /* 0x0000000000517308 */ /* 0x0005e40000002400 */
[----:B--2---:R-:W-:-:S02]  /*2930*/  FMUL.FTZ R0, R71, c[0x0][0x320] ;  /* 0x0000c80047007a20 */ /* 0x004fc40000410000 */
[----:B------:R-:W-:Y:S04]  /*2940*/  HMMA.16816.F32.BF16 R68, R12, R42, R96 ;  /* 0x0000002a0c44723c */ /* 0x000fe80000041860 */
[----:B------:R2:W1:Y:S04]  /*2950*/  MUFU.TANH R80, R0 ;  /* 0x0000000000507308 */ /* 0x0004680000002400 */
[C---:B------:R-:W-:Y:S08]  /*2960*/  HMMA.16816.F32.BF16 R12, R20.reuse, R40, R72 ;  /* 0x00000028140c723c */ /* 0x040ff00000041848 */
[----:B------:R-:W-:Y:S01]  /*2970*/  HMMA.16816.F32.BF16 R20, R20, R42, R76 ;  /* 0x0000002a1414723c */ /* 0x000fe2000004184c */
[----:B--2---:R-:W-:-:S02]  /*2980*/  FMUL.FTZ R0, R60, c[0x0][0x320] ;  /* 0x0000c8003c007a20 */ /* 0x004fc40000410000 */
[----:B------:R-:W-:Y:S05]  /*2990*/  MUFU.TANH R60, R59 ;  /* 0x0000003b003c7308 */ /* 0x000fea0000002400 */
[-C--:B-1----:R-:W-:Y:S03]  /*29a0*/  HMMA.16816.F32.BF16 R40, R4, R24.reuse, R64 ;  /* 0x000000180428723c */ /* 0x082fe60000041840 */
[----:B------:R1:W-:Y:S05]  /*29b0*/  MUFU.TANH R177, R0 ;  /* 0x0000000000b17308 */ /* 0x0003ea0000002400 */
[----:B------:R-:W-:Y:S08]  /*29c0*/  HMMA.16816.F32.BF16 R12, R8, R24, R12 ;  /* 0x00000018080c723c */ /* 0x000ff0000004180c */
[----:B------:R-:W-:Y:S01]  /*29d0*/  HMMA.16816.F32.BF16 R36, R4, R26, R68 ;  /* 0x0000001a0424723c */ /* 0x000fe20000041844 */
[----:B-1----:R-:W-:-:S02]  /*29e0*/  FMUL.FTZ R0, R61, c[0x0][0x320] ;  /* 0x0000c8003d007a20 */ /* 0x002fc40000410000 */
[----:B------:R-:W-:Y:S04]  /*29f0*/  MUFU.TANH R61, R58 ;  /* 0x0000003a003d7308 */ /* 0x000fe80000002400 */
[----:B------:R-:W-:Y:S01]  /*2a00*/  @P1 SHF.R.S32.HI R7, RZ, 0x1f, R163 ;  /* 0x0000001fff071819 */ /* 0x000fe200000114a3 */
[----:B------:R-:W-:Y:S01]  /*2a10*/  HMMA.16816.F32.BF16 R48, R8, R26, R20 ;  /* 0x0000001a0830723c */ /* 0x000fe20000041814 */
[----:B------:R-:W-:-:S04]  /*2a20*/  @P1 IMAD R6, R161, R163, RZ ;  /* 0x000000a3a1061224 */ /* 0x000fc800078e02ff */
[----:B------:R-:W-:Y:S01]  /*2a30*/  @P1 IMAD R6, R7, R162, R6 ;  /* 0x000000a207061224 */ /* 0x000fe200078e0206 */
[----:B------:R1:W-:Y:S01]  /*2a40*/  MUFU.TANH R179, R0 ;  /* 0x0000000000b37308 */ /* 0x0003e20000002400 */
[----:B------:R-:W-:Y:S01]  /*2a50*/  FMUL.FTZ R8, R44, c[0x0][0x320] ;  /* 0x0000c8002c087a20 */ /* 0x000fe20000410000 */
[C---:B------:R-:W-:Y:S01]  /*2a60*/  HMMA.16816.F32.BF16 R24, R32.reuse, R28, R12 ;  /* 0x0000001c2018723c */ /* 0x040fe2000004180c */
[----:B------:R-:W-:Y:S02]  /*2a70*/  FMUL.FTZ R7, R45, c[0x0][0x320] ;  /* 0x0000c8002d077a20 */ /* 0x000fe40000410000 */
[----:B-1----:R-:W-:Y:S11]  /*2a80*/  FMUL.FTZ R0, R62, c[0x0][0x320] ;  /* 0x0000c8003e007a20 */ /* 0x002ff60000410000 */
[----:B------:R-:W-:Y:S02]  /*2a90*/  @!UPT UIADD3 URZ, URZ, URZ, URZ ;  /* 0x0000003f3f3ff290 */ /* 0x000fe4000fffe03f */
[----:B------:R-:W-:Y:S01]  /*2aa0*/  HMMA.16816.F32.BF16 R32, R32, R30, R48 ;  /* 0x0000001e2020723c */ /* 0x000fe20000041830 */
[----:B------:R1:W-:Y:S02]  /*2ab0*/  MUFU.TANH R62, R0 ;  /* 0x00000000003e7308 */ /* 0x0003e40000002400 */
[----:B-1----:R-:W-:-:S06]  /*2ac0*/  FMUL.FTZ R0, R52, c[0x0][0x320] ;  /* 0x0000c80034007a20 */ /* 0x002fcc0000410000 */
[----:B------:R1:W-:Y:S08]  /*2ad0*/  MUFU.TANH R52, R8 ;  /* 0x0000000800347308 */ /* 0x0003f00000002400 */
[----:B------:R2:W-:Y:S01]  /*2ae0*/  MUFU.TANH R59, R0 ;  /* 0x00000000003b7308 */ /* 0x0005e20000002400 */
[C---:B-1----:R-:W-:Y:S07]  /*2af0*/  HMMA.16816.F32.BF16 R8, R16.reuse, R28, R40 ;  /* 0x0000001c1008723c */ /* 0x042fee0000041828 */
[----:B------:R-:W-:Y:S01]  /*2b00*/  MUFU.TANH R40, R7 ;  /* 0x0000000700287308 */ /* 0x000fe20000002400 */
[----:B--2---:R-:W-:Y:S01]  /*2b10*/  FMUL.FTZ R0, R53, c[0x0][0x320] ;  /* 0x0000c80035007a20 */ /* 0x004fe20000410000 */
[----:B------:R-:W-:Y:S06]  /*2b20*/  HMMA.16816.F32.BF16 R16, R16, R30, R36 ;  /* 0x0000001e1010723c */ /* 0x000fec0000041824 */
[----:B------:R1:W-:Y:S02]  /*2b30*/  MUFU.TANH R58, R0 ;  /* 0x00000000003a7308 */ /* 0x0003e40000002400 */
[----:B-1----:R-:W-:-:S05]  /*2b40*/  LOP3.LUT R0, R160, 0xffffffe0, RZ, 0xc0, !PT ;  /* 0xffffffe0a0007812 */ /* 0x002fca00078ec0ff */
[----:B------:R-:W-:-:S05]  /*2b50*/  IMAD.IADD R0, R174, 0x1, -R0 ;  /* 0x00000001ae007824 */ /* 0x000fca00078e0a00 */
[----:B------:R-:W-:-:S04]  /*2b60*/  SHF.R.S32.HI R4, RZ, 0x1f, R0 ;  /* 0x0000001fff047819 */ /* 0x000fc80000011400 */
[----:B------:R-:W-:Y:S01]  /*2b70*/  LEA.HI R2, R4, R0, RZ, 0x2 ;  /* 0x0000000004027211 */ /* 0x000fe200078f10ff */
[----:B------:R-:W-:-:S03]  /*2b80*/  @P1 IMAD.WIDE.U32 R4, R163, R162, R166 ;  /* 0x000000a2a3041225 */ /* 0x000fc600078e00a6 */
[----:B------:R-:W-:Y:S01]  /*2b90*/  LOP3.LUT R2, R2, 0x7ffffffc, RZ, 0xc0, !PT ;  /* 0x7ffffffc02027812 */ /* 0x000fe200078ec0ff */
[----:B------:R-:W-:Y:S01]  /*2ba0*/  BAR.SYNC.DEFER_BLOCKING 0x0 ;  /* 0x0000000000007b1d */ /* 0x000fe20000010000 */
[----:B------:R-:W-:-:S03]  /*2bb0*/  @P1 LEA R14, P0, R4, c[0x0][0x1c8], 0x1 ;  /* 0x00007200040e1a11 */ /* 0x000fc600078008ff */
[----:B------:R-:W-:Y:S02]  /*2bc0*/  IMAD.IADD R0, R0, 0x1, -R2 ;  /* 0x0000000100007824 */ /* 0x000fe400078e0a02 */
[----:B------:R-:W-:Y:S02]  /*2bd0*/  @P1 IMAD.IADD R2, R5, 0x1, R6 ;  /* 0x0000000105021824 */ /* 0x000fe400078e0206 */
[----:B------:R-:W-:Y:S02]  /*2be0*/  IMAD R0, R0, -0x2, R159 ;  /* 0xfffffffe00007824 */ /* 0x000fe400078e029f */
[----:B------:R-:W-:Y:S01]  /*2bf0*/  FMUL.FTZ R5, R16, c[0x0][0x320] ;  /* 0x0000c80010057a20 */ /* 0x000fe20000410000 */
[----:B------:R-:W-:Y:S01]  /*2c00*/  @P1 LEA.HI.X R15, R4, c[0x0][0x1cc], R2, 0x1, P0 ;  /* 0x00007300040f1a11 */ /* 0x000fe200000f0c02 */
[----:B------:R-:W-:Y:S01]  /*2c10*/  FMUL.FTZ R2, R47, c[0x0][0x320] ;  /* 0x0000c8002f027a20 */ /* 0x000fe20000410000 */
[----:B------:R-:W-:Y:S01]  /*2c20*/  ISETP.GT.AND P2, PT, R0, RZ, PT ;  /* 0x000000ff0000720c */ /* 0x000fe20003f44270 */
[----:B------:R-:W-:Y:S01]  /*2c30*/  FMUL.FTZ R4, R46, c[0x0][0x320] ;  /* 0x0000c8002e047a20 */ /* 0x000fe20000410000 */
[C---:B------:R-:W-:Y:S01]  /*2c40*/  ISETP.GT.AND P0, PT, R0.reuse, 0x1, PT ;  /* 0x000000010000780c */ /* 0x040fe20003f04270 */
[----:B------:R1:W-:Y:S01]  /*2c50*/  MUFU.TANH R12, R2 ;  /* 0x00000002000c7308 */ /* 0x0003e20000002400 */
[----:B------:R-:W-:-:S02]  /*2c60*/  ISETP.GT.AND P3, PT, R0, 0x8, PT ;  /* 0x000000080000780c */ /* 0x000fc40003f64270 */
[----:B------:R-:W-:Y:S02]  /*2c70*/  FSEL R21, R154, -INF , P2 ;  /* 0xff8000009a157808 */ /* 0x000fe40001000000 */
[----:B----4-:R-:W-:Y:S02]  /*2c80*/  FSEL R22, R153, -INF , P0 ;  /* 0xff80000099167808 */ /* 0x010fe40000000000 */
[----:B---3--:R-:W-:Y:S01]  /*2c90*/  FSEL R28, R152, -INF , P2 ;  /* 0xff800000981c7808 */ /* 0x008fe20001000000 */
[----:B------:R2:W3:Y:S01]  /*2ca0*/  MUFU.TANH R7, R4 ;  /* 0x0000000400077308 */ /* 0x0004e20000002400 */
[----:B------:R-:W-:Y:S01]  /*2cb0*/  FSEL R43, R156, -INF , P2 ;  /* 0xff8000009c2b7808 */ /* 0x000fe20001000000 */
[----:B------:R-:W-:Y:S01]  /*2cc0*/  @!PT LDS RZ, [RZ] ;  /* 0x00000000fffff984 */ /* 0x000fe20000000800 */
[----:B------:R-:W-:Y:S01]  /*2cd0*/  @!PT LDS RZ, [RZ] ;  /* 0x00000000fffff984 */ /* 0x000fe20000000800 */
[----:B------:R-:W-:Y:S01]  /*2ce0*/  @!PT LDS RZ, [RZ] ;  /* 0x00000000fffff984 */ /* 0x000fe20000000800 */
[----:B------:R4:W-:Y:S01]  /*2cf0*/  @P1 LDGSTS.E.BYPASS.LTC128B.128 [R233+0x3100], [R14.64], !P5 ;  /* 0x031000000ee91fae */ /* 0x0009e2000e901d46 */
[----:B------:R-:W-:Y:S02]  /*2d00*/  FSEL R38, R158, -INF , P2 ;  /* 0xff8000009e267808 */ /* 0x000fe40001000000 */
[----:B------:R-:W-:Y:S01]  /*2d10*/  ISETP.GT.AND P2, PT, R0, 0x9, PT ;  /* 0x000000090000780c */ /* 0x000fe20003f44270 */
[----:B------:R4:W-:Y:S01]  /*2d20*/  @P1 LDGSTS.E.BYPASS.LTC128B.128 [R233+0x4100], [R14.64+0x40], !P4 ;  /* 0x041000400ee91fae */ /* 0x0009e2000e101d46 */
[----:B------:R-:W-:Y:S01]  /*2d30*/  FSEL R23, R120, -INF , P3 ;  /* 0xff80000078177808 */ /* 0x000fe20001800000 */
[----:B-1----:R-:W-:Y:S01]  /*2d40*/  FMUL.FTZ R2, R24, c[0x0][0x320] ;  /* 0x0000c80018027a20 */ /* 0x002fe20000410000 */
[----:B------:R-:W-:Y:S01]  /*2d50*/  FSEL R29, R138, -INF , P0 ;  /* 0xff8000008a1d7808 */ /* 0x000fe20000000000 */
[----:B------:R4:W-:Y:S01]  /*2d60*/  @P1 LDGSTS.E.BYPASS.LTC128B.128 [R233+0x5100], [R14.64+0x80], !P6 ;  /* 0x051000800ee91fae */ /* 0x0009e2000f101d46 */
[----:B------:R-:W-:Y:S01]  /*2d70*/  FSEL R46, R155, -INF , P0 ;  /* 0xff8000009b2e7808 */ /* 0x000fe20000000000 */
[----:B------:R1:W-:Y:S01]  /*2d80*/  MUFU.TANH R20, R2 ;  /* 0x0000000200147308 */ /* 0x0003e20000002400 */
[----:B------:R-:W-:-:S02]  /*2d90*/  FSEL R39, R157, -INF , P0 ;  /* 0xff8000009d277808 */ /* 0x000fc40000000000 */
[----:B------:R-:W-:Y:S01]  /*2da0*/  ISETP.GT.AND P0, PT, R0, 0x10, PT ;  /* 0x000000100000780c */ /* 0x000fe20003f04270 */
[----:B--2---:R-:W-:Y:S01]  /*2db0*/  FMUL.FTZ R4, R9, c[0x0][0x320] ;  /* 0x0000c80009047a20 */ /* 0x004fe20000410000 */
[----:B------:R-:W-:Y:S02]  /*2dc0*/  FSEL R24, R111, -INF , P2 ;  /* 0xff8000006f187808 */ /* 0x000fe40001000000 */
[----:B------:R-:W-:Y:S01]  /*2dd0*/  FSEL R36, R109, -INF , P3 ;  /* 0xff8000006d247808 */ /* 0x000fe20001800000 */
[----:B------:R2:W-:Y:S01]  /*2de0*/  MUFU.TANH R16, R4 ;  /* 0x0000000400107308 */ /* 0x0005e20000002400 */
[----:B------:R-:W-:Y:S02]  /*2df0*/  FSEL R45, R122, -INF , P3 ;  /* 0xff8000007a2d7808 */ /* 0x000fe40001800000 */
[----:B------:R-:W-:Y:S02]  /*2e00*/  FSEL R41, R139, -INF , P3 ;  /* 0xff8000008b297808 */ /* 0x000fe40001800000 */
[----:B------:R-:W-:-:S02]  /*2e10*/  ISETP.GT.AND P3, PT, R0, 0x11, PT ;  /* 0x000000110000780c */ /* 0x000fc40003f64270 */
[----:B-----5:R-:W-:Y:S01]  /*2e20*/  FSEL R47, R88, -INF , P0 ;  /* 0xff800000582f7808 */ /* 0x020fe20000000000 */
[----:B-1----:R-:W-:Y:S01]  /*2e30*/  FMUL.FTZ R2, R26, c[0x0][0x320] ;  /* 0x0000c8001a027a20 */ /* 0x002fe20000410000 */
[----:B------:R-:W-:Y:S01]  /*2e40*/  FSEL R37, R108, -INF , P2 ;  /* 0xff8000006c257808 */ /* 0x000fe20001000000 */
[----:B------:R1:W-:Y:S01]  /*2e50*/  MUFU.TANH R9, R5 ;  /* 0x0000000500097308 */ /* 0x0003e20000002400 */
[----:B------:R-:W-:Y:S02]  /*2e60*/  FSEL R44, R121, -INF , P2 ;  /* 0xff800000792c7808 */ /* 0x000fe40001000000 */
[----:B------:R-:W-:Y:S02]  /*2e70*/  FSEL R42, R123, -INF , P2 ;  /* 0xff8000007b2a7808 */ /* 0x000fe40001000000 */
[----:B------:R-:W-:Y:S01]  /*2e80*/  ISETP.GT.AND P2, PT, R0, 0x18, PT ;  /* 0x000000180000780c */ /* 0x000fe20003f44270 */
[----:B--2---:R-:W-:Y:S01]  /*2e90*/  FMUL.FTZ R4, R17, c[0x0][0x320] ;  /* 0x0000c80011047a20 */ /* 0x004fe20000410000 */
[----:B------:R-:W-:Y:S01]  /*2ea0*/  FSEL R54, R84, -INF , P3 ;  /* 0xff80000054367808 */ /* 0x000fe20001800000 */
[----:B------:R2:W-:Y:S01]  /*2eb0*/  MUFU.TANH R13, R2 ;  /* 0x00000002000d7308 */ /* 0x0005e20000002400 */
[----:B------:R-:W-:-:S02]  /*2ec0*/  FSEL R100, R100, -INF , P0 ;  /* 0xff80000064647808 */ /* 0x000fc40000000000 */
[----:B------:R-:W-:Y:S02]  /*2ed0*/  FSEL R137, R137, -INF , P0 ;  /* 0xff80000089897808 */ /* 0x000fe40000000000 */
[----:B------:R-:W-:Y:S02]  /*2ee0*/  FSEL R107, R110, -INF , P0 ;  /* 0xff8000006e6b7808 */ /* 0x000fe40000000000 */
[----:B------:R-:W-:Y:S01]  /*2ef0*/  ISETP.GT.AND P0, PT, R0, 0x19, PT ;  /* 0x000000190000780c */ /* 0x000fe20003f04270 */
[----:B-1----:R-:W-:Y:S01]  /*2f00*/  FMUL.FTZ R5, R11, c[0x0][0x320] ;  /* 0x0000c8000b057a20 */ /* 0x002fe20000410000 */
[----:B------:R-:W-:Y:S02]  /*2f10*/  FSEL R53, R83, -INF , P2 ;  /* 0xff80000053357808 */ /* 0x000fe40001000000 */
[----:B------:R-:W-:Y:S02]  /*2f20*/  FSEL R106, R80, -INF , P0 ;  /* 0xff800000506a7808 */ /* 0x000fe40000000000 */
[----:B------:R-:W-:-:S02]  /*2f30*/  FSEL R55, R82, -INF , P0 ;  /* 0xff80000052377808 */ /* 0x000fc40000000000 */
[----:B------:R-:W-:Y:S01]  /*2f40*/  FSEL R144, R144, -INF , P0 ;  /* 0xff80000090907808 */ /* 0x000fe20000000000 */
[----:B--2---:R-:W-:Y:S01]  /*2f50*/  FMUL.FTZ R2, R8, c[0x0][0x320] ;  /* 0x0000c80008027a20 */ /* 0x004fe20000410000 */
[----:B------:R-:W-:Y:S02]  /*2f60*/  FSEL R133, R133, -INF , P0 ;  /* 0xff80000085857808 */ /* 0x000fe40000000000 */
[----:B------:R-:W-:Y:S01]  /*2f70*/  FSEL R101, R101, -INF , P3 ;  /* 0xff80000065657808 */ /* 0x000fe20001800000 */
[----:B------:R1:W-:Y:S01]  /*2f80*/  MUFU.TANH R8, R2 ;  /* 0x0000000200087308 */ /* 0x0003e20000002400 */
[----:B------:R-:W-:Y:S02]  /*2f90*/  FSEL R136, R136, -INF , P3 ;  /* 0xff80000088887808 */ /* 0x000fe40001800000 */
[----:B------:R-:W-:Y:S02]  /*2fa0*/  FSEL R132, R132, -INF , P3 ;  /* 0xff80000084847808 */ /* 0x000fe40001800000 */
[----:B------:R-:W-:-:S02]  /*2fb0*/  ISETP.GT.AND P0, PT, R0, 0x28, PT ;  /* 0x000000280000780c */ /* 0x000fc40003f04270 */
[----:B------:R-:W-:Y:S02]  /*2fc0*/  ISETP.GT.AND P3, PT, R0, 0x20, PT ;  /* 0x000000200000780c */ /* 0x000fe40003f64270 */
[----:B------:R-:W-:Y:S02]  /*2fd0*/  FSEL R105, R81, -INF , P2 ;  /* 0xff80000051697808 */ /* 0x000fe40001000000 */
[----:B------:R-:W-:Y:S02]  /*2fe0*/  FSEL R135, R135, -INF , P2 ;  /* 0xff80000087877808 */ /* 0x000fe40001000000 */
[----:B------:R-:W-:Y:S02]  /*2ff0*/  FSEL R134, R134, -INF , P2 ;  /* 0xff80000086867808 */ /* 0x000fe40001000000 */
[----:B---3--:R-:W-:Y:S01]  /*3000*/  FSEL R175, R7, -INF , P0 ;  /* 0xff80000007af7808 */ /* 0x008fe20000000000 */
[----:B-1----:R-:W-:Y:S01]  /*3010*/  FMUL.FTZ R2, R10, c[0x0][0x320] ;  /* 0x0000c8000a027a20 */ /* 0x002fe20000410000 */
[----:B------:R-:W-:Y:S01]  /*3020*/  ISETP.GT.AND P2, PT, R0, 0x21, PT ;  /* 0x000000210000780c */ /* 0x000fe20003f44270 */
[----:B------:R1:W-:Y:S01]  /*3030*/  MUFU.TANH R7, R4 ;  /* 0x0000000400077308 */ /* 0x0003e20000002400 */
[----:B------:R-:W-:-:S02]  /*3040*/  FSEL R147, R147, -INF , P3 ;  /* 0xff80000093937808 */ /* 0x000fc40001800000 */
[----:B------:R-:W-:Y:S02]  /*3050*/  FSEL R172, R172, -INF , P2 ;  /* 0xff800000acac7808 */ /* 0x000fe40001000000 */
[----:B------:R-:W-:Y:S02]  /*3060*/  FSEL R173, R61, -INF , P3 ;  /* 0xff8000003dad7808 */ /* 0x000fe40001800000 */
[----:B------:R-:W-:Y:S01]  /*3070*/  FSEL R186, R62, -INF , P3 ;  /* 0xff8000003eba7808 */ /* 0x000fe20001800000 */
[----:B------:R2:W3:Y:S01]  /*3080*/  MUFU.TANH R6, R2 ;  /* 0x0000000200067308 */ /* 0x0004e20000002400 */
[----:B------:R-:W-:Y:S02]  /*3090*/  FSEL R177, R177, -INF , P3 ;  /* 0xff800000b1b17808 */ /* 0x000fe40001800000 */
[----:B------:R-:W-:Y:S02]  /*30a0*/  FSEL R174, R60, -INF , P2 ;  /* 0xff8000003cae7808 */ /* 0x000fe40001000000 */
[----:B------:R-:W-:-:S02]  /*30b0*/  FSEL R187, R63, -INF , P2 ;  /* 0xff8000003fbb7808 */ /* 0x000fc40001000000 */
[----:B------:R-:W-:Y:S01]  /*30c0*/  FSEL R179, R179, -INF , P2 ;  /* 0xff800000b3b37808 */ /* 0x000fe20001000000 */
[----:B------:R5:W3:Y:S01]  /*30d0*/  MUFU.TANH R10, R5 ;  /* 0x00000005000a7308 */ /* 0x000ae20000002400 */
[----:B-1----:R-:W-:Y:S02]  /*30e0*/  FMNMX.FTZ R4, R28, R29, !PT ;  /* 0x0000001d1c047209 */ /* 0x002fe40007810000 */
[----:B------:R-:W-:Y:S02]  /*30f0*/  ISETP.GT.AND P3, PT, R0, 0x29, PT ;  /* 0x000000290000780c */ /* 0x000fe40003f64270 */
[----:B------:R-:W-:Y:S02]  /*3100*/  FMNMX.FTZ R4, R36, R4, !PT ;  /* 0x0000000424047209 */ /* 0x000fe40007810000 */
[----:B------:R-:W-:Y:S02]  /*3110*/  ISETP.GT.AND P2, PT, R0, 0x30, PT ;  /* 0x000000300000780c */ /* 0x000fe40003f44270 */
[----:B--2---:R-:W-:-:S02]  /*3120*/  FMNMX.FTZ R2, R21, R22, !PT ;  /* 0x0000001615027209 */ /* 0x004fc40007810000 */
[----:B------:R-:W-:Y:S02]  /*3130*/  FSEL R146, R52, -INF , P0 ;  /* 0xff80000034927808 */ /* 0x000fe40000000000 */
[----:B------:R-:W-:Y:S02]  /*3140*/  FMNMX.FTZ R2, R23, R2, !PT ;  /* 0x0000000217027209 */ /* 0x000fe40007810000 */
[----:B------:R-:W-:Y:S01]  /*3150*/  FMNMX.FTZ R4, R37, R4, !PT ;  /* 0x0000000425047209 */ /* 0x000fe20007810000 */
[----:B-----5:R-:W-:Y:S01]  /*3160*/  FMUL.FTZ R5, R19, c[0x0][0x320] ;  /* 0x0000c80013057a20 */ /* 0x020fe20000410000 */
[----:B------:R-:W-:Y:S02]  /*3170*/  FMNMX.FTZ R2, R24, R2, !PT ;  /* 0x0000000218027209 */ /* 0x000fe40007810000 */
[----:B------:R-:W-:Y:S02]  /*3180*/  FSEL R185, R57, -INF , P0 ;  /* 0xff80000039b97808 */ /* 0x000fe40000000000 */
[----:B------:R-:W-:-:S02]  /*3190*/  FMNMX.FTZ R2, R47, R2, !PT ;  /* 0x000000022f027209 */ /* 0x000fc40007810000 */
[----:B------:R-:W-:Y:S02]  /*31a0*/  FSEL R184, R59, -INF , P0 ;  /* 0xff8000003bb87808 */ /* 0x000fe40000000000 */
[----:B------:R-:W-:Y:S02]  /*31b0*/  FMNMX.FTZ R2, R54, R2, !PT ;  /* 0x0000000236027209 */ /* 0x000fe40007810000 */
[----:B------:R-:W-:Y:S02]  /*31c0*/  FSEL R176, R12, -INF , P3 ;  /* 0xff8000000cb07808 */ /* 0x000fe40001800000 */
[----:B------:R-:W-:Y:S02]  /*31d0*/  FMNMX.FTZ R2, R53, R2, !PT ;  /* 0x0000000235027209 */ /* 0x000fe40007810000 */
[----:B------:R-:W-:Y:S02]  /*31e0*/  FSEL R145, R40, -INF , P3 ;  /* 0xff80000028917808 */ /* 0x000fe40001800000 */
[----:B------:R-:W-:-:S02]  /*31f0*/  FMNMX.FTZ R2, R55, R2, !PT ;  /* 0x0000000237027209 */ /* 0x000fc40007810000 */
[----:B------:R-:W-:Y:S02]  /*3200*/  FSEL R192, R56, -INF , P3 ;  /* 0xff80000038c07808 */ /* 0x000fe40001800000 */
[----:B------:R-:W-:Y:S02]  /*3210*/  FMNMX.FTZ R2, R147, R2, !PT ;  /* 0x0000000293027209 */ /* 0x000fe40007810000 */
[----:B------:R-:W-:Y:S02]  /*3220*/  FSEL R178, R58, -INF , P3 ;  /* 0xff8000003ab27808 */ /* 0x000fe40001800000 */
[----:B------:R-:W-:Y:S02]  /*3230*/  FMNMX.FTZ R2, R172, R2, !PT ;  /* 0x00000002ac027209 */ /* 0x000fe40007810000 */
[----:B---3--:R-:W-:Y:S02]  /*3240*/  FSEL R227, R6, -INF , P2 ;  /* 0xff80000006e37808 */ /* 0x008fe40001000000 */
[----:B------:R-:W-:-:S02]  /*3250*/  FSEL R210, R8, -INF , P2 ;  /* 0xff80000008d27808 */ /* 0x000fc40001000000 */
[----:B------:R-:W-:Y:S01]  /*3260*/  FSEL R180, R13, -INF , P2 ;  /* 0xff8000000db47808 */ /* 0x000fe20001000000 */
[----:B------:R1:W2:Y:S01]  /*3270*/  MUFU.TANH R8, R5 ;  /* 0x0000000500087308 */ /* 0x0002a20000002400 */
[----:B------:R-:W-:Y:S02]  /*3280*/  FSEL R244, R20, -INF , P2 ;  /* 0xff80000014f47808 */ /* 0x000fe40001000000 */
[C---:B------:R-:W-:Y:S02]  /*3290*/  ISETP.GT.AND P0, PT, R0.reuse, 0x31, PT ;  /* 0x000000310000780c */ /* 0x040fe40003f04270 */
[C---:B------:R-:W-:Y:S02]  /*32a0*/  ISETP.GT.AND P3, PT, R0.reuse, 0x38, PT ;  /* 0x000000380000780c */ /* 0x040fe40003f64270 */
[----:B------:R-:W-:Y:S02]  /*32b0*/  ISETP.GT.AND P2, PT, R0, 0x39, PT ;  /* 0x000000390000780c */ /* 0x000fe40003f44270 */
[----:B------:R-:W-:-:S02]  /*32c0*/  FMNMX.FTZ R0, R146, R2, !PT ;  /* 0x0000000292007209 */ /* 0x000fc40007810000 */
[----:B------:R-:W-:Y:S01]  /*32d0*/  FMNMX.FTZ R2, R100, R4, !PT ;  /* 0x0000000464027209 */ /* 0x000fe20007810000 */
[----:B------:R-:W-:Y:S01]  /*32e0*/  FMUL.FTZ R4, R18, c[0x0][0x320] ;  /* 0x0000c80012047a20 */ /* 0x000fe20000410000 */
[----:B------:R-:W-:Y:S02]  /*32f0*/  FMNMX.FTZ R0, R145, R0, !PT ;  /* 0x0000000091007209 */ /* 0x000fe40007810000 */
[----:B------:R-:W-:Y:S01]  /*3300*/  FMNMX.FTZ R2, R101, R2, !PT ;  /* 0x0000000265027209 */ /* 0x000fe20007810000 */
[----:B-1----:R-:W-:Y:S01]  /*3310*/  FMUL.FTZ R5, R25, c[0x0][0x320] ;  /* 0x0000c80019057a20 */ /* 0x002fe20000410000 */
[----:B------:R-:W-:Y:S02]  /*3320*/  FSEL R203, R16, -INF , P0 ;  /* 0xff80000010cb7808 */ /* 0x000fe40000000000 */
[----:B------:R-:W-:Y:S01]  /*3330*/  FMNMX.FTZ R0, R210, R0, !PT ;  /* 0x00000000d2007209 */ /* 0x000fe20007810000 */
[----:B------:R-:W-:Y:S01]  /*3340*/  MUFU.TANH R12, R5 ;  /* 0x00000005000c7308 */ /* 0x000fe20000002400 */
[----:B------:R-:W-:-:S02]  /*3350*/  FMNMX.FTZ R2, R105, R2, !PT ;  /* 0x0000000269027209 */ /* 0x000fc40007810000 */
[----:B------:R-:W-:Y:S02]  /*3360*/  FSEL R204, R9, -INF , P3 ;  /* 0xff80000009cc7808 */ /* 0x000fe40001800000 */
[----:B------:R-:W-:Y:S02]  /*3370*/  FMNMX.FTZ R0, R203, R0, !PT ;  /* 0x00000000cb007209 */ /* 0x000fe40007810000 */
[----:B------:R-:W-:Y:S01]  /*3380*/  FMNMX.FTZ R2, R106, R2, !PT ;  /* 0x000000026a027209 */ /* 0x000fe20007810000 */
[----:B------:R1:W3:Y:S01]  /*3390*/  MUFU.TANH R9, R4 ;  /* 0x0000000400097308 */ /* 0x0002e20000002400 */
[----:B------:R-:W-:Y:S02]  /*33a0*/  FSEL R206, R7, -INF , P2 ;  /* 0xff80000007ce7808 */ /* 0x000fe40001000000 */
[----:B------:R-:W-:Y:S02]  /*33b0*/  FMNMX.FTZ R0, R204, R0, !PT ;  /* 0x00000000cc007209 */ /* 0x000fe40007810000 */
[----:B------:R-:W-:-:S02]  /*33c0*/  FMNMX.FTZ R2, R173, R2, !PT ;  /* 0x00000002ad027209 */ /* 0x000fc40007810000 */
[----:B------:R-:W-:Y:S02]  /*33d0*/  FMNMX.FTZ R6, R206, R0, !PT ;  /* 0x00000000ce067209 */ /* 0x000fe40007810000 */
[----:B------:R-:W-:Y:S02]  /*33e0*/  FMNMX.FTZ R0, R174, R2, !PT ;  /* 0x00000002ae007209 */ /* 0x000fe40007810000 */
[----:B------:R-:W-:Y:S01]  /*33f0*/  FSEL R207, R10, -INF , P0 ;  /* 0xff8000000acf7808 */ /* 0x000fe20000000000 */
[----:B------:R-:W5:Y:S01]  /*3400*/  SHFL.BFLY PT, R7, R6, 0x2, 0x1f ;  /* 0x0c401f0006077f89 */ /* 0x000f6200000e0000 */
[----:B------:R-:W-:Y:S02]  /*3410*/  FMNMX.FTZ R0, R175, R0, !PT ;  /* 0x00000000af007209 */ /* 0x000fe40007810000 */
[----:B--2---:R-:W-:Y:S01]  /*3420*/  FSEL R209, R8, -INF , P2 ;  /* 0xff80000008d17808 */ /* 0x004fe20001000000 */
[----:B------:R-:W-:Y:S01]  /*3430*/  FMUL.FTZ R8, R33, c[0x0][0x320] ;  /* 0x0000c80021087a20 */ /* 0x000fe20000410000 */
[----:B-1----:R-:W-:-:S02]  /*3440*/  FMNMX.FTZ R4, R38, R39, !PT ;  /* 0x0000002726047209 */ /* 0x002fc40007810000 */
[----:B------:R-:W-:Y:S02]  /*3450*/  FMNMX.FTZ R0, R176, R0, !PT ;  /* 0x00000000b0007209 */ /* 0x000fe40007810000 */
[----:B------:R-:W-:Y:S01]  /*3460*/  FMNMX.FTZ R4, R41, R4, !PT ;  /* 0x0000000429047209 */ /* 0x000fe20007810000 */
[----:B------:R-:W-:Y:S01]  /*3470*/  MUFU.TANH R8, R8 ;  /* 0x0000000800087308 */ /* 0x000fe20000002400 */
[----:B------:R-:W-:Y:S02]  /*3480*/  FMNMX.FTZ R0, R227, R0, !PT ;  /* 0x00000000e3007209 */ /* 0x000fe40007810000 */
[----:B------:R-:W-:Y:S01]  /*3490*/  FMNMX.FTZ R2, R42, R4, !PT ;  /* 0x000000042a027209 */ /* 0x000fe20007810000 */
[----:B------:R-:W-:Y:S01]  /*34a0*/  FMUL.FTZ R4, R32, c[0x0][0x320] ;  /* 0x0000c80020047a20 */ /* 0x000fe20000410000 */
[----:B---3--:R-:W-:Y:S01]  /*34b0*/  FSEL R205, R9, -INF , P3 ;  /* 0xff80000009cd7808 */ /* 0x008fe20001800000 */
[----:B------:R-:W-:Y:S01]  /*34c0*/  FMUL.FTZ R9, R35, c[0x0][0x320] ;  /* 0x0000c80023097a20 */ /* 0x000fe20000410000 */
[----:B------:R-:W-:Y:S01]  /*34d0*/  FMNMX.FTZ R2, R107, R2, !PT ;  /* 0x000000026b027209 */ /* 0x000fe20007810000 */
[----:B------:R1:W2:Y:S01]  /*34e0*/  MUFU.TANH R11, R4 ;  /* 0x00000004000b7308 */ /* 0x0002a20000002400 */
[----:B------:R-:W-:-:S02]  /*34f0*/  FMNMX.FTZ R0, R207, R0, !PT ;  /* 0x00000000cf007209 */ /* 0x000fc40007810000 */
[----:B------:R-:W-:Y:S02]  /*3500*/  FMNMX.FTZ R2, R132, R2, !PT ;  /* 0x0000000284027209 */ /* 0x000fe40007810000 */
[----:B------:R-:W-:Y:S02]  /*3510*/  FMNMX.FTZ R0, R205, R0, !PT ;  /* 0x00000000cd007209 */ /* 0x000fe40007810000 */
[----:B------:R-:W-:Y:S02]  /*3520*/  FMNMX.FTZ R2, R134, R2, !PT ;  /* 0x0000000286027209 */ /* 0x000fe40007810000 */
[----:B------:R-:W-:Y:S02]  /*3530*/  FMNMX.FTZ R5, R209, R0, !PT ;  /* 0x00000000d1057209 */ /* 0x000fe40007810000 */
[----:B------:R-:W-:Y:S02]  /*3540*/  FMNMX.FTZ R2, R133, R2, !PT ;  /* 0x0000000285027209 */ /* 0x000fe40007810000 */
[----:B-----5:R-:W-:Y:S01]  /*3550*/  FMNMX.FTZ R102, R6, R7, !PT ;  /* 0x0000000706667209 */ /* 0x020fe20007810000 */
[----:B------:R-:W-:Y:S01]  /*3560*/  FMUL.FTZ R6, R27, c[0x0][0x320] ;  /* 0x0000c8001b067a20 */ /* 0x000fe20000410000 */
[----:B------:R-:W-:Y:S01]  /*3570*/  FMNMX.FTZ R2, R177, R2, !PT ;  /* 0x00000002b1027209 */ /* 0x000fe20007810000 */
[----:B------:R-:W3:Y:S01]  /*3580*/  SHFL.BFLY PT, R7, R5, 0x2, 0x1f ;  /* 0x0c401f0005077f89 */ /* 0x000ee200000e0000 */
[----:B-1----:R-:W-:Y:S01]  /*3590*/  FMNMX.FTZ R4, R43, R46, !PT ;  /* 0x0000002e2b047209 */ /* 0x002fe20007810000 */
[----:B------:R1:W5:Y:S01]  /*35a0*/  MUFU.TANH R10, R6 ;  /* 0x00000006000a7308 */ /* 0x0003620000002400 */
[----:B------:R-:W-:-:S02]  /*35b0*/  FMNMX.FTZ R0, R179, R2, !PT ;  /* 0x00000002b3007209 */ /* 0x000fc40007810000 */
[----:B------:R-:W-:Y:S02]  /*35c0*/  FMNMX.FTZ R4, R45, R4, !PT ;  /* 0x000000042d047209 */ /* 0x000fe40007810000 */
[----:B------:R-:W-:Y:S02]  /*35d0*/  FMNMX.FTZ R0, R184, R0, !PT ;  /* 0x00000000b8007209 */ /* 0x000fe40007810000 */
[----:B------:R-:W-:Y:S02]  /*35e0*/  FMNMX.FTZ R2, R44, R4, !PT ;  /* 0x000000042c027209 */ /* 0x000fe40007810000 */
[----:B------:R-:W-:Y:S01]  /*35f0*/  FMNMX.FTZ R0, R178, R0, !PT ;  /* 0x00000000b2007209 */ /* 0x000fe20007810000 */
[----:B------:R-:W4:Y:S01]  /*3600*/  SHFL.BFLY PT, R4, R102, 0x1, 0x1f ;  /* 0x0c201f0066047f89 */ /* 0x000f2200000e0000 */
[----:B------:R-:W-:Y:S02]  /*3610*/  FMNMX.FTZ R2, R137, R2, !PT ;  /* 0x0000000289027209 */ /* 0x000fe40007810000 */
[----:B------:R-:W-:-:S02]  /*3620*/  FSEL R208, R12, -INF , P0 ;  /* 0xff8000000cd07808 */ /* 0x000fc40000000000 */
[----:B------:R-:W-:Y:S01]  /*3630*/  FMNMX.FTZ R0, R244, R0, !PT ;  /* 0x00000000f4007209 */ /* 0x000fe20007810000 */
[----:B-1----:R-:W-:Y:S01]  /*3640*/  FMUL.FTZ R6, R34, c[0x0][0x320] ;  /* 0x0000c80022067a20 */ /* 0x002fe20000410000 */
[----:B------:R-:W-:Y:S02]  /*3650*/  FMNMX.FTZ R2, R136, R2, !PT ;  /* 0x0000000288027209 */ /* 0x000fe40007810000 */
[----:B--2---:R-:W-:Y:S02]  /*3660*/  FSEL R215, R11, -INF , P3 ;  /* 0xff8000000bd77808 */ /* 0x004fe40001800000 */
[----:B------:R-:W-:Y:S01]  /*3670*/  FMNMX.FTZ R0, R208, R0, !PT ;  /* 0x00000000d0007209 */ /* 0x000fe20007810000 */
[----:B------:R1:W2:Y:S01]  /*3680*/  MUFU.TANH R11, R6 ;  /* 0x00000006000b7308 */ /* 0x0002a20000002400 */
[----:B------:R-:W-:Y:S02]  /*3690*/  FMNMX.FTZ R2, R135, R2, !PT ;  /* 0x0000000287027209 */ /* 0x000fe40007810000 */
[----:B------:R-:W-:-:S02]  /*36a0*/  FSEL R224, R8, -INF , P2 ;  /* 0xff80000008e07808 */ /* 0x000fc40001000000 */
[----:B------:R-:W-:Y:S02]  /*36b0*/  FMNMX.FTZ R0, R215, R0, !PT ;  /* 0x00000000d7007209 */ /* 0x000fe40007810000 */
[----:B------:R-:W-:Y:S02]  /*36c0*/  FMNMX.FTZ R2, R144, R2, !PT ;  /* 0x0000000290027209 */ /* 0x000fe40007810000 */
[----:B---3--:R-:W-:Y:S02]  /*36d0*/  FMNMX.FTZ R7, R5, R7, !PT ;  /* 0x0000000705077209 */ /* 0x008fe40007810000 */
[----:B------:R-:W-:Y:S01]  /*36e0*/  FMNMX.FTZ R2, R186, R2, !PT ;  /* 0x00000002ba027209 */ /* 0x000fe20007810000 */
[----:B------:R3:W3:Y:S01]  /*36f0*/  MUFU.TANH R5, R9 ;  /* 0x0000000900057308 */ /* 0x0006e20000002400 */
[----:B-----5:R-:W-:Y:S02]  /*3700*/  FSEL R223, R10, -INF , P0 ;  /* 0xff8000000adf7808 */ /* 0x020fe40000000000 */
[----:B----4-:R-:W-:Y:S01]  /*3710*/  FMNMX.FTZ R102, R102, R4, !PT ;  /* 0x0000000466667209 */ /* 0x010fe20007810000 */
[----:B------:R-:W-:Y:S01]  /*3720*/  IMAD R4, R151, 0x20, R149 ;  /* 0x0000002097047824 */ /* 0x000fe200078e0295 */
[----:B-1----:R-:W-:-:S02]  /*3730*/  FMNMX.FTZ R6, R224, R0, !PT ;  /* 0x00000000e0067209 */ /* 0x002fc40007810000 */
[----:B------:R-:W-:Y:S01]  /*3740*/  FMNMX.FTZ R0, R187, R2, !PT ;  /* 0x00000002bb007209 */ /* 0x000fe20007810000 */
[C---:B------:R-:W-:Y:S01]  /*3750*/  FMUL.FTZ R13, R102.reuse, c[0x0][0x2d0] ;  /* 0x0000b400660d7a20 */ /* 0x040fe20000410000 */
[----:B--2---:R-:W-:Y:S01]  /*3760*/  FSEL R222, R11, -INF , P3 ;  /* 0xff8000000bde7808 */ /* 0x004fe20001800000 */
[----:B------:R-:W1:Y:S01]  /*3770*/  SHFL.BFLY PT, R8, R6, 0x2, 0x1f ;  /* 0x0c401f0006087f89 */ /* 0x000e6200000e0000 */
[----:B------:R-:W-:Y:S02]  /*3780*/  FMNMX.FTZ R0, R185, R0, !PT ;  /* 0x00000000b9007209 */ /* 0x000fe40007810000 */
[----:B------:R-:W-:Y:S02]  /*3790*/  FSETP.NEU.FTZ.AND P0, PT, R102, -INF , PT ;  /* 0xff8000006600780b */ /* 0x000fe40003f1d000 */
[----:B------:R-:W-:Y:S01]  /*37a0*/  FMNMX.FTZ R0, R192, R0, !PT ;  /* 0x00000000c0007209 */ /* 0x000fe20007810000 */
[----:B---3--:R-:W2:Y:S01]  /*37b0*/  SHFL.BFLY PT, R9, R7, 0x1, 0x1f ;  /* 0x0c201f0007097f89 */ /* 0x008ea200000e0000 */
[----:B------:R-:W-:-:S02]  /*37c0*/  FSEL R225, R5, -INF , P2 ;  /* 0xff80000005e17808 */ /* 0x000fc40001000000 */
[----:B------:R-:W-:Y:S02]  /*37d0*/  FMNMX.FTZ R2, R180, R0, !PT ;  /* 0x00000000b4027209 */ /* 0x000fe40007810000 */
[----:B------:R-:W-:Y:S02]  /*37e0*/  FSEL R13, R13, RZ, P0 ;  /* 0x000000ff0d0d7208 */ /* 0x000fe40000000000 */
[----:B------:R-:W-:-:S03]  /*37f0*/  FMNMX.FTZ R2, R223, R2, !PT ;  /* 0x00000002df027209 */ /* 0x000fc60007810000 */
[--C-:B------:R-:W-:Y:S01]  /*3800*/  FFMA.FTZ R0, R21, c[0x0][0x2d0], -R13.reuse ;  /* 0x0000b40015007a23 */ /* 0x100fe2000001080d */
[----:B------:R-:W-:Y:S01]  /*3810*/  FMNMX.FTZ R2, R222, R2, !PT ;  /* 0x00000002de027209 */ /* 0x000fe20007810000 */
[----:B------:R-:W-:Y:S02]  /*3820*/  FFMA.FTZ R5, R22, c[0x0][0x2d0], -R13 ;  /* 0x0000b40016057a23 */ /* 0x000fe4000001080d */
[----:B------:R3:W-:Y:S01]  /*3830*/  MUFU.EX2 R252, R0 ;  /* 0x0000000000fc7308 */ /* 0x0007e20000000800 */
[----:B-1----:R-:W-:Y:S02]  /*3840*/  FMNMX.FTZ R8, R6, R8, !PT ;  /* 0x0000000806087209 */ /* 0x002fe40007810000 */
[----:B------:R-:W-:-:S05]  /*3850*/  FMNMX.FTZ R6, R225, R2, !PT ;  /* 0x00000002e1067209 */ /* 0x000fca0007810000 */
[----:B------:R1:W-:Y:S01]  /*3860*/  MUFU.EX2 R250, R5 ;  /* 0x0000000500fa7308 */ /* 0x0003e20000000800 */
[----:B------:R-:W4:Y:S01]  /*3870*/  SHFL.BFLY PT, R10, R8, 0x1, 0x1f ;  /* 0x0c201f00080a7f89 */ /* 0x000f2200000e0000 */
[----:B--2---:R-:W-:Y:S01]  /*3880*/  FMNMX.FTZ R2, R7, R9, !PT ;  /* 0x0000000907027209 */ /* 0x004fe20007810000 */
[----:B------:R-:W-:Y:S02]  /*3890*/  FFMA.FTZ R7, R23, c[0x0][0x2d0], -R13 ;  /* 0x0000b40017077a23 */ /* 0x000fe4000001080d */
[----:B------:R-:W2:Y:S02]  /*38a0*/  SHFL.BFLY PT, R9, R6, 0x2, 0x1f ;  /* 0x0c401f0006097f89 */ /* 0x000ea400000e0000 */
[----:B------:R-:W-:Y:S01]  /*38b0*/  FMUL.FTZ R12, R2, c[0x0][0x2d0] ;  /* 0x0000b400020c7a20 */ /* 0x000fe20000410000 */
[----:B------:R5:W-:Y:S01]  /*38c0*/  MUFU.EX2 R249, R7 ;  /* 0x0000000700f97308 */ /* 0x000be20000000800 */
[----:B---3--:R-:W-:Y:S01]  /*38d0*/  IMAD.IADD R0, R150, 0x1, R4 ;  /* 0x0000000196007824 */ /* 0x008fe200078e0204 */
[----:B------:R-:W-:Y:S01]  /*38e0*/  @P1 LEA R4, P0, R164, R14, 0x1 ;  /* 0x0000000ea4041211 */ /* 0x000fe200078008ff */
[----:B------:R-:W-:-:S02]  /*38f0*/  IMAD.MOV.U32 R14, RZ, RZ, R163 ;  /* 0x000000ffff0e7224 */ /* 0x000fc400078e00a3 */
[----:B------:R-:W-:Y:S01]  /*3900*/  IMAD.SHL.U32 R217, R0, 0x2, RZ ;  /* 0x0000000200d97824 */ /* 0x000fe200078e00ff */
[----:B-1----:R-:W-:-:S03]  /*3910*/  @P1 LEA.HI.X R5, R164, R15, R165, 0x1, P0 ;  /* 0x0000000fa4051211 */ /* 0x002fc600000f0ca5 */
[----:B------:R-:W-:Y:S01]  /*3920*/  IMAD R218, R3, 0x2, R217 ;  /* 0x0000000203da7824 */ /* 0x000fe200078e02d9 */
[----:B------:R-:W-:Y:S01]  /*3930*/  FSETP.NEU.FTZ.AND P0, PT, R2, -INF , PT ;  /* 0xff8000000200780b */ /* 0x000fe20003f1d000 */
[----:B------:R-:W-:Y:S01]  /*3940*/  IMAD.MOV.U32 R15, RZ, RZ, R181 ;  /* 0x000000ffff0f7224 */ /* 0x000fe200078e00b5 */
[----:B------:R2:W-:Y:S02]  /*3950*/  @P1 LDGSTS.E.BYPASS.LTC128B.128 [R233+0x3900], [R4.64], !P5 ;  /* 0x0390000004e91fae */ /* 0x0005e4000e901d46 */
[----:B------:R-:W-:Y:S01]  /*3960*/  FSEL R12, R12, RZ, P0 ;  /* 0x000000ff0c0c7208 */ /* 0x000fe20000000000 */
[----:B-----5:R-:W-:Y:S01]  /*3970*/  FFMA.FTZ R7, R24, c[0x0][0x2d0], -R13 ;  /* 0x0000b40018077a23 */ /* 0x020fe2000001080d */
[----:B------:R2:W-:Y:S01]  /*3980*/  @P1 LDGSTS.E.BYPASS.LTC128B.128 [R233+0x4900], [R4.64+0x40], !P4 ;  /* 0x0490004004e91fae */ /* 0x0005e2000e101d46 */
[----:B----4-:R-:W-:Y:S02]  /*3990*/  FMNMX.FTZ R104, R8, R10, !PT ;  /* 0x0000000a08687209 */ /* 0x010fe40007810000 */
[--C-:B------:R-:W-:Y:S01]  /*39a0*/  FFMA.FTZ R0, R29, c[0x0][0x2d0], -R12.reuse ;  /* 0x0000b4001d007a23 */ /* 0x100fe2000001080c */
[----:B------:R1:W3:Y:S01]  /*39b0*/  MUFU.EX2 R251, R7 ;  /* 0x0000000700fb7308 */ /* 0x0002e20000000800 */
[----:B------:R2:W-:Y:S01]  /*39c0*/  @P1 LDGSTS.E.BYPASS.LTC128B.128 [R233+0x5900], [R4.64+0x80], !P6 ;  /* 0x0590008004e91fae */ /* 0x0005e2000f101d46 */
[----:B------:R-:W-:Y:S01]  /*39d0*/  FSETP.NEU.FTZ.AND P0, PT, R104, -INF , PT ;  /* 0xff8000006800780b */ /* 0x000fe20003f1d000 */
[----:B------:R-:W-:-:S02]  /*39e0*/  FFMA.FTZ R3, R37, c[0x0][0x2d0], -R12 ;  /* 0x0000b40025037a23 */ /* 0x000fc4000001080c */
[----:B------:R-:W-:Y:S03]  /*39f0*/  LDSM.16.MT88.4 R24, [R217+0x100] ;  /* 0x00010000d918783b */ /* 0x000fe60000004200 */
[----:B------:R4:W-:Y:S01]  /*3a00*/  MUFU.EX2 R246, R0 ;  /* 0x0000000000f67308 */ /* 0x0009e20000000800 */
[----:B------:R-:W-:Y:S04]  /*3a10*/  LDSM.16.MT88.4 R16, [R218+0x100] ;  /* 0x00010000da10783b */ /* 0x000fe80000004200 */
[----:B------:R-:W-:Y:S03]  /*3a20*/  LDSM.16.MT88.4 R20, [R217+0x1100] ;  /* 0x00110000d914783b */ /* 0x000fe60000004200 */
[----:B------:R-:W-:Y:S01]  /*3a30*/  MUFU.EX2 R247, R3 ;  /* 0x0000000300f77308 */ /* 0x000fe20000000800 */
[--C-:B-1----:R-:W-:Y:S01]  /*3a40*/  FFMA.FTZ R7, R28, c[0x0][0x2d0], -R12.reuse ;  /* 0x0000b4001c077a23 */ /* 0x102fe2000001080c */
[----:B------:R-:W-:Y:S04]  /*3a50*/  LDSM.16.MT88.4 R32, [R217+0x2100] ;  /* 0x00210000d920783b */ /* 0x000fe80000004200 */
[----:B------:R-:W-:Y:S01]  /*3a60*/  LDSM.16.MT88.4 R28, [R218+0x1100] ;  /* 0x00110000da1c783b */ /* 0x000fe20000004200 */
[----:B----4-:R-:W-:Y:S01]  /*3a70*/  FFMA.FTZ R0, R36, c[0x0][0x2d0], -R12 ;  /* 0x0000b40024007a23 */ /* 0x010fe2000001080c */
[----:B------:R-:W-:Y:S02]  /*3a80*/  MUFU.EX2 R248, R7 ;  /* 0x0000000700f87308 */ /* 0x000fe40000000800 */
[----:B------:R-:W0:Y:S01]  /*3a90*/  LDGDEPBAR ;  /* 0x00000000000079af */ /* 0x000e220000000000 */
[----:B--2---:R-:W-:-:S02]  /*3aa0*/  FMNMX.FTZ R4, R6, R9, !PT ;  /* 0x0000000906047209 */ /* 0x004fc40007810000 */
[----:B---3--:R-:W-:-:S03]  /*3ab0*/  F2FP.BF16.PACK_AB R6, R251, R249 ;  /* 0x000000f9fb06723e */ /* 0x008fc600000010ff */
[----:B------:R-:W1:Y:S01]  /*3ac0*/  SHFL.BFLY PT, R5, R4, 0x1, 0x1f ;  /* 0x0c201f0004057f89 */ /* 0x000e6200000e0000 */
[----:B------:R2:W3:Y:S02]  /*3ad0*/  MUFU.EX2 R245, R0 ;  /* 0x0000000000f57308 */ /* 0x0004e40000000800 */
[----:B--2---:R-:W-:Y:S01]  /*3ae0*/  FMUL.FTZ R0, R104, c[0x0][0x2d0] ;  /* 0x0000b40068007a20 */ /* 0x004fe20000410000 */
[----:B---3--:R-:W-:-:S04]  /*3af0*/  F2FP.BF16.PACK_AB R7, R247, R245 ;  /* 0x000000f5f707723e */ /* 0x008fc800000010ff */
[----:B------:R-:W-:Y:S02]  /*3b00*/  FSEL R0, R0, RZ, P0 ;  /* 0x000000ff00007208 */ /* 0x000fe40000000000 */
[----:B-1----:R-:W-:Y:S02]  /*3b10*/  FMNMX.FTZ R103, R4, R5, !PT ;  /* 0x0000000504677209 */ /* 0x002fe40007810000 */
[----:B------:R-:W-:Y:S01]  /*3b20*/  F2FP.BF16.PACK_AB R4, R250, R252 ;  /* 0x000000fcfa04723e */ /* 0x000fe200000010ff */
[--C-:B------:R-:W-:Y:S01]  /*3b30*/  FFMA.FTZ R3, R38, c[0x0][0x2d0], -R0.reuse ;  /* 0x0000b40026037a23 */ /* 0x100fe20000010800 */
[----:B------:R-:W-:Y:S01]  /*3b40*/  FSETP.NEU.FTZ.AND P0, PT, R103, -INF , PT ;  /* 0xff8000006700780b */ /* 0x000fe20003f1d000 */
[--C-:B------:R-:W-:Y:S01]  /*3b50*/  FFMA.FTZ R8, R41, c[0x0][0x2d0], -R0.reuse ;  /* 0x0000b40029087a23 */ /* 0x100fe20000010800 */
[----:B------:R-:W-:Y:S01]  /*3b60*/  F2FP.BF16.PACK_AB R5, R246, R248 ;  /* 0x000000f8f605723e */ /* 0x000fe200000010ff */
[----:B------:R1:W-:Y:S06]  /*3b70*/  MUFU.EX2 R241, R3 ;  /* 0x0000000300f17308 */ /* 0x0003ec0000000800 */
[C---:B------:R-:W-:Y:S02]  /*3b80*/  HMMA.16816.F32.BF16 R120, R4.reuse, R24, RZ ;  /* 0x000000180478723c */ /* 0x040fe400000418ff */
[----:B------:R2:W-:Y:S06]  /*3b90*/  MUFU.EX2 R242, R8 ;  /* 0x0000000800f27308 */ /* 0x0005ec0000000800 */
[----:B------:R-:W-:Y:S01]  /*3ba0*/  HMMA.16816.F32.BF16 R116, R4, R16, RZ ;  /* 0x000000100474723c */ /* 0x000fe200000418ff */
[----:B-1----:R-:W-:-:S02]  /*3bb0*/  FFMA.FTZ R3, R39, c[0x0][0x2d0], -R0 ;  /* 0x0000b40027037a23 */ /* 0x002fc40000010800 */
[----:B------:R-:W1:Y:S02]  /*3bc0*/  LDSM.16.MT88.4 R36, [R218+0x2100] ;  /* 0x00210000da24783b */ /* 0x000e640000004200 */
[----:B------:R3:W-:Y:S03]  /*3bd0*/  MUFU.EX2 R236, R3 ;  /* 0x0000000300ec7308 */ /* 0x0007e60000000800 */
[----:B------:R-:W-:Y:S01]  /*3be0*/  HMMA.16816.F32.BF16 R112, R4, R20, RZ ;  /* 0x000000140470723c */ /* 0x000fe200000418ff */
[----:B--2---:R-:W-:-:S04]  /*3bf0*/  FFMA.FTZ R8, R42, c[0x0][0x2d0], -R0 ;  /* 0x0000b4002a087a23 */ /* 0x004fc80000010800 */
[----:B------:R-:W2:Y:S03]  /*3c00*/  MUFU.EX2 R243, R8 ;  /* 0x0000000800f37308 */ /* 0x000ea60000000800 */
[----:B------:R-:W-:Y:S01]  /*3c10*/  HMMA.16816.F32.BF16 R108, R4, R28, RZ ;  /* 0x0000001c046c723c */ /* 0x000fe200000418ff */
[----:B---3--:R-:W-:-:S07]  /*3c20*/  FMUL.FTZ R3, R103, c[0x0][0x2d0] ;  /* 0x0000b40067037a20 */ /* 0x008fce0000410000 */
[----:B------:R-:W-:Y:S01]  /*3c30*/  HMMA.16816.F32.BF16 R96, R4, R32, RZ ;  /* 0x000000200460723c */ /* 0x000fe200000418ff */
[----:B------:R-:W-:Y:S02]  /*3c40*/  FSEL R3, R3, RZ, P0 ;  /* 0x000000ff03037208 */ /* 0x000fe40000000000 */
[----:B--2---:R-:W-:-:S03]  /*3c50*/  F2FP.BF16.PACK_AB R10, R243, R242 ;  /* 0x000000f2f30a723e */ /* 0x004fc600000010ff */
[--C-:B------:R-:W-:Y:S02]  /*3c60*/  FFMA.FTZ R8, R43, c[0x0][0x2d0], -R3.reuse ;  /* 0x0000b4002b087a23 */ /* 0x100fe40000010803 */
[C---:B------:R-:W-:Y:S01]  /*3c70*/  HMMA.16816.F32.BF16 R88, R4.reuse, R26, RZ ;  /* 0x0000001a0458723c */ /* 0x040fe200000418ff */
[----:B------:R-:W-:Y:S01]  /*3c80*/  LDSM.16.MT88.4 R40, [R218+0x2500] ;  /* 0x00250000da28783b */ /* 0x000fe20000004200 */
[----:B------:R2:W-:Y:S06]  /*3c90*/  MUFU.EX2 R232, R8 ;  /* 0x0000000800e87308 */ /* 0x0005ec0000000800 */
[C---:B------:R-:W-:Y:S08]  /*3ca0*/  HMMA.16816.F32.BF16 R84, R4.reuse, R18, RZ ;  /* 0x000000120454723c */ /* 0x040ff000000418ff */
[----:B-1----:R-:W-:Y:S01]  /*3cb0*/  HMMA.16816.F32.BF16 R92, R4, R36, RZ ;  /* 0x00000024045c723c */ /* 0x002fe200000418ff */
[----:B--2---:R-:W-:-:S04]  /*3cc0*/  FFMA.FTZ R8, R46, c[0x0][0x2d0], -R3 ;  /* 0x0000b4002e087a23 */ /* 0x004fc80000010803 */
[----:B------:R1:W2:Y:S03]  /*3cd0*/  MUFU.EX2 R231, R8 ;  /* 0x0000000800e77308 */ /* 0x0002a60000000800 */
[C---:B------:R-:W-:Y:S08]  /*3ce0*/  HMMA.16816.F32.BF16 R80, R4.reuse, R22, RZ ;  /* 0x000000160450723c */ /* 0x040ff000000418ff */
[----:B------:R-:W-:Y:S01]  /*3cf0*/  HMMA.16816.F32.BF16 R76, R4, R30, RZ ;  /* 0x0000001e044c723c */ /* 0x000fe200000418ff */
[----:B-1----:R-:W-:-:S07]  /*3d00*/  FFMA.FTZ R8, R45, c[0x0][0x2d0], -R3 ;  /* 0x0000b4002d087a23 */ /* 0x002fce0000010803 */
[C---:B------:R-:W-:Y:S01]  /*3d10*/  HMMA.16816.F32.BF16 R72, R4.reuse, R34, RZ ;  /* 0x000000220448723c */ /* 0x040fe200000418ff */
[----:B--2---:R-:W-:Y:S01]  /*3d20*/  F2FP.BF16.PACK_AB R9, R231, R232 ;  /* 0x000000e8e709723e */ /* 0x004fe200000010ff */
[----:B------:R1:W-:Y:S06]  /*3d30*/  MUFU.EX2 R235, R8 ;  /* 0x0000000800eb7308 */ /* 0x0003ec0000000800 */
[----:B------:R-:W-:Y:S07]  /*3d40*/  HMMA.16816.F32.BF16 R64, R4, R38, RZ ;  /* 0x000000260440723c */ /* 0x000fee00000418ff */
[----:B------:R-:W-:-:S02]  /*3d50*/  FFMA.FTZ R4, R47, c[0x0][0x2d0], -R13 ;  /* 0x0000b4002f047a23 */ /* 0x000fc4000001080d */
[----:B-1----:R-:W-:Y:S02]  /*3d60*/  FFMA.FTZ R8, R44, c[0x0][0x2d0], -R3 ;  /* 0x0000b4002c087a23 */ /* 0x002fe40000010803 */
[----:B------:R1:W-:Y:S08]  /*3d70*/  MUFU.EX2 R234, R4 ;  /* 0x0000000400ea7308 */ /* 0x0003f00000000800 */
[----:B------:R2:W3:Y:S01]  /*3d80*/  MUFU.EX2 R240, R8 ;  /* 0x0000000800f07308 */ /* 0x0004e20000000800 */
[----:B-1----:R-:W-:-:S07]  /*3d90*/  FFMA.FTZ R4, R54, c[0x0][0x2d0], -R13 ;  /* 0x0000b40036047a23 */ /* 0x002fce000001080d */
[----:B------:R1:W-:Y:S01]  /*3da0*/  MUFU.EX2 R239, R4 ;  /* 0x0000000400ef7308 */ /* 0x0003e20000000800 */
[----:B--2---:R-:W-:Y:S02]  /*3db0*/  F2FP.BF16.PACK_AB R8, R236, R241 ;  /* 0x000000f1ec08723e */ /* 0x004fe400000010ff */
[----:B---3--:R-:W-:-:S07]  /*3dc0*/  F2FP.BF16.PACK_AB R11, R240, R235 ;  /* 0x000000ebf00b723e */ /* 0x008fce00000010ff */
[----:B------:R-:W-:Y:S01]  /*3dd0*/  HMMA.16816.F32.BF16 R68, R8, R24, RZ ;  /* 0x000000180844723c */ /* 0x000fe200000418ff */
[----:B-1----:R-:W-:-:S04]  /*3de0*/  FFMA.FTZ R4, R53, c[0x0][0x2d0], -R13 ;  /* 0x0000b40035047a23 */ /* 0x002fc8000001080d */
[----:B------:R1:W-:Y:S03]  /*3df0*/  MUFU.EX2 R238, R4 ;  /* 0x0000000400ee7308 */ /* 0x0003e60000000800 */
[C---:B------:R-:W-:Y:S01]  /*3e00*/  HMMA.16816.F32.BF16 R140, R8.reuse, R26, RZ ;  /* 0x0000001a088c723c */ /* 0x040fe200000418ff */
[----:B------:R-:W2:Y:S07]  /*3e10*/  LDSM.16.MT88.4 R24, [R217+0x500] ;  /* 0x00050000d918783b */ /* 0x000eae0000004200 */
[----:B------:R-:W-:Y:S01]  /*3e20*/  HMMA.16816.F32.BF16 R60, R8, R16, RZ ;  /* 0x00000010083c723c */ /* 0x000fe200000418ff */
[----:B-1----:R-:W-:-:S07]  /*3e30*/  FFMA.FTZ R4, R55, c[0x0][0x2d0], -R13 ;  /* 0x0000b40037047a23 */ /* 0x002fce000001080d */
[C---:B------:R-:W-:Y:S01]  /*3e40*/  HMMA.16816.F32.BF16 R128, R8.reuse, R18, RZ ;  /* 0x000000120880723c */ /* 0x040fe200000418ff */
[----:B------:R-:W-:Y:S01]  /*3e50*/  LDSM.16.MT88.4 R16, [R217+0x1500] ;  /* 0x00150000d910783b */ /* 0x000fe20000004200 */
[----:B------:R1:W3:Y:S06]  /*3e60*/  MUFU.EX2 R237, R4 ;  /* 0x0000000400ed7308 */ /* 0x0002ec0000000800 */
[C---:B------:R-:W-:Y:S08]  /*3e70*/  HMMA.16816.F32.BF16 R56, R8.reuse, R20, RZ ;  /* 0x000000140838723c */ /* 0x040ff000000418ff */
[----:B------:R-:W-:Y:S01]  /*3e80*/  HMMA.16816.F32.BF16 R124, R8, R22, RZ ;  /* 0x00000016087c723c */ /* 0x000fe200000418ff */
[----:B------:R-:W4:Y:S01]  /*3e90*/  LDSM.16.MT88.4 R20, [R218+0x500] ;  /* 0x00050000da14783b */ /* 0x000f220000004200 */
[----:B-1----:R-:W-:Y:S01]  /*3ea0*/  FFMA.FTZ R4, R100, c[0x0][0x2d0], -R12 ;  /* 0x0000b40064047a23 */ /* 0x002fe2000001080c */
[----:B---3--:R-:W-:-:S03]  /*3eb0*/  F2FP.BF16.PACK_AB R6, R237, R238 ;  /* 0x000000eeed06723e */ /* 0x008fc600000010ff */
[----:B------:R1:W-:Y:S02]  /*3ec0*/  MUFU.EX2 R226, R4 ;  /* 0x0000000400e27308 */ /* 0x0003e40000000800 */
[C---:B------:R-:W-:Y:S08]  /*3ed0*/  HMMA.16816.F32.BF16 R52, R8.reuse, R28, RZ ;  /* 0x0000001c0834723c */ /* 0x040ff000000418ff */
[----:B------:R-:W-:Y:S01]  /*3ee0*/  HMMA.16816.F32.BF16 R148, R8, R30, RZ ;  /* 0x0000001e0894723c */ /* 0x000fe200000418ff */
[----:B------:R-:W-:Y:S01]  /*3ef0*/  LDSM.16.MT88.4 R28, [R218+0x1500] ;  /* 0x00150000da1c783b */ /* 0x000fe20000004200 */
[----:B-1----:R-:W-:-:S06]  /*3f00*/  FFMA.FTZ R4, R101, c[0x0][0x2d0], -R12 ;  /* 0x0000b40065047a23 */ /* 0x002fcc000001080c */
[C---:B------:R-:W-:Y:S01]  /*3f10*/  HMMA.16816.F32.BF16 R48, R8.reuse, R32, RZ ;  /* 0x000000200830723c */ /* 0x040fe200000418ff */
[----:B------:R1:W3:Y:S07]  /*3f20*/  MUFU.EX2 R230, R4 ;  /* 0x0000000400e67308 */ /* 0x0002ee0000000800 */
[C---:B------:R-:W-:Y:S01]  /*3f30*/  HMMA.16816.F32.BF16 R156, R8.reuse, R34, RZ ;  /* 0x00000022089c723c */ /* 0x040fe200000418ff */
[----:B------:R-:W5:Y:S07]  /*3f40*/  LDSM.16.MT88.4 R32, [R217+0x2500] ;  /* 0x00250000d920783b */ /* 0x000f6e0000004200 */
[----:B------:R-:W-:Y:S01]  /*3f50*/  HMMA.16816.F32.BF16 R44, R8, R36, RZ ;  /* 0x00000024082c723c */ /* 0x000fe200000418ff */
[----:B-1----:R-:W-:Y:S01]  /*3f60*/  FFMA.FTZ R4, R105, c[0x0][0x2d0], -R12 ;  /* 0x0000b40069047a23 */ /* 0x002fe2000001080c */
[----:B---3--:R-:W-:-:S03]  /*3f70*/  F2FP.BF16.PACK_AB R5, R230, R226 ;  /* 0x000000e2e605723e */ /* 0x008fc600000010ff */
[----:B------:R1:W-:Y:S03]  /*3f80*/  MUFU.EX2 R229, R4 ;  /* 0x0000000400e57308 */ /* 0x0003e60000000800 */
[----:B------:R-:W-:Y:S01]  /*3f90*/  HMMA.16816.F32.BF16 R160, R8, R38, RZ ;  /* 0x0000002608a0723c */ /* 0x000fe200000418ff */
[----:B------:R-:W-:Y:S06]  /*3fa0*/  LDSM.16.MT88.4 R36, [R218+0x2900] ;  /* 0x00290000da24783b */ /* 0x000fec0000004200 */
[----:B------:R-:W-:-:S04]  /*3fb0*/  FFMA.FTZ R8, R134, c[0x0][0x2d0], -R0 ;  /* 0x0000b40086087a23 */ /* 0x000fc80000010800 */
[----:B------:R3:W-:Y:S01]  /*3fc0*/  MUFU.EX2 R212, R8 ;  /* 0x0000000800d47308 */ /* 0x0007e20000000800 */
[----:B-1----:R-:W-:-:S07]  /*3fd0*/  FFMA.FTZ R4, R106, c[0x0][0x2d0], -R12 ;  /* 0x0000b4006a047a23 */ /* 0x002fce000001080c */
[----:B------:R1:W1:Y:S01]  /*3fe0*/  MUFU.EX2 R228, R4 ;  /* 0x0000000400e47308 */ /* 0x0002620000000800 */
[----:B---3--:R-:W-:-:S07]  /*3ff0*/  FFMA.FTZ R8, R133, c[0x0][0x2d0], -R0 ;  /* 0x0000b40085087a23 */ /* 0x008fce0000010800 */
[----:B------:R3:W-:Y:S01]  /*4000*/  MUFU.EX2 R211, R8 ;  /* 0x0000000800d37308 */ /* 0x0007e20000000800 */
[----:B-1----:R-:W-:Y:S01]  /*4010*/  FFMA.FTZ R4, R107, c[0x0][0x2d0], -R0 ;  /* 0x0000b4006b047a23 */ /* 0x002fe20000010800 */
[----:B------:R-:W-:-:S06]  /*4020*/  F2FP.BF16.PACK_AB R7, R228, R229 ;  /* 0x000000e5e407723e */ /* 0x000fcc00000010ff */
[----:B------:R1:W-:Y:S01]  /*4030*/  MUFU.EX2 R214, R4 ;  /* 0x0000000400d67308 */ /* 0x0003e20000000800 */
[----:B---3--:R-:W-:-:S07]  /*4040*/  FFMA.FTZ R8, R137, c[0x0][0x2d0], -R3 ;  /* 0x0000b40089087a23 */ /* 0x008fce0000010803 */
[----:B------:R3:W-:Y:S01]  /*4050*/  MUFU.EX2 R201, R8 ;  /* 0x0000000800c97308 */ /* 0x0007e20000000800 */
[----:B-1----:R-:W-:-:S07]  /*4060*/  FFMA.FTZ R4, R132, c[0x0][0x2d0], -R0 ;  /* 0x0000b40084047a23 */ /* 0x002fce0000010800 */
[----:B------:R1:W1:Y:S01]  /*4070*/  MUFU.EX2 R213, R4 ;  /* 0x0000000400d57308 */ /* 0x0002620000000800 */
[----:B---3--:R-:W-:-:S07]  /*4080*/  FFMA.FTZ R8, R136, c[0x0][0x2d0], -R3 ;  /* 0x0000b40088087a23 */ /* 0x008fce0000010803 */
[----:B------:R3:W3:Y:S01]  /*4090*/  MUFU.EX2 R202, R8 ;  /* 0x0000000800ca7308 */ /* 0x0006e20000000800 */
[----:B-1----:R-:W-:-:S07]  /*40a0*/  F2FP.BF16.PACK_AB R4, R239, R234 ;  /* 0x000000eaef04723e */ /* 0x002fce00000010ff */
[----:B--2---:R-:W-:Y:S01]  /*40b0*/  HMMA.16816.F32.BF16 R168, R4, R24, R120 ;  /* 0x0000001804a8723c */ /* 0x004fe20000041878 */
[----:B---3--:R-:W-:-:S07]  /*40c0*/  FFMA.FTZ R8, R135, c[0x0][0x2d0], -R3 ;  /* 0x0000b40087087a23 */ /* 0x008fce0000010803 */
[C---:B----4-:R-:W-:Y:S01]  /*40d0*/  HMMA.16816.F32.BF16 R164, R4.reuse, R20, R116 ;  /* 0x0000001404a4723c */ /* 0x050fe20000041874 */
[----:B------:R1:W-:Y:S07]  /*40e0*/  MUFU.EX2 R200, R8 ;  /* 0x0000000800c87308 */ /* 0x0003ee0000000800 */
[C---:B------:R-:W-:Y:S08]  /*40f0*/  HMMA.16816.F32.BF16 R152, R4.reuse, R16, R112 ;  /* 0x000000100498723c */ /* 0x040ff00000041870 */
[----:B-----5:R-:W-:Y:S01]  /*4100*/  HMMA.16816.F32.BF16 R120, R4, R32, R96 ;  /* 0x000000200478723c */ /* 0x020fe20000041860 */
[----:B-1----:R-:W-:-:S04]  /*4110*/  FFMA.FTZ R8, R144, c[0x0][0x2d0], -R3 ;  /* 0x0000b40090087a23 */ /* 0x002fc80000010803 */
[----:B------:R1:W2:Y:S03]  /*4120*/  MUFU.EX2 R199, R8 ;  /* 0x0000000800c77308 */ /* 0x0002a60000000800 */
[C---:B------:R-:W-:Y:S08]  /*4130*/  HMMA.16816.F32.BF16 R112, R4.reuse, R40, R92 ;  /* 0x000000280470723c */ /* 0x040ff0000004185c */
[----:B------:R-:W-:Y:S01]  /*4140*/  HMMA.16816.F32.BF16 R116, R4, R26, R88 ;  /* 0x0000001a0474723c */ /* 0x000fe20000041858 */
[----:B-1----:R-:W-:-:S07]  /*4150*/  FFMA.FTZ R8, R147, c[0x0][0x2d0], -R13 ;  /* 0x0000b40093087a23 */ /* 0x002fce000001080d */
[C---:B------:R-:W-:Y:S01]  /*4160*/  HMMA.16816.F32.BF16 R132, R4.reuse, R22, R84 ;  /* 0x000000160484723c */ /* 0x040fe20000041854 */
[----:B------:R1:W-:Y:S07]  /*4170*/  MUFU.EX2 R198, R8 ;  /* 0x0000000800c67308 */ /* 0x0003ee0000000800 */
[C---:B------:R-:W-:Y:S08]  /*4180*/  HMMA.16816.F32.BF16 R136, R4.reuse, R28, R108 ;  /* 0x0000001c0488723c */ /* 0x040ff0000004186c */
[----:B------:R-:W-:Y:S01]  /*4190*/  HMMA.16816.F32.BF16 R96, R4, R18, R80 ;  /* 0x000000120460723c */ /* 0x000fe20000041850 */
[----:B-1----:R-:W-:-:S04]  /*41a0*/  FFMA.FTZ R8, R172, c[0x0][0x2d0], -R13 ;  /* 0x0000b400ac087a23 */ /* 0x002fc8000001080d */
[----:B------:R1:W3:Y:S03]  /*41b0*/  MUFU.EX2 R197, R8 ;  /* 0x0000000800c57308 */ /* 0x0002e60000000800 */
[C---:B------:R-:W-:Y:S08]  /*41c0*/  HMMA.16816.F32.BF16 R92, R4.reuse, R30, R76 ;  /* 0x0000001e045c723c */ /* 0x040ff0000004184c */
[----:B------:R-:W-:Y:S01]  /*41d0*/  HMMA.16816.F32.BF16 R88, R4, R34, R72 ;  /* 0x000000220458723c */ /* 0x000fe20000041848 */
[----:B-1----:R-:W-:-:S07]  /*41e0*/  FFMA.FTZ R8, R146, c[0x0][0x2d0], -R13 ;  /* 0x0000b40092087a23 */ /* 0x002fce000001080d */
[----:B------:R-:W-:Y:S01]  /*41f0*/  HMMA.16816.F32.BF16 R84, R4, R42, R64 ;  /* 0x0000002a0454723c */ /* 0x000fe20000041840 */
[----:B------:R1:W-:Y:S06]  /*4200*/  MUFU.EX2 R196, R8 ;  /* 0x0000000800c47308 */ /* 0x0003ec0000000800 */
[----:B------:R-:W-:Y:S02]  /*4210*/  F2FP.BF16.PACK_AB R4, R213, R214 ;  /* 0x000000d6d504723e */ /* 0x000fe400000010ff */
[----:B------:R-:W-:Y:S02]  /*4220*/  F2FP.BF16.PACK_AB R6, R211, R212 ;  /* 0x000000d4d306723e */ /* 0x000fe400000010ff */
[----:B------:R-:W-:-:S02]  /*4230*/  F2FP.BF16.PACK_AB R5, R202, R201 ;  /* 0x000000c9ca05723e */ /* 0x000fc400000010ff */
[----:B--2---:R-:W-:Y:S01]  /*4240*/  F2FP.BF16.PACK_AB R7, R199, R200 ;  /* 0x000000c8c707723e */ /* 0x004fe200000010ff */
[----:B-1----:R-:W-:-:S06]  /*4250*/  FFMA.FTZ R8, R145, c[0x0][0x2d0], -R13 ;  /* 0x0000b40091087a23 */ /* 0x002fcc000001080d */
[C---:B------:R-:W-:Y:S01]  /*4260*/  HMMA.16816.F32.BF16 R188, R4.reuse, R40, R44 ;  /* 0x0000002804bc723c */ /* 0x040fe2000004182c */
[----:B------:R1:W2:Y:S07]  /*4270*/  MUFU.EX2 R183, R8 ;  /* 0x0000000800b77308 */ /* 0x0002ae0000000800 */
[C---:B------:R-:W-:Y:S07]  /*4280*/  HMMA.16816.F32.BF16 R44, R4.reuse, R30, R148 ;  /* 0x0000001e042c723c */ /* 0x040fee0000041894 */
[----:B------:R-:W-:Y:S01]  /*4290*/  IMAD.MOV.U32 R151, RZ, RZ, R180 ;  /* 0x000000ffff977224 */ /* 0x000fe200078e00b4 */
[----:B------:R-:W-:Y:S01]  /*42a0*/  HMMA.16816.F32.BF16 R80, R4, R24, R68 ;  /* 0x000000180450723c */ /* 0x000fe20000041844 */
[----:B-1----:R-:W-:-:S04]  /*42b0*/  FFMA.FTZ R8, R173, c[0x0][0x2d0], -R12 ;  /* 0x0000b400ad087a23 */ /* 0x002fc8000001080c */
[----:B------:R1:W-:Y:S03]  /*42c0*/  MUFU.EX2 R182, R8 ;  /* 0x0000000800b67308 */ /* 0x0003e60000000800 */
[C---:B------:R-:W-:Y:S08]  /*42d0*/  HMMA.16816.F32.BF16 R64, R4.reuse, R32, R48 ;  /* 0x000000200440723c */ /* 0x040ff00000041830 */
[----:B------:R-:W-:Y:S01]  /*42e0*/  HMMA.16816.F32.BF16 R76, R4, R20, R60 ;  /* 0x00000014044c723c */ /* 0x000fe2000004183c */
[----:B-1----:R-:W-:-:S07]  /*42f0*/  FFMA.FTZ R8, R174, c[0x0][0x2d0], -R12 ;  /* 0x0000b400ae087a23 */ /* 0x002fce000001080c */
[C---:B------:R-:W-:Y:S01]  /*4300*/  HMMA.16816.F32.BF16 R72, R4.reuse, R16, R56 ;  /* 0x000000100448723c */ /* 0x040fe20000041838 */
[----:B------:R1:W4:Y:S07]  /*4310*/  MUFU.EX2 R181, R8 ;  /* 0x0000000800b57308 */ /* 0x00032e0000000800 */
[C---:B------:R-:W-:Y:S01]  /*4320*/  HMMA.16816.F32.BF16 R68, R4.reuse, R28, R52 ;  /* 0x0000001c0444723c */ /* 0x040fe20000041834 */
[----:B------:R-:W-:Y:S07]  /*4330*/  LDSM.16.MT88.4 R28, [R218+0x1900] ;  /* 0x00190000da1c783b */ /* 0x000fee0000004200 */
[C---:B------:R-:W-:Y:S01]  /*4340*/  HMMA.16816.F32.BF16 R48, R4.reuse, R18, R124 ;  /* 0x000000120430723c */ /* 0x040fe2000004187c */
[--C-:B-1----:R-:W-:Y:S01]  /*4350*/  FFMA.FTZ R8, R175, c[0x0][0x2d0], -R12.reuse ;  /* 0x0000b400af087a23 */ /* 0x102fe2000001080c */
[----:B------:R-:W1:Y:S03]  /*4360*/  LDSM.16.MT88.4 R16, [R218+0x900] ;  /* 0x00090000da10783b */ /* 0x000e660000004200 */
[----:B------:R5:W-:Y:S03]  /*4370*/  MUFU.EX2 R175, R8 ;  /* 0x0000000800af7308 */ /* 0x000be60000000800 */
[C---:B------:R-:W-:Y:S01]  /*4380*/  HMMA.16816.F32.BF16 R60, R4.reuse, R26, R140 ;  /* 0x0000001a043c723c */ /* 0x040fe2000004188c */
[----:B------:R-:W1:Y:S07]  /*4390*/  LDSM.16.MT88.4 R24, [R217+0x900] ;  /* 0x00090000d918783b */ /* 0x000e6e0000004200 */
[----:B------:R-:W-:Y:S01]  /*43a0*/  HMMA.16816.F32.BF16 R52, R4, R22, R128 ;  /* 0x000000160434723c */ /* 0x000fe20000041880 */
[----:B------:R-:W1:Y:S01]  /*43b0*/  LDSM.16.MT88.4 R20, [R217+0x1900] ;  /* 0x00190000d914783b */ /* 0x000e620000004200 */
[----:B-----5:R-:W-:-:S06]  /*43c0*/  FFMA.FTZ R8, R176, c[0x0][0x2d0], -R12 ;  /* 0x0000b400b0087a23 */ /* 0x020fcc000001080c */
[C---:B------:R-:W-:Y:S01]  /*43d0*/  HMMA.16816.F32.BF16 R56, R4.reuse, R34, R156 ;  /* 0x000000220438723c */ /* 0x040fe2000004189c */
[----:B------:R5:W2:Y:S01]  /*43e0*/  MUFU.EX2 R180, R8 ;  /* 0x0000000800b47308 */ /* 0x000aa20000000800 */
[----:B------:R-:W1:Y:S06]  /*43f0*/  LDSM.16.MT88.4 R32, [R217+0x2900] ;  /* 0x00290000d920783b */ /* 0x000e6c0000004200 */
[----:B------:R-:W-:Y:S07]  /*4400*/  HMMA.16816.F32.BF16 R40, R4, R42, R160 ;  /* 0x0000002a0428723c */ /* 0x000fee00000418a0 */
[----:B---3--:R-:W-:Y:S01]  /*4410*/  F2FP.BF16.PACK_AB R4, R197, R198 ;  /* 0x000000c6c504723e */ /* 0x008fe200000010ff */
[----:B-----5:R-:W-:Y:S01]  /*4420*/  FFMA.FTZ R8, R177, c[0x0][0x2d0], -R0 ;  /* 0x0000b400b1087a23 */ /* 0x020fe20000010800 */
[----:B--2---:R-:W-:-:S02]  /*4430*/  F2FP.BF16.PACK_AB R6, R183, R196 ;  /* 0x000000c4b706723e */ /* 0x004fc400000010ff */
[----:B----4-:R-:W-:Y:S01]  /*4440*/  F2FP.BF16.PACK_AB R5, R181, R182 ;  /* 0x000000b6b505723e */ /* 0x010fe200000010ff */
[----:B------:R2:W-:Y:S01]  /*4450*/  MUFU.EX2 R174, R8 ;  /* 0x0000000800ae7308 */ /* 0x0005e20000000800 */
[----:B------:R-:W-:-:S07]  /*4460*/  F2FP.BF16.PACK_AB R7, R180, R175 ;  /* 0x000000afb407723e */ /* 0x000fce00000010ff */
[----:B-1----:R-:W-:Y:S01]  /*4470*/  HMMA.16816.F32.BF16 R128, R4, R16, R164 ;  /* 0x000000100480723c */ /* 0x002fe200000418a4 */
[----:B--2---:R-:W-:-:S07]  /*4480*/  FFMA.FTZ R8, R179, c[0x0][0x2d0], -R0 ;  /* 0x0000b400b3087a23 */ /* 0x004fce0000010800 */
[C---:B------:R-:W-:Y:S01]  /*4490*/  HMMA.16816.F32.BF16 R108, R4.reuse, R24, R168 ;  /* 0x00000018046c723c */ /* 0x040fe200000418a8 */
[----:B------:R-:W-:Y:S01]  /*44a0*/  LDSM.16.MT88.4 R168, [R218+0x1d00] ;  /* 0x001d0000daa8783b */ /* 0x000fe20000004200 */
[----:B------:R1:W2:Y:S06]  /*44b0*/  MUFU.EX2 R107, R8 ;  /* 0x00000008006b7308 */ /* 0x0002ac0000000800 */
[C---:B------:R-:W-:Y:S01]  /*44c0*/  HMMA.16816.F32.BF16 R144, R4.reuse, R20, R152 ;  /* 0x000000140490723c */ /* 0x040fe20000041898 */
[----:B------:R-:W-:Y:S07]  /*44d0*/  LDSM.16.MT88.4 R152, [R217+0x1d00] ;  /* 0x001d0000d998783b */ /* 0x000fee0000004200 */
[----:B------:R-:W-:Y:S01]  /*44e0*/  HMMA.16816.F32.BF16 R160, R4, R28, R136 ;  /* 0x0000001c04a0723c */ /* 0x000fe20000041888 */
[----:B------:R-:W-:Y:S01]  /*44f0*/  LDSM.16.MT88.4 R136, [R218+0xd00] ;  /* 0x000d0000da88783b */ /* 0x000fe20000004200 */
[----:B-1----:R-:W-:-:S04]  /*4500*/  FFMA.FTZ R8, R184, c[0x0][0x2d0], -R0 ;  /* 0x0000b400b8087a23 */ /* 0x002fc80000010800 */
[----:B------:R1:W-:Y:S02]  /*4510*/  MUFU.EX2 R172, R8 ;  /* 0x0000000800ac7308 */ /* 0x0003e40000000800 */
[C---:B------:R-:W-:Y:S08]  /*4520*/  HMMA.16816.F32.BF16 R116, R4.reuse, R26, R116 ;  /* 0x0000001a0474723c */ /* 0x040ff00000041874 */
[----:B------:R-:W-:Y:S01]  /*4530*/  HMMA.16816.F32.BF16 R132, R4, R18, R132 ;  /* 0x000000120484723c */ /* 0x000fe20000041884 */
[----:B-1----:R-:W-:-:S07]  /*4540*/  FFMA.FTZ R8, R178, c[0x0][0x2d0], -R0 ;  /* 0x0000b400b2087a23 */ /* 0x002fce0000010800 */
[C---:B------:R-:W-:Y:S01]  /*4550*/  HMMA.16816.F32.BF16 R96, R4.reuse, R22, R96 ;  /* 0x000000160460723c */ /* 0x040fe20000041860 */
[----:B------:R1:W3:Y:S07]  /*4560*/  MUFU.EX2 R173, R8 ;  /* 0x0000000800ad7308 */ /* 0x0002ee0000000800 */
[C---:B------:R-:W-:Y:S08]  /*4570*/  HMMA.16816.F32.BF16 R164, R4.reuse, R30, R92 ;  /* 0x0000001e04a4723c */ /* 0x040ff0000004185c */
[----:B------:R-:W-:Y:S01]  /*4580*/  HMMA.16816.F32.BF16 R88, R4, R34, R88 ;  /* 0x000000220458723c */ /* 0x000fe20000041858 */
[----:B-1----:R-:W-:-:S04]  /*4590*/  FFMA.FTZ R8, R186, c[0x0][0x2d0], -R3 ;  /* 0x0000b400ba087a23 */ /* 0x002fc80000010803 */
[----:B------:R1:W-:Y:S02]  /*45a0*/  MUFU.EX2 R106, R8 ;  /* 0x00000008006a7308 */ /* 0x0003e40000000800 */
[----:B-1----:R-:W-:-:S06]  /*45b0*/  FFMA.FTZ R8, R187, c[0x0][0x2d0], -R3 ;  /* 0x0000b400bb087a23 */ /* 0x002fcc0000010803 */
[----:B------:R1:W4:Y:S02]  /*45c0*/  MUFU.EX2 R105, R8 ;  /* 0x0000000800697308 */ /* 0x0003240000000800 */
[--C-:B-1----:R-:W-:Y:S02]  /*45d0*/  FFMA.FTZ R8, R185, c[0x0][0x2d0], -R3.reuse ;  /* 0x0000b400b9087a23 */ /* 0x102fe40000010803 */
[----:B------:R-:W-:Y:S01]  /*45e0*/  HMMA.16816.F32.BF16 R184, R4, R32, R120 ;  /* 0x0000002004b8723c */ /* 0x000fe20000041878 */
[----:B------:R-:W-:Y:S03]  /*45f0*/  LDSM.16.MT88.4 R120, [R217+0xd00] ;  /* 0x000d0000d978783b */ /* 0x000fe60000004200 */
[----:B------:R1:W-:Y:S02]  /*4600*/  MUFU.EX2 R101, R8 ;  /* 0x0000000800657308 */ /* 0x0003e40000000800 */
[----:B-1----:R-:W-:-:S02]  /*4610*/  FFMA.FTZ R8, R192, c[0x0][0x2d0], -R3 ;  /* 0x0000b400c0087a23 */ /* 0x002fc40000010803 */
[C---:B------:R-:W-:Y:S04]  /*4620*/  HMMA.16816.F32.BF16 R192, R4.reuse, R36, R112 ;  /* 0x0000002404c0723c */ /* 0x040fe80000041870 */
[----:B------:R1:W5:Y:S04]  /*4630*/  MUFU.EX2 R100, R8 ;  /* 0x0000000800647308 */ /* 0x0003680000000800 */
[----:B------:R-:W-:Y:S07]  /*4640*/  HMMA.16816.F32.BF16 R112, R4, R38, R84 ;  /* 0x000000260470723c */ /* 0x000fee0000041854 */
[----:B--2---:R-:W-:-:S02]  /*4650*/  F2FP.BF16.PACK_AB R4, R107, R174 ;  /* 0x000000ae6b04723e */ /* 0x004fc400000010ff */
[----:B---3--:R-:W-:Y:S01]  /*4660*/  F2FP.BF16.PACK_AB R6, R173, R172 ;  /* 0x000000acad06723e */ /* 0x008fe200000010ff */
[----:B-1----:R-:W-:Y:S01]  /*4670*/  FFMA.FTZ R8, R210, c[0x0][0x2d0], -R13 ;  /* 0x0000b400d2087a23 */ /* 0x002fe2000001080d */
[----:B----4-:R-:W-:Y:S01]  /*4680*/  F2FP.BF16.PACK_AB R5, R105, R106 ;  /* 0x0000006a6905723e */ /* 0x010fe200000010ff */
[----:B------:R-:W-:Y:S01]  /*4690*/  IMAD.MOV.U32 R210, RZ, RZ, R14 ;  /* 0x000000ffffd27224 */ /* 0x000fe200078e000e */
[----:B-----5:R-:W-:-:S07]  /*46a0*/  F2FP.BF16.PACK_AB R7, R100, R101 ;  /* 0x000000656407723e */ /* 0x020fce00000010ff */
[C---:B------:R-:W-:Y:S08]  /*46b0*/  HMMA.16816.F32.BF16 R156, R4.reuse, R26, R60 ;  /* 0x0000001a049c723c */ /* 0x040ff0000004183c */
[C---:B------:R-:W-:Y:S01]  /*46c0*/  HMMA.16816.F32.BF16 R60, R4.reuse, R18, R52 ;  /* 0x00000012043c723c */ /* 0x040fe20000041834 */
[----:B------:R1:W-:Y:S06]  /*46d0*/  MUFU.EX2 R52, R8 ;  /* 0x0000000800347308 */ /* 0x0003ec0000000800 */
[----:B------:R-:W-:Y:S01]  /*46e0*/  IMAD.MOV.U32 R55, RZ, RZ, R15 ;  /* 0x000000ffff377224 */ /* 0x000fe200078e000f */
[----:B------:R-:W-:Y:S01]  /*46f0*/  HMMA.16816.F32.BF16 R176, R4, R24, R80 ;  /* 0x0000001804b0723c */ /* 0x000fe20000041850 */
[----:B------:R-:W2:Y:S03]  /*4700*/  LDSM.16.MT88.4 R80, [R217+0x2d00] ;  /* 0x002d0000d950783b */ /* 0x000ea60000004200 */
[----:B------:R-:W-:-:S04]  /*4710*/  ISETP.GE.AND P0, PT, R210, R55, PT ;  /* 0x00000037d200720c */ /* 0x000fc80003f06270 */
[----:B------:R-:W-:Y:S01]  /*4720*/  HMMA.16816.F32.BF16 R48, R4, R22, R48 ;  /* 0x000000160430723c */ /* 0x000fe20000041830 */
[----:B-1----:R-:W-:-:S04]  /*4730*/  FFMA.FTZ R8, R203, c[0x0][0x2d0], -R13 ;  /* 0x0000b400cb087a23 */ /* 0x002fc8000001080d */
[----:B------:R1:W3:Y:S03]  /*4740*/  MUFU.EX2 R27, R8 ;  /* 0x00000008001b7308 */ /* 0x0002e60000000800 */
[C---:B------:R-:W-:Y:S08]  /*4750*/  HMMA.16816.F32.BF16 R140, R4.reuse, R20, R72 ;  /* 0x00000014048c723c */ /* 0x040ff00000041848 */
[----:B------:R-:W-:Y:S01]  /*4760*/  HMMA.16816.F32.BF16 R124, R4, R16, R76 ;  /* 0x00000010047c723c */ /* 0x000fe2000004184c */
[----:B-1----:R-:W-:Y:S01]  /*4770*/  FFMA.FTZ R8, R204, c[0x0][0x2d0], -R13 ;  /* 0x0000b400cc087a23 */ /* 0x002fe2000001080d */
[----:B---3--:R-:W-:-:S06]  /*4780*/  F2FP.BF16.PACK_AB R92, R27, R52 ;  /* 0x000000341b5c723e */ /* 0x008fcc00000010ff */
        /* <DEDUP_REMOVED lines=8> */
[----:B-1----:R-:W-:Y:S01]  /*4810*/  FFMA.FTZ R8, R227, c[0x0][0x2d0], -R12 ;  /* 0x0000b400e3087a23 */ /* 0x002fe2000001080c */
[----:B---3--:R-:W-:-:S06]  /*4820*/  F2FP.BF16.PACK_AB R94, R25, R26 ;  /* 0x0000001a195e723e */ /* 0x008fcc00000010ff */
[----:B------:R-:W-:Y:S01]  /*4830*/  HMMA.16816.F32.BF16 R40, R4, R38, R40 ;  /* 0x000000260428723c */ /* 0x000fe20000041828 */
[----:B------:R1:W-:Y:S06]  /*4840*/  MUFU.EX2 R24, R8 ;  /* 0x0000000800187308 */ /* 0x0003ec0000000800 */
[----:B------:R-:W-:Y:S02]  /*4850*/  FFMA.FTZ R4, R215, c[0x0][0x2d0], -R0 ;  /* 0x0000b400d7047a23 */ /* 0x000fe40000010800 */
[----:B------:R-:W-:Y:S02]  /*4860*/  FADD.FTZ R5, R232, R231 ;  /* 0x000000e7e8057221 */ /* 0x000fe40000010000 */
[----:B------:R3:W-:Y:S01]  /*4870*/  MUFU.EX2 R18, R4 ;  /* 0x0000000400127308 */ /* 0x0007e20000000800 */
[----:B-1----:R-:W-:-:S07]  /*4880*/  FFMA.FTZ R8, R207, c[0x0][0x2d0], -R12 ;  /* 0x0000b400cf087a23 */ /* 0x002fce000001080c */
[----:B------:R1:W4:Y:S01]  /*4890*/  MUFU.EX2 R23, R8 ;  /* 0x0000000800177308 */ /* 0x0003220000000800 */
[----:B---3--:R-:W-:-:S04]  /*48a0*/  FADD.FTZ R4, R252, R250 ;  /* 0x000000fafc047221 */ /* 0x008fc80000010000 */
[----:B------:R-:W-:Y:S02]  /*48b0*/  FADD.FTZ R7, R249, R4 ;  /* 0x00000004f9077221 */ /* 0x000fe40000010000 */
[----:B-1----:R-:W-:Y:S01]  /*48c0*/  FFMA.FTZ R8, R205, c[0x0][0x2d0], -R12 ;  /* 0x0000b400cd087a23 */ /* 0x002fe2000001080c */
[----:B----4-:R-:W-:-:S03]  /*48d0*/  F2FP.BF16.PACK_AB R93, R23, R24 ;  /* 0x00000018175d723e */ /* 0x010fc600000010ff */
[----:B------:R1:W-:Y:S02]  /*48e0*/  MUFU.EX2 R21, R8 ;  /* 0x0000000800157308 */ /* 0x0003e40000000800 */
[----:B-1----:R-:W-:Y:S02]  /*48f0*/  FFMA.FTZ R8, R209, c[0x0][0x2d0], -R12 ;  /* 0x0000b400d1087a23 */ /* 0x002fe4000001080c */
[----:B------:R-:W-:-:S04]  /*4900*/  FADD.FTZ R12, R235, R5 ;  /* 0x00000005eb0c7221 */ /* 0x000fc80000010000 */
[----:B------:R1:W3:Y:S01]  /*4910*/  MUFU.EX2 R22, R8 ;  /* 0x0000000800167308 */ /* 0x0002e20000000800 */
[----:B------:R-:W-:Y:S02]  /*4920*/  FADD.FTZ R4, R240, R12 ;  /* 0x0000000cf0047221 */ /* 0x000fe40000010000 */
[----:B-1----:R-:W-:Y:S01]  /*4930*/  FFMA.FTZ R8, R244, c[0x0][0x2d0], -R0 ;  /* 0x0000b400f4087a23 */ /* 0x002fe20000010800 */
[----:B---3--:R-:W-:-:S04]  /*4940*/  F2FP.BF16.PACK_AB R95, R22, R21 ;  /* 0x00000015165f723e */ /* 0x008fc800000010ff */
[----:B------:R1:W-:Y:S03]  /*4950*/  MUFU.EX2 R20, R8 ;  /* 0x0000000800147308 */ /* 0x0003e60000000800 */
[C---:B--2---:R-:W-:Y:S08]  /*4960*/  HMMA.16816.F32.BF16 R76, R92.reuse, R82, R88 ;  /* 0x000000525c4c723c */ /* 0x044ff00000041858 */
[----:B------:R-:W-:Y:S01]  /*4970*/  HMMA.16816.F32.BF16 R108, R92, R120, R108 ;  /* 0x000000785c6c723c */ /* 0x000fe2000004186c */
[----:B-1----:R-:W-:-:S02]  /*4980*/  FFMA.FTZ R8, R208, c[0x0][0x2d0], -R0 ;  /* 0x0000b400d0087a23 */ /* 0x002fc40000010800 */
[----:B------:R-:W-:Y:S02]  /*4990*/  FFMA.FTZ R0, R224, c[0x0][0x2d0], -R0 ;  /* 0x0000b400e0007a23 */ /* 0x000fe40000010800 */
[----:B------:R1:W2:Y:S03]  /*49a0*/  MUFU.EX2 R19, R8 ;  /* 0x0000000800137308 */ /* 0x0002a60000000800 */
[C---:B------:R-:W-:Y:S05]  /*49b0*/  HMMA.16816.F32.BF16 R116, R92.reuse, R122, R116 ;  /* 0x0000007a5c74723c */ /* 0x040fea0000041874 */
[----:B------:R3:W4:Y:S03]  /*49c0*/  MUFU.EX2 R17, R0 ;  /* 0x0000000000117308 */ /* 0x0007260000000800 */
[C---:B------:R-:W-:Y:S01]  /*49d0*/  HMMA.16816.F32.BF16 R128, R92.reuse, R136, R128 ;  /* 0x000000885c80723c */ /* 0x040fe20000041880 */
[----:B-1----:R-:W1:Y:S07]  /*49e0*/  LDSM.16.MT88.4 R8, [R218+0x2d00] ;  /* 0x002d0000da08783b */ /* 0x002e6e0000004200 */
[----:B------:R-:W-:Y:S01]  /*49f0*/  HMMA.16816.F32.BF16 R132, R92, R138, R132 ;  /* 0x0000008a5c84723c */ /* 0x000fe20000041884 */
[----:B---3--:R-:W-:-:S07]  /*4a00*/  FFMA.FTZ R0, R151, c[0x0][0x2d0], -R3 ;  /* 0x0000b40097007a23 */ /* 0x008fce0000010803 */
[C---:B------:R-:W-:Y:S01]  /*4a10*/  HMMA.16816.F32.BF16 R144, R92.reuse, R152, R144 ;  /* 0x000000985c90723c */ /* 0x040fe20000041890 */
[----:B------:R3:W-:Y:S07]  /*4a20*/  MUFU.EX2 R13, R0 ;  /* 0x00000000000d7308 */ /* 0x0007ee0000000800 */
[C---:B------:R-:W-:Y:S07]  /*4a30*/  HMMA.16816.F32.BF16 R148, R92.reuse, R154, R96 ;  /* 0x0000009a5c94723c */ /* 0x040fee0000041860 */
[----:B--2---:R-:W-:Y:S01]  /*4a40*/  F2FP.BF16.PACK_AB R96, R19, R20 ;  /* 0x000000141360723e */ /* 0x004fe200000010ff */
[----:B------:R-:W-:Y:S01]  /*4a50*/  HMMA.16816.F32.BF16 R160, R92, R168, R160 ;  /* 0x000000a85ca0723c */ /* 0x000fe200000418a0 */
[----:B----4-:R-:W-:Y:S01]  /*4a60*/  F2FP.BF16.PACK_AB R98, R17, R18 ;  /* 0x000000121162723e */ /* 0x010fe200000010ff */
[----:B---3--:R-:W-:-:S04]  /*4a70*/  FFMA.FTZ R0, R223, c[0x0][0x2d0], -R3 ;  /* 0x0000b400df007a23 */ /* 0x008fc80000010803 */
[----:B------:R2:W3:Y:S02]  /*4a80*/  MUFU.EX2 R14, R0 ;  /* 0x00000000000e7308 */ /* 0x0004e40000000800 */
[C---:B------:R-:W-:Y:S08]  /*4a90*/  HMMA.16816.F32.BF16 R164, R92.reuse, R170, R164 ;  /* 0x000000aa5ca4723c */ /* 0x040ff000000418a4 */
[----:B------:R-:W-:Y:S01]  /*4aa0*/  HMMA.16816.F32.BF16 R72, R92, R80, R184 ;  /* 0x000000505c48723c */ /* 0x000fe200000418b8 */
[--C-:B--2---:R-:W-:Y:S01]  /*4ab0*/  FFMA.FTZ R0, R222, c[0x0][0x2d0], -R3.reuse ;  /* 0x0000b400de007a23 */ /* 0x104fe20000010803 */
[----:B---3--:R-:W-:Y:S01]  /*4ac0*/  F2FP.BF16.PACK_AB R97, R14, R13 ;  /* 0x0000000d0e61723e */ /* 0x008fe200000010ff */
[----:B------:R-:W-:-:S05]  /*4ad0*/  FFMA.FTZ R3, R225, c[0x0][0x2d0], -R3 ;  /* 0x0000b400e1037a23 */ /* 0x000fca0000010803 */
[C---:B-1----:R-:W-:Y:S01]  /*4ae0*/  HMMA.16816.F32.BF16 R88, R92.reuse, R8, R192 ;  /* 0x000000085c58723c */ /* 0x042fe200000418c0 */
[----:B------:R1:W-:Y:S07]  /*4af0*/  MUFU.EX2 R15, R0 ;  /* 0x00000000000f7308 */ /* 0x0003ee0000000800 */
[----:B------:R-:W-:Y:S01]  /*4b00*/  HMMA.16816.F32.BF16 R92, R92, R10, R112 ;  /* 0x0000000a5c5c723c */ /* 0x000fe20000041870 */
[----:B------:R2:W3:Y:S01]  /*4b10*/  MUFU.EX2 R16, R3 ;  /* 0x0000000300107308 */ /* 0x0004e20000000800 */
[----:B-1----:R-:W-:-:S04]  /*4b20*/  FADD.FTZ R0, R241, R236 ;  /* 0x000000ecf1007221 */ /* 0x002fc80000010000 */
[----:B------:R-:W-:Y:S02]  /*4b30*/  FADD.FTZ R0, R242, R0 ;  /* 0x00000000f2007221 */ /* 0x000fe40000010000 */
[----:B--2---:R-:W-:Y:S01]  /*4b40*/  FADD.FTZ R3, R248, R246 ;  /* 0x000000f6f8037221 */ /* 0x004fe20000010000 */
[----:B---3--:R-:W-:Y:S01]  /*4b50*/  F2FP.BF16.PACK_AB R99, R16, R15 ;  /* 0x0000000f1063723e */ /* 0x008fe200000010ff */
[----:B------:R-:W-:Y:S02]  /*4b60*/  FADD.FTZ R5, R243, R0 ;  /* 0x00000000f3057221 */ /* 0x000fe40000010000 */
[----:B------:R-:W-:Y:S02]  /*4b70*/  FADD.FTZ R6, R245, R3 ;  /* 0x00000003f5067221 */ /* 0x000fe40000010000 */
[----:B------:R-:W-:Y:S02]  /*4b80*/  FADD.FTZ R3, R251, R7 ;  /* 0x00000007fb037221 */ /* 0x000fe40000010000 */
[----:B------:R-:W-:Y:S01]  /*4b90*/  FADD.FTZ R0, R247, R6 ;  /* 0x00000006f7007221 */ /* 0x000fe20000010000 */
[----:B------:R-:W-:Y:S01]  /*4ba0*/  HMMA.16816.F32.BF16 R112, R96, R120, R176 ;  /* 0x000000786070723c */ /* 0x000fe200000418b0 */
[----:B------:R-:W-:-:S02]  /*4bb0*/  FADD.FTZ R7, R214, R5 ;  /* 0x00000005d6077221 */ /* 0x000fc40000010000 */
[----:B------:R-:W-:Y:S02]  /*4bc0*/  FADD.FTZ R5, R226, R0 ;  /* 0x00000000e2057221 */ /* 0x000fe40000010000 */
[----:B------:R-:W-:Y:S02]  /*4bd0*/  FADD.FTZ R0, R213, R7 ;  /* 0x00000007d5007221 */ /* 0x000fe40000010000 */
[----:B------:R-:W-:Y:S01]  /*4be0*/  FADD.FTZ R6, R201, R4 ;  /* 0x00000004c9067221 */ /* 0x000fe20000010000 */
[----:B------:R-:W-:Y:S01]  /*4bf0*/  HMMA.16816.F32.BF16 R120, R96, R122, R156 ;  /* 0x0000007a6078723c */ /* 0x000fe2000004189c */
[----:B------:R-:W-:Y:S02]  /*4c00*/  FADD.FTZ R4, R234, R3 ;  /* 0x00000003ea047221 */ /* 0x000fe40000010000 */
[----:B------:R-:W-:Y:S02]  /*4c10*/  FADD.FTZ R0, R212, R0 ;  /* 0x00000000d4007221 */ /* 0x000fe40000010000 */
[----:B------:R-:W-:-:S02]  /*4c20*/  FADD.FTZ R3, R202, R6 ;  /* 0x00000006ca037221 */ /* 0x000fc40000010000 */
[----:B------:R-:W-:Y:S01]  /*4c30*/  FADD.FTZ R5, R230, R5 ;  /* 0x00000005e6057221 */ /* 0x000fe20000010000 */
[C---:B------:R-:W-:Y:S01]  /*4c40*/  HMMA.16816.F32.BF16 R156, R96.reuse, R168, R68 ;  /* 0x000000a8609c723c */ /* 0x040fe20000041844 */
        /* <DEDUP_REMOVED lines=44> */
[----:B------:R1:W-:Y:S01]  /*4f10*/  STL [R1], R0 ;  /* 0x0000000001007387 */ /* 0x0003e20000100800 */
[----:B------:R-:W-:Y:S01]  /*4f20*/  FADD.FTZ R4, R26, R4 ;  /* 0x000000041a047221 */ /* 0x000fe20000010000 */
[----:B------:R-:W-:Y:S01]  /*4f30*/  HMMA.16816.F32.BF16 R96, R96, R10, R40 ;  /* 0x0000000a6060723c */ /* 0x000fe20000041828 */
[----:B------:R-:W-:Y:S02]  /*4f40*/  FADD.FTZ R6, R16, R3 ;  /* 0x0000000310067221 */ /* 0x000fe40000010000 */
[----:B------:R-:W-:-:S03]  /*4f50*/  FADD.FTZ R3, R25, R4 ;  /* 0x0000000419037221 */ /* 0x000fc60000010000 */
[----:B------:R2:W-:Y:S01]  /*4f60*/  STL [R1+0x4], R6 ;  /* 0x0000040601007387 */ /* 0x0005e20000100800 */
[----:B-1----:R-:W-:-:S05]  /*4f70*/  FADD.FTZ R0, R22, R5 ;  /* 0x0000000516007221 */ /* 0x002fca0000010000 */
[----:B------:R2:W-:Y:S04]  /*4f80*/  STL [R1+0xc], R0 ;  /* 0x00000c0001007387 */ /* 0x0005e80000100800 */
[----:B------:R2:W-:Y:S01]  /*4f90*/  STL [R1+0x8], R3 ;  /* 0x0000080301007387 */ /* 0x0005e20000100800 */
[----:B------:R-:W-:Y:S05]  /*4fa0*/  @!P0 BRA `(.L_x_10) ;  /* 0x0000402000008947 */ /* 0x000fea0003800000 */
[----:B------:R-:W3:Y:S04]  /*4fb0*/  LDL.64 R30, [R1+0x40] ;  /* 0x00004000011e7983 */ /* 0x000ee80000100a00 */
[----:B------:R-:W4:Y:S04]  /*4fc0*/  LDL.64 R28, [R1+0x48] ;  /* 0x00004800011c7983 */ /* 0x000f280000100a00 */
[----:B------:R-:W5:Y:S04]  /*4fd0*/  LDL R53, [R1+0x30] ;  /* 0x0000300001357983 */ /* 0x000f680000100800 */
[----:B--2---:R-:W2:Y:S01]  /*4fe0*/  LDL.64 R54, [R1+0x38] ;  /* 0x0000380001367983 */ /* 0x004ea20000100a00 */
[----:B------:R-:W-:Y:S01]  /*4ff0*/  IMAD.MOV.U32 R106, RZ, RZ, R2 ;  /* 0x000000ffff6a7224 */ /* 0x000fe200078e0002 */
[C---:B------:R-:W-:Y:S01]  /*5000*/  IADD3 R232, R221.reuse, 0x400, RZ ;  /* 0x00000400dde87810 */ /* 0x040fe20007ffe0ff */
[----:B------:R-:W-:Y:S01]  /*5010*/  IMAD.MOV.U32 R234, RZ, RZ, R210 ;  /* 0x000000ffffea7224 */ /* 0x000fe200078e00d2 */
[C---:B------:R-:W-:Y:S01]  /*5020*/  IADD3 R231, R221.reuse, 0x800, RZ ;  /* 0x00000800dde77810 */ /* 0x040fe20007ffe0ff */
[----:B------:R-:W-:Y:S01]  /*5030*/  IMAD.MOV.U32 R100, RZ, RZ, R103 ;  /* 0x000000ffff647224 */ /* 0x000fe200078e0067 */
[C---:B------:R-:W-:Y:S01]  /*5040*/  IADD3 R230, R221.reuse, 0xc00, RZ ;  /* 0x00000c00dde67810 */ /* 0x040fe20007ffe0ff */
[----:B------:R-:W-:Y:S01]  /*5050*/  IMAD.MOV.U32 R3, RZ, RZ, R104 ;  /* 0x000000ffff037224 */ /* 0x000fe200078e0068 */
[C---:B------:R-:W-:Y:S01]  /*5060*/  IADD3 R229, R221.reuse, 0x1000, RZ ;  /* 0x00001000dde57810 */ /* 0x040fe20007ffe0ff */
[----:B------:R-:W-:Y:S01]  /*5070*/  IMAD.MOV.U32 R105, RZ, RZ, R102 ;  /* 0x000000ffff697224 */ /* 0x000fe200078e0066 */
[----:B------:R-:W-:-:S02]  /*5080*/  IADD3 R228, R221, 0x1400, RZ ;  /* 0x00001400dde47810 */ /* 0x000fc40007ffe0ff */
[C---:B------:R-:W-:Y:S02]  /*5090*/  IADD3 R227, R221.reuse, 0x1800, RZ ;  /* 0x00001800dde37810 */ /* 0x040fe40007ffe0ff */
[C---:B------:R-:W-:Y:S02]  /*50a0*/  IADD3 R226, R221.reuse, 0x1c00, RZ ;  /* 0x00001c00dde27810 */ /* 0x040fe40007ffe0ff */
[C---:B------:R-:W-:Y:S02]  /*50b0*/  IADD3 R225, R221.reuse, 0x2000, RZ ;  /* 0x00002000dde17810 */ /* 0x040fe40007ffe0ff */
[C---:B------:R-:W-:Y:S02]  /*50c0*/  IADD3 R224, R221.reuse, 0x2400, RZ ;  /* 0x00002400dde07810 */ /* 0x040fe40007ffe0ff */
[C---:B------:R-:W-:Y:S02]  /*50d0*/  IADD3 R223, R221.reuse, 0x2800, RZ ;  /* 0x00002800dddf7810 */ /* 0x040fe40007ffe0ff */
[----:B------:R-:W-:-:S02]  /*50e0*/  IADD3 R222, R221, 0x2c00, RZ ;  /* 0x00002c00ddde7810 */ /* 0x000fc40007ffe0ff */
[C---:B---3--:R-:W-:Y:S02]  /*50f0*/  IADD3 R0, P3, R30.reuse, 0x20, RZ ;  /* 0x000000201e007810 */ /* 0x048fe40007f7e0ff */
[----:B------:R-:W-:Y:S02]  /*5100*/  IADD3 R4, P2, R30, 0x40, RZ ;  /* 0x000000401e047810 */ /* 0x000fe40007f5e0ff */
[C---:B----4-:R-:W-:Y:S01]  /*5110*/  IADD3 R2, P1, R28.reuse, 0x20, RZ ;  /* 0x000000201c027810 */ /* 0x050fe20007f3e0ff */
[----:B------:R1:W-:Y:S04]  /*5120*/  STL [R1+0x2c], R0 ;  /* 0x00002c0001007387 */ /* 0x0003e80000100800 */
[----:B------:R5:W-:Y:S04]  /*5130*/  STL [R1+0x24], R4 ;  /* 0x0000240401007387 */ /* 0x000be80000100800 */
[----:B------:R2:W-:Y:S01]  /*5140*/  STL [R1+0x1c], R2 ;  /* 0x00001c0201007387 */ /* 0x0005e20000100800 */
[----:B-1----:R-:W-:Y:S01]  /*5150*/  IADD3 R0, P0, R28, 0x40, RZ ;  /* 0x000000401c007810 */ /* 0x002fe20007f1e0ff */
[----:B-----5:R-:W-:-:S04]  /*5160*/  IMAD.X R4, RZ, RZ, R53, P2 ;  /* 0x000000ffff047224 */ /* 0x020fc800010e0635 */
[----:B------:R1:W-:Y:S01]  /*5170*/  STL [R1+0x14], R0 ;  /* 0x0000140001007387 */ /* 0x0003e20000100800 */
[----:B--2---:R-:W-:Y:S02]  /*5180*/  IMAD.X R2, RZ, RZ, R55, P1 ;  /* 0x000000ffff027224 */ /* 0x004fe400008e0637 */
[----:B-1----:R-:W-:-:S05]  /*5190*/  IMAD.X R0, RZ, RZ, R53, P3 ;  /* 0x000000ffff007224 */ /* 0x002fca00018e0635 */
[----:B------:R1:W-:Y:S04]  /*51a0*/  STL [R1+0x28], R0 ;  /* 0x0000280001007387 */ /* 0x0003e80000100800 */
[----:B------:R2:W-:Y:S01]  /*51b0*/  STL [R1+0x20], R4 ;  /* 0x0000200401007387 */ /* 0x0005e20000100800 */
[----:B-1----:R-:W-:-:S05]  /*51c0*/  IMAD.X R0, RZ, RZ, R55, P0 ;  /* 0x000000ffff007224 */ /* 0x002fca00000e0637 */
[----:B------:R2:W-:Y:S04]  /*51d0*/  STL [R1+0x10], R0 ;  /* 0x0000100001007387 */ /* 0x0005e80000100800 */
[----:B------:R2:W-:Y:S02]  /*51e0*/  STL [R1+0x18], R2 ;  /* 0x0000180201007387 */ /* 0x0005e40000100800 */
.L_x_11:
[----:B--2---:R-:W2:Y:S01]  /*51f0*/  LDL R0, [R1+0x58] ;  /* 0x0000580001007983 */ /* 0x004ea20000100800 */
[----:B------:R-:W-:Y:S04]  /*5200*/  DEPBAR.LE SB0, 0x0 ;  /* 0x000080000000791a */ /* 0x000fe80000000000 */
[----:B------:R-:W3:Y:S01]  /*5210*/  LDL.64 R194, [R1+0x40] ;  /* 0x0000400001c27983 */ /* 0x000ee20000100a00 */
[----:B------:R-:W-:Y:S01]  /*5220*/  IMAD.WIDE.U32 R44, R234, c[0x0][0x208], RZ ;  /* 0x00008200ea2c7a25 */ /* 0x000fe200078e00ff */
[----:B------:R-:W-:Y:S02]  /*5230*/  MOV R54, c[0x0][0x208] ;  /* 0x0000820000367a02 */ /* 0x000fe40000000f00 */
[----:B------:R-:W-:Y:S02]  /*5240*/  MOV R55, c[0x0][0x20c] ;  /* 0x0000830000377a02 */ /* 0x000fe40000000f00 */
[----:B------:R-:W4:Y:S01]  /*5250*/  LDL R2, [R1+0x5c] ;  /* 0x00005c0001027983 */ /* 0x000f220000100800 */
[----:B------:R-:W-:Y:S03]  /*5260*/  SHF.L.U32 R52, R44, 0x6, RZ ;  /* 0x000000062c347819 */ /* 0x000fe600000006ff */
[----:B------:R-:W5:Y:S04]  /*5270*/  LDL R59, [R1+0x2c] ;  /* 0x00002c00013b7983 */ /* 0x000f680000100800 */
[----:B------:R-:W5:Y:S04]  /*5280*/  LDL R56, [R1+0x28] ;  /* 0x0000280001387983 */ /* 0x000f680000100800 */
[----:B------:R-:W5:Y:S04]  /*5290*/  LDL R57, [R1+0x30] ;  /* 0x0000300001397983 */ /* 0x000f680000100800 */
[----:B------:R-:W5:Y:S04]  /*52a0*/  LDL R58, [R1+0x24] ;  /* 0x00002400013a7983 */ /* 0x000f680000100800 */
[----:B------:R-:W5:Y:S04]  /*52b0*/  LDL R193, [R1+0x20] ;  /* 0x0000200001c17983 */ /* 0x000f680000100800 */
[----:B------:R-:W-:Y:S08]  /*52c0*/  BAR.SYNC.DEFER_BLOCKING 0x0 ;  /* 0x0000000000007b1d */ /* 0x000ff00000010000 */
[----:B------:R-:W-:Y:S08]  /*52d0*/  LDSM.16.M88.4 R64, [R219+0x6100] ;  /* 0x00610000db40783b */ /* 0x000ff00000000200 */
[----:B------:R-:W1:Y:S08]  /*52e0*/  LDSM.16.M88.4 R16, [R216+0x3100] ;  /* 0x00310000d810783b */ /* 0x000e700000000200 */
[----:B------:R-:W1:Y:S08]  /*52f0*/  LDSM.16.M88.4 R60, [R219+0x7100] ;  /* 0x00710000db3c783b */ /* 0x000e700000000200 */
[----:B------:R-:W1:Y:S08]  /*5300*/  LDSM.16.M88.4 R32, [R216+0x3500] ;  /* 0x00350000d820783b */ /* 0x000e700000000200 */
[----:B------:R-:W1:Y:S08]  /*5310*/  LDSM.16.M88.4 R48, [R216+0x3900] ;  /* 0x00390000d830783b */ /* 0x000e700000000200 */
[----:B------:R-:W2:Y:S01]  /*5320*/  LDSM.16.M88.4 R172, [R216+0x3d00] ;  /* 0x003d0000d8ac783b */ /* 0x000ea20000000200 */
[-C--:B-1----:R-:W-:Y:S07]  /*5330*/  HMMA.16816.F32.BF16 R4, R64, R16.reuse, RZ ;  /* 0x000000104004723c */ /* 0x082fee00000418ff */
[----:B------:R-:W-:Y:S01]  /*5340*/  LDSM.16.M88.4 R176, [R220+0x6100] ;  /* 0x00610000dcb0783b */ /* 0x000fe20000000200 */
[C---:B------:R-:W-:Y:S07]  /*5350*/  HMMA.16816.F32.BF16 R8, R60.reuse, R16, RZ ;  /* 0x000000103c08723c */ /* 0x040fee00000418ff */
[----:B------:R-:W1:Y:S01]  /*5360*/  LDSM.16.M88.4 R180, [R221] ;  /* 0x00000000ddb4783b */ /* 0x000e620000000200 */
[-C--:B------:R-:W-:Y:S07]  /*5370*/  HMMA.16816.F32.BF16 R12, R60, R18.reuse, RZ ;  /* 0x000000123c0c723c */ /* 0x080fee00000418ff */
[----:B------:R-:W1:Y:S01]  /*5380*/  LDSM.16.M88.4 R184, [R220+0x7100] ;  /* 0x00710000dcb8783b */ /* 0x000e620000000200 */
[C---:B------:R-:W-:Y:S07]  /*5390*/  HMMA.16816.F32.BF16 R16, R64.reuse, R18, RZ ;  /* 0x000000124010723c */ /* 0x040fee00000418ff */
[----:B------:R-:W1:Y:S01]  /*53a0*/  LDSM.16.M88.4 R188, [R232] ;  /* 0x00000000e8bc783b */ /* 0x000e620000000200 */
[-C--:B------:R-:W-:Y:S07]  /*53b0*/  HMMA.16816.F32.BF16 R20, R64, R32.reuse, RZ ;  /* 0x000000204014723c */ /* 0x080fee00000418ff */
[----:B------:R-:W-:Y:S01]  /*53c0*/  LDSM.16.M88.4 R196, [R230] ;  /* 0x00000000e6c4783b */ /* 0x000fe20000000200 */
[C---:B------:R-:W-:Y:S08]  /*53d0*/  HMMA.16816.F32.BF16 R24, R60.reuse, R32, RZ ;  /* 0x000000203c18723c */ /* 0x040ff000000418ff */
[-C--:B------:R-:W-:Y:S08]  /*53e0*/  HMMA.16816.F32.BF16 R28, R60, R34.reuse, RZ ;  /* 0x000000223c1c723c */ /* 0x080ff000000418ff */
[C---:B------:R-:W-:Y:S08]  /*53f0*/  HMMA.16816.F32.BF16 R32, R64.reuse, R34, RZ ;  /* 0x000000224020723c */ /* 0x040ff000000418ff */
[-C--:B------:R-:W-:Y:S08]  /*5400*/  HMMA.16816.F32.BF16 R36, R64, R48.reuse, RZ ;  /* 0x000000304024723c */ /* 0x080ff000000418ff */
[C---:B------:R-:W-:Y:S02]  /*5410*/  HMMA.16816.F32.BF16 R40, R60.reuse, R48, RZ ;  /* 0x000000303c28723c */ /* 0x040fe400000418ff */
[----:B--2---:R-:W-:Y:S02]  /*5420*/  ISETP.NE.AND P4, PT, R0, RZ, PT ;  /* 0x000000ff0000720c */ /* 0x004fe40003f85270 */
[----:B------:R-:W-:Y:S05]  /*5430*/  SHF.R.S32.HI R0, RZ, 0x1f, R234 ;  /* 0x0000001fff007819 */ /* 0x000fea00000114ea */
[----:B------:R-:W-:Y:S04]  /*5440*/  IMAD R0, R0, c[0x0][0x208], RZ ;  /* 0x0000820000007a24 */ /* 0x000fe800078e02ff */
[----:B------:R-:W-:Y:S01]  /*5450*/  IMAD R0, R234, c[0x0][0x20c], R0 ;  /* 0x00008300ea007a24 */ /* 0x000fe200078e0200 */
[----:B----4-:R-:W-:Y:S02]  /*5460*/  ISETP.NE.AND P5, PT, R2, RZ, PT ;  /* 0x000000ff0200720c */ /* 0x010fe40003fa5270 */
[C---:B---3--:R-:W-:Y:S02]  /*5470*/  IADD3 R2, P3, R52.reuse, R194, RZ ;  /* 0x000000c234027210 */ /* 0x048fe40007f7e0ff */
[----:B------:R-:W-:Y:S02]  /*5480*/  IADD3 R0, R45, R0, RZ ;  /* 0x000000002d007210 */ /* 0x000fe40007ffe0ff */
[----:B-----5:R-:W-:Y:S02]  /*5490*/  IADD3 R48, P1, R52, R59, RZ ;  /* 0x0000003b34307210 */ /* 0x020fe40007f3e0ff */
[----:B------:R-:W-:Y:S02]  /*54a0*/  SHF.L.U64.HI R0, R44, 0x6, R0 ;  /* 0x000000062c007819 */ /* 0x000fe40000010200 */
[-C--:B------:R-:W-:Y:S01]  /*54b0*/  HMMA.16816.F32.BF16 R44, R60, R50.reuse, RZ ;  /* 0x000000323c2c723c */ /* 0x080fe200000418ff */
[----:B------:R-:W-:Y:S02]  /*54c0*/  LEA R208, P2, R2, c[0x0][0x1f8], 0x1 ;  /* 0x00007e0002d07a11 */ /* 0x000fe400078408ff */
[----:B------:R-:W-:Y:S02]  /*54d0*/  LEA R206, P0, R48, c[0x0][0x1f8], 0x1 ;  /* 0x00007e0030ce7a11 */ /* 0x000fe400078008ff */
[C---:B------:R-:W-:Y:S02]  /*54e0*/  IADD3.X R49, R0.reuse, R57, RZ, P3, !PT ;  /* 0x0000003900317210 */ /* 0x040fe40001ffe4ff */
[----:B------:R-:W-:Y:S02]  /*54f0*/  IADD3.X R53, R0, R56, RZ, P1, !PT ;  /* 0x0000003800357210 */ /* 0x000fe40000ffe4ff */
[----:B------:R-:W-:Y:S03]  /*5500*/  LEA.HI.X R209, R2, c[0x0][0x1fc], R49, 0x1, P2 ;  /* 0x00007f0002d17a11 */ /* 0x000fe600010f0c31 */
[----:B------:R-:W-:Y:S02]  /*5510*/  LEA.HI.X R207, R48, c[0x0][0x1fc], R53, 0x1, P0 ;  /* 0x00007f0030cf7a11 */ /* 0x000fe400000f0c35 */
[C---:B------:R-:W-:Y:S02]  /*5520*/  HMMA.16816.F32.BF16 R48, R64.reuse, R50, RZ ;  /* 0x000000324030723c */ /* 0x040fe400000418ff */
[----:B------:R-:W-:Y:S02]  /*5530*/  LEA R2, P0, R54, R52, 0x5 ;  /* 0x0000003436027211 */ /* 0x000fe400078028ff */
[----:B------:R-:W-:Y:S02]  /*5540*/  IADD3 R102, P3, R52, R58, RZ ;  /* 0x0000003a34667210 */ /* 0x000fe40007f7e0ff */
[----:B------:R-:W-:Y:S02]  /*5550*/  LEA.HI.X R101, R54, R0, R55, 0x5, P0 ;  /* 0x0000000036657211 */ /* 0x000fe400000f2c37 */
[-C--:B------:R-:W-:Y:S01]  /*5560*/  HMMA.16816.F32.BF16 R52, R64, R172.reuse, RZ ;  /* 0x000000ac4034723c */ /* 0x080fe200000418ff */
[C---:B------:R-:W-:Y:S03]  /*5570*/  IADD3 R103, P2, R2.reuse, R194, RZ ;  /* 0x000000c202677210 */ /* 0x040fe60007f5e0ff */
[C---:B------:R-:W-:Y:S02]  /*5580*/  IADD3 R104, P1, R2.reuse, R59, RZ ;  /* 0x0000003b02687210 */ /* 0x040fe40007f3e0ff */
[----:B------:R-:W-:Y:S02]  /*5590*/  IADD3 R2, P0, R2, R58, RZ ;  /* 0x0000003a02027210 */ /* 0x000fe40007f1e0ff */
[C---:B------:R-:W-:Y:S04]  /*55a0*/  IADD3.X R192, R101.reuse, R56, RZ, P1, !PT ;  /* 0x0000003865c07210 */ /* 0x040fe80000ffe4ff */
[C---:B------:R-:W-:Y:S02]  /*55b0*/  IADD3.X R107, R101.reuse, R57, RZ, P2, !PT ;  /* 0x00000039656b7210 */ /* 0x040fe400017fe4ff */
[C---:B------:R-:W-:Y:S02]  /*55c0*/  HMMA.16816.F32.BF16 R56, R60.reuse, R172, RZ ;  /* 0x000000ac3c38723c */ /* 0x040fe400000418ff */
[-C--:B------:R-:W-:Y:S02]  /*55d0*/  IADD3.X R0, R0, R193.reuse, RZ, P3, !PT ;  /* 0x000000c100007210 */ /* 0x080fe40001ffe4ff */
[C---:B------:R-:W-:Y:S02]  /*55e0*/  LEA R202, P1, R104.reuse, c[0x0][0x1f8], 0x1 ;  /* 0x00007e0068ca7a11 */ /* 0x040fe400078208ff */
[----:B------:R-:W-:Y:S02]  /*55f0*/  IADD3.X R101, R101, R193, RZ, P0, !PT ;  /* 0x000000c165657210 */ /* 0x000fe400007fe4ff */
[-C--:B------:R-:W-:Y:S01]  /*5600*/  HMMA.16816.F32.BF16 R60, R60, R174.reuse, RZ ;  /* 0x000000ae3c3c723c */ /* 0x080fe200000418ff */
[----:B------:R-:W-:Y:S02]  /*5610*/  LEA.HI.X R203, R104, c[0x0][0x1fc], R192, 0x1, P1 ;  /* 0x00007f0068cb7a11 */ /* 0x000fe400008f0cc0 */
[----:B------:R-:W2:Y:S01]  /*5620*/  LDSM.16.M88.4 R192, [R231] ;  /* 0x00000000e7c0783b */ /* 0x000ea20000000200 */
[C---:B------:R-:W-:Y:S02]  /*5630*/  LEA R200, P3, R102.reuse, c[0x0][0x1f8], 0x1 ;  /* 0x00007e0066c87a11 */ /* 0x040fe400078608ff */
[C---:B------:R-:W-:Y:S02]  /*5640*/  LEA R204, P2, R103.reuse, c[0x0][0x1f8], 0x1 ;  /* 0x00007e0067cc7a11 */ /* 0x040fe400078408ff */
[----:B------:R-:W-:Y:S03]  /*5650*/  HMMA.16816.F32.BF16 R64, R64, R174, RZ ;  /* 0x000000ae4040723c */ /* 0x000fe600000418ff */
[----:B------:R-:W-:Y:S01]  /*5660*/  @!PT LDS RZ, [RZ] ;  /* 0x00000000fffff984 */ /* 0x000fe20000000800 */
[----:B------:R-:W-:Y:S01]  /*5670*/  @!PT LDS RZ, [RZ] ;  /* 0x00000000fffff984 */ /* 0x000fe20000000800 */
[----:B------:R-:W-:Y:S01]  /*5680*/  @!PT LDS RZ, [RZ] ;  /* 0x00000000fffff984 */ /* 0x000fe20000000800 */
[----:B------:R3:W-:Y:S01]  /*5690*/  LDGSTS.E.BYPASS.LTC128B.128 [R233+0x100], [R208.64], !P5 ;  /* 0x00100000d0e97fae */ /* 0x0007e2000e901d46 */
[----:B------:R-:W-:Y:S02]  /*56a0*/  LEA.HI.X R201, R102, c[0x0][0x1fc], R0, 0x1, P3 ;  /* 0x00007f0066c97a11 */ /* 0x000fe400018f0c00 */
[----:B------:R-:W-:Y:S02]  /*56b0*/  LEA.HI.X R205, R103, c[0x0][0x1fc], R107, 0x1, P2 ;  /* 0x00007f0067cd7a11 */ /* 0x000fe400010f0c6b */
[-C--:B-1----:R-:W-:Y:S03]  /*56c0*/  HMMA.16816.F32.BF16 R4, R176, R180.reuse, R4 ;  /* 0x000000b4b004723c */ /* 0x082fe60000041804 */
[----:B------:R1:W-:Y:S02]  /*56d0*/  LDGSTS.E.BYPASS.LTC128B.128 [R233+0x1100], [R206.64], !P4 ;  /* 0x01100000cee97fae */ /* 0x0003e4000e101d46 */
[C---:B------:R-:W-:Y:S03]  /*56e0*/  LEA R172, P0, R2.reuse, c[0x0][0x1f8], 0x1 ;  /* 0x00007e0002ac7a11 */ /* 0x040fe600078008ff */
[C---:B------:R-:W-:Y:S03]  /*56f0*/  HMMA.16816.F32.BF16 R8, R184.reuse, R180, R8 ;  /* 0x000000b4b808723c */ /* 0x040fe60000041808 */
[----:B------:R4:W-:Y:S01]  /*5700*/  LDGSTS.E.BYPASS.LTC128B.128 [R233+0x2100], [R200.64], !P6 ;  /* 0x02100000c8e97fae */ /* 0x0009e2000f101d46 */
[----:B------:R-:W-:Y:S04]  /*5710*/  LEA.HI.X R173, R2, c[0x0][0x1fc], R101, 0x1, P0 ;  /* 0x00007f0002ad7a11 */ /* 0x000fe800000f0c65 */
[-C--:B------:R-:W-:Y:S03]  /*5720*/  HMMA.16816.F32.BF16 R12, R184, R182.reuse, R12 ;  /* 0x000000b6b80c723c */ /* 0x080fe6000004180c */
[----:B------:R1:W-:Y:S05]  /*5730*/  LDGSTS.E.BYPASS.LTC128B.128 [R233+0x900], [R204.64], !P5 ;  /* 0x00900000cce97fae */ /* 0x0003ea000e901d46 */
[C---:B------:R-:W-:Y:S03]  /*5740*/  HMMA.16816.F32.BF16 R16, R176.reuse, R182, R16 ;  /* 0x000000b6b010723c */ /* 0x040fe60000041810 */
[----:B------:R4:W-:Y:S05]  /*5750*/  LDGSTS.E.BYPASS.LTC128B.128 [R233+0x1900], [R202.64], !P4 ;  /* 0x01900000cae97fae */ /* 0x0009ea000e101d46 */
[-C--:B------:R-:W-:Y:S03]  /*5760*/  HMMA.16816.F32.BF16 R20, R176, R188.reuse, R20 ;  /* 0x000000bcb014723c */ /* 0x080fe60000041814 */
[----:B------:R5:W-:Y:S05]  /*5770*/  LDGSTS.E.BYPASS.LTC128B.128 [R233+0x2900], [R172.64], !P6 ;  /* 0x02900000ace97fae */ /* 0x000bea000f101d46 */
[C---:B------:R-:W-:Y:S03]  /*5780*/  HMMA.16816.F32.BF16 R24, R184.reuse, R188, R24 ;  /* 0x000000bcb818723c */ /* 0x040fe60000041818 */
[----:B------:R-:W-:Y:S05]  /*5790*/  LDSM.16.M88.4 R180, [R216+0x4500] ;  /* 0x00450000d8b4783b */ /* 0x000fea0000000200 */
[-C--:B------:R-:W-:Y:S03]  /*57a0*/  HMMA.16816.F32.BF16 R28, R184, R190.reuse, R28 ;  /* 0x000000beb81c723c */ /* 0x080fe6000004181c */
[----:B------:R-:W0:Y:S05]  /*57b0*/  LDGDEPBAR ;  /* 0x00000000000079af */ /* 0x000e2a0000000000 */
[C---:B------:R-:W-:Y:S03]  /*57c0*/  HMMA.16816.F32.BF16 R32, R176.reuse, R190, R32 ;  /* 0x000000beb020723c */ /* 0x040fe60000041820 */
[----:B----4-:R-:W-:Y:S05]  /*57d0*/  LDSM.16.M88.4 R200, [R216+0x4100] ;  /* 0x00410000d8c8783b */ /* 0x010fea0000000200 */
[-C--:B--2---:R-:W-:Y:S03]  /*57e0*/  HMMA.16816.F32.BF16 R36, R176, R192.reuse, R36 ;  /* 0x000000c0b024723c */ /* 0x084fe60000041824 */
[----:B-----5:R-:W2:Y:S05]  /*57f0*/  LDSM.16.M88.4 R172, [R219+0x8100] ;  /* 0x00810000dbac783b */ /* 0x020eaa0000000200 */
[C---:B------:R-:W-:Y:S03]  /*5800*/  HMMA.16816.F32.BF16 R40, R184.reuse, R192, R40 ;  /* 0x000000c0b828723c */ /* 0x040fe60000041828 */
[----:B-1----:R-:W1:Y:S05]  /*5810*/  LDSM.16.M88.4 R204, [R219+0x9100] ;  /* 0x00910000dbcc783b */ /* 0x002e6a0000000200 */
[-C--:B------:R-:W-:Y:S03]  /*5820*/  HMMA.16816.F32.BF16 R44, R184, R194.reuse, R44 ;  /* 0x000000c2b82c723c */ /* 0x080fe6000004182c */
[----:B------:R-:W-:Y:S05]  /*5830*/  LDSM.16.M88.4 R188, [R220+0x8100] ;  /* 0x00810000dcbc783b */ /* 0x000fea0000000200 */
[C---:B------:R-:W-:Y:S03]  /*5840*/  HMMA.16816.F32.BF16 R48, R176.reuse, R194, R48 ;  /* 0x000000c2b030723c */ /* 0x040fe60000041830 */
[----:B------:R-:W-:Y:S05]  /*5850*/  LDSM.16.M88.4 R192, [R229] ;  /* 0x00000000e5c0783b */ /* 0x000fea0000000200 */
[-C--:B------:R-:W-:Y:S03]  /*5860*/  HMMA.16816.F32.BF16 R52, R176, R196.reuse, R52 ;  /* 0x000000c4b034723c */ /* 0x080fe60000041834 */
[----:B---3--:R-:W-:Y:S05]  /*5870*/  LDSM.16.M88.4 R208, [R228] ;  /* 0x00000000e4d0783b */ /* 0x008fea0000000200 */
[C---:B------:R-:W-:Y:S03]  /*5880*/  HMMA.16816.F32.BF16 R56, R184.reuse, R196, R56 ;  /* 0x000000c4b838723c */ /* 0x040fe60000041838 */
[----:B------:R-:W-:Y:S05]  /*5890*/  LDSM.16.M88.4 R212, [R225] ;  /* 0x00000000e1d4783b */ /* 0x000fea0000000200 */
[-C--:B------:R-:W-:Y:S03]  /*58a0*/  HMMA.16816.F32.BF16 R60, R184, R198.reuse, R60 ;  /* 0x000000c6b83c723c */ /* 0x080fe6000004183c */
[----:B------:R-:W-:Y:S05]  /*58b0*/  LDSM.16.M88.4 R184, [R216+0x4d00] ;  /* 0x004d0000d8b8783b */ /* 0x000fea0000000200 */
[----:B------:R-:W-:Y:S03]  /*58c0*/  HMMA.16816.F32.BF16 R64, R176, R198, R64 ;  /* 0x000000c6b040723c */ /* 0x000fe60000041840 */
[----:B------:R-:W3:Y:S05]  /*58d0*/  LDSM.16.M88.4 R176, [R216+0x4900] ;  /* 0x00490000d8b0783b */ /* 0x000eea0000000200 */
[-C--:B--2---:R-:W-:Y:S03]  /*58e0*/  HMMA.16816.F32.BF16 R4, R172, R200.reuse, R4 ;  /* 0x000000c8ac04723c */ /* 0x084fe60000041804 */
[----:B------:R-:W2:Y:S05]  /*58f0*/  LDSM.16.M88.4 R196, [R220+0x9100] ;  /* 0x00910000dcc4783b */ /* 0x000eaa0000000200 */
[C---:B-1----:R-:W-:Y:S08]  /*5900*/  HMMA.16816.F32.BF16 R8, R204.reuse, R200, R8 ;  /* 0x000000c8cc08723c */ /* 0x042ff00000041808 */
[-C--:B------:R-:W-:Y:S08]  /*5910*/  HMMA.16816.F32.BF16 R12, R204, R202.reuse, R12 ;  /* 0x000000cacc0c723c */ /* 0x080ff0000004180c */
[C---:B------:R-:W-:Y:S01]  /*5920*/  HMMA.16816.F32.BF16 R16, R172.reuse, R202, R16 ;  /* 0x000000caac10723c */ /* 0x040fe20000041810 */
[----:B------:R-:W1:Y:S07]  /*5930*/  LDSM.16.M88.4 R200, [R227] ;  /* 0x00000000e3c8783b */ /* 0x000e6e0000000200 */
[-C--:B------:R-:W-:Y:S08]  /*5940*/  HMMA.16816.F32.BF16 R20, R172, R180.reuse, R20 ;  /* 0x000000b4ac14723c */ /* 0x080ff00000041814 */
[C---:B------:R-:W-:Y:S08]  /*5950*/  HMMA.16816.F32.BF16 R24, R204.reuse, R180, R24 ;  /* 0x000000b4cc18723c */ /* 0x040ff00000041818 */
[-C--:B------:R-:W-:Y:S08]  /*5960*/  HMMA.16816.F32.BF16 R28, R204, R182.reuse, R28 ;  /* 0x000000b6cc1c723c */ /* 0x080ff0000004181c */
[C---:B------:R-:W-:Y:S01]  /*5970*/  HMMA.16816.F32.BF16 R32, R172.reuse, R182, R32 ;  /* 0x000000b6ac20723c */ /* 0x040fe20000041820 */
[----:B------:R-:W4:Y:S07]  /*5980*/  LDSM.16.M88.4 R180, [R226] ;  /* 0x00000000e2b4783b */ /* 0x000f2e0000000200 */
[-C--:B---3--:R-:W-:Y:S08]  /*5990*/  HMMA.16816.F32.BF16 R36, R172, R176.reuse, R36 ;  /* 0x000000b0ac24723c */ /* 0x088ff00000041824 */
[C---:B------:R-:W-:Y:S08]  /*59a0*/  HMMA.16816.F32.BF16 R40, R204.reuse, R176, R40 ;  /* 0x000000b0cc28723c */ /* 0x040ff00000041828 */
[-C--:B------:R-:W-:Y:S08]  /*59b0*/  HMMA.16816.F32.BF16 R44, R204, R178.reuse, R44 ;  /* 0x000000b2cc2c723c */ /* 0x080ff0000004182c */
[C---:B------:R-:W-:Y:S01]  /*59c0*/  HMMA.16816.F32.BF16 R48, R172.reuse, R178, R48 ;  /* 0x000000b2ac30723c */ /* 0x040fe20000041830 */
[----:B------:R-:W-:Y:S07]  /*59d0*/  LDSM.16.M88.4 R176, [R216+0x5100] ;  /* 0x00510000d8b0783b */ /* 0x000fee0000000200 */
[-C--:B------:R-:W-:Y:S08]  /*59e0*/  HMMA.16816.F32.BF16 R52, R172, R184.reuse, R52 ;  /* 0x000000b8ac34723c */ /* 0x080ff00000041834 */
[C---:B------:R-:W-:Y:S08]  /*59f0*/  HMMA.16816.F32.BF16 R56, R204.reuse, R184, R56 ;  /* 0x000000b8cc38723c */ /* 0x040ff00000041838 */
[-C--:B------:R-:W-:Y:S01]  /*5a00*/  HMMA.16816.F32.BF16 R60, R204, R186.reuse, R60 ;  /* 0x000000bacc3c723c */ /* 0x080fe2000004183c */
[----:B------:R-:W-:Y:S07]  /*5a10*/  LDSM.16.M88.4 R204, [R216+0x5d00] ;  /* 0x005d0000d8cc783b */ /* 0x000fee0000000200 */
[----:B------:R-:W-:Y:S01]  /*5a20*/  HMMA.16816.F32.BF16 R64, R172, R186, R64 ;  /* 0x000000baac40723c */ /* 0x000fe20000041840 */
[----:B------:R-:W3:Y:S07]  /*5a30*/  LDSM.16.M88.4 R172, [R219+0xa100] ;  /* 0x00a10000dbac783b */ /* 0x000eee0000000200 */
[-C--:B------:R-:W-:Y:S01]  /*5a40*/  HMMA.16816.F32.BF16 R4, R188, R192.reuse, R4 ;  /* 0x000000c0bc04723c */ /* 0x080fe20000041804 */
[----:B------:R-:W5:Y:S07]  /*5a50*/  LDSM.16.M88.4 R184, [R219+0xb100] ;  /* 0x00b10000dbb8783b */ /* 0x000f6e0000000200 */
[C---:B--2---:R-:W-:Y:S08]  /*5a60*/  HMMA.16816.F32.BF16 R8, R196.reuse, R192, R8 ;  /* 0x000000c0c408723c */ /* 0x044ff00000041808 */
[-C--:B------:R-:W-:Y:S08]  /*5a70*/  HMMA.16816.F32.BF16 R12, R196, R194.reuse, R12 ;  /* 0x000000c2c40c723c */ /* 0x080ff0000004180c */
[C---:B------:R-:W-:Y:S01]  /*5a80*/  HMMA.16816.F32.BF16 R16, R188.reuse, R194, R16 ;  /* 0x000000c2bc10723c */ /* 0x040fe20000041810 */
[----:B------:R-:W2:Y:S07]  /*5a90*/  LDSM.16.M88.4 R192, [R216+0x5500] ;  /* 0x00550000d8c0783b */ /* 0x000eae0000000200 */
[-C--:B------:R-:W-:Y:S08]  /*5aa0*/  HMMA.16816.F32.BF16 R20, R188, R208.reuse, R20 ;  /* 0x000000d0bc14723c */ /* 0x080ff00000041814 */
[C---:B------:R-:W-:Y:S08]  /*5ab0*/  HMMA.16816.F32.BF16 R24, R196.reuse, R208, R24 ;  /* 0x000000d0c418723c */ /* 0x040ff00000041818 */
[-C--:B------:R-:W-:Y:S08]  /*5ac0*/  HMMA.16816.F32.BF16 R28, R196, R210.reuse, R28 ;  /* 0x000000d2c41c723c */ /* 0x080ff0000004181c */
[C---:B------:R-:W-:Y:S01]  /*5ad0*/  HMMA.16816.F32.BF16 R32, R188.reuse, R210, R32 ;  /* 0x000000d2bc20723c */ /* 0x040fe20000041820 */
[----:B------:R-:W-:Y:S07]  /*5ae0*/  LDSM.16.M88.4 R208, [R220+0xa100] ;  /* 0x00a10000dcd0783b */ /* 0x000fee0000000200 */
[-C--:B-1----:R-:W-:Y:S08]  /*5af0*/  HMMA.16816.F32.BF16 R36, R188, R200.reuse, R36 ;  /* 0x000000c8bc24723c */ /* 0x082ff00000041824 */
[C---:B------:R-:W-:Y:S08]  /*5b00*/  HMMA.16816.F32.BF16 R40, R196.reuse, R200, R40 ;  /* 0x000000c8c428723c */ /* 0x040ff00000041828 */
[-C--:B------:R-:W-:Y:S08]  /*5b10*/  HMMA.16816.F32.BF16 R44, R196, R202.reuse, R44 ;  /* 0x000000cac42c723c */ /* 0x080ff0000004182c */
[C---:B------:R-:W-:Y:S01]  /*5b20*/  HMMA.16816.F32.BF16 R48, R188.reuse, R202, R48 ;  /* 0x000000cabc30723c */ /* 0x040fe20000041830 */
[----:B------:R-:W1:Y:S07]  /*5b30*/  LDSM.16.M88.4 R200, [R216+0x5900] ;  /* 0x00590000d8c8783b */ /* 0x000e6e0000000200 */
[-C--:B----4-:R-:W-:Y:S08]  /*5b40*/  HMMA.16816.F32.BF16 R52, R188, R180.reuse, R52 ;  /* 0x000000b4bc34723c */ /* 0x090ff00000041834 */
[C---:B------:R-:W-:Y:S08]  /*5b50*/  HMMA.16816.F32.BF16 R56, R196.reuse, R180, R56 ;  /* 0x000000b4c438723c */ /* 0x040ff00000041838 */
[-C--:B------:R-:W-:Y:S08]  /*5b60*/  HMMA.16816.F32.BF16 R60, R196, R182.reuse, R60 ;  /* 0x000000b6c43c723c */ /* 0x080ff0000004183c */
[----:B------:R-:W-:Y:S08]  /*5b70*/  HMMA.16816.F32.BF16 R64, R188, R182, R64 ;  /* 0x000000b6bc40723c */ /* 0x000ff00000041840 */
[-C--:B---3--:R-:W-:Y:S08]  /*5b80*/  HMMA.16816.F32.BF16 R4, R172, R176.reuse, R4 ;  /* 0x000000b0ac04723c */ /* 0x088ff00000041804 */
[C---:B-----5:R-:W-:Y:S08]  /*5b90*/  HMMA.16816.F32.BF16 R8, R184.reuse, R176, R8 ;  /* 0x000000b0b808723c */ /* 0x060ff00000041808 */
[-C--:B------:R-:W-:Y:S08]  /*5ba0*/  HMMA.16816.F32.BF16 R12, R184, R178.reuse, R12 ;  /* 0x000000b2b80c723c */ /* 0x080ff0000004180c */
[C---:B------:R-:W-:Y:S01]  /*5bb0*/  HMMA.16816.F32.BF16 R16, R172.reuse, R178, R16 ;  /* 0x000000b2ac10723c */ /* 0x040fe20000041810 */
[----:B------:R-:W3:Y:S07]  /*5bc0*/  LDSM.16.M88.4 R176, [R220+0xb100] ;  /* 0x00b10000dcb0783b */ /* 0x000eee0000000200 */
[-C--:B--2---:R-:W-:Y:S08]  /*5bd0*/  HMMA.16816.F32.BF16 R20, R172, R192.reuse, R20 ;  /* 0x000000c0ac14723c */ /* 0x084ff00000041814 */
[C---:B------:R-:W-:Y:S08]  /*5be0*/  HMMA.16816.F32.BF16 R24, R184.reuse, R192, R24 ;  /* 0x000000c0b818723c */ /* 0x040ff00000041818 */
[-C--:B------:R-:W-:Y:S08]  /*5bf0*/  HMMA.16816.F32.BF16 R28, R184, R194.reuse, R28 ;  /* 0x000000c2b81c723c */ /* 0x080ff0000004181c */
[C---:B------:R-:W-:Y:S08]  /*5c00*/  HMMA.16816.F32.BF16 R32, R172.reuse, R194, R32 ;  /* 0x000000c2ac20723c */ /* 0x040ff00000041820 */
[-C--:B-1----:R-:W-:Y:S08]  /*5c10*/  HMMA.16816.F32.BF16 R36, R172, R200.reuse, R36 ;  /* 0x000000c8ac24723c */ /* 0x082ff00000041824 */
[C---:B------:R-:W-:Y:S08]  /*5c20*/  HMMA.16816.F32.BF16 R40, R184.reuse, R200, R40 ;  /* 0x000000c8b828723c */ /* 0x040ff00000041828 */
[-C--:B------:R-:W-:Y:S08]  /*5c30*/  HMMA.16816.F32.BF16 R44, R184, R202.reuse, R44 ;  /* 0x000000cab82c723c */ /* 0x080ff0000004182c */
[C---:B------:R-:W-:Y:S08]  /*5c40*/  HMMA.16816.F32.BF16 R48, R172.reuse, R202, R48 ;  /* 0x000000caac30723c */ /* 0x040ff00000041830 */
[-C--:B------:R-:W-:Y:S08]  /*5c50*/  HMMA.16816.F32.BF16 R52, R172, R204.reuse, R52 ;  /* 0x000000ccac34723c */ /* 0x080ff00000041834 */
[C---:B------:R-:W-:Y:S08]  /*5c60*/  HMMA.16816.F32.BF16 R56, R184.reuse, R204, R56 ;  /* 0x000000ccb838723c */ /* 0x040ff00000041838 */
[-C--:B------:R-:W-:Y:S08]  /*5c70*/  HMMA.16816.F32.BF16 R60, R184, R206.reuse, R60 ;  /* 0x000000ceb83c723c */ /* 0x080ff0000004183c */
[----:B------:R-:W-:Y:S08]  /*5c80*/  HMMA.16816.F32.BF16 R64, R172, R206, R64 ;  /* 0x000000ceac40723c */ /* 0x000ff00000041840 */
[-C--:B------:R-:W-:Y:S08]  /*5c90*/  HMMA.16816.F32.BF16 R4, R208, R212.reuse, R4 ;  /* 0x000000d4d004723c */ /* 0x080ff00000041804 */
[C---:B---3--:R-:W-:Y:S08]  /*5ca0*/  HMMA.16816.F32.BF16 R8, R176.reuse, R212, R8 ;  /* 0x000000d4b008723c */ /* 0x048ff00000041808 */
[-C--:B------:R-:W-:Y:S08]  /*5cb0*/  HMMA.16816.F32.BF16 R12, R176, R214.reuse, R12 ;  /* 0x000000d6b00c723c */ /* 0x080ff0000004180c */
[----:B------:R-:W-:Y:S01]  /*5cc0*/  FMUL.FTZ R4, R4, c[0x0][0x320] ;  /* 0x0000c80004047a20 */ /* 0x000fe20000410000 */
[C---:B------:R-:W-:Y:S03]  /*5cd0*/  HMMA.16816.F32.BF16 R16, R208.reuse, R214, R16 ;  /* 0x000000d6d010723c */ /* 0x040fe60000041810 */
[----:B------:R-:W-:Y:S01]  /*5ce0*/  MUFU.TANH R175, R4 ;  /* 0x0000000400af7308 */ /* 0x000fe20000002400 */
[----:B------:R-:W-:Y:S02]  /*5cf0*/  FMUL.FTZ R5, R5, c[0x0][0x320] ;  /* 0x0000c80005057a20 */ /* 0x000fe40000410000 */
[----:B------:R-:W-:Y:S02]  /*5d00*/  FMUL.FTZ R6, R6, c[0x0][0x320] ;  /* 0x0000c80006067a20 */ /* 0x000fe40000410000 */
[----:B------:R-:W-:Y:S04]  /*5d10*/  FMUL.FTZ R7, R7, c[0x0][0x320] ;  /* 0x0000c80007077a20 */ /* 0x000fe80000410000 */
[----:B------:R-:W-:Y:S01]  /*5d20*/  FMUL.FTZ R8, R8, c[0x0][0x320] ;  /* 0x0000c80008087a20 */ /* 0x000fe20000410000 */
[----:B------:R-:W-:Y:S01]  /*5d30*/  MUFU.TANH R174, R5 ;  /* 0x0000000500ae7308 */ /* 0x000fe20000002400 */
[----:B------:R-:W-:Y:S02]  /*5d40*/  FMUL.FTZ R9, R9, c[0x0][0x320] ;  /* 0x0000c80009097a20 */ /* 0x000fe40000410000 */
[----:B------:R-:W-:Y:S02]  /*5d50*/  FMUL.FTZ R10, R10, c[0x0][0x320] ;  /* 0x0000c8000a0a7a20 */ /* 0x000fe40000410000 */
[----:B------:R-:W-:Y:S02]  /*5d60*/  FMUL.FTZ R11, R11, c[0x0][0x320] ;  /* 0x0000c8000b0b7a20 */ /* 0x000fe40000410000 */
[----:B------:R-:W-:Y:S02]  /*5d70*/  FMUL.FTZ R12, R12, c[0x0][0x320] ;  /* 0x0000c8000c0c7a20 */ /* 0x000fe40000410000 */
[----:B------:R-:W-:Y:S01]  /*5d80*/  FMUL.FTZ R13, R13, c[0x0][0x320] ;  /* 0x0000c8000d0d7a20 */ /* 0x000fe20000410000 */
[----:B------:R-:W1:Y:S01]  /*5d90*/  MUFU.TANH R181, R6 ;  /* 0x0000000600b57308 */ /* 0x000e620000002400 */
[----:B------:R-:W-:Y:S02]  /*5da0*/  FMUL.FTZ R17, R17, c[0x0][0x320] ;  /* 0x0000c80011117a20 */ /* 0x000fe40000410000 */
[----:B------:R-:W-:Y:S02]  /*5db0*/  FMUL.FTZ R16, R16, c[0x0][0x320] ;  /* 0x0000c80010107a20 */ /* 0x000fe40000410000 */
[----:B------:R-:W-:Y:S02]  /*5dc0*/  FMUL.FTZ R14, R14, c[0x0][0x320] ;  /* 0x0000c8000e0e7a20 */ /* 0x000fe40000410000 */
[----:B------:R-:W-:Y:S02]  /*5dd0*/  FMUL.FTZ R15, R15, c[0x0][0x320] ;  /* 0x0000c8000f0f7a20 */ /* 0x000fe40000410000 */
[----:B------:R-:W-:Y:S01]  /*5de0*/  FMUL.FTZ R18, R18, c[0x0][0x320] ;  /* 0x0000c80012127a20 */ /* 0x000fe20000410000 */
[----:B------:R-:W-:Y:S01]  /*5df0*/  MUFU.TANH R16, R16 ;  /* 0x0000001000107308 */ /* 0x000fe20000002400 */
[----:B------:R-:W-:Y:S09]  /*5e00*/  FMUL.FTZ R19, R19, c[0x0][0x320] ;  /* 0x0000c80013137a20 */ /* 0x000ff20000410000 */
[----:B------:R2:W3:Y:S01]  /*5e10*/  MUFU.TANH R180, R7 ;  /* 0x0000000700b47308 */ /* 0x0004e20000002400 */
[----:B-1----:R-:W-:Y:S09]  /*5e20*/  FMNMX.FTZ R2, R181, R100, !PT ;  /* 0x00000064b5027209 */ /* 0x002ff20007810000 */
[----:B------:R-:W-:Y:S10]  /*5e30*/  MUFU.TANH R184, R12 ;  /* 0x0000000c00b87308 */ /* 0x000ff40000002400 */
[----:B------:R-:W1:Y:S01]  /*5e40*/  MUFU.TANH R182, R8 ;  /* 0x0000000800b67308 */ /* 0x000e620000002400 */
[----:B--2---:R-:W2:Y:S01]  /*5e50*/  LDSM.16.M88.4 R4, [R224] ;  /* 0x00000000e004783b */ /* 0x004ea20000000200 */
[----:B---3--:R-:W-:Y:S08]  /*5e60*/  FMNMX.FTZ R2, R180, R2, !PT ;  /* 0x00000002b4027209 */ /* 0x008ff00007810000 */
[----:B------:R-:W-:Y:S10]  /*5e70*/  MUFU.TANH R183, R13 ;  /* 0x0000000d00b77308 */ /* 0x000ff40000002400 */
[----:B------:R-:W3:Y:S01]  /*5e80*/  MUFU.TANH R185, R9 ;  /* 0x0000000900b97308 */ /* 0x000ee20000002400 */
[----:B-1----:R-:W-:Y:S09]  /*5e90*/  FMNMX.FTZ R0, R182, R105, !PT ;  /* 0x00000069b6007209 */ /* 0x002ff20007810000 */
[----:B------:R-:W-:Y:S10]  /*5ea0*/  MUFU.TANH R187, R14 ;  /* 0x0000000e00bb7308 */ /* 0x000ff40000002400 */
[----:B------:R-:W-:Y:S01]  /*5eb0*/  MUFU.TANH R188, R10 ;  /* 0x0000000a00bc7308 */ /* 0x000fe20000002400 */
[-C--:B--2---:R-:W-:Y:S03]  /*5ec0*/  HMMA.16816.F32.BF16 R20, R208, R4.reuse, R20 ;  /* 0x00000004d014723c */ /* 0x084fe60000041814 */
[----:B---3--:R-:W-:Y:S06]  /*5ed0*/  FMNMX.FTZ R0, R185, R0, !PT ;  /* 0x00000000b9007209 */ /* 0x008fec0007810000 */
[----:B------:R-:W-:Y:S03]  /*5ee0*/  MUFU.TANH R186, R15 ;  /* 0x0000000f00ba7308 */ /* 0x000fe60000002400 */
[----:B------:R-:W-:Y:S01]  /*5ef0*/  FMNMX.FTZ R0, R184, R0, !PT ;  /* 0x00000000b8007209 */ /* 0x000fe20007810000 */
[C---:B------:R-:W-:Y:S04]  /*5f00*/  HMMA.16816.F32.BF16 R24, R176.reuse, R4, R24 ;  /* 0x00000004b018723c */ /* 0x040fe80000041818 */
[----:B------:R-:W-:Y:S02]  /*5f10*/  FMNMX.FTZ R0, R183, R0, !PT ;  /* 0x00000000b7007209 */ /* 0x000fe40007810000 */
[----:B------:R1:W-:Y:S02]  /*5f20*/  MUFU.TANH R189, R11 ;  /* 0x0000000b00bd7308 */ /* 0x0003e40000002400 */
[-C--:B------:R-:W-:Y:S04]  /*5f30*/  HMMA.16816.F32.BF16 R28, R176, R6.reuse, R28 ;  /* 0x00000006b01c723c */ /* 0x080fe8000004181c */
[----:B------:R-:W-:Y:S04]  /*5f40*/  FMUL.FTZ R21, R21, c[0x0][0x320] ;  /* 0x0000c80015157a20 */ /* 0x000fe80000410000 */
[C---:B------:R-:W-:Y:S01]  /*5f50*/  HMMA.16816.F32.BF16 R32, R208.reuse, R6, R32 ;  /* 0x00000006d020723c */ /* 0x040fe20000041820 */
[----:B------:R-:W-:Y:S01]  /*5f60*/  MUFU.TANH R17, R17 ;  /* 0x0000001100117308 */ /* 0x000fe20000002400 */
[----:B------:R-:W-:Y:S02]  /*5f70*/  LDSM.16.M88.4 R4, [R222] ;  /* 0x00000000de04783b */ /* 0x000fe40000000200 */
[----:B------:R-:W-:Y:S02]  /*5f80*/  FMUL.FTZ R20, R20, c[0x0][0x320] ;  /* 0x0000c80014147a20 */ /* 0x000fe40000410000 */
[----:B------:R-:W-:Y:S02]  /*5f90*/  FMUL.FTZ R22, R22, c[0x0][0x320] ;  /* 0x0000c80016167a20 */ /* 0x000fe40000410000 */
[----:B------:R-:W-:Y:S03]  /*5fa0*/  FMUL.FTZ R24, R24, c[0x0][0x320] ;  /* 0x0000c80018187a20 */ /* 0x000fe60000410000 */
[----:B------:R-:W-:Y:S01]  /*5fb0*/  MUFU.TANH R192, R20 ;  /* 0x0000001400c07308 */ /* 0x000fe20000002400 */
[----:B------:R-:W-:Y:S02]  /*5fc0*/  FMUL.FTZ R23, R23, c[0x0][0x320] ;  /* 0x0000c80017177a20 */ /* 0x000fe40000410000 */
[----:B------:R-:W-:Y:S01]  /*5fd0*/  FMUL.FTZ R26, R26, c[0x0][0x320] ;  /* 0x0000c8001a1a7a20 */ /* 0x000fe20000410000 */
[----:B-1----:R-:W1:Y:S01]  /*5fe0*/  LDSM.16.M88.4 R8, [R223] ;  /* 0x00000000df08783b */ /* 0x002e620000000200 */
[----:B------:R-:W-:Y:S04]  /*5ff0*/  DEPBAR.LE SB0, 0x0 ;  /* 0x000080000000791a */ /* 0x000fe80000000000 */
[----:B------:R-:W-:Y:S01]  /*6000*/  FMUL.FTZ R31, R31, c[0x0][0x320] ;  /* 0x0000c8001f1f7a20 */ /* 0x000fe20000410000 */
[----:B------:R2:W3:Y:S01]  /*6010*/  MUFU.TANH R199, R24 ;  /* 0x0000001800c77308 */ /* 0x0004e20000002400 */
[----:B------:R-:W-:Y:S01]  /*6020*/  FMUL.FTZ R30, R30, c[0x0][0x320] ;  /* 0x0000c8001e1e7a20 */ /* 0x000fe20000410000 */
[----:B------:R-:W-:Y:S01]  /*6030*/  BAR.SYNC.DEFER_BLOCKING 0x0 ;  /* 0x0000000000007b1d */ /* 0x000fe20000010000 */
[----:B------:R-:W-:Y:S02]  /*6040*/  FMUL.FTZ R34, R34, c[0x0][0x320] ;  /* 0x0000c80022227a20 */ /* 0x000fe40000410000 */
[----:B------:R-:W-:Y:S02]  /*6050*/  FMUL.FTZ R28, R28, c[0x0][0x320] ;  /* 0x0000c8001c1c7a20 */ /* 0x000fe40000410000 */
[----:B------:R-:W-:Y:S02]  /*6060*/  FMUL.FTZ R32, R32, c[0x0][0x320] ;  /* 0x0000c80020207a20 */ /* 0x000fe40000410000 */
[----:B------:R-:W-:Y:S01]  /*6070*/  FMUL.FTZ R33, R33, c[0x0][0x320] ;  /* 0x0000c80021217a20 */ /* 0x000fe20000410000 */
[----:B------:R-:W4:Y:S01]  /*6080*/  MUFU.TANH R18, R18 ;  /* 0x0000001200127308 */ /* 0x000f220000002400 */
[----:B------:R-:W-:Y:S02]  /*6090*/  FMUL.FTZ R35, R35, c[0x0][0x320] ;  /* 0x0000c80023237a20 */ /* 0x000fe40000410000 */
[----:B------:R-:W-:Y:S02]  /*60a0*/  FMUL.FTZ R25, R25, c[0x0][0x320] ;  /* 0x0000c80019197a20 */ /* 0x000fe40000410000 */
[----:B------:R-:W-:Y:S02]  /*60b0*/  FMUL.FTZ R29, R29, c[0x0][0x320] ;  /* 0x0000c8001d1d7a20 */ /* 0x000fe40000410000 */
[----:B------:R-:W-:Y:S03]  /*60c0*/  FMUL.FTZ R27, R27, c[0x0][0x320] ;  /* 0x0000c8001b1b7a20 */ /* 0x000fe60000410000 */
[----:B------:R-:W-:Y:S01]  /*60d0*/  MUFU.TANH R235, R31 ;  /* 0x0000001f00eb7308 */ /* 0x000fe20000002400 */
[----:B--2---:R-:W2:Y:S01]  /*60e0*/  LDL R24, [R1+0x1c] ;  /* 0x00001c0001187983 */ /* 0x004ea20000100800 */
[----:B---3--:R-:W-:Y:S08]  /*60f0*/  FMNMX.FTZ R0, R199, R0, !PT ;  /* 0x00000000c7007209 */ /* 0x008ff00007810000 */
[----:B------:R3:W-:Y:S01]  /*6100*/  MUFU.TANH R193, R21 ;  /* 0x0000001500c17308 */ /* 0x0007e20000002400 */
[-C--:B-1----:R-:W-:Y:S05]  /*6110*/  HMMA.16816.F32.BF16 R36, R208, R8.reuse, R36 ;  /* 0x00000008d024723c */ /* 0x082fea0000041824 */
[----:B----4-:R-:W-:Y:S04]  /*6120*/  FMNMX.FTZ R2, R18, R2, !PT ;  /* 0x0000000212027209 */ /* 0x010fe80007810000 */
[----:B------:R-:W1:Y:S01]  /*6130*/  MUFU.TANH R19, R19 ;  /* 0x0000001300137308 */ /* 0x000e620000002400 */
[C---:B------:R-:W-:Y:S01]  /*6140*/  HMMA.16816.F32.BF16 R40, R176.reuse, R8, R40 ;  /* 0x00000008b028723c */ /* 0x040fe20000041828 */
[----:B------:R-:W4:Y:S08]  /*6150*/  LDL R8, [R1+0x54] ;  /* 0x0000540001087983 */ /* 0x000f300000100800 */
[----:B------:R-:W-:Y:S01]  /*6160*/  MUFU.TANH R190, R32 ;  /* 0x0000002000be7308 */ /* 0x000fe20000002400 */
[-C--:B------:R-:W-:Y:S01]  /*6170*/  HMMA.16816.F32.BF16 R44, R176, R10.reuse, R44 ;  /* 0x0000000ab02c723c */ /* 0x080fe2000004182c */
[----:B---3--:R-:W3:Y:S03]  /*6180*/  LDL R21, [R1+0x18] ;  /* 0x0000180001157983 */ /* 0x008ee60000100800 */
[----:B------:R-:W-:Y:S04]  /*6190*/  FMUL.FTZ R36, R36, c[0x0][0x320] ;  /* 0x0000c80024247a20 */ /* 0x000fe80000410000 */
[C---:B------:R-:W-:Y:S01]  /*61a0*/  HMMA.16816.F32.BF16 R48, R208.reuse, R10, R48 ;  /* 0x0000000ad030723c */ /* 0x040fe20000041830 */
[----:B------:R-:W5:Y:S03]  /*61b0*/  MUFU.TANH R196, R22 ;  /* 0x0000001600c47308 */ /* 0x000f660000002400 */
[----:B------:R-:W-:Y:S01]  /*61c0*/  FMUL.FTZ R37, R37, c[0x0][0x320] ;  /* 0x0000c80025257a20 */ /* 0x000fe20000410000 */
[----:B-1----:R-:W-:Y:S01]  /*61d0*/  FMNMX.FTZ R2, R19, R2, !PT ;  /* 0x0000000213027209 */ /* 0x002fe20007810000 */
[----:B------:R-:W-:Y:S02]  /*61e0*/  FMUL.FTZ R38, R38, c[0x0][0x320] ;  /* 0x0000c80026267a20 */ /* 0x000fe40000410000 */
[-C--:B------:R-:W-:Y:S03]  /*61f0*/  HMMA.16816.F32.BF16 R52, R208, R4.reuse, R52 ;  /* 0x00000004d034723c */ /* 0x080fe60000041834 */
[----:B------:R-:W-:Y:S01]  /*6200*/  MUFU.TANH R191, R33 ;  /* 0x0000002100bf7308 */ /* 0x000fe20000002400 */
[----:B------:R-:W-:Y:S02]  /*6210*/  FMUL.FTZ R39, R39, c[0x0][0x320] ;  /* 0x0000c80027277a20 */ /* 0x000fe40000410000 */
[----:B------:R-:W-:Y:S02]  /*6220*/  FMUL.FTZ R43, R43, c[0x0][0x320] ;  /* 0x0000c8002b2b7a20 */ /* 0x000fe40000410000 */
[C---:B------:R-:W-:Y:S04]  /*6230*/  HMMA.16816.F32.BF16 R56, R176.reuse, R4, R56 ;  /* 0x00000004b038723c */ /* 0x040fe80000041838 */
[----:B------:R-:W-:Y:S01]  /*6240*/  FMUL.FTZ R45, R45, c[0x0][0x320] ;  /* 0x0000c8002d2d7a20 */ /* 0x000fe20000410000 */
[----:B------:R1:W1:Y:S01]  /*6250*/  MUFU.TANH R197, R23 ;  /* 0x0000001700c57308 */ /* 0x0002620000002400 */
[----:B------:R-:W-:Y:S01]  /*6260*/  FMUL.FTZ R44, R44, c[0x0][0x320] ;  /* 0x0000c8002c2c7a20 */ /* 0x000fe20000410000 */
[----:B------:R-:W-:Y:S01]  /*6270*/  FMNMX.FTZ R4, R175, R3, !PT ;  /* 0x00000003af047209 */ /* 0x000fe20007810000 */
[-C--:B------:R-:W-:Y:S04]  /*6280*/  HMMA.16816.F32.BF16 R60, R176, R6.reuse, R60 ;  /* 0x00000006b03c723c */ /* 0x080fe8000004183c */
[----:B------:R-:W-:Y:S01]  /*6290*/  FMNMX.FTZ R4, R174, R4, !PT ;  /* 0x00000004ae047209 */ /* 0x000fe20007810000 */
[----:B------:R-:W-:Y:S01]  /*62a0*/  FMUL.FTZ R49, R49, c[0x0][0x320] ;  /* 0x0000c80031317a20 */ /* 0x000fe20000410000 */
[----:B-----5:R-:W-:Y:S01]  /*62b0*/  FMNMX.FTZ R2, R196, R2, !PT ;  /* 0x00000002c4027209 */ /* 0x020fe20007810000 */
[----:B------:R-:W-:Y:S01]  /*62c0*/  MUFU.TANH R176, R43 ;  /* 0x0000002b00b07308 */ /* 0x000fe20000002400 */
[----:B------:R-:W-:Y:S01]  /*62d0*/  FMUL.FTZ R55, R55, c[0x0][0x320] ;  /* 0x0000c80037377a20 */ /* 0x000fe20000410000 */
[----:B------:R-:W-:Y:S04]  /*62e0*/  HMMA.16816.F32.BF16 R64, R208, R6, R64 ;  /* 0x00000006d040723c */ /* 0x000fe80000041840 */
[----:B------:R-:W-:Y:S01]  /*62f0*/  FMNMX.FTZ R4, R16, R4, !PT ;  /* 0x0000000410047209 */ /* 0x000fe20007810000 */
[----:B------:R-:W-:Y:S01]  /*6300*/  FMUL.FTZ R52, R52, c[0x0][0x320] ;  /* 0x0000c80034347a20 */ /* 0x000fe20000410000 */
[----:B------:R-:W-:Y:S01]  /*6310*/  FMNMX.FTZ R5, R188, R106, !PT ;  /* 0x0000006abc057209 */ /* 0x000fe20007810000 */
[----:B------:R-:W-:Y:S01]  /*6320*/  FMUL.FTZ R53, R53, c[0x0][0x320] ;  /* 0x0000c80035357a20 */ /* 0x000fe20000410000 */
[----:B------:R-:W5:Y:S01]  /*6330*/  MUFU.TANH R241, R55 ;  /* 0x0000003700f17308 */ /* 0x000f620000002400 */
[----:B------:R-:W-:Y:S01]  /*6340*/  FMNMX.FTZ R4, R17, R4, !PT ;  /* 0x0000000411047209 */ /* 0x000fe20007810000 */
[----:B-1----:R-:W2:Y:S02]  /*6350*/  LDL.64 R22, [R1+0x38] ;  /* 0x0000380001167983 */ /* 0x002ea40000100a00 */
[----:B------:R-:W-:Y:S01]  /*6360*/  FMUL.FTZ R54, R54, c[0x0][0x320] ;  /* 0x0000c80036367a20 */ /* 0x000fe20000410000 */
[----:B------:R-:W-:Y:S01]  /*6370*/  FMNMX.FTZ R4, R192, R4, !PT ;  /* 0x00000004c0047209 */ /* 0x000fe20007810000 */
[----:B------:R-:W-:Y:S01]  /*6380*/  FMUL.FTZ R50, R50, c[0x0][0x320] ;  /* 0x0000c80032327a20 */ /* 0x000fe20000410000 */
[----:B------:R-:W-:Y:S01]  /*6390*/  FMNMX.FTZ R2, R197, R2, !PT ;  /* 0x00000002c5027209 */ /* 0x000fe20007810000 */
[----:B------:R-:W-:Y:S02]  /*63a0*/  FMUL.FTZ R51, R51, c[0x0][0x320] ;  /* 0x0000c80033337a20 */ /* 0x000fe40000410000 */
[----:B------:R-:W1:Y:S01]  /*63b0*/  MUFU.TANH R214, R36 ;  /* 0x0000002400d67308 */ /* 0x000e620000002400 */
[----:B------:R-:W-:Y:S01]  /*63c0*/  FMUL.FTZ R56, R56, c[0x0][0x320] ;  /* 0x0000c80038387a20 */ /* 0x000fe20000410000 */
[----:B------:R-:W-:Y:S01]  /*63d0*/  FMNMX.FTZ R4, R193, R4, !PT ;  /* 0x00000004c1047209 */ /* 0x000fe20007810000 */
[----:B------:R-:W-:Y:S01]  /*63e0*/  FMUL.FTZ R57, R57, c[0x0][0x320] ;  /* 0x0000c80039397a20 */ /* 0x000fe20000410000 */
[----:B------:R-:W-:Y:S01]  /*63f0*/  FMNMX.FTZ R5, R189, R5, !PT ;  /* 0x00000005bd057209 */ /* 0x000fe20007810000 */
[----:B------:R-:W-:Y:S01]  /*6400*/  FMUL.FTZ R60, R60, c[0x0][0x320] ;  /* 0x0000c8003c3c7a20 */ /* 0x000fe20000410000 */
[----:B------:R-:W-:Y:S01]  /*6410*/  FMNMX.FTZ R4, R190, R4, !PT ;  /* 0x00000004be047209 */ /* 0x000fe20007810000 */
[----:B------:R-:W-:Y:S01]  /*6420*/  FMUL.FTZ R65, R65, c[0x0][0x320] ;  /* 0x0000c80041417a20 */ /* 0x000fe20000410000 */
[----:B------:R-:W-:Y:S01]  /*6430*/  FMNMX.FTZ R5, R187, R5, !PT ;  /* 0x00000005bb057209 */ /* 0x000fe20007810000 */
[----:B------:R-:W-:Y:S01]  /*6440*/  FMUL.FTZ R66, R66, c[0x0][0x320] ;  /* 0x0000c80042427a20 */ /* 0x000fe20000410000 */
[----:B------:R-:W1:Y:S01]  /*6450*/  MUFU.TANH R194, R34 ;  /* 0x0000002200c27308 */ /* 0x000e620000002400 */
[----:B------:R-:W-:Y:S01]  /*6460*/  FMUL.FTZ R67, R67, c[0x0][0x320] ;  /* 0x0000c80043437a20 */ /* 0x000fe20000410000 */
[----:B------:R-:W-:Y:S01]  /*6470*/  FMNMX.FTZ R5, R186, R5, !PT ;  /* 0x00000005ba057209 */ /* 0x000fe20007810000 */
[----:B------:R-:W-:Y:S01]  /*6480*/  FMUL.FTZ R64, R64, c[0x0][0x320] ;  /* 0x0000c80040407a20 */ /* 0x000fe20000410000 */
[----:B-----5:R-:W-:Y:S01]  /*6490*/  MOV R211, R241 ;  /* 0x000000f100d37202 */ /* 0x020fe20000000f00 */
[----:B------:R-:W-:Y:S01]  /*64a0*/  FMUL.FTZ R61, R61, c[0x0][0x320] ;  /* 0x0000c8003d3d7a20 */ /* 0x000fe20000410000 */
[----:B------:R-:W-:Y:S01]  /*64b0*/  FMNMX.FTZ R4, R191, R4, !PT ;  /* 0x00000004bf047209 */ /* 0x000fe20007810000 */
[----:B------:R-:W-:Y:S02]  /*64c0*/  FMUL.FTZ R42, R42, c[0x0][0x320] ;  /* 0x0000c8002a2a7a20 */ /* 0x000fe40000410000 */
[----:B------:R-:W-:Y:S01]  /*64d0*/  FMUL.FTZ R46, R46, c[0x0][0x320] ;  /* 0x0000c8002e2e7a20 */ /* 0x000fe20000410000 */
[----:B------:R-:W5:Y:S01]  /*64e0*/  MUFU.TANH R215, R37 ;  /* 0x0000002500d77308 */ /* 0x000f620000002400 */
[----:B------:R-:W-:Y:S02]  /*64f0*/  FMUL.FTZ R48, R48, c[0x0][0x320] ;  /* 0x0000c80030307a20 */ /* 0x000fe40000410000 */
[----:B------:R-:W-:Y:S01]  /*6500*/  FMUL.FTZ R58, R58, c[0x0][0x320] ;  /* 0x0000c8003a3a7a20 */ /* 0x000fe20000410000 */
[----:B-1----:R-:W-:Y:S01]  /*6510*/  FMNMX.FTZ R4, R214, R4, !PT ;  /* 0x00000004d6047209 */ /* 0x002fe20007810000 */
[----:B------:R-:W-:Y:S02]  /*6520*/  FMUL.FTZ R59, R59, c[0x0][0x320] ;  /* 0x0000c8003b3b7a20 */ /* 0x000fe40000410000 */
[----:B------:R-:W-:Y:S02]  /*6530*/  FMUL.FTZ R62, R62, c[0x0][0x320] ;  /* 0x0000c8003e3e7a20 */ /* 0x000fe40000410000 */
[----:B------:R-:W-:Y:S01]  /*6540*/  FMUL.FTZ R40, R40, c[0x0][0x320] ;  /* 0x0000c80028287a20 */ /* 0x000fe20000410000 */
[----:B------:R-:W1:Y:S01]  /*6550*/  MUFU.TANH R195, R35 ;  /* 0x0000002300c37308 */ /* 0x000e620000002400 */
[----:B------:R-:W-:Y:S02]  /*6560*/  FMUL.FTZ R41, R41, c[0x0][0x320] ;  /* 0x0000c80029297a20 */ /* 0x000fe40000410000 */
[----:B------:R-:W-:Y:S01]  /*6570*/  FMUL.FTZ R47, R47, c[0x0][0x320] ;  /* 0x0000c8002f2f7a20 */ /* 0x000fe20000410000 */
[----:B------:R-:W-:Y:S06]  /*6580*/  FMNMX.FTZ R2, R194, R2, !PT ;  /* 0x00000002c2027209 */ /* 0x000fec0007810000 */
[----:B------:R-:W1:Y:S01]  /*6590*/  MUFU.TANH R243, R45 ;  /* 0x0000002d00f37308 */ /* 0x000e620000002400 */
[----:B-----5:R-:W-:Y:S09]  /*65a0*/  FMNMX.FTZ R4, R215, R4, !PT ;  /* 0x00000004d7047209 */ /* 0x020ff20007810000 */
[----:B------:R-:W5:Y:S01]  /*65b0*/  MUFU.TANH R202, R48 ;  /* 0x0000003000ca7308 */ /* 0x000f620000002400 */
[----:B-1----:R-:W-:Y:S09]  /*65c0*/  FMNMX.FTZ R2, R195, R2, !PT ;  /* 0x00000002c3027209 */ /* 0x002ff20007810000 */
[----:B------:R-:W1:Y:S01]  /*65d0*/  MUFU.TANH R236, R38 ;  /* 0x0000002600ec7308 */ /* 0x000e620000002400 */
[----:B------:R-:W-:Y:S09]  /*65e0*/  MOV R210, R243 ;  /* 0x000000f300d27202 */ /* 0x000ff20000000f00 */
[----:B------:R-:W1:Y:S01]  /*65f0*/  MUFU.TANH R198, R25 ;  /* 0x0000001900c67308 */ /* 0x000e620000002400 */
[----:B-----5:R-:W-:Y:S09]  /*6600*/  FMNMX.FTZ R4, R202, R4, !PT ;  /* 0x00000004ca047209 */ /* 0x020ff20007810000 */
[----:B------:R-:W5:Y:S01]  /*6610*/  MUFU.TANH R242, R44 ;  /* 0x0000002c00f27308 */ /* 0x000f620000002400 */
[----:B-1----:R-:W-:Y:S09]  /*6620*/  FMNMX.FTZ R2, R236, R2, !PT ;  /* 0x00000002ec027209 */ /* 0x002ff20007810000 */
[----:B------:R-:W1:Y:S01]  /*6630*/  MUFU.TANH R212, R49 ;  /* 0x0000003100d47308 */ /* 0x000e620000002400 */
[----:B------:R-:W-:Y:S09]  /*6640*/  FMNMX.FTZ R0, R198, R0, !PT ;  /* 0x00000000c6007209 */ /* 0x000ff20007810000 */
[----:B------:R-:W1:Y:S01]  /*6650*/  MUFU.TANH R246, R39 ;  /* 0x0000002700f67308 */ /* 0x000e620000002400 */
[----:B-----5:R-:W-:Y:S09]  /*6660*/  MOV R209, R242 ;  /* 0x000000f200d17202 */ /* 0x020ff20000000f00 */
[----:B------:R-:W5:Y:S01]  /*6670*/  MUFU.TANH R201, R28 ;  /* 0x0000001c00c97308 */ /* 0x000f620000002400 */
[----:B-1----:R-:W-:Y:S09]  /*6680*/  FMNMX.FTZ R4, R212, R4, !PT ;  /* 0x00000004d4047209 */ /* 0x002ff20007810000 */
[----:B------:R-:W1:Y:S01]  /*6690*/  MUFU.TANH R248, R52 ;  /* 0x0000003400f87308 */ /* 0x000e620000002400 */
[----:B------:R-:W-:Y:S09]  /*66a0*/  FMNMX.FTZ R2, R246, R2, !PT ;  /* 0x00000002f6027209 */ /* 0x000ff20007810000 */
[----:B------:R-:W1:Y:S01]  /*66b0*/  MUFU.TANH R249, R50 ;  /* 0x0000003200f97308 */ /* 0x000e620000002400 */
[----:B-----5:R-:W-:Y:S02]  /*66c0*/  FMNMX.FTZ R0, R201, R0, !PT ;  /* 0x00000000c9007209 */ /* 0x020fe40007810000 */
[----:B------:R-:W-:Y:S07]  /*66d0*/  MOV R28, 0x5 ;  /* 0x00000005001c7802 */ /* 0x000fee0000000f00 */
[----:B------:R-:W5:Y:S01]  /*66e0*/  MUFU.TANH R200, R29 ;  /* 0x0000001d00c87308 */ /* 0x000f620000002400 */
[----:B-1----:R-:W-:Y:S09]  /*66f0*/  FMNMX.FTZ R4, R248, R4, !PT ;  /* 0x00000004f8047209 */ /* 0x002ff20007810000 */
[----:B------:R-:W1:Y:S01]  /*6700*/  MUFU.TANH R244, R53 ;  /* 0x0000003500f47308 */ /* 0x000e620000002400 */
[----:B------:R-:W-:Y:S09]  /*6710*/  FMNMX.FTZ R2, R249, R2, !PT ;  /* 0x00000002f9027209 */ /* 0x000ff20007810000 */
[----:B------:R-:W1:Y:S01]  /*6720*/  MUFU.TANH R237, R51 ;  /* 0x0000003300ed7308 */ /* 0x000e620000002400 */
[----:B-----5:R-:W-:Y:S09]  /*6730*/  FMNMX.FTZ R0, R200, R0, !PT ;  /* 0x00000000c8007209 */ /* 0x020ff20007810000 */
        /* <DEDUP_REMOVED lines=9> */
[----:B------:R-:W-:Y:S04]  /*67d0*/  FMNMX.FTZ R2, R240, R2, !PT ;  /* 0x00000002f0027209 */ /* 0x000fe80007810000 */
[----:B------:R-:W-:Y:S05]  /*67e0*/  FMNMX.FTZ R2, R211, R2, !PT ;  /* 0x00000002d3027209 */ /* 0x000fea0007810000 */
[----:B------:R-:W3:Y:S01]  /*67f0*/  MUFU.TANH R243, R66 ;  /* 0x0000004200f37308 */ /* 0x000ee20000002400 */
[----:B-----5:R-:W-:Y:S04]  /*6800*/  FMNMX.FTZ R0, R247, R0, !PT ;  /* 0x00000000f7007209 */ /* 0x020fe80007810000 */
[----:B------:R-:W-:Y:S05]  /*6810*/  FMNMX.FTZ R0, R209, R0, !PT ;  /* 0x00000000d1007209 */ /* 0x000fea0007810000 */
[----:B------:R-:W5:Y:S01]  /*6820*/  MUFU.TANH R242, R67 ;  /* 0x0000004300f27308 */ /* 0x000f620000002400 */
[----:B------:R-:W-:Y:S02]  /*6830*/  FMNMX.FTZ R0, R210, R0, !PT ;  /* 0x00000000d2007209 */ /* 0x000fe40007810000 */
[C---:B----4-:R-:W-:Y:S02]  /*6840*/  ISETP.GT.AND P0, PT, R234.reuse, R8, PT ;  /* 0x00000008ea00720c */ /* 0x050fe40003f04270 */
[----:B------:R-:W-:Y:S02]  /*6850*/  IADD3 R234, R234, -0x1, RZ ;  /* 0xffffffffeaea7810 */ /* 0x000fe40007ffe0ff */
[----:B------:R-:W-:Y:S03]  /*6860*/  MOV R8, c[0x0][0x1e0] ;  /* 0x0000780000087a02 */ /* 0x000fe60000000f00 */
[----:B------:R-:W4:Y:S01]  /*6870*/  MUFU.TANH R51, R56 ;  /* 0x0000003800337308 */ /* 0x000f220000002400 */
[----:B-1----:R-:W-:Y:S02]  /*6880*/  FMNMX.FTZ R4, R179, R4, !PT ;  /* 0x00000004b3047209 */ /* 0x002fe40007810000 */
[----:B------:R-:W-:Y:S02]  /*6890*/  SHF.L.U32 R8, R8, 0x5, RZ ;  /* 0x0000000508087819 */ /* 0x000fe400000006ff */
[----:B---3--:R-:W-:Y:S01]  /*68a0*/  FMNMX.FTZ R2, R243, R2, !PT ;  /* 0x00000002f3027209 */ /* 0x008fe20007810000 */
[----:B------:R-:W1:Y:S04]  /*68b0*/  SHFL.BFLY PT, R7, R4, 0x2, 0x1f ;  /* 0x0c401f0004077f89 */ /* 0x000e6800000e0000 */
[----:B------:R-:W3:Y:S01]  /*68c0*/  MUFU.TANH R49, R57 ;  /* 0x0000003900317308 */ /* 0x000ee20000002400 */
[----:B-----5:R-:W-:Y:S05]  /*68d0*/  FMNMX.FTZ R2, R242, R2, !PT ;  /* 0x00000002f2027209 */ /* 0x020fea0007810000 */
[----:B------:R-:W5:Y:S04]  /*68e0*/  SHFL.BFLY PT, R6, R2, 0x2, 0x1f ;  /* 0x0c401f0002067f89 */ /* 0x000f6800000e0000 */
[----:B------:R-:W5:Y:S01]  /*68f0*/  MUFU.TANH R50, R60 ;  /* 0x0000003c00327308 */ /* 0x000f620000002400 */
[----:B----4-:R-:W-:Y:S09]  /*6900*/  FMNMX.FTZ R0, R51, R0, !PT ;  /* 0x0000000033007209 */ /* 0x010ff20007810000 */
[----:B------:R-:W4:Y:S01]  /*6910*/  MUFU.TANH R48, R61 ;  /* 0x0000003d00307308 */ /* 0x000f220000002400 */
[----:B-1----:R-:W-:Y:S02]  /*6920*/  FMNMX.FTZ R4, R4, R7, !PT ;  /* 0x0000000704047209 */ /* 0x002fe40007810000 */
[----:B---3--:R-:W-:Y:S03]  /*6930*/  FMNMX.FTZ R0, R49, R0, !PT ;  /* 0x0000000031007209 */ /* 0x008fe60007810000 */
[----:B------:R-:W1:Y:S04]  /*6940*/  SHFL.BFLY PT, R104, R4, 0x1, 0x1f ;  /* 0x0c201f0004687f89 */ /* 0x000e6800000e0000 */
[----:B------:R-:W3:Y:S01]  /*6950*/  MUFU.TANH R203, R26 ;  /* 0x0000001a00cb7308 */ /* 0x000ee20000002400 */
[----:B-----5:R-:W-:Y:S02]  /*6960*/  FMNMX.FTZ R2, R2, R6, !PT ;  /* 0x0000000602027209 */ /* 0x020fe40007810000 */
[----:B------:R-:W-:Y:S03]  /*6970*/  FMNMX.FTZ R0, R50, R0, !PT ;  /* 0x0000000032007209 */ /* 0x000fe60007810000 */
[----:B------:R-:W5:Y:S04]  /*6980*/  SHFL.BFLY PT, R103, R2, 0x1, 0x1f ;  /* 0x0c201f0002677f89 */ /* 0x000f6800000e0000 */
[----:B------:R-:W2:Y:S01]  /*6990*/  MUFU.TANH R204, R27 ;  /* 0x0000001b00cc7308 */ /* 0x000ea20000002400 */
[----:B----4-:R-:W-:Y:S05]  /*69a0*/  FMNMX.FTZ R0, R48, R0, !PT ;  /* 0x0000000030007209 */ /* 0x010fea0007810000 */
[----:B------:R-:W4:Y:S04]  /*69b0*/  SHFL.BFLY PT, R102, R0, 0x2, 0x1f ;  /* 0x0c401f0000667f89 */ /* 0x000f2800000e0000 */
[----:B------:R4:W4:Y:S01]  /*69c0*/  MUFU.TANH R213, R30 ;  /* 0x0000001e00d57308 */ /* 0x0009220000002400 */
[----:B-1----:R-:W-:Y:S02]  /*69d0*/  FMNMX.FTZ R104, R4, R104, !PT ;  /* 0x0000006804687209 */ /* 0x002fe40007810000 */
[----:B---3--:R-:W-:Y:S03]  /*69e0*/  FMNMX.FTZ R5, R203, R5, !PT ;  /* 0x00000005cb057209 */ /* 0x008fe60007810000 */
[----:B------:R-:W-:Y:S04]  /*69f0*/  FMUL.FTZ R173, R104, c[0x0][0x2d0] ;  /* 0x0000b40068ad7a20 */ /* 0x000fe80000410000 */
[----:B------:R-:W1:Y:S01]  /*6a00*/  MUFU.TANH R239, R42 ;  /* 0x0000002a00ef7308 */ /* 0x000e620000002400 */
[--C-:B------:R-:W-:Y:S01]  /*6a10*/  FFMA.FTZ R40, R193, c[0x0][0x2d0], -R173.reuse ;  /* 0x0000b400c1287a23 */ /* 0x100fe200000108ad */
[----:B-----5:R-:W-:Y:S02]  /*6a20*/  FMNMX.FTZ R103, R2, R103, !PT ;  /* 0x0000006702677209 */ /* 0x020fe40007810000 */
[----:B--2---:R-:W-:Y:S02]  /*6a30*/  FMNMX.FTZ R5, R204, R5, !PT ;  /* 0x00000005cc057209 */ /* 0x004fe40007810000 */
[----:B------:R-:W-:Y:S04]  /*6a40*/  MOV R27, c[0x0][0x1e0] ;  /* 0x00007800001b7a02 */ /* 0x000fe80000000f00 */
[----:B------:R-:W2:Y:S01]  /*6a50*/  MUFU.TANH R177, R46 ;  /* 0x0000002e00b17308 */ /* 0x000ea20000002400 */
[----:B------:R-:W-:Y:S02]  /*6a60*/  SHF.L.U64.HI R27, R27, R28, c[0x0][0x1e4] ;  /* 0x000079001b1b7619 */ /* 0x000fe4000001021c */
[----:B----4-:R-:W-:Y:S01]  /*6a70*/  FMNMX.FTZ R102, R0, R102, !PT ;  /* 0x0000006600667209 */ /* 0x010fe20007810000 */
[----:B------:R-:W3:Y:S01]  /*6a80*/  LDL.64 R30, [R1+0x48] ;  /* 0x00004800011e7983 */ /* 0x000ee20000100a00 */
[----:B------:R-:W-:Y:S04]  /*6a90*/  FMNMX.FTZ R5, R213, R5, !PT ;  /* 0x00000005d5057209 */ /* 0x000fe80007810000 */
[----:B------:R-:W-:Y:S01]  /*6aa0*/  FMNMX.FTZ R0, R235, R5, !PT ;  /* 0x00000005eb007209 */ /* 0x000fe20007810000 */
[----:B------:R-:W4:Y:S01]  /*6ab0*/  MUFU.TANH R178, R47 ;  /* 0x0000002f00b27308 */ /* 0x000f220000002400 */
[----:B------:R-:W5:Y:S02]  /*6ac0*/  SHFL.BFLY PT, R6, R102, 0x1, 0x1f ;  /* 0x0c201f0066067f89 */ /* 0x000f6400000e0000 */
[----:B-1----:R-:W-:Y:S01]  /*6ad0*/  FMNMX.FTZ R5, R239, R0, !PT ;  /* 0x00000000ef057209 */ /* 0x002fe20007810000 */
[----:B------:R-:W-:Y:S03]  /*6ae0*/  FMUL.FTZ R0, R63, c[0x0][0x320] ;  /* 0x0000c8003f007a20 */ /* 0x000fe60000410000 */
[----:B------:R-:W-:Y:S01]  /*6af0*/  FMNMX.FTZ R4, R176, R5, !PT ;  /* 0x00000005b0047209 */ /* 0x000fe20007810000 */
[--C-:B------:R-:W-:Y:S02]  /*6b00*/  FFMA.FTZ R5, R17, c[0x0][0x2d0], -R173.reuse ;  /* 0x0000b40011057a23 */ /* 0x100fe400000108ad */
[----:B------:R1:W-:Y:S01]  /*6b10*/  MUFU.TANH R172, R0 ;  /* 0x0000000000ac7308 */ /* 0x0003e20000002400 */
[----:B------:R-:W3:Y:S01]  /*6b20*/  LDL R17, [R1+0x14] ;  /* 0x0000140001117983 */ /* 0x000ee20000100800 */
[----:B--2---:R-:W-:Y:S08]  /*6b30*/  FMNMX.FTZ R4, R177, R4, !PT ;  /* 0x00000004b1047209 */ /* 0x004ff00007810000 */
[----:B------:R-:W2:Y:S01]  /*6b40*/  MUFU.EX2 R20, R5 ;  /* 0x0000000500147308 */ /* 0x000ea20000000800 */
[----:B----4-:R-:W-:Y:S01]  /*6b50*/  FMNMX.FTZ R2, R178, R4, !PT ;  /* 0x00000004b2027209 */ /* 0x010fe20007810000 */
[----:B------:R-:W-:Y:S01]  /*6b60*/  FFMA.FTZ R4, R175, c[0x0][0x2d0], -R173 ;  /* 0x0000b400af047a23 */ /* 0x000fe200000108ad */
[----:B-----5:R-:W-:Y:S01]  /*6b70*/  FMNMX.FTZ R102, R102, R6, !PT ;  /* 0x0000000666667209 */ /* 0x020fe20007810000 */
[----:B------:R-:W-:Y:S06]  /*6b80*/  @P0 IMAD.WIDE.U32 R6, R234, c[0x0][0x1e0], RZ ;  /* 0x00007800ea060a25 */ /* 0x000fec00078e00ff */
[----:B------:R4:W-:Y:S01]  /*6b90*/  MUFU.EX2 R42, R4 ;  /* 0x00000004002a7308 */ /* 0x0009e20000000800 */
[----:B------:R-:W-:Y:S02]  /*6ba0*/  FMUL.FTZ R175, R102, c[0x0][0x2d0] ;  /* 0x0000b40066af7a20 */ /* 0x000fe40000410000 */
[----:B-1----:R-:W-:Y:S02]  /*6bb0*/  FADD.FTZ R0, -R104, R3 ;  /* 0x0000000368007221 */ /* 0x002fe40000010100 */
[----:B------:R-:W-:Y:S02]  /*6bc0*/  FFMA.FTZ R11, R182, c[0x0][0x2d0], -R175 ;  /* 0x0000b400b60b7a23 */ /* 0x000fe400000108af */
[----:B------:R-:W-:Y:S03]  /*6bd0*/  FMUL.FTZ R0, R0, c[0x0][0x2d0] ;  /* 0x0000b40000007a20 */ /* 0x000fe60000410000 */
[----:B------:R-:W1:Y:S01]  /*6be0*/  MUFU.TANH R25, R58 ;  /* 0x0000003a00197308 */ /* 0x000e620000002400 */
[----:B--2---:R-:W-:Y:S09]  /*6bf0*/  MOV R182, R20 ;  /* 0x0000001400b67202 */ /* 0x004ff20000000f00 */
[----:B------:R2:W5:Y:S01]  /*6c00*/  MUFU.EX2 R101, R0 ;  /* 0x0000000000657308 */ /* 0x0005620000000800 */
[--C-:B----4-:R-:W-:Y:S02]  /*6c10*/  FFMA.FTZ R4, R174, c[0x0][0x2d0], -R173.reuse ;  /* 0x0000b400ae047a23 */ /* 0x110fe400000108ad */
[----:B------:R-:W-:Y:S07]  /*6c20*/  FMUL.FTZ R174, R103, c[0x0][0x2d0] ;  /* 0x0000b40067ae7a20 */ /* 0x000fee0000410000 */
[----:B------:R4:W-:Y:S01]  /*6c30*/  MUFU.EX2 R26, R4 ;  /* 0x00000004001a7308 */ /* 0x0009e20000000800 */
[--C-:B------:R-:W-:Y:S02]  /*6c40*/  FFMA.FTZ R5, R18, c[0x0][0x2d0], -R174.reuse ;  /* 0x0000b40012057a23 */ /* 0x100fe400000108ae */
[--C-:B------:R-:W-:Y:S01]  /*6c50*/  FFMA.FTZ R64, R195, c[0x0][0x2d0], -R174.reuse ;  /* 0x0000b400c3407a23 */ /* 0x100fe200000108ae */
[----:B-1----:R-:W-:Y:S01]  /*6c60*/  FMNMX.FTZ R2, R25, R2, !PT ;  /* 0x0000000219027209 */ /* 0x002fe20007810000 */
[--C-:B------:R-:W-:Y:S02]  /*6c70*/  FFMA.FTZ R56, R197, c[0x0][0x2d0], -R174.reuse ;  /* 0x0000b400c5387a23 */ /* 0x100fe400000108ae */
[----:B------:R-:W-:Y:S03]  /*6c80*/  FFMA.FTZ R60, R194, c[0x0][0x2d0], -R174 ;  /* 0x0000b400c23c7a23 */ /* 0x000fe600000108ae */
[----:B------:R1:W-:Y:S01]  /*6c90*/  MUFU.EX2 R46, R5 ;  /* 0x00000005002e7308 */ /* 0x0003e20000000800 */
[----:B--2---:R-:W-:Y:S02]  /*6ca0*/  FADD.FTZ R0, -R103, R100 ;  /* 0x0000006467007221 */ /* 0x004fe40000010100 */
[C---:B-----5:R-:W-:Y:S01]  /*6cb0*/  FMUL.FTZ R32, R101.reuse, R136 ;  /* 0x0000008865207220 */ /* 0x060fe20000410000 */
[----:B------:R-:W-:Y:S01]  /*6cc0*/  MOV R136, R243 ;  /* 0x000000f300887202 */ /* 0x000fe20000000f00 */
[----:B------:R-:W-:Y:S05]  /*6cd0*/  FMUL.FTZ R3, R0, c[0x0][0x2d0] ;  /* 0x0000b40000037a20 */ /* 0x000fea0000410000 */
[----:B------:R-:W2:Y:S01]  /*6ce0*/  MUFU.TANH R44, R59 ;  /* 0x0000003b002c7308 */ /* 0x000ea20000002400 */
[C---:B------:R-:W-:Y:S01]  /*6cf0*/  FMUL.FTZ R33, R101.reuse, R137 ;  /* 0x0000008965217220 */ /* 0x040fe20000410000 */
[----:B------:R-:W-:Y:S01]  /*6d00*/  MOV R137, R242 ;  /* 0x000000f200897202 */ /* 0x000fe20000000f00 */
[C---:B------:R-:W-:Y:S02]  /*6d10*/  FMUL.FTZ R65, R101.reuse, R169 ;  /* 0x000000a965417220 */ /* 0x040fe40000410000 */
[----:B----4-:R-:W-:Y:S02]  /*6d20*/  FFMA.FTZ R4, R16, c[0x0][0x2d0], -R173 ;  /* 0x0000b40010047a23 */ /* 0x010fe400000108ad */
[----:B------:R-:W4:Y:S01]  /*6d30*/  LDL R16, [R1+0x10] ;  /* 0x0000100001107983 */ /* 0x000f220000100800 */
[C---:B------:R-:W-:Y:S02]  /*6d40*/  FMUL.FTZ R68, R101.reuse, R68 ;  /* 0x0000004465447220 */ /* 0x040fe40000410000 */
[----:B------:R5:W-:Y:S01]  /*6d50*/  MUFU.EX2 R245, R4 ;  /* 0x0000000400f57308 */ /* 0x000be20000000800 */
[C---:B------:R-:W-:Y:S02]  /*6d60*/  FMUL.FTZ R69, R101.reuse, R69 ;  /* 0x0000004565457220 */ /* 0x040fe40000410000 */
[C---:B------:R-:W-:Y:S01]  /*6d70*/  FMUL.FTZ R80, R101.reuse, R80 ;  /* 0x0000005065507220 */ /* 0x040fe20000410000 */
[----:B-1----:R-:W-:Y:S01]  /*6d80*/  @P0 SHF.L.U32 R5, R6, 0x6, RZ ;  /* 0x0000000606050819 */ /* 0x002fe200000006ff */
[C---:B------:R-:W-:Y:S02]  /*6d90*/  FMUL.FTZ R81, R101.reuse, R81 ;  /* 0x0000005165517220 */ /* 0x040fe40000410000 */
[C---:B------:R-:W-:Y:S02]  /*6da0*/  FMUL.FTZ R84, R101.reuse, R84 ;  /* 0x0000005465547220 */ /* 0x040fe40000410000 */
[C---:B------:R-:W-:Y:S01]  /*6db0*/  FMUL.FTZ R85, R101.reuse, R85 ;  /* 0x0000005565557220 */ /* 0x040fe20000410000 */
[----:B------:R-:W-:Y:S01]  /*6dc0*/  MUFU.EX2 R43, R11 ;  /* 0x0000000b002b7308 */ /* 0x000fe20000000800 */
[C---:B------:R-:W-:Y:S02]  /*6dd0*/  FMUL.FTZ R96, R101.reuse, R96 ;  /* 0x0000006065607220 */ /* 0x040fe40000410000 */
[----:B------:R-:W-:Y:S01]  /*6de0*/  FMUL.FTZ R97, R101, R97 ;  /* 0x0000006165617220 */ /* 0x000fe20000410000 */
[----:B--2---:R-:W-:Y:S06]  /*6df0*/  FMNMX.FTZ R2, R44, R2, !PT ;  /* 0x000000022c027209 */ /* 0x004fec0007810000 */
[----:B------:R-:W1:Y:S01]  /*6e00*/  MUFU.TANH R107, R62 ;  /* 0x0000003e006b7308 */ /* 0x000e620000002400 */
[--C-:B-----5:R-:W-:Y:S09]  /*6e10*/  FFMA.FTZ R4, R181, c[0x0][0x2d0], -R174.reuse ;  /* 0x0000b400b5047a23 */ /* 0x120ff200000108ae */
[----:B------:R2:W-:Y:S10]  /*6e20*/  MUFU.EX2 R45, R4 ;  /* 0x00000004002d7308 */ /* 0x0005f40000000800 */
[----:B------:R5:W5:Y:S01]  /*6e30*/  MUFU.EX2 R100, R3 ;  /* 0x0000000300647308 */ /* 0x000b620000000800 */
[----:B-1----:R-:W-:Y:S01]  /*6e40*/  FMNMX.FTZ R0, R107, R2, !PT ;  /* 0x000000026b007209 */ /* 0x002fe20007810000 */
[----:B------:R-:W-:Y:S03]  /*6e50*/  FADD.FTZ R2, -R102, R105 ;  /* 0x0000006966027221 */ /* 0x000fe60000010100 */
[----:B------:R-:W-:Y:S05]  /*6e60*/  FMNMX.FTZ R0, R172, R0, !PT ;  /* 0x00000000ac007209 */ /* 0x000fea0007810000 */
[----:B------:R-:W-:Y:S01]  /*6e70*/  MUFU.EX2 R250, R40 ;  /* 0x0000002800fa7308 */ /* 0x000fe20000000800 */
[----:B--2---:R-:W-:Y:S09]  /*6e80*/  FFMA.FTZ R4, R180, c[0x0][0x2d0], -R174 ;  /* 0x0000b400b4047a23 */ /* 0x004ff200000108ae */
[----:B------:R1:W-:Y:S01]  /*6e90*/  MUFU.EX2 R181, R4 ;  /* 0x0000000400b57308 */ /* 0x0003e20000000800 */
[----:B-----5:R-:W-:Y:S02]  /*6ea0*/  FMUL.FTZ R3, R2, c[0x0][0x2d0] ;  /* 0x0000b40002037a20 */ /* 0x020fe40000410000 */
[----:B------:R-:W2:Y:S01]  /*6eb0*/  SHFL.BFLY PT, R2, R0, 0x2, 0x1f ;  /* 0x0c401f0000027f89 */ /* 0x000ea200000e0000 */
[C---:B------:R-:W-:Y:S01]  /*6ec0*/  FMUL.FTZ R34, R100.reuse, R138 ;  /* 0x0000008a64227220 */ /* 0x040fe20000410000 */
[----:B------:R-:W-:Y:S01]  /*6ed0*/  MOV R138, R241 ;  /* 0x000000f1008a7202 */ /* 0x000fe20000000f00 */
[C---:B------:R-:W-:Y:S04]  /*6ee0*/  FMUL.FTZ R35, R100.reuse, R139 ;  /* 0x0000008b64237220 */ /* 0x040fe80000410000 */
[----:B------:R-:W5:Y:S01]  /*6ef0*/  MUFU.EX2 R3, R3 ;  /* 0x0000000300037308 */ /* 0x000f620000000800 */
[----:B------:R-:W-:Y:S01]  /*6f00*/  MOV R139, R51 ;  /* 0x00000033008b7202 */ /* 0x000fe20000000f00 */
[C---:B------:R-:W-:Y:S02]  /*6f10*/  FMUL.FTZ R51, R100.reuse, R155 ;  /* 0x0000009b64337220 */ /* 0x040fe40000410000 */
[C---:B------:R-:W-:Y:S02]  /*6f20*/  FMUL.FTZ R66, R100.reuse, R170 ;  /* 0x000000aa64427220 */ /* 0x040fe40000410000 */
[C---:B------:R-:W-:Y:S02]  /*6f30*/  FMUL.FTZ R67, R100.reuse, R171 ;  /* 0x000000ab64437220 */ /* 0x040fe40000410000 */
[C---:B------:R-:W-:Y:S02]  /*6f40*/  FMUL.FTZ R70, R100.reuse, R70 ;  /* 0x0000004664467220 */ /* 0x040fe40000410000 */
[C---:B------:R-:W-:Y:S02]  /*6f50*/  FMUL.FTZ R71, R100.reuse, R71 ;  /* 0x0000004764477220 */ /* 0x040fe40000410000 */
[C---:B------:R-:W-:Y:S01]  /*6f60*/  FMUL.FTZ R82, R100.reuse, R82 ;  /* 0x0000005264527220 */ /* 0x040fe20000410000 */
[----:B-1----:R-:W-:Y:S01]  /*6f70*/  @P0 SHF.R.S32.HI R4, RZ, 0x1f, R234 ;  /* 0x0000001fff040819 */ /* 0x002fe200000114ea */
[C---:B------:R-:W-:Y:S02]  /*6f80*/  FMUL.FTZ R83, R100.reuse, R83 ;  /* 0x0000005364537220 */ /* 0x040fe40000410000 */
[----:B------:R-:W-:Y:S02]  /*6f90*/  FMUL.FTZ R86, R100, R86 ;  /* 0x0000005664567220 */ /* 0x000fe40000410000 */
[----:B------:R-:W-:Y:S01]  /*6fa0*/  @P0 IMAD R4, R4, c[0x0][0x1e0], RZ ;  /* 0x0000780004040a24 */ /* 0x000fe200078e02ff */
[----:B--2---:R-:W-:Y:S01]  /*6fb0*/  FMNMX.FTZ R0, R0, R2, !PT ;  /* 0x0000000200007209 */ /* 0x004fe20007810000 */
[----:B------:R-:W-:Y:S02]  /*6fc0*/  FMUL.FTZ R87, R100, R87 ;  /* 0x0000005764577220 */ /* 0x000fe40000410000 */
[----:B------:R-:W-:Y:S02]  /*6fd0*/  @P0 IMAD R4, R234, c[0x0][0x1e4], R4 ;  /* 0x00007900ea040a24 */ /* 0x000fe400078e0204 */
[----:B------:R-:W1:Y:S01]  /*6fe0*/  SHFL.BFLY PT, R2, R0, 0x1, 0x1f ;  /* 0x0c201f0000027f89 */ /* 0x000e6200000e0000 */
[C---:B-----5:R-:W-:Y:S01]  /*6ff0*/  FMUL.FTZ R28, R3.reuse, R132 ;  /* 0x00000084031c7220 */ /* 0x060fe20000410000 */
[----:B------:R-:W-:Y:S01]  /*7000*/  MOV R132, R43 ;  /* 0x0000002b00847202 */ /* 0x000fe20000000f00 */
[----:B------:R-:W-:Y:S01]  /*7010*/  FMUL.FTZ R29, R3, R133 ;  /* 0x00000085031d7220 */ /* 0x000fe20000410000 */
[----:B------:R-:W-:Y:S01]  /*7020*/  @P0 IADD3 R4, R7, R4, RZ ;  /* 0x0000000407040210 */ /* 0x000fe20007ffe0ff */
[C---:B------:R-:W-:Y:S01]  /*7030*/  FMUL.FTZ R40, R3.reuse, R144 ;  /* 0x0000009003287220 */ /* 0x040fe20000410000 */
[----:B------:R-:W-:Y:S01]  /*7040*/  MOV R144, R237 ;  /* 0x000000ed00907202 */ /* 0x000fe20000000f00 */
[C---:B------:R-:W-:Y:S01]  /*7050*/  FMUL.FTZ R41, R3.reuse, R145 ;  /* 0x0000009103297220 */ /* 0x040fe20000410000 */
[----:B------:R-:W-:Y:S01]  /*7060*/  @P0 SHF.L.U64.HI R4, R6, 0x6, R4 ;  /* 0x0000000606040819 */ /* 0x000fe20000010204 */
[C---:B------:R-:W-:Y:S01]  /*7070*/  FMUL.FTZ R57, R3.reuse, R161 ;  /* 0x000000a103397220 */ /* 0x040fe20000410000 */
[----:B------:R-:W-:Y:S01]  /*7080*/  MOV R145, R246 ;  /* 0x000000f600917202 */ /* 0x000fe20000000f00 */
[C---:B------:R-:W-:Y:S01]  /*7090*/  FMUL.FTZ R61, R3.reuse, R165 ;  /* 0x000000a5033d7220 */ /* 0x040fe20000410000 */
[----:B------:R-:W-:Y:S01]  /*70a0*/  MOV R133, R46 ;  /* 0x0000002e00857202 */ /* 0x000fe20000000f00 */
[----:B------:R2:W-:Y:S01]  /*70b0*/  MUFU.EX2 R246, R56 ;  /* 0x0000003800f67308 */ /* 0x0005e20000000800 */
[C---:B------:R-:W-:Y:S02]  /*70c0*/  FMUL.FTZ R72, R3.reuse, R72 ;  /* 0x0000004803487220 */ /* 0x040fe40000410000 */
[C---:B------:R-:W-:Y:S02]  /*70d0*/  FMUL.FTZ R73, R3.reuse, R73 ;  /* 0x0000004903497220 */ /* 0x040fe40000410000 */
[C---:B------:R-:W-:Y:S02]  /*70e0*/  FMUL.FTZ R76, R3.reuse, R76 ;  /* 0x0000004c034c7220 */ /* 0x040fe40000410000 */
[C---:B------:R-:W-:Y:S02]  /*70f0*/  FMUL.FTZ R77, R3.reuse, R77 ;  /* 0x0000004d034d7220 */ /* 0x040fe40000410000 */
[----:B------:R-:W-:Y:S01]  /*7100*/  FMUL.FTZ R88, R3, R88 ;  /* 0x0000005803587220 */ /* 0x000fe20000410000 */
[----:B-1----:R-:W-:Y:S01]  /*7110*/  FMNMX.FTZ R2, R0, R2, !PT ;  /* 0x0000000200027209 */ /* 0x002fe20007810000 */
[----:B------:R-:W-:Y:S02]  /*7120*/  FFMA.FTZ R0, R19, c[0x0][0x2d0], -R174 ;  /* 0x0000b40013007a23 */ /* 0x000fe400000108ae */
[----:B------:R-:W-:Y:S01]  /*7130*/  FFMA.FTZ R19, R184, c[0x0][0x2d0], -R175 ;  /* 0x0000b400b8137a23 */ /* 0x000fe200000108af */
[----:B------:R-:W-:Y:S01]  /*7140*/  MOV R184, R25 ;  /* 0x0000001900b87202 */ /* 0x000fe20000000f00 */
[----:B------:R-:W-:Y:S01]  /*7150*/  FMUL.FTZ R105, R2, c[0x0][0x2d0] ;  /* 0x0000b40002697a20 */ /* 0x000fe20000410000 */
[----:B------:R1:W-:Y:S01]  /*7160*/  MUFU.EX2 R180, R0 ;  /* 0x0000000000b47308 */ /* 0x0003e20000000800 */
[C---:B------:R-:W-:Y:S01]  /*7170*/  FMUL.FTZ R25, R3.reuse, R129 ;  /* 0x0000008103197220 */ /* 0x040fe20000410000 */
[----:B------:R-:W-:Y:S01]  /*7180*/  MOV R129, R44 ;  /* 0x0000002c00817202 */ /* 0x000fe20000000f00 */
[----:B------:R-:W-:Y:S02]  /*7190*/  FFMA.FTZ R44, R190, c[0x0][0x2d0], -R173 ;  /* 0x0000b400be2c7a23 */ /* 0x000fe400000108ad */
[C---:B------:R-:W-:Y:S02]  /*71a0*/  FMUL.FTZ R89, R3.reuse, R89 ;  /* 0x0000005903597220 */ /* 0x040fe40000410000 */
[C---:B--2---:R-:W-:Y:S02]  /*71b0*/  FMUL.FTZ R56, R3.reuse, R160 ;  /* 0x000000a003387220 */ /* 0x044fe40000410000 */
[C---:B------:R-:W-:Y:S01]  /*71c0*/  FMUL.FTZ R92, R3.reuse, R92 ;  /* 0x0000005c035c7220 */ /* 0x040fe20000410000 */
[----:B------:R2:W-:Y:S01]  /*71d0*/  MUFU.EX2 R20, R19 ;  /* 0x0000001300147308 */ /* 0x0005e20000000800 */
[----:B------:R-:W-:Y:S02]  /*71e0*/  FMUL.FTZ R93, R3, R93 ;  /* 0x0000005d035d7220 */ /* 0x000fe40000410000 */
[C---:B------:R-:W-:Y:S02]  /*71f0*/  FMUL.FTZ R98, R100.reuse, R98 ;  /* 0x0000006264627220 */ /* 0x040fe40000410000 */
[----:B------:R-:W-:Y:S02]  /*7200*/  FMUL.FTZ R99, R100, R99 ;  /* 0x0000006364637220 */ /* 0x000fe40000410000 */
[----:B------:R-:W-:Y:S06]  /*7210*/  FFMA.FTZ R107, R107, c[0x0][0x2d0], -R105 ;  /* 0x0000b4006b6b7a23 */ /* 0x000fec0000010869 */
[----:B------:R-:W-:Y:S01]  /*7220*/  MUFU.EX2 R107, R107 ;  /* 0x0000006b006b7308 */ /* 0x000fe20000000800 */
[----:B-1----:R-:W-:Y:S02]  /*7230*/  FADD.FTZ R0, -R2, R106 ;  /* 0x0000006a02007221 */ /* 0x002fe40000010100 */
[--C-:B------:R-:W-:Y:S02]  /*7240*/  FFMA.FTZ R106, R199, c[0x0][0x2d0], -R175.reuse ;  /* 0x0000b400c76a7a23 */ /* 0x100fe400000108af */
[----:B------:R-:W-:Y:S05]  /*7250*/  FMUL.FTZ R0, R0, c[0x0][0x2d0] ;  /* 0x0000b40000007a20 */ /* 0x000fea0000410000 */
[----:B------:R1:W-:Y:S01]  /*7260*/  MUFU.EX2 R243, R106 ;  /* 0x0000006a00f37308 */ /* 0x0003e20000000800 */
[----:B--2---:R-:W-:Y:S09]  /*7270*/  FMUL.FTZ R19, R100, R123 ;  /* 0x0000007b64137220 */ /* 0x004ff20000410000 */
[----:B------:R-:W2:Y:S01]  /*7280*/  MUFU.EX2 R0, R0 ;  /* 0x0000000000007308 */ /* 0x000ea20000000800 */
[--C-:B-1----:R-:W-:Y:S09]  /*7290*/  FFMA.FTZ R106, R198, c[0x0][0x2d0], -R175.reuse ;  /* 0x0000b400c66a7a23 */ /* 0x102ff200000108af */
[----:B------:R1:W-:Y:S01]  /*72a0*/  MUFU.EX2 R242, R106 ;  /* 0x0000006a00f27308 */ /* 0x0003e20000000800 */
[C---:B--2---:R-:W-:Y:S02]  /*72b0*/  FMUL.FTZ R47, R0.reuse, R151 ;  /* 0x00000097002f7220 */ /* 0x044fe40000410000 */
[C---:B------:R-:W-:Y:S02]  /*72c0*/  FMUL.FTZ R58, R0.reuse, R162 ;  /* 0x000000a2003a7220 */ /* 0x040fe40000410000 */
[C---:B------:R-:W-:Y:S02]  /*72d0*/  FMUL.FTZ R59, R0.reuse, R163 ;  /* 0x000000a3003b7220 */ /* 0x040fe40000410000 */
[C---:B------:R-:W-:Y:S02]  /*72e0*/  FMUL.FTZ R62, R0.reuse, R166 ;  /* 0x000000a6003e7220 */ /* 0x040fe40000410000 */
[C---:B------:R-:W-:Y:S02]  /*72f0*/  FMUL.FTZ R63, R0.reuse, R167 ;  /* 0x000000a7003f7220 */ /* 0x040fe40000410000 */
[C---:B------:R-:W-:Y:S01]  /*7300*/  FMUL.FTZ R74, R0.reuse, R74 ;  /* 0x0000004a004a7220 */ /* 0x040fe20000410000 */
[----:B---3--:R-:W-:Y:S01]  /*7310*/  @P0 IADD3 R7, P2, R5, R30, RZ ;  /* 0x0000001e05070210 */ /* 0x008fe20007f5e0ff */
[C---:B------:R-:W-:Y:S01]  /*7320*/  FMUL.FTZ R31, R0.reuse, R135 ;  /* 0x00000087001f7220 */ /* 0x040fe20000410000 */
[----:B------:R-:W-:Y:S01]  /*7330*/  MOV R135, R244 ;  /* 0x000000f400877202 */ /* 0x000fe20000000f00 */
[----:B------:R-:W-:Y:S01]  /*7340*/  FMUL.FTZ R75, R0, R75 ;  /* 0x0000004b004b7220 */ /* 0x000fe20000410000 */
[----:B------:R-:W-:Y:S01]  /*7350*/  @P0 LEA R14, P1, R7, c[0x0][0x1c8], 0x1 ;  /* 0x00007200070e0a11 */ /* 0x000fe200078208ff */
[----:B------:R2:W-:Y:S01]  /*7360*/  MUFU.EX2 R244, R64 ;  /* 0x0000004000f47308 */ /* 0x0005e20000000800 */
[----:B------:R-:W-:Y:S01]  /*7370*/  @P0 IADD3.X R6, R4, R23, RZ, P2, !PT ;  /* 0x0000001704060210 */ /* 0x000fe200017fe4ff */
[--C-:B-1----:R-:W-:Y:S02]  /*7380*/  FFMA.FTZ R106, R201, c[0x0][0x2d0], -R175.reuse ;  /* 0x0000b400c96a7a23 */ /* 0x102fe400000108af */
[C---:B------:R-:W-:Y:S01]  /*7390*/  FMUL.FTZ R78, R0.reuse, R78 ;  /* 0x0000004e004e7220 */ /* 0x040fe20000410000 */
[----:B------:R-:W-:Y:S01]  /*73a0*/  @P0 LEA.HI.X R15, R7, c[0x0][0x1cc], R6, 0x1, P1 ;  /* 0x00007300070f0a11 */ /* 0x000fe200008f0c06 */
[C---:B------:R-:W-:Y:S01]  /*73b0*/  FMUL.FTZ R79, R0.reuse, R79 ;  /* 0x0000004f004f7220 */ /* 0x040fe20000410000 */
[C---:B------:R-:W-:Y:S01]  /*73c0*/  @P0 IADD3 R6, P3, R5.reuse, R24, RZ ;  /* 0x0000001805060210 */ /* 0x040fe20007f7e0ff */
[C---:B------:R-:W-:Y:S02]  /*73d0*/  FMUL.FTZ R90, R0.reuse, R90 ;  /* 0x0000005a005a7220 */ /* 0x040fe40000410000 */
[----:B------:R1:W-:Y:S01]  /*73e0*/  @P0 LDGSTS.E.BYPASS.LTC128B.128 [R233+0x3100], [R14.64], !P5 ;  /* 0x031000000ee90fae */ /* 0x0003e2000e901d46 */
[----:B------:R3:W-:Y:S01]  /*73f0*/  MUFU.EX2 R241, R106 ;  /* 0x0000006a00f17308 */ /* 0x0007e20000000800 */
[----:B------:R-:W-:Y:S01]  /*7400*/  @P0 IADD3 R7, P2, R5, R17, RZ ;  /* 0x0000001105070210 */ /* 0x000fe20007f5e0ff */
[----:B------:R-:W-:Y:S01]  /*7410*/  FMUL.FTZ R91, R0, R91 ;  /* 0x0000005b005b7220 */ /* 0x000fe20000410000 */
[----:B------:R-:W-:Y:S01]  /*7420*/  @P0 IADD3 R5, P1, R8, R5, RZ ;  /* 0x0000000508050210 */ /* 0x000fe20007f3e0ff */
[----:B------:R-:W-:Y:S01]  /*7430*/  FMUL.FTZ R94, R0, R94 ;  /* 0x0000005e005e7220 */ /* 0x000fe20000410000 */
[----:B------:R-:W-:Y:S01]  /*7440*/  @P0 IADD3.X R8, R4, R21, RZ, P3, !PT ;  /* 0x0000001504080210 */ /* 0x000fe20001ffe4ff */
[----:B------:R-:W-:Y:S01]  /*7450*/  FMUL.FTZ R95, R0, R95 ;  /* 0x0000005f005f7220 */ /* 0x000fe20000410000 */
[C---:B------:R-:W-:Y:S04]  /*7460*/  @P0 LEA R10, P3, R6.reuse, c[0x0][0x1c8], 0x1 ;  /* 0x00007200060a0a11 */ /* 0x040fe800078608ff */
[----:B------:R-:W-:Y:S01]  /*7470*/  @P0 LEA.HI.X R11, R6, c[0x0][0x1cc], R8, 0x1, P3 ;  /* 0x00007300060b0a11 */ /* 0x000fe200018f0c08 */
[--C-:B------:R-:W-:Y:S01]  /*7480*/  FFMA.FTZ R6, R185, c[0x0][0x2d0], -R175.reuse ;  /* 0x0000b400b9067a23 */ /* 0x100fe200000108af */
[----:B------:R-:W-:Y:S01]  /*7490*/  MOV R185, R248 ;  /* 0x000000f800b97202 */ /* 0x000fe20000000f00 */
[----:B--2---:R-:W-:Y:S02]  /*74a0*/  FMUL.FTZ R64, R101, R168 ;  /* 0x000000a865407220 */ /* 0x004fe40000410000 */
[----:B------:R2:W-:Y:S01]  /*74b0*/  @P0 LDGSTS.E.BYPASS.LTC128B.128 [R233+0x4100], [R10.64], !P4 ;  /* 0x041000000ae90fae */ /* 0x0005e2000e101d46 */
[----:B---3--:R-:W-:Y:S02]  /*74c0*/  FFMA.FTZ R106, R200, c[0x0][0x2d0], -R175 ;  /* 0x0000b400c86a7a23 */ /* 0x008fe400000108af */
[C---:B-1----:R-:W-:Y:S02]  /*74d0*/  FMUL.FTZ R14, R0.reuse, R118 ;  /* 0x00000076000e7220 */ /* 0x042fe40000410000 */
[----:B------:R-:W-:Y:S02]  /*74e0*/  FMUL.FTZ R15, R0, R119 ;  /* 0x00000077000f7220 */ /* 0x000fe40000410000 */
[----:B--2---:R-:W-:Y:S01]  /*74f0*/  FFMA.FTZ R10, R188, c[0x0][0x2d0], -R105 ;  /* 0x0000b400bc0a7a23 */ /* 0x004fe20000010869 */
[----:B------:R-:W-:Y:S01]  /*7500*/  MOV R188, R247 ;  /* 0x000000f700bc7202 */ /* 0x000fe20000000f00 */
[C---:B------:R-:W-:Y:S02]  /*7510*/  FMUL.FTZ R11, R0.reuse, R111 ;  /* 0x0000006f000b7220 */ /* 0x040fe40000410000 */
[----:B------:R1:W-:Y:S02]  /*7520*/  MUFU.EX2 R205, R10 ;  /* 0x0000000a00cd7308 */ /* 0x0003e40000000800 */
[----:B-1----:R-:W-:Y:S01]  /*7530*/  FMUL.FTZ R10, R0, R110 ;  /* 0x0000006e000a7220 */ /* 0x002fe20000410000 */
[----:B----4-:R-:W-:Y:S02]  /*7540*/  @P0 IADD3.X R9, R4, R16, RZ, P2, !PT ;  /* 0x0000001004090210 */ /* 0x010fe400017fe4ff */
[----:B------:R-:W-:Y:S02]  /*7550*/  @P0 LEA R12, P2, R7, c[0x0][0x1c8], 0x1 ;  /* 0x00007200070c0a11 */ /* 0x000fe400078408ff */
[----:B------:R-:W-:Y:S01]  /*7560*/  @P0 IADD3.X R4, R27, R4, RZ, P1, !PT ;  /* 0x000000041b040210 */ /* 0x000fe20000ffe4ff */
[C---:B------:R-:W-:Y:S01]  /*7570*/  FMUL.FTZ R27, R0.reuse, R131 ;  /* 0x00000083001b7220 */ /* 0x040fe20000410000 */
[----:B------:R-:W-:Y:S02]  /*7580*/  @P0 LEA.HI.X R13, R7, c[0x0][0x1cc], R9, 0x1, P2 ;  /* 0x00007300070d0a11 */ /* 0x000fe400010f0c09 */
[C---:B------:R-:W-:Y:S02]  /*7590*/  @P0 IADD3 R7, P2, R5.reuse, R24, RZ ;  /* 0x0000001805070210 */ /* 0x040fe40007f5e0ff */
[----:B------:R1:W-:Y:S01]  /*75a0*/  MUFU.EX2 R24, R6 ;  /* 0x0000000600187308 */ /* 0x0003e20000000800 */
[C---:B------:R-:W-:Y:S01]  /*75b0*/  @P0 IADD3 R9, P3, R5.reuse, R30, RZ ;  /* 0x0000001e05090210 */ /* 0x040fe20007f7e0ff */
[----:B------:R2:W-:Y:S01]  /*75c0*/  @P0 LDGSTS.E.BYPASS.LTC128B.128 [R233+0x5100], [R12.64], !P6 ;  /* 0x051000000ce90fae */ /* 0x0005e2000f101d46 */
[----:B------:R-:W-:Y:S01]  /*75d0*/  @P0 IADD3 R5, P1, R5, R17, RZ ;  /* 0x0000001105050210 */ /* 0x000fe20007f3e0ff */
[----:B------:R-:W-:Y:S01]  /*75e0*/  FMUL.FTZ R30, R0, R134 ;  /* 0x00000086001e7220 */ /* 0x000fe20000410000 */
[C---:B------:R-:W-:Y:S02]  /*75f0*/  @P0 IADD3.X R17, R4.reuse, R23, RZ, P3, !PT ;  /* 0x0000001704110210 */ /* 0x040fe40001ffe4ff */
[C---:B------:R-:W-:Y:S02]  /*7600*/  @P0 LEA R8, P3, R9.reuse, c[0x0][0x1c8], 0x1 ;  /* 0x0000720009080a11 */ /* 0x040fe400078608ff */
[C---:B------:R-:W-:Y:S02]  /*7610*/  @P0 IADD3.X R18, R4.reuse, R21, RZ, P2, !PT ;  /* 0x0000001504120210 */ /* 0x040fe400017fe4ff */
[----:B------:R-:W-:Y:S01]  /*7620*/  @P0 LEA.HI.X R9, R9, c[0x0][0x1cc], R17, 0x1, P3 ;  /* 0x0000730009090a11 */ /* 0x000fe200018f0c11 */
[----:B------:R-:W-:Y:S01]  /*7630*/  FMUL.FTZ R17, R101, R121 ;  /* 0x0000007965117220 */ /* 0x000fe20000410000 */
[----:B------:R-:W-:Y:S02]  /*7640*/  @P0 IADD3.X R16, R4, R16, RZ, P1, !PT ;  /* 0x0000001004100210 */ /* 0x000fe40000ffe4ff */
[C---:B------:R-:W-:Y:S01]  /*7650*/  @P0 LEA R4, P1, R5.reuse, c[0x0][0x1c8], 0x1 ;  /* 0x0000720005040a11 */ /* 0x040fe200078208ff */
[----:B------:R3:W-:Y:S01]  /*7660*/  @P0 LDGSTS.E.BYPASS.LTC128B.128 [R233+0x3900], [R8.64], !P5 ;  /* 0x0390000008e90fae */ /* 0x0007e2000e901d46 */
[----:B------:R-:W-:Y:S02]  /*7670*/  MOV R131, R42 ;  /* 0x0000002a00837202 */ /* 0x000fe40000000f00 */
[----:B------:R-:W-:Y:S01]  /*7680*/  @P0 LEA.HI.X R5, R5, c[0x0][0x1cc], R16, 0x1, P1 ;  /* 0x0000730005050a11 */ /* 0x000fe200008f0c10 */
[----:B------:R-:W-:Y:S01]  /*7690*/  FFMA.FTZ R16, R183, c[0x0][0x2d0], -R175 ;  /* 0x0000b400b7107a23 */ /* 0x000fe200000108af */
[----:B------:R-:W-:Y:S02]  /*76a0*/  MOV R183, R20 ;  /* 0x0000001400b77202 */ /* 0x000fe40000000f00 */
[----:B------:R-:W-:Y:S01]  /*76b0*/  MOV R134, R245 ;  /* 0x000000f500867202 */ /* 0x000fe20000000f00 */
[----:B------:R-:W4:Y:S01]  /*76c0*/  MUFU.EX2 R252, R16 ;  /* 0x0000001000fc7308 */ /* 0x000f220000000800 */
[C---:B-1----:R-:W-:Y:S04]  /*76d0*/  @P0 LEA R6, P2, R7.reuse, c[0x0][0x1c8], 0x1 ;  /* 0x0000720007060a11 */ /* 0x042fe800078408ff */
[----:B------:R-:W-:Y:S01]  /*76e0*/  @P0 LEA.HI.X R7, R7, c[0x0][0x1cc], R18, 0x1, P2 ;  /* 0x0000730007070a11 */ /* 0x000fe200010f0c12 */
[C---:B--2---:R-:W-:Y:S02]  /*76f0*/  FMUL.FTZ R12, R3.reuse, R116 ;  /* 0x00000074030c7220 */ /* 0x044fe40000410000 */
[C---:B------:R-:W-:Y:S02]  /*7700*/  FMUL.FTZ R13, R3.reuse, R117 ;  /* 0x00000075030d7220 */ /* 0x040fe40000410000 */
[----:B------:R1:W-:Y:S01]  /*7710*/  @P0 LDGSTS.E.BYPASS.LTC128B.128 [R233+0x4900], [R6.64], !P4 ;  /* 0x0490000006e90fae */ /* 0x0003e2000e101d46 */
[----:B------:R-:W-:Y:S07]  /*7720*/  FMUL.FTZ R18, R100, R122 ;  /* 0x0000007a64127220 */ /* 0x000fee0000410000 */
[----:B------:R2:W-:Y:S01]  /*7730*/  @P0 LDGSTS.E.BYPASS.LTC128B.128 [R233+0x5900], [R4.64], !P6 ;  /* 0x0590000004e90fae */ /* 0x0005e2000f101d46 */
[C---:B---3--:R-:W-:Y:S02]  /*7740*/  FMUL.FTZ R8, R3.reuse, R108 ;  /* 0x0000006c03087220 */ /* 0x048fe40000410000 */
[----:B------:R-:W-:Y:S01]  /*7750*/  FMUL.FTZ R9, R3, R109 ;  /* 0x0000006d03097220 */ /* 0x000fe20000410000 */
[----:B----4-:R-:W-:Y:S01]  /*7760*/  F2FP.BF16.PACK_AB R110, R252, R183 ;  /* 0x000000b7fc6e723e */ /* 0x010fe200000010ff */
[----:B------:R-:W-:Y:S03]  /*7770*/  FMUL.FTZ R16, R101, R120 ;  /* 0x0000007865107220 */ /* 0x000fe60000410000 */
[----:B------:R-:W3:Y:S08]  /*7780*/  LDSM.16.MT88.4 R20, [R217+0x100] ;  /* 0x00010000d914783b */ /* 0x000ef00000004200 */
[----:B------:R-:W4:Y:S01]  /*7790*/  LDSM.16.MT88.4 R36, [R218+0x100] ;  /* 0x00010000da24783b */ /* 0x000f220000004200 */
[----:B-1----:R-:W-:Y:S01]  /*77a0*/  FMUL.FTZ R6, R100, R114 ;  /* 0x0000007264067220 */ /* 0x002fe20000410000 */
[----:B------:R-:W-:Y:S01]  /*77b0*/  F2FP.BF16.PACK_AB R114, R182, R245 ;  /* 0x000000f5b672723e */ /* 0x000fe200000010ff */
[----:B------:R-:W-:Y:S01]  /*77c0*/  FMUL.FTZ R7, R100, R115 ;  /* 0x0000007364077220 */ /* 0x000fe20000410000 */
[----:B------:R-:W-:Y:S01]  /*77d0*/  F2FP.BF16.PACK_AB R115, R180, R46 ;  /* 0x0000002eb473723e */ /* 0x000fe200000010ff */
[C---:B------:R-:W-:Y:S03]  /*77e0*/  FMUL.FTZ R46, R0.reuse, R150 ;  /* 0x00000096002e7220 */ /* 0x040fe60000410000 */
[----:B------:R-:W1:Y:S01]  /*77f0*/  LDSM.16.MT88.4 R52, [R217+0x1100] ;  /* 0x00110000d934783b */ /* 0x000e620000004200 */
[----:B------:R5:W-:Y:S01]  /*7800*/  MUFU.EX2 R245, R60 ;  /* 0x0000003c00f57308 */ /* 0x000be20000000800 */
[----:B--2---:R-:W-:Y:S01]  /*7810*/  FFMA.FTZ R4, R189, c[0x0][0x2d0], -R105 ;  /* 0x0000b400bd047a23 */ /* 0x004fe20000010869 */
[----:B------:R-:W-:Y:S01]  /*7820*/  MOV R189, R48 ;  /* 0x0000003000bd7202 */ /* 0x000fe20000000f00 */
[----:B------:R-:W-:Y:S01]  /*7830*/  FMUL.FTZ R5, R101, R113 ;  /* 0x0000007165057220 */ /* 0x000fe20000410000 */
[----:B------:R-:W-:Y:S01]  /*7840*/  F2FP.BF16.PACK_AB R113, R181, R45 ;  /* 0x0000002db571723e */ /* 0x000fe200000010ff */
[----:B------:R-:W-:Y:S02]  /*7850*/  FFMA.FTZ R48, R191, c[0x0][0x2d0], -R173 ;  /* 0x0000b400bf307a23 */ /* 0x000fe400000108ad */
[----:B------:R-:W2:Y:S01]  /*7860*/  LDSM.16.MT88.4 R116, [R218+0x1100] ;  /* 0x00110000da74783b */ /* 0x000ea20000004200 */
[----:B------:R-:W-:Y:S02]  /*7870*/  MOV R191, R185 ;  /* 0x000000b900bf7202 */ /* 0x000fe40000000f00 */
[----:B------:R3:W3:Y:S05]  /*7880*/  MUFU.EX2 R206, R4 ;  /* 0x0000000400ce7308 */ /* 0x0006ea0000000800 */
[----:B------:R-:W1:Y:S05]  /*7890*/  LDSM.16.MT88.4 R120, [R217+0x2100] ;  /* 0x00210000d978783b */ /* 0x000e6a0000004200 */
[----:B------:R4:W-:Y:S03]  /*78a0*/  MUFU.EX2 R248, R48 ;  /* 0x0000003000f87308 */ /* 0x0009e60000000800 */
[----:B------:R-:W-:Y:S01]  /*78b0*/  LDSM.16.MT88.4 R168, [R218+0x1d00] ;  /* 0x001d0000daa8783b */ /* 0x000fe20000004200 */
[----:B-----5:R-:W-:Y:S07]  /*78c0*/  FMUL.FTZ R60, R3, R164 ;  /* 0x000000a4033c7220 */ /* 0x020fee0000410000 */
[----:B------:R-:W0:Y:S01]  /*78d0*/  LDGDEPBAR ;  /* 0x00000000000079af */ /* 0x000e220000000000 */
[--C-:B---3--:R-:W-:Y:S01]  /*78e0*/  FFMA.FTZ R4, R187, c[0x0][0x2d0], -R105.reuse ;  /* 0x0000b400bb047a23 */ /* 0x108fe20000010869 */
[----:B------:R-:W-:Y:S01]  /*78f0*/  MOV R187, R26 ;  /* 0x0000001a00bb7202 */ /* 0x000fe20000000f00 */
[----:B------:R-:W-:Y:S01]  /*7900*/  FMUL.FTZ R26, R0, R130 ;  /* 0x00000082001a7220 */ /* 0x000fe20000410000 */
[----:B------:R-:W-:Y:S01]  /*7910*/  F2FP.BF16.PACK_AB R109, R206, R205 ;  /* 0x000000cdce6d723e */ /* 0x000fe200000010ff */
[----:B------:R3:W-:Y:S01]  /*7920*/  MUFU.EX2 R207, R4 ;  /* 0x0000000400cf7308 */ /* 0x0007e20000000800 */
[----:B------:R-:W-:Y:S01]  /*7930*/  MOV R130, R45 ;  /* 0x0000002d00827202 */ /* 0x000fe20000000f00 */
[----:B------:R-:W-:Y:S02]  /*7940*/  FMUL.FTZ R45, R3, R149 ;  /* 0x00000095032d7220 */ /* 0x000fe40000410000 */
[----:B----4-:R-:W-:Y:S02]  /*7950*/  FMUL.FTZ R48, R101, R152 ;  /* 0x0000009865307220 */ /* 0x010fe40000410000 */
[----:B---3--:R-:W-:Y:S01]  /*7960*/  FFMA.FTZ R4, R186, c[0x0][0x2d0], -R105 ;  /* 0x0000b400ba047a23 */ /* 0x008fe20000010869 */
[----:B------:R-:W-:Y:S01]  /*7970*/  MOV R186, R24 ;  /* 0x0000001800ba7202 */ /* 0x000fe20000000f00 */
[----:B------:R-:W-:Y:S01]  /*7980*/  FMUL.FTZ R24, R3, R128 ;  /* 0x0000008003187220 */ /* 0x000fe20000410000 */
[----:B------:R-:W-:Y:S01]  /*7990*/  MOV R128, R249 ;  /* 0x000000f900807202 */ /* 0x000fe20000000f00 */
[----:B------:R3:W4:Y:S01]  /*79a0*/  MUFU.EX2 R208, R4 ;  /* 0x0000000400d07308 */ /* 0x0007220000000800 */
[----:B------:R-:W-:Y:S01]  /*79b0*/  F2FP.BF16.PACK_AB R108, R186, R43 ;  /* 0x0000002bba6c723e */ /* 0x000fe200000010ff */
[----:B------:R-:W-:Y:S01]  /*79c0*/  FMUL.FTZ R43, R0, R147 ;  /* 0x00000093002b7220 */ /* 0x000fe20000410000 */
[----:B------:R-:W-:Y:S01]  /*79d0*/  MOV R147, R135 ;  /* 0x0000008700937202 */ /* 0x000fe20000000f00 */
[--C-:B------:R-:W-:Y:S01]  /*79e0*/  FFMA.FTZ R128, R128, c[0x0][0x2d0], -R174.reuse ;  /* 0x0000b40080807a23 */ /* 0x100fe200000108ae */
[----:B------:R-:W-:Y:S02]  /*79f0*/  MOV R135, R133 ;  /* 0x0000008500877202 */ /* 0x000fe40000000f00 */
[----:B------:R-:W-:Y:S03]  /*7a00*/  MOV R133, R131 ;  /* 0x0000008300857202 */ /* 0x000fe60000000f00 */
[----:B------:R5:W-:Y:S01]  /*7a10*/  MUFU.EX2 R249, R44 ;  /* 0x0000002c00f97308 */ /* 0x000be20000000800 */
[----:B---3--:R-:W-:Y:S01]  /*7a20*/  FMUL.FTZ R4, R101, R112 ;  /* 0x0000007065047220 */ /* 0x008fe20000410000 */
[----:B------:R-:W-:Y:S01]  /*7a30*/  F2FP.BF16.PACK_AB R112, R187, R42 ;  /* 0x0000002abb70723e */ /* 0x000fe200000010ff */
[----:B------:R-:W-:Y:S01]  /*7a40*/  FMUL.FTZ R42, R0, R146 ;  /* 0x00000092002a7220 */ /* 0x000fe20000410000 */
[----:B----4-:R-:W-:Y:S02]  /*7a50*/  F2FP.BF16.PACK_AB R111, R208, R207 ;  /* 0x000000cfd06f723e */ /* 0x010fe400000010ff */
[----:B------:R-:W-:Y:S03]  /*7a60*/  MOV R146, R236 ;  /* 0x000000ec00927202 */ /* 0x000fe60000000f00 */
[-C--:B------:R-:W-:Y:S05]  /*7a70*/  HMMA.16816.F32.BF16 R4, R112, R20.reuse, R4 ;  /* 0x000000147004723c */ /* 0x080fea0000041804 */
[----:B-----5:R-:W-:Y:S03]  /*7a80*/  FMUL.FTZ R44, R3, R148 ;  /* 0x00000094032c7220 */ /* 0x020fe60000410000 */
[C---:B------:R-:W-:Y:S07]  /*7a90*/  HMMA.16816.F32.BF16 R8, R108.reuse, R20, R8 ;  /* 0x000000146c08723c */ /* 0x040fee0000041808 */
[C---:B------:R-:W-:Y:S01]  /*7aa0*/  FMUL.FTZ R20, R101.reuse, R124 ;  /* 0x0000007c65147220 */ /* 0x040fe20000410000 */
[-C--:B------:R-:W-:Y:S04]  /*7ab0*/  HMMA.16816.F32.BF16 R12, R108, R22.reuse, R12 ;  /* 0x000000166c0c723c */ /* 0x080fe8000004180c */
[C---:B------:R-:W-:Y:S04]  /*7ac0*/  FMUL.FTZ R21, R101.reuse, R125 ;  /* 0x0000007d65157220 */ /* 0x040fe80000410000 */
[C---:B------:R-:W-:Y:S07]  /*7ad0*/  HMMA.16816.F32.BF16 R16, R112.reuse, R22, R16 ;  /* 0x000000167010723c */ /* 0x040fee0000041810 */
[C---:B------:R-:W-:Y:S02]  /*7ae0*/  FMUL.FTZ R22, R100.reuse, R126 ;  /* 0x0000007e64167220 */ /* 0x040fe40000410000 */
[----:B------:R-:W-:Y:S02]  /*7af0*/  FMUL.FTZ R23, R100, R127 ;  /* 0x0000007f64177220 */ /* 0x000fe40000410000 */
[----:B------:R-:W-:Y:S05]  /*7b00*/  LDSM.16.MT88.4 R124, [R218+0x500] ;  /* 0x00050000da7c783b */ /* 0x000fea0000004200 */
[-C--:B------:R-:W-:Y:S08]  /*7b10*/  HMMA.16816.F32.BF16 R20, R112, R36.reuse, R20 ;  /* 0x000000247014723c */ /* 0x080ff00000041814 */
[C---:B------:R-:W-:Y:S07]  /*7b20*/  HMMA.16816.F32.BF16 R24, R108.reuse, R36, R24 ;  /* 0x000000246c18723c */ /* 0x040fee0000041818 */
[----:B------:R-:W-:Y:S01]  /*7b30*/  FFMA.FTZ R36, R192, c[0x0][0x2d0], -R173 ;  /* 0x0000b400c0247a23 */ /* 0x000fe200000108ad */
[-C--:B------:R-:W-:Y:S03]  /*7b40*/  HMMA.16816.F32.BF16 R28, R108, R38.reuse, R28 ;  /* 0x000000266c1c723c */ /* 0x080fe6000004181c */
[----:B------:R3:W4:Y:S01]  /*7b50*/  MUFU.EX2 R251, R36 ;  /* 0x0000002400fb7308 */ /* 0x0007220000000800 */
[----:B------:R-:W-:Y:S01]  /*7b60*/  MOV R192, R50 ;  /* 0x0000003200c07202 */ /* 0x000fe20000000f00 */
[C---:B------:R-:W-:Y:S02]  /*7b70*/  FMUL.FTZ R50, R100.reuse, R154 ;  /* 0x0000009a64327220 */ /* 0x040fe40000410000 */
[C---:B------:R-:W-:Y:S01]  /*7b80*/  FMUL.FTZ R37, R101.reuse, R141 ;  /* 0x0000008d65257220 */ /* 0x040fe20000410000 */
[C---:B------:R-:W-:Y:S04]  /*7b90*/  HMMA.16816.F32.BF16 R32, R112.reuse, R38, R32 ;  /* 0x000000267020723c */ /* 0x040fe80000041820 */
[----:B------:R-:W-:Y:S02]  /*7ba0*/  MOV R141, R240 ;  /* 0x000000f0008d7202 */ /* 0x000fe40000000f00 */
[----:B------:R5:W-:Y:S01]  /*7bb0*/  MUFU.EX2 R240, R106 ;  /* 0x0000006a00f07308 */ /* 0x000be20000000800 */
[C---:B------:R-:W-:Y:S01]  /*7bc0*/  FMUL.FTZ R38, R100.reuse, R142 ;  /* 0x0000008e64267220 */ /* 0x040fe20000410000 */
[----:B------:R-:W-:Y:S01]  /*7bd0*/  MOV R142, R239 ;  /* 0x000000ef008e7202 */ /* 0x000fe20000000f00 */
[----:B------:R-:W-:Y:S03]  /*7be0*/  FMUL.FTZ R39, R100, R143 ;  /* 0x0000008f64277220 */ /* 0x000fe60000410000 */
[----:B------:R-:W-:Y:S01]  /*7bf0*/  MOV R143, R238 ;  /* 0x000000ee008f7202 */ /* 0x000fe20000000f00 */
[C---:B---3--:R-:W-:Y:S01]  /*7c00*/  FMUL.FTZ R36, R101.reuse, R140 ;  /* 0x0000008c65247220 */ /* 0x048fe20000410000 */
[----:B------:R-:W-:Y:S01]  /*7c10*/  MOV R140, R49 ;  /* 0x00000031008c7202 */ /* 0x000fe20000000f00 */
[----:B------:R-:W-:Y:S02]  /*7c20*/  FMUL.FTZ R49, R101, R153 ;  /* 0x0000009965317220 */ /* 0x000fe40000410000 */
[----:B------:R-:W-:Y:S03]  /*7c30*/  LDSM.16.MT88.4 R152, [R217+0x1d00] ;  /* 0x001d0000d998783b */ /* 0x000fe60000004200 */
[-C--:B-1----:R-:W-:Y:S03]  /*7c40*/  HMMA.16816.F32.BF16 R36, R112, R52.reuse, R36 ;  /* 0x000000347024723c */ /* 0x082fe60000041824 */
[--C-:B-----5:R-:W-:Y:S05]  /*7c50*/  FFMA.FTZ R106, R203, c[0x0][0x2d0], -R105.reuse ;  /* 0x0000b400cb6a7a23 */ /* 0x120fea0000010869 */
[C---:B------:R-:W-:Y:S07]  /*7c60*/  HMMA.16816.F32.BF16 R40, R108.reuse, R52, R40 ;  /* 0x000000346c28723c */ /* 0x040fee0000041828 */
[--C-:B------:R-:W-:Y:S01]  /*7c70*/  FFMA.FTZ R52, R196, c[0x0][0x2d0], -R174.reuse ;  /* 0x0000b400c4347a23 */ /* 0x100fe200000108ae */
[-C--:B------:R-:W-:Y:S01]  /*7c80*/  HMMA.16816.F32.BF16 R44, R108, R54.reuse, R44 ;  /* 0x000000366c2c723c */ /* 0x080fe2000004182c */
[----:B------:R1:W-:Y:S03]  /*7c90*/  MUFU.EX2 R196, R106 ;  /* 0x0000006a00c47308 */ /* 0x0003e60000000800 */
[C---:B------:R-:W-:Y:S04]  /*7ca0*/  FMUL.FTZ R53, R101.reuse, R157 ;  /* 0x0000009d65357220 */ /* 0x040fe80000410000 */
[C---:B------:R-:W-:Y:S03]  /*7cb0*/  HMMA.16816.F32.BF16 R48, R112.reuse, R54, R48 ;  /* 0x000000367030723c */ /* 0x040fe60000041830 */
[----:B------:R3:W5:Y:S04]  /*7cc0*/  MUFU.EX2 R247, R52 ;  /* 0x0000003400f77308 */ /* 0x0007680000000800 */
[C---:B------:R-:W-:Y:S02]  /*7cd0*/  FMUL.FTZ R54, R100.reuse, R158 ;  /* 0x0000009e64367220 */ /* 0x040fe40000410000 */
[----:B------:R-:W-:Y:S03]  /*7ce0*/  FMUL.FTZ R55, R100, R159 ;  /* 0x0000009f64377220 */ /* 0x000fe60000410000 */
[--C-:B-1----:R-:W-:Y:S04]  /*7cf0*/  FFMA.FTZ R106, R204, c[0x0][0x2d0], -R105.reuse ;  /* 0x0000b400cc6a7a23 */ /* 0x102fe80000010869 */
[----:B------:R1:W1:Y:S01]  /*7d00*/  MUFU.EX2 R195, R106 ;  /* 0x0000006a00c37308 */ /* 0x0002620000000800 */
[----:B---3--:R-:W-:Y:S07]  /*7d10*/  FMUL.FTZ R52, R101, R156 ;  /* 0x0000009c65347220 */ /* 0x008fee0000410000 */
[-C--:B--2---:R-:W-:Y:S08]  /*7d20*/  HMMA.16816.F32.BF16 R52, R112, R116.reuse, R52 ;  /* 0x000000747034723c */ /* 0x084ff00000041834 */
[C---:B------:R-:W-:Y:S04]  /*7d30*/  HMMA.16816.F32.BF16 R56, R108.reuse, R116, R56 ;  /* 0x000000746c38723c */ /* 0x040fe80000041838 */
[--C-:B-1----:R-:W-:Y:S02]  /*7d40*/  FFMA.FTZ R106, R213, c[0x0][0x2d0], -R105.reuse ;  /* 0x0000b400d56a7a23 */ /* 0x102fe40000010869 */
[----:B------:R-:W-:Y:S02]  /*7d50*/  MUFU.EX2 R213, R128 ;  /* 0x0000008000d57308 */ /* 0x000fe40000000800 */
[-C--:B------:R-:W-:Y:S08]  /*7d60*/  HMMA.16816.F32.BF16 R60, R108, R118.reuse, R60 ;  /* 0x000000766c3c723c */ /* 0x080ff0000004183c */
[C---:B------:R-:W-:Y:S01]  /*7d70*/  HMMA.16816.F32.BF16 R64, R112.reuse, R118, R64 ;  /* 0x000000767040723c */ /* 0x040fe20000041840 */
[----:B------:R1:W-:Y:S01]  /*7d80*/  MUFU.EX2 R190, R106 ;  /* 0x0000006a00be7308 */ /* 0x0003e20000000800 */
[----:B------:R-:W2:Y:S06]  /*7d90*/  LDSM.16.MT88.4 R116, [R218+0x2100] ;  /* 0x00210000da74783b */ /* 0x000eac0000004200 */
[-C--:B------:R-:W-:Y:S08]  /*7da0*/  HMMA.16816.F32.BF16 R68, R112, R120.reuse, R68 ;  /* 0x000000787044723c */ /* 0x080ff00000041844 */
[C---:B------:R-:W-:Y:S08]  /*7db0*/  HMMA.16816.F32.BF16 R72, R108.reuse, R120, R72 ;  /* 0x000000786c48723c */ /* 0x040ff00000041848 */
[-C--:B------:R-:W-:Y:S04]  /*7dc0*/  HMMA.16816.F32.BF16 R76, R108, R122.reuse, R76 ;  /* 0x0000007a6c4c723c */ /* 0x080fe8000004184c */
[----:B-1----:R-:W-:Y:S04]  /*7dd0*/  FFMA.FTZ R106, R235, c[0x0][0x2d0], -R105 ;  /* 0x0000b400eb6a7a23 */ /* 0x002fe80000010869 */
[C---:B------:R-:W-:Y:S01]  /*7de0*/  HMMA.16816.F32.BF16 R80, R112.reuse, R122, R80 ;  /* 0x0000007a7050723c */ /* 0x040fe20000041850 */
[----:B------:R1:W3:Y:S01]  /*7df0*/  MUFU.EX2 R193, R106 ;  /* 0x0000006a00c17308 */ /* 0x0002e20000000800 */
[----:B------:R-:W3:Y:S06]  /*7e00*/  LDSM.16.MT88.4 R120, [R217+0x500] ;  /* 0x00050000d978783b */ /* 0x000eec0000004200 */
[-C--:B--2---:R-:W-:Y:S08]  /*7e10*/  HMMA.16816.F32.BF16 R84, R112, R116.reuse, R84 ;  /* 0x000000747054723c */ /* 0x084ff00000041854 */
[C---:B------:R-:W-:Y:S04]  /*7e20*/  HMMA.16816.F32.BF16 R88, R108.reuse, R116, R88 ;  /* 0x000000746c58723c */ /* 0x040fe80000041858 */
[--C-:B-1----:R-:W-:Y:S04]  /*7e30*/  FFMA.FTZ R106, R214, c[0x0][0x2d0], -R173.reuse ;  /* 0x0000b400d66a7a23 */ /* 0x102fe800000108ad */
[-C--:B------:R-:W-:Y:S01]  /*7e40*/  HMMA.16816.F32.BF16 R92, R108, R118.reuse, R92 ;  /* 0x000000766c5c723c */ /* 0x080fe2000004185c */
[----:B------:R1:W-:Y:S06]  /*7e50*/  MUFU.EX2 R239, R106 ;  /* 0x0000006a00ef7308 */ /* 0x0003ec0000000800 */
[----:B----4-:R-:W-:Y:S01]  /*7e60*/  F2FP.BF16.PACK_AB R108, R250, R251 ;  /* 0x000000fbfa6c723e */ /* 0x010fe200000010ff */
[----:B------:R-:W-:Y:S01]  /*7e70*/  HMMA.16816.F32.BF16 R96, R112, R118, R96 ;  /* 0x000000767060723c */ /* 0x000fe20000041860 */
[----:B------:R-:W2:Y:S03]  /*7e80*/  LDSM.16.MT88.4 R116, [R217+0x1500] ;  /* 0x00150000d974783b */ /* 0x000ea60000004200 */
[----:B------:R-:W-:Y:S02]  /*7e90*/  F2FP.BF16.PACK_AB R110, R248, R249 ;  /* 0x000000f9f86e723e */ /* 0x000fe400000010ff */
[----:B-----5:R-:W-:Y:S02]  /*7ea0*/  F2FP.BF16.PACK_AB R109, R246, R247 ;  /* 0x000000f7f66d723e */ /* 0x020fe400000010ff */
[----:B------:R-:W-:Y:S04]  /*7eb0*/  F2FP.BF16.PACK_AB R111, R244, R245 ;  /* 0x000000f5f46f723e */ /* 0x000fe800000010ff */
[----:B------:R-:W-:Y:S02]  /*7ec0*/  F2FP.BF16.PACK_AB R112, R242, R243 ;  /* 0x000000f3f270723e */ /* 0x000fe400000010ff */
[----:B------:R-:W-:Y:S01]  /*7ed0*/  F2FP.BF16.PACK_AB R114, R240, R241 ;  /* 0x000000f1f072723e */ /* 0x000fe200000010ff */
[-C--:B---3--:R-:W-:Y:S05]  /*7ee0*/  HMMA.16816.F32.BF16 R4, R108, R120.reuse, R4 ;  /* 0x000000786c04723c */ /* 0x088fea0000041804 */
[--C-:B-1----:R-:W-:Y:S01]  /*7ef0*/  FFMA.FTZ R106, R215, c[0x0][0x2d0], -R173.reuse ;  /* 0x0000b400d76a7a23 */ /* 0x102fe200000108ad */
[----:B------:R-:W-:Y:S02]  /*7f00*/  F2FP.BF16.PACK_AB R113, R195, R196 ;  /* 0x000000c4c371723e */ /* 0x000fe400000010ff */
[----:B------:R-:W-:Y:S01]  /*7f10*/  F2FP.BF16.PACK_AB R115, R193, R190 ;  /* 0x000000bec173723e */ /* 0x000fe200000010ff */
[----:B------:R1:W3:Y:S06]  /*7f20*/  MUFU.EX2 R237, R106 ;  /* 0x0000006a00ed7308 */ /* 0x0002ec0000000800 */
[C---:B------:R-:W-:Y:S08]  /*7f30*/  HMMA.16816.F32.BF16 R8, R112.reuse, R120, R8 ;  /* 0x000000787008723c */ /* 0x040ff00000041808 */
[-C--:B------:R-:W-:Y:S08]  /*7f40*/  HMMA.16816.F32.BF16 R12, R112, R122.reuse, R12 ;  /* 0x0000007a700c723c */ /* 0x080ff0000004180c */
[C---:B------:R-:W-:Y:S01]  /*7f50*/  HMMA.16816.F32.BF16 R16, R108.reuse, R122, R16 ;  /* 0x0000007a6c10723c */ /* 0x040fe20000041810 */
[----:B------:R-:W4:Y:S03]  /*7f60*/  LDSM.16.MT88.4 R120, [R218+0x1500] ;  /* 0x00150000da78783b */ /* 0x000f260000004200 */
[--C-:B-1----:R-:W-:Y:S04]  /*7f70*/  FFMA.FTZ R106, R202, c[0x0][0x2d0], -R173.reuse ;  /* 0x0000b400ca6a7a23 */ /* 0x102fe800000108ad */
[-C--:B------:R-:W-:Y:S01]  /*7f80*/  HMMA.16816.F32.BF16 R20, R108, R124.reuse, R20 ;  /* 0x0000007c6c14723c */ /* 0x080fe20000041814 */
[----:B------:R1:W-:Y:S07]  /*7f90*/  MUFU.EX2 R238, R106 ;  /* 0x0000006a00ee7308 */ /* 0x0003ee0000000800 */
[C---:B------:R-:W-:Y:S08]  /*7fa0*/  HMMA.16816.F32.BF16 R24, R112.reuse, R124, R24 ;  /* 0x0000007c7018723c */ /* 0x040ff00000041818 */
[-C--:B------:R-:W-:Y:S08]  /*7fb0*/  HMMA.16816.F32.BF16 R28, R112, R126.reuse, R28 ;  /* 0x0000007e701c723c */ /* 0x080ff0000004181c */
[C---:B------:R-:W-:Y:S01]  /*7fc0*/  HMMA.16816.F32.BF16 R32, R108.reuse, R126, R32 ;  /* 0x0000007e6c20723c */ /* 0x040fe20000041820 */
[----:B------:R-:W5:Y:S03]  /*7fd0*/  LDSM.16.MT88.4 R124, [R217+0x2500] ;  /* 0x00250000d97c783b */ /* 0x000f660000004200 */
[----:B-1----:R-:W-:Y:S04]  /*7fe0*/  FFMA.FTZ R106, R212, c[0x0][0x2d0], -R173 ;  /* 0x0000b400d46a7a23 */ /* 0x002fe800000108ad */
[-C--:B--2---:R-:W-:Y:S01]  /*7ff0*/  HMMA.16816.F32.BF16 R36, R108, R116.reuse, R36 ;  /* 0x000000746c24723c */ /* 0x084fe20000041824 */
[----:B------:R1:W2:Y:S07]  /*8000*/  MUFU.EX2 R236, R106 ;  /* 0x0000006a00ec7308 */ /* 0x0002ae0000000800 */
[C---:B------:R-:W-:Y:S08]  /*8010*/  HMMA.16816.F32.BF16 R40, R112.reuse, R116, R40 ;  /* 0x000000747028723c */ /* 0x040ff00000041828 */
[-C--:B------:R-:W-:Y:S08]  /*8020*/  HMMA.16816.F32.BF16 R44, R112, R118.reuse, R44 ;  /* 0x00000076702c723c */ /* 0x080ff0000004182c */
[C---:B------:R-:W-:Y:S01]  /*8030*/  HMMA.16816.F32.BF16 R48, R108.reuse, R118, R48 ;  /* 0x000000766c30723c */ /* 0x040fe20000041830 */
[----:B------:R-:W2:Y:S03]  /*8040*/  LDSM.16.MT88.4 R116, [R218+0x2500] ;  /* 0x00250000da74783b */ /* 0x000ea60000004200 */
[--C-:B-1----:R-:W-:Y:S01]  /*8050*/  FFMA.FTZ R106, R146, c[0x0][0x2d0], -R174.reuse ;  /* 0x0000b400926a7a23 */ /* 0x102fe200000108ae */
[----:B------:R-:W-:Y:S02]  /*8060*/  MOV R146, R138 ;  /* 0x0000008a00927202 */ /* 0x000fe40000000f00 */
[----:B------:R-:W-:Y:S01]  /*8070*/  MOV R138, R134 ;  /* 0x00000086008a7202 */ /* 0x000fe20000000f00 */
[-C--:B----4-:R-:W-:Y:S01]  /*8080*/  HMMA.16816.F32.BF16 R52, R108, R120.reuse, R52 ;  /* 0x000000786c34723c */ /* 0x090fe20000041834 */
[----:B------:R1:W-:Y:S03]  /*8090*/  MUFU.EX2 R235, R106 ;  /* 0x0000006a00eb7308 */ /* 0x0003e60000000800 */
[----:B------:R-:W-:Y:S02]  /*80a0*/  MOV R134, R132 ;  /* 0x0000008400867202 */ /* 0x000fe40000000f00 */
[----:B------:R-:W-:Y:S02]  /*80b0*/  MOV R132, R130 ;  /* 0x0000008200847202 */ /* 0x000fe40000000f00 */
[C---:B------:R-:W-:Y:S08]  /*80c0*/  HMMA.16816.F32.BF16 R56, R112.reuse, R120, R56 ;  /* 0x000000787038723c */ /* 0x040ff00000041838 */
[-C--:B------:R-:W-:Y:S08]  /*80d0*/  HMMA.16816.F32.BF16 R60, R112, R122.reuse, R60 ;  /* 0x0000007a703c723c */ /* 0x080ff0000004183c */
[C---:B------:R-:W-:Y:S01]  /*80e0*/  HMMA.16816.F32.BF16 R64, R108.reuse, R122, R64 ;  /* 0x0000007a6c40723c */ /* 0x040fe20000041840 */
[----:B------:R-:W-:Y:S03]  /*80f0*/  LDSM.16.MT88.4 R120, [R218+0x900] ;  /* 0x00090000da78783b */ /* 0x000fe60000004200 */
[--C-:B-1----:R-:W-:Y:S01]  /*8100*/  FFMA.FTZ R106, R145, c[0x0][0x2d0], -R174.reuse ;  /* 0x0000b400916a7a23 */ /* 0x102fe200000108ae */
[----:B------:R-:W-:Y:S02]  /*8110*/  MOV R145, R141 ;  /* 0x0000008d00917202 */ /* 0x000fe40000000f00 */
[----:B------:R-:W-:Y:S01]  /*8120*/  MOV R141, R140 ;  /* 0x0000008c008d7202 */ /* 0x000fe20000000f00 */
[-C--:B-----5:R-:W-:Y:S01]  /*8130*/  HMMA.16816.F32.BF16 R68, R108, R124.reuse, R68 ;  /* 0x0000007c6c44723c */ /* 0x0a0fe20000041844 */
[----:B------:R1:W4:Y:S03]  /*8140*/  MUFU.EX2 R215, R106 ;  /* 0x0000006a00d77308 */ /* 0x0003260000000800 */
[----:B------:R-:W-:Y:S02]  /*8150*/  MOV R140, R192 ;  /* 0x000000c0008c7202 */ /* 0x000fe40000000f00 */
[----:B------:R-:W-:Y:S02]  /*8160*/  MOV R192, R139 ;  /* 0x0000008b00c07202 */ /* 0x000fe40000000f00 */
[C---:B------:R-:W-:Y:S04]  /*8170*/  HMMA.16816.F32.BF16 R72, R112.reuse, R124, R72 ;  /* 0x0000007c7048723c */ /* 0x040fe80000041848 */
[----:B------:R-:W-:Y:S02]  /*8180*/  MOV R139, R129 ;  /* 0x00000081008b7202 */ /* 0x000fe40000000f00 */
[----:B------:R-:W5:Y:S02]  /*8190*/  LDSM.16.MT88.4 R128, [R217+0x900] ;  /* 0x00090000d980783b */ /* 0x000f640000004200 */
[-C--:B------:R-:W-:Y:S08]  /*81a0*/  HMMA.16816.F32.BF16 R76, R112, R126.reuse, R76 ;  /* 0x0000007e704c723c */ /* 0x080ff0000004184c */
[C---:B------:R-:W-:Y:S01]  /*81b0*/  HMMA.16816.F32.BF16 R80, R108.reuse, R126, R80 ;  /* 0x0000007e6c50723c */ /* 0x040fe20000041850 */
[----:B------:R-:W-:Y:S03]  /*81c0*/  LDSM.16.MT88.4 R124, [R218+0x1900] ;  /* 0x00190000da7c783b */ /* 0x000fe60000004200 */
[--C-:B-1----:R-:W-:Y:S04]  /*81d0*/  FFMA.FTZ R106, R144, c[0x0][0x2d0], -R174.reuse ;  /* 0x0000b400906a7a23 */ /* 0x102fe800000108ae */
[-C--:B--2---:R-:W-:Y:S01]  /*81e0*/  HMMA.16816.F32.BF16 R84, R108, R116.reuse, R84 ;  /* 0x000000746c54723c */ /* 0x084fe20000041854 */
[----:B------:R1:W2:Y:S07]  /*81f0*/  MUFU.EX2 R214, R106 ;  /* 0x0000006a00d67308 */ /* 0x0002ae0000000800 */
[C---:B------:R-:W-:Y:S08]  /*8200*/  HMMA.16816.F32.BF16 R88, R112.reuse, R116, R88 ;  /* 0x000000747058723c */ /* 0x040ff00000041858 */
[-C--:B------:R-:W-:Y:S08]  /*8210*/  HMMA.16816.F32.BF16 R92, R112, R118.reuse, R92 ;  /* 0x00000076705c723c */ /* 0x080ff0000004185c */
[----:B------:R-:W-:Y:S01]  /*8220*/  HMMA.16816.F32.BF16 R96, R108, R118, R96 ;  /* 0x000000766c60723c */ /* 0x000fe20000041860 */
[----:B------:R-:W5:Y:S03]  /*8230*/  LDSM.16.MT88.4 R116, [R217+0x1900] ;  /* 0x00190000d974783b */ /* 0x000f660000004200 */
[--C-:B-1----:R-:W-:Y:S01]  /*8240*/  FFMA.FTZ R106, R143, c[0x0][0x2d0], -R175.reuse ;  /* 0x0000b4008f6a7a23 */ /* 0x102fe200000108af */
[----:B------:R-:W-:Y:S02]  /*8250*/  MOV R143, R136 ;  /* 0x00000088008f7202 */ /* 0x000fe40000000f00 */
[----:B------:R-:W-:Y:S01]  /*8260*/  MOV R136, R187 ;  /* 0x000000bb00887202 */ /* 0x000fe20000000f00 */
[----:B------:R1:W-:Y:S01]  /*8270*/  MUFU.EX2 R212, R106 ;  /* 0x0000006a00d47308 */ /* 0x0003e20000000800 */
[----:B---3--:R-:W-:Y:S03]  /*8280*/  F2FP.BF16.PACK_AB R108, R237, R239 ;  /* 0x000000efed6c723e */ /* 0x008fe600000010ff */
[----:B------:R-:W-:Y:S02]  /*8290*/  F2FP.BF16.PACK_AB R110, R236, R238 ;  /* 0x000000eeec6e723e */ /* 0x000fe400000010ff */
[----:B----4-:R-:W-:Y:S02]  /*82a0*/  F2FP.BF16.PACK_AB R109, R215, R235 ;  /* 0x000000ebd76d723e */ /* 0x010fe400000010ff */
[----:B--2---:R-:W-:Y:S07]  /*82b0*/  F2FP.BF16.PACK_AB R111, R214, R213 ;  /* 0x000000d5d66f723e */ /* 0x004fee00000010ff */
[-C--:B-----5:R-:W-:Y:S03]  /*82c0*/  HMMA.16816.F32.BF16 R4, R108, R128.reuse, R4 ;  /* 0x000000806c04723c */ /* 0x0a0fe60000041804 */
[--C-:B-1----:R-:W-:Y:S01]  /*82d0*/  FFMA.FTZ R106, R188, c[0x0][0x2d0], -R175.reuse ;  /* 0x0000b400bc6a7a23 */ /* 0x102fe200000108af */
[----:B------:R-:W-:Y:S03]  /*82e0*/  MOV R188, R211 ;  /* 0x000000d300bc7202 */ /* 0x000fe60000000f00 */
[----:B------:R1:W2:Y:S01]  /*82f0*/  MUFU.EX2 R211, R106 ;  /* 0x0000006a00d37308 */ /* 0x0002a20000000800 */
[----:B------:R-:W-:Y:S01]  /*8300*/  MOV R144, R188 ;  /* 0x000000bc00907202 */ /* 0x000fe20000000f00 */
[--C-:B-1----:R-:W-:Y:S03]  /*8310*/  FFMA.FTZ R106, R209, c[0x0][0x2d0], -R175.reuse ;  /* 0x0000b400d16a7a23 */ /* 0x102fe600000108af */
[----:B--2---:R-:W-:Y:S05]  /*8320*/  F2FP.BF16.PACK_AB R112, R211, R212 ;  /* 0x000000d4d370723e */ /* 0x004fea00000010ff */
[----:B------:R1:W-:Y:S02]  /*8330*/  MUFU.EX2 R209, R106 ;  /* 0x0000006a00d17308 */ /* 0x0003e40000000800 */
[----:B-1----:R-:W-:Y:S08]  /*8340*/  FFMA.FTZ R106, R210, c[0x0][0x2d0], -R175 ;  /* 0x0000b400d26a7a23 */ /* 0x002ff000000108af */
[----:B------:R1:W2:Y:S02]  /*8350*/  MUFU.EX2 R210, R106 ;  /* 0x0000006a00d27308 */ /* 0x0002a40000000800 */
[--C-:B-1----:R-:W-:Y:S01]  /*8360*/  FFMA.FTZ R106, R142, c[0x0][0x2d0], -R105.reuse ;  /* 0x0000b4008e6a7a23 */ /* 0x102fe20000010869 */
[----:B------:R-:W-:Y:S02]  /*8370*/  MOV R142, R137 ;  /* 0x00000089008e7202 */ /* 0x000fe40000000f00 */
[----:B------:R-:W-:Y:S05]  /*8380*/  MOV R137, R186 ;  /* 0x000000ba00897202 */ /* 0x000fea0000000f00 */
[----:B------:R1:W-:Y:S01]  /*8390*/  MUFU.EX2 R188, R106 ;  /* 0x0000006a00bc7308 */ /* 0x0003e20000000800 */
[----:B--2---:R-:W-:Y:S01]  /*83a0*/  F2FP.BF16.PACK_AB R114, R210, R209 ;  /* 0x000000d1d272723e */ /* 0x004fe200000010ff */
[--C-:B-1----:R-:W-:Y:S08]  /*83b0*/  FFMA.FTZ R106, R176, c[0x0][0x2d0], -R105.reuse ;  /* 0x0000b400b06a7a23 */ /* 0x102ff00000010869 */
[----:B------:R1:W2:Y:S02]  /*83c0*/  MUFU.EX2 R187, R106 ;  /* 0x0000006a00bb7308 */ /* 0x0002a40000000800 */
[--C-:B-1----:R-:W-:Y:S01]  /*83d0*/  FFMA.FTZ R106, R177, c[0x0][0x2d0], -R105.reuse ;  /* 0x0000b400b16a7a23 */ /* 0x102fe20000010869 */
[----:B--2---:R-:W-:Y:S07]  /*83e0*/  F2FP.BF16.PACK_AB R113, R187, R188 ;  /* 0x000000bcbb71723e */ /* 0x004fee00000010ff */
[----:B------:R1:W-:Y:S02]  /*83f0*/  MUFU.EX2 R186, R106 ;  /* 0x0000006a00ba7308 */ /* 0x0003e40000000800 */
[----:B-1----:R-:W-:Y:S08]  /*8400*/  FFMA.FTZ R106, R178, c[0x0][0x2d0], -R105 ;  /* 0x0000b400b26a7a23 */ /* 0x002ff00000010869 */
[----:B------:R1:W2:Y:S02]  /*8410*/  MUFU.EX2 R185, R106 ;  /* 0x0000006a00b97308 */ /* 0x0002a40000000800 */
[--C-:B-1----:R-:W-:Y:S01]  /*8420*/  FFMA.FTZ R106, R191, c[0x0][0x2d0], -R173.reuse ;  /* 0x0000b400bf6a7a23 */ /* 0x102fe200000108ad */
[----:B--2---:R-:W-:Y:S07]  /*8430*/  F2FP.BF16.PACK_AB R115, R185, R186 ;  /* 0x000000bab973723e */ /* 0x004fee00000010ff */
[----:B------:R1:W-:Y:S01]  /*8440*/  MUFU.EX2 R203, R106 ;  /* 0x0000006a00cb7308 */ /* 0x0003e20000000800 */
[C---:B------:R-:W-:Y:S07]  /*8450*/  HMMA.16816.F32.BF16 R8, R112.reuse, R128, R8 ;  /* 0x000000807008723c */ /* 0x040fee0000041808 */
[--C-:B------:R-:W-:Y:S01]  /*8460*/  FFMA.FTZ R128, R146, c[0x0][0x2d0], -R173.reuse ;  /* 0x0000b40092807a23 */ /* 0x100fe200000108ad */
[-C--:B------:R-:W-:Y:S03]  /*8470*/  HMMA.16816.F32.BF16 R12, R112, R130.reuse, R12 ;  /* 0x00000082700c723c */ /* 0x080fe6000004180c */
[----:B------:R-:W-:Y:S01]  /*8480*/  MUFU.EX2 R202, R128 ;  /* 0x0000008000ca7308 */ /* 0x000fe20000000800 */
[----:B------:R-:W-:Y:S04]  /*8490*/  MOV R146, R136 ;  /* 0x0000008800927202 */ /* 0x000fe80000000f00 */
[C---:B------:R-:W-:Y:S04]  /*84a0*/  HMMA.16816.F32.BF16 R16, R108.reuse, R130, R16 ;  /* 0x000000826c10723c */ /* 0x040fe80000041810 */
[--C-:B-1----:R-:W-:Y:S04]  /*84b0*/  FFMA.FTZ R106, R147, c[0x0][0x2d0], -R173.reuse ;  /* 0x0000b400936a7a23 */ /* 0x102fe800000108ad */
[-C--:B------:R-:W-:Y:S01]  /*84c0*/  HMMA.16816.F32.BF16 R20, R108, R120.reuse, R20 ;  /* 0x000000786c14723c */ /* 0x080fe20000041814 */
[----:B------:R1:W-:Y:S07]  /*84d0*/  MUFU.EX2 R204, R106 ;  /* 0x0000006a00cc7308 */ /* 0x0003ee0000000800 */
[C---:B------:R-:W-:Y:S08]  /*84e0*/  HMMA.16816.F32.BF16 R24, R112.reuse, R120, R24 ;  /* 0x000000787018723c */ /* 0x040ff00000041818 */
[-C--:B------:R-:W-:Y:S08]  /*84f0*/  HMMA.16816.F32.BF16 R28, R112, R122.reuse, R28 ;  /* 0x0000007a701c723c */ /* 0x080ff0000004181c */
[C---:B------:R-:W-:Y:S01]  /*8500*/  HMMA.16816.F32.BF16 R32, R108.reuse, R122, R32 ;  /* 0x0000007a6c20723c */ /* 0x040fe20000041820 */
[----:B------:R-:W2:Y:S03]  /*8510*/  LDSM.16.MT88.4 R120, [R217+0x2900] ;  /* 0x00290000d978783b */ /* 0x000ea60000004200 */
[----:B-1----:R-:W-:Y:S04]  /*8520*/  FFMA.FTZ R106, R179, c[0x0][0x2d0], -R173 ;  /* 0x0000b400b36a7a23 */ /* 0x002fe800000108ad */
[-C--:B------:R-:W-:Y:S01]  /*8530*/  HMMA.16816.F32.BF16 R36, R108, R116.reuse, R36 ;  /* 0x000000746c24723c */ /* 0x080fe20000041824 */
[----:B------:R1:W-:Y:S07]  /*8540*/  MUFU.EX2 R201, R106 ;  /* 0x0000006a00c97308 */ /* 0x0003ee0000000800 */
[C---:B------:R-:W-:Y:S08]  /*8550*/  HMMA.16816.F32.BF16 R40, R112.reuse, R116, R40 ;  /* 0x000000747028723c */ /* 0x040ff00000041828 */
[-C--:B------:R-:W-:Y:S08]  /*8560*/  HMMA.16816.F32.BF16 R44, R112, R118.reuse, R44 ;  /* 0x00000076702c723c */ /* 0x080ff0000004182c */
[C---:B------:R-:W-:Y:S01]  /*8570*/  HMMA.16816.F32.BF16 R48, R108.reuse, R118, R48 ;  /* 0x000000766c30723c */ /* 0x040fe20000041830 */
[----:B------:R-:W3:Y:S03]  /*8580*/  LDSM.16.MT88.4 R116, [R218+0x2900] ;  /* 0x00290000da74783b */ /* 0x000ee60000004200 */
[--C-:B-1----:R-:W-:Y:S01]  /*8590*/  FFMA.FTZ R106, R145, c[0x0][0x2d0], -R174.reuse ;  /* 0x0000b400916a7a23 */ /* 0x102fe200000108ae */
[----:B------:R-:W-:Y:S03]  /*85a0*/  MOV R145, R183 ;  /* 0x000000b700917202 */ /* 0x000fe60000000f00 */
[-C--:B------:R-:W-:Y:S01]  /*85b0*/  HMMA.16816.F32.BF16 R52, R108, R124.reuse, R52 ;  /* 0x0000007c6c34723c */ /* 0x080fe20000041834 */
[----:B------:R1:W-:Y:S07]  /*85c0*/  MUFU.EX2 R199, R106 ;  /* 0x0000006a00c77308 */ /* 0x0003ee0000000800 */
[C---:B------:R-:W-:Y:S07]  /*85d0*/  HMMA.16816.F32.BF16 R56, R112.reuse, R124, R56 ;  /* 0x0000007c7038723c */ /* 0x040fee0000041838 */
[--C-:B------:R-:W-:Y:S01]  /*85e0*/  FFMA.FTZ R124, R141, c[0x0][0x2d0], -R175.reuse ;  /* 0x0000b4008d7c7a23 */ /* 0x100fe200000108af */
[-C--:B------:R-:W-:Y:S03]  /*85f0*/  HMMA.16816.F32.BF16 R60, R112, R126.reuse, R60 ;  /* 0x0000007e703c723c */ /* 0x080fe6000004183c */
[----:B------:R4:W-:Y:S01]  /*8600*/  MUFU.EX2 R194, R124 ;  /* 0x0000007c00c27308 */ /* 0x0009e20000000800 */
[----:B------:R-:W-:Y:S04]  /*8610*/  MOV R141, R137 ;  /* 0x00000089008d7202 */ /* 0x000fe80000000f00 */
[C---:B------:R-:W-:Y:S04]  /*8620*/  HMMA.16816.F32.BF16 R64, R108.reuse, R126, R64 ;  /* 0x0000007e6c40723c */ /* 0x040fe80000041840 */
[--C-:B-1----:R-:W-:Y:S01]  /*8630*/  FFMA.FTZ R106, R144, c[0x0][0x2d0], -R174.reuse ;  /* 0x0000b400906a7a23 */ /* 0x102fe200000108ae */
[----:B------:R-:W-:Y:S03]  /*8640*/  MOV R144, R182 ;  /* 0x000000b600907202 */ /* 0x000fe60000000f00 */
[-C--:B--2---:R-:W-:Y:S01]  /*8650*/  HMMA.16816.F32.BF16 R68, R108, R120.reuse, R68 ;  /* 0x000000786c44723c */ /* 0x084fe20000041844 */
[----:B------:R1:W2:Y:S07]  /*8660*/  MUFU.EX2 R200, R106 ;  /* 0x0000006a00c87308 */ /* 0x0002ae0000000800 */
[C---:B------:R-:W-:Y:S01]  /*8670*/  HMMA.16816.F32.BF16 R72, R112.reuse, R120, R72 ;  /* 0x000000787048723c */ /* 0x040fe20000041848 */
[----:B----4-:R-:W4:Y:S07]  /*8680*/  LDSM.16.MT88.4 R124, [R217+0xd00] ;  /* 0x000d0000d97c783b */ /* 0x010f2e0000004200 */
[-C--:B------:R-:W-:Y:S08]  /*8690*/  HMMA.16816.F32.BF16 R76, R112, R122.reuse, R76 ;  /* 0x0000007a704c723c */ /* 0x080ff0000004184c */
[C---:B------:R-:W-:Y:S04]  /*86a0*/  HMMA.16816.F32.BF16 R80, R108.reuse, R122, R80 ;  /* 0x0000007a6c50723c */ /* 0x040fe80000041850 */
[--C-:B-1----:R-:W-:Y:S01]  /*86b0*/  FFMA.FTZ R106, R143, c[0x0][0x2d0], -R174.reuse ;  /* 0x0000b4008f6a7a23 */ /* 0x102fe200000108ae */
[----:B------:R-:W-:Y:S02]  /*86c0*/  MOV R143, R180 ;  /* 0x000000b4008f7202 */ /* 0x000fe40000000f00 */
[----:B--2---:R-:W-:Y:S01]  /*86d0*/  F2FP.BF16.PACK_AB R173, R200, R199 ;  /* 0x000000c7c8ad723e */ /* 0x004fe200000010ff */
[-C--:B---3--:R-:W-:Y:S01]  /*86e0*/  HMMA.16816.F32.BF16 R84, R108, R116.reuse, R84 ;  /* 0x000000746c54723c */ /* 0x088fe20000041854 */
[----:B------:R1:W-:Y:S07]  /*86f0*/  MUFU.EX2 R198, R106 ;  /* 0x0000006a00c67308 */ /* 0x0003ee0000000800 */
[C---:B------:R-:W-:Y:S08]  /*8700*/  HMMA.16816.F32.BF16 R88, R112.reuse, R116, R88 ;  /* 0x000000747058723c */ /* 0x040ff00000041858 */
[-C--:B------:R-:W-:Y:S08]  /*8710*/  HMMA.16816.F32.BF16 R92, R112, R118.reuse, R92 ;  /* 0x00000076705c723c */ /* 0x080ff0000004185c */
[----:B------:R-:W-:Y:S04]  /*8720*/  HMMA.16816.F32.BF16 R96, R108, R118, R96 ;  /* 0x000000766c60723c */ /* 0x000fe80000041860 */
[----:B-1----:R-:W-:Y:S01]  /*8730*/  FFMA.FTZ R106, R142, c[0x0][0x2d0], -R174 ;  /* 0x0000b4008e6a7a23 */ /* 0x002fe200000108ae */
[----:B------:R-:W-:Y:S02]  /*8740*/  F2FP.BF16.PACK_AB R174, R201, R202 ;  /* 0x000000cac9ae723e */ /* 0x000fe400000010ff */
[----:B------:R-:W-:Y:S01]  /*8750*/  MOV R142, R181 ;  /* 0x000000b5008e7202 */ /* 0x000fe20000000f00 */
[----:B------:R1:W-:Y:S01]  /*8760*/  MUFU.EX2 R197, R106 ;  /* 0x0000006a00c57308 */ /* 0x0003e20000000800 */
[----:B------:R-:W-:Y:S03]  /*8770*/  LDSM.16.MT88.4 R180, [R217+0x2d00] ;  /* 0x002d0000d9b4783b */ /* 0x000fe60000004200 */
[--C-:B-1----:R-:W-:Y:S06]  /*8780*/  FFMA.FTZ R106, R192, c[0x0][0x2d0], -R175.reuse ;  /* 0x0000b400c06a7a23 */ /* 0x102fec00000108af */
[----:B------:R1:W2:Y:S02]  /*8790*/  MUFU.EX2 R192, R106 ;  /* 0x0000006a00c07308 */ /* 0x0002a40000000800 */
[--C-:B-1----:R-:W-:Y:S01]  /*87a0*/  FFMA.FTZ R106, R140, c[0x0][0x2d0], -R175.reuse ;  /* 0x0000b4008c6a7a23 */ /* 0x102fe200000108af */
[----:B------:R-:W-:Y:S02]  /*87b0*/  MOV R140, R138 ;  /* 0x0000008a008c7202 */ /* 0x000fe40000000f00 */
[----:B--2---:R-:W-:Y:S05]  /*87c0*/  F2FP.BF16.PACK_AB R176, R194, R192 ;  /* 0x000000c0c2b0723e */ /* 0x004fea00000010ff */
[----:B------:R1:W-:Y:S02]  /*87d0*/  MUFU.EX2 R191, R106 ;  /* 0x0000006a00bf7308 */ /* 0x0003e40000000800 */
[----:B-1----:R-:W-:Y:S01]  /*87e0*/  FFMA.FTZ R106, R189, c[0x0][0x2d0], -R175 ;  /* 0x0000b400bd6a7a23 */ /* 0x002fe200000108af */
[----:B------:R-:W-:Y:S07]  /*87f0*/  F2FP.BF16.PACK_AB R175, R197, R198 ;  /* 0x000000c6c5af723e */ /* 0x000fee00000010ff */
[----:B------:R1:W2:Y:S02]  /*8800*/  MUFU.EX2 R189, R106 ;  /* 0x0000006a00bd7308 */ /* 0x0002a40000000800 */
[--C-:B-1----:R-:W-:Y:S01]  /*8810*/  FFMA.FTZ R106, R184, c[0x0][0x2d0], -R105.reuse ;  /* 0x0000b400b86a7a23 */ /* 0x102fe20000010869 */
[----:B--2---:R-:W-:Y:S07]  /*8820*/  F2FP.BF16.PACK_AB R178, R189, R191 ;  /* 0x000000bfbdb2723e */ /* 0x004fee00000010ff */
[----:B------:R1:W-:Y:S02]  /*8830*/  MUFU.EX2 R184, R106 ;  /* 0x0000006a00b87308 */ /* 0x0003e40000000800 */
[--C-:B-1----:R-:W-:Y:S02]  /*8840*/  FFMA.FTZ R106, R139, c[0x0][0x2d0], -R105.reuse ;  /* 0x0000b4008b6a7a23 */ /* 0x102fe40000010869 */
[----:B------:R-:W-:Y:S01]  /*8850*/  FFMA.FTZ R105, R172, c[0x0][0x2d0], -R105 ;  /* 0x0000b400ac697a23 */ /* 0x000fe20000010869 */
[----:B------:R-:W-:Y:S01]  /*8860*/  F2FP.BF16.PACK_AB R172, R204, R203 ;  /* 0x000000cbccac723e */ /* 0x000fe200000010ff */
[----:B------:R-:W1:Y:S04]  /*8870*/  LDSM.16.MT88.4 R136, [R218+0xd00] ;  /* 0x000d0000da88783b */ /* 0x000e680000004200 */
[----:B------:R-:W2:Y:S02]  /*8880*/  MUFU.EX2 R106, R106 ;  /* 0x0000006a006a7308 */ /* 0x000ea40000000800 */
[-C--:B----4-:R-:W-:Y:S02]  /*8890*/  HMMA.16816.F32.BF16 R112, R172, R124.reuse, R4 ;  /* 0x0000007cac70723c */ /* 0x090fe40000041804 */
[----:B------:R-:W3:Y:S06]  /*88a0*/  LDSM.16.MT88.4 R4, [R218+0x2d00] ;  /* 0x002d0000da04783b */ /* 0x000eec0000004200 */
[----:B------:R-:W4:Y:S01]  /*88b0*/  MUFU.EX2 R105, R105 ;  /* 0x0000006900697308 */ /* 0x000f220000000800 */
[----:B--2---:R-:W-:Y:S03]  /*88c0*/  F2FP.BF16.PACK_AB R177, R106, R184 ;  /* 0x000000b86ab1723e */ /* 0x004fe600000010ff */
[----:B----4-:R-:W-:Y:S07]  /*88d0*/  F2FP.BF16.PACK_AB R179, R105, R107 ;  /* 0x0000006b69b3723e */ /* 0x010fee00000010ff */
[C---:B------:R-:W-:Y:S07]  /*88e0*/  HMMA.16816.F32.BF16 R108, R176.reuse, R124, R8 ;  /* 0x0000007cb06c723c */ /* 0x040fee0000041808 */
[----:B------:R-:W-:Y:S01]  /*88f0*/  MOV R11, R143 ;  /* 0x0000008f000b7202 */ /* 0x000fe20000000f00 */
[-C--:B------:R-:W-:Y:S04]  /*8900*/  HMMA.16816.F32.BF16 R116, R176, R126.reuse, R12 ;  /* 0x0000007eb074723c */ /* 0x080fe8000004180c */
[----:B------:R-:W-:Y:S02]  /*8910*/  MOV R10, R144 ;  /* 0x00000090000a7202 */ /* 0x000fe40000000f00 */
[----:B------:R-:W-:Y:S02]  /*8920*/  MOV R8, R145 ;  /* 0x0000009100087202 */ /* 0x000fe40000000f00 */
[C---:B------:R-:W-:Y:S01]  /*8930*/  HMMA.16816.F32.BF16 R120, R172.reuse, R126, R16 ;  /* 0x0000007eac78723c */ /* 0x040fe20000041810 */
[----:B------:R-:W2:Y:S03]  /*8940*/  LDL.LU R16, [R1+0x4] ;  /* 0x0000040001107983 */ /* 0x000ea60000300800 */
[----:B------:R-:W-:Y:S01]  /*8950*/  MOV R13, R141 ;  /* 0x0000008d000d7202 */ /* 0x000fe20000000f00 */
[----:B------:R-:W4:Y:S01]  /*8960*/  LDL.LU R18, [R1+0x8] ;  /* 0x0000080001127983 */ /* 0x000f220000300800 */
[----:B------:R-:W-:Y:S02]  /*8970*/  MOV R14, R140 ;  /* 0x0000008c000e7202 */ /* 0x000fe40000000f00 */
[-C--:B-1----:R-:W-:Y:S01]  /*8980*/  HMMA.16816.F32.BF16 R124, R172, R136.reuse, R20 ;  /* 0x00000088ac7c723c */ /* 0x082fe20000041814 */
[----:B------:R-:W5:Y:S03]  /*8990*/  LDL.LU R19, [R1+0xc] ;  /* 0x00000c0001137983 */ /* 0x000f660000300800 */
[----:B------:R-:W-:Y:S01]  /*89a0*/  MOV R15, R135 ;  /* 0x00000087000f7202 */ /* 0x000fe20000000f00 */
[----:B------:R-:W5:Y:S01]  /*89b0*/  LDL.LU R22, [R1] ;  /* 0x0000000001167983 */ /* 0x000f620000300800 */
[----:B------:R-:W-:Y:S02]  /*89c0*/  MOV R17, R134 ;  /* 0x0000008600117202 */ /* 0x000fe40000000f00 */
[C---:B------:R-:W-:Y:S04]  /*89d0*/  HMMA.16816.F32.BF16 R128, R176.reuse, R136, R24 ;  /* 0x00000088b080723c */ /* 0x040fe80000041818 */
[----:B------:R-:W-:Y:S02]  /*89e0*/  MOV R21, R133 ;  /* 0x0000008500157202 */ /* 0x000fe40000000f00 */
[----:B------:R-:W-:Y:S02]  /*89f0*/  MOV R23, R132 ;  /* 0x0000008400177202 */ /* 0x000fe40000000f00 */
[-C--:B------:R-:W-:Y:S04]  /*8a00*/  HMMA.16816.F32.BF16 R132, R176, R138.reuse, R28 ;  /* 0x0000008ab084723c */ /* 0x080fe8000004181c */
[----:B------:R-:W-:Y:S02]  /*8a10*/  MOV R9, R146 ;  /* 0x0000009200097202 */ /* 0x000fe40000000f00 */
[----:B------:R-:W-:Y:S02]  /*8a20*/  MOV R12, R142 ;  /* 0x0000008e000c7202 */ /* 0x000fe40000000f00 */
[C---:B------:R-:W-:Y:S08]  /*8a30*/  HMMA.16816.F32.BF16 R136, R172.reuse, R138, R32 ;  /* 0x0000008aac88723c */ /* 0x040ff00000041820 */
[-C--:B------:R-:W-:Y:S08]  /*8a40*/  HMMA.16816.F32.BF16 R140, R172, R152.reuse, R36 ;  /* 0x00000098ac8c723c */ /* 0x080ff00000041824 */
        /* <DEDUP_REMOVED lines=11> */
[-C--:B---3--:R-:W-:Y:S08]  /*8b00*/  HMMA.16816.F32.BF16 R84, R172, R4.reuse, R84 ;  /* 0x00000004ac54723c */ /* 0x088ff00000041854 */
[C---:B------:R-:W-:Y:S08]  /*8b10*/  HMMA.16816.F32.BF16 R88, R176.reuse, R4, R88 ;  /* 0x00000004b058723c */ /* 0x040ff00000041858 */
[-C--:B------:R-:W-:Y:S08]  /*8b20*/  HMMA.16816.F32.BF16 R92, R176, R6.reuse, R92 ;  /* 0x00000006b05c723c */ /* 0x080ff0000004185c */
[----:B------:R-:W-:Y:S04]  /*8b30*/  HMMA.16816.F32.BF16 R96, R172, R6, R96 ;  /* 0x00000006ac60723c */ /* 0x000fe80000041860 */
[----:B--2---:R-:W-:Y:S02]  /*8b40*/  FFMA.FTZ R100, R100, R16, R23 ;  /* 0x0000001064647223 */ /* 0x004fe40000010017 */
[----:B----4-:R-:W-:Y:S02]  /*8b50*/  FFMA.FTZ R3, R3, R18, R17 ;  /* 0x0000001203037223 */ /* 0x010fe40000010011 */
[----:B------:R-:W-:Y:S01]  /*8b60*/  FADD.FTZ R12, R12, R100 ;  /* 0x000000640c0c7221 */ /* 0x000fe20000010000 */
[----:B------:R-:W-:Y:S03]  /*8b70*/  MOV R100, R103 ;  /* 0x0000006700647202 */ /* 0x000fe60000000f00 */
[----:B-----5:R-:W-:Y:S02]  /*8b80*/  FFMA.FTZ R0, R0, R19, R205 ;  /* 0x0000001300007223 */ /* 0x020fe400000100cd */
[----:B------:R-:W-:Y:S02]  /*8b90*/  FADD.FTZ R3, R13, R3 ;  /* 0x000000030d037221 */ /* 0x000fe40000010000 */
[----:B------:R-:W-:Y:S02]  /*8ba0*/  FFMA.FTZ R101, R101, R22, R21 ;  /* 0x0000001665657223 */ /* 0x000fe40000010015 */
[----:B------:R-:W-:Y:S02]  /*8bb0*/  FADD.FTZ R0, R206, R0 ;  /* 0x00000000ce007221 */ /* 0x000fe40000010000 */
        /* <DEDUP_REMOVED lines=51> */
[----:B------:R-:W-:Y:S01]  /*8ef0*/  FADD.FTZ R7, R106, R4 ;  /* 0x000000046a077221 */ /* 0x000fe20000010000 */
[----:B------:R-:W-:Y:S01]  /*8f00*/  MOV R106, R2 ;  /* 0x00000002006a7202 */ /* 0x000fe20000000f00 */
[----:B------:R-:W-:Y:S01]  /*8f10*/  FADD.FTZ R4, R198, R0 ;  /* 0x00000000c6047221 */ /* 0x000fe20000010000 */
[----:B------:R-:W-:Y:S01]  /*8f20*/  STL [R1], R5 ;  /* 0x0000000501007387 */ /* 0x000fe20000100800 */
[----:B------:R-:W-:Y:S02]  /*8f30*/  FADD.FTZ R3, R189, R3 ;  /* 0x00000003bd037221 */ /* 0x000fe40000010000 */
[----:B------:R-:W-:Y:S02]  /*8f40*/  FADD.FTZ R4, R197, R4 ;  /* 0x00000004c5047221 */ /* 0x000fe40000010000 */
[----:B------:R-:W-:Y:S03]  /*8f50*/  FADD.FTZ R0, R107, R7 ;  /* 0x000000076b007221 */ /* 0x000fe60000010000 */
[----:B------:R-:W-:Y:S01]  /*8f60*/  STL [R1+0x4], R4 ;  /* 0x0000040401007387 */ /* 0x000fe20000100800 */
[----:B------:R-:W-:Y:S01]  /*8f70*/  FADD.FTZ R0, R105, R0 ;  /* 0x0000000069007221 */ /* 0x000fe20000010000 */
[----:B------:R-:W-:Y:S02]  /*8f80*/  MOV R105, R102 ;  /* 0x0000006600697202 */ /* 0x000fe40000000f00 */
[----:B------:R1:W-:Y:S04]  /*8f90*/  STL [R1+0x8], R3 ;  /* 0x0000080301007387 */ /* 0x0003e80000100800 */
[----:B------:R2:W-:Y:S01]  /*8fa0*/  STL [R1+0xc], R0 ;  /* 0x00000c0001007387 */ /* 0x0005e20000100800 */
[----:B-1----:R-:W-:Y:S01]  /*8fb0*/  MOV R3, R104 ;  /* 0x0000006800037202 */ /* 0x002fe20000000f00 */
[----:B------:R-:W-:-:S05]  /*8fc0*/  @P0 BRA `(.L_x_11) ;  /* 0xffffc22000000947 */ /* 0x000fca000383ffff */
.L_x_10:
[----:B--2---:R-:W2:Y:S04]  /*8fd0*/  LDL.LU R0, [R1] ;  /* 0x0000000001007983 */ /* 0x004ea80000300800 */
[----:B------:R-:W3:Y:S04]  /*8fe0*/  LDL.LU R4, [R1+0x4] ;  /* 0x0000040001047983 */ /* 0x000ee80000300800 */
[----:B------:R-:W4:Y:S04]  /*8ff0*/  LDL.LU R8, [R1+0x8] ;  /* 0x0000080001087983 */ /* 0x000f280000300800 */
[----:B------:R-:W5:Y:S01]  /*9000*/  LDL.LU R5, [R1+0xc] ;  /* 0x00000c0001057983 */ /* 0x000f620000300800 */
[----:B------:R-:W-:-:S02]  /*9010*/  MOV R18, 0xff800000 ;  /* 0xff80000000127802 */ /* 0x000fc40000000f00 */
[----:B------:R-:W-:Y:S02]  /*9020*/  MOV R19, 0xff800000 ;  /* 0xff80000000137802 */ /* 0x000fe40000000f00 */
[----:B------:R-:W-:Y:S02]  /*9030*/  MOV R20, 0xff800000 ;  /* 0xff80000000147802 */ /* 0x000fe40000000f00 */
[----:B------:R-:W-:Y:S02]  /*9040*/  MOV R21, 0xff800000 ;  /* 0xff80000000157802 */ /* 0x000fe40000000f00 */
[----:B------:R-:W-:Y:S01]  /*9050*/  PLOP3.LUT P4, PT, PT, PT, PT, 0x8, 0x0 ;  /* 0x000000000000781c */ /* 0x000fe20003f8e170 */
[----:B--2---:R-:W1:Y:S04]  /*9060*/  SHFL.BFLY PT, R11, R0, 0x2, 0x1f ;  /* 0x0c401f00000b7f89 */ /* 0x004e6800000e0000 */
[----:B---3--:R-:W2:Y:S04]  /*9070*/  SHFL.BFLY PT, R9, R4, 0x2, 0x1f ;  /* 0x0c401f0004097f89 */ /* 0x008ea800000e0000 */
[----:B----4-:R-:W3:Y:S04]  /*9080*/  SHFL.BFLY PT, R7, R8, 0x2, 0x1f ;  /* 0x0c401f0008077f89 */ /* 0x010ee800000e0000 */
[----:B-----5:R-:W4:Y:S01]  /*9090*/  SHFL.BFLY PT, R6, R5, 0x2, 0x1f ;  /* 0x0c401f0005067f89 */ /* 0x020f2200000e0000 */
[----:B-1----:R-:W-:-:S02]  /*90a0*/  FADD.FTZ R11, R11, R0 ;  /* 0x000000000b0b7221 */ /* 0x002fc40000010000 */
[----:B--2---:R-:W-:-:S03]  /*90b0*/  FADD.FTZ R9, R9, R4 ;  /* 0x0000000409097221 */ /* 0x004fc60000010000 */
[----:B------:R-:W1:Y:S01]  /*90c0*/  SHFL.BFLY PT, R0, R11, 0x1, 0x1f ;  /* 0x0c201f000b007f89 */ /* 0x000e6200000e0000 */
[----:B---3--:R-:W-:-:S03]  /*90d0*/  FADD.FTZ R7, R7, R8 ;  /* 0x0000000807077221 */ /* 0x008fc60000010000 */
[----:B------:R-:W2:Y:S01]  /*90e0*/  SHFL.BFLY PT, R4, R9, 0x1, 0x1f ;  /* 0x0c201f0009047f89 */ /* 0x000ea200000e0000 */
[----:B----4-:R-:W-:-:S03]  /*90f0*/  FADD.FTZ R6, R6, R5 ;  /* 0x0000000506067221 */ /* 0x010fc60000010000 */
[----:B------:R-:W3:Y:S04]  /*9100*/  SHFL.BFLY PT, R3, R7, 0x1, 0x1f ;  /* 0x0c201f0007037f89 */ /* 0x000ee800000e0000 */
[----:B------:R-:W4:Y:S01]  /*9110*/  SHFL.BFLY PT, R5, R6, 0x1, 0x1f ;  /* 0x0c201f0006057f89 */ /* 0x000f2200000e0000 */
[----:B-1----:R-:W-:Y:S01]  /*9120*/  FADD.FTZ R11, R11, R0 ;  /* 0x000000000b0b7221 */ /* 0x002fe20000010000 */
[----:B------:R-:W-:Y:S01]  /*9130*/  MOV R0, RZ ;  /* 0x000000ff00007202 */ /* 0x000fe20000000f00 */
[----:B--2---:R-:W-:-:S03]  /*9140*/  FADD.FTZ R9, R9, R4 ;  /* 0x0000000409097221 */ /* 0x004fc60000010000 */
[----:B------:R-:W-:Y:S02]  /*9150*/  FSETP.NE.FTZ.AND P3, PT, R11, RZ, PT ;  /* 0x000000ff0b00720b */ /* 0x000fe40003f75000 */
[----:B------:R-:W-:Y:S01]  /*9160*/  MOV R4, RZ ;  /* 0x000000ff00047202 */ /* 0x000fe20000000f00 */
[----:B---3--:R-:W-:Y:S01]  /*9170*/  FADD.FTZ R7, R7, R3 ;  /* 0x0000000307077221 */ /* 0x008fe20000010000 */
[----:B------:R-:W-:Y:S02]  /*9180*/  FSETP.NE.FTZ.AND P2, PT, R9, RZ, PT ;  /* 0x000000ff0900720b */ /* 0x000fe40003f55000 */
[----:B------:R-:W-:Y:S01]  /*9190*/  MOV R3, RZ ;  /* 0x000000ff00037202 */ /* 0x000fe20000000f00 */
[----:B----4-:R-:W-:Y:S01]  /*91a0*/  FADD.FTZ R6, R5, R6 ;  /* 0x0000000605067221 */ /* 0x010fe20000010000 */
[----:B------:R-:W-:-:S04]  /*91b0*/  FSETP.NE.FTZ.AND P1, PT, R7, RZ, PT ;  /* 0x000000ff0700720b */ /* 0x000fc80003f35000 */
[----:B------:R-:W-:Y:S01]  /*91c0*/  FSETP.NE.FTZ.AND P0, PT, R6, RZ, PT ;  /* 0x000000ff0600720b */ /* 0x000fe20003f15000 */
[----:B------:R-:W1:Y:S08]  /*91d0*/  @P3 MUFU.RCP R0, R11 ;  /* 0x0000000b00003308 */ /* 0x000e700000001000 */
[----:B------:R-:W2:Y:S04]  /*91e0*/  @P1 MUFU.RCP R3, R7 ;  /* 0x0000000700031308 */ /* 0x000ea80000001000 */
[----:B------:R-:W-:Y:S01]  /*91f0*/  @P0 MOV R8, 0x3f317218 ;  /* 0x3f31721800080802 */ /* 0x000fe20000000f00 */
[----:B-1----:R-:W-:-:S03]  /*9200*/  FMUL.FTZ R112, R0, R112 ;  /* 0x0000007000707220 */ /* 0x002fc60000410000 */
[----:B------:R-:W1:Y:S01]  /*9210*/  @P2 MUFU.RCP R4, R9 ;  /* 0x0000000900042308 */ /* 0x000e620000001000 */
[C---:B------:R-:W-:Y:S02]  /*9220*/  FMUL.FTZ R113, R0.reuse, R113 ;  /* 0x0000007100717220 */ /* 0x040fe40000410000 */
[C---:B------:R-:W-:Y:S02]  /*9230*/  FMUL.FTZ R120, R0.reuse, R120 ;  /* 0x0000007800787220 */ /* 0x040fe40000410000 */
[C---:B------:R-:W-:Y:S02]  /*9240*/  FMUL.FTZ R121, R0.reuse, R121 ;  /* 0x0000007900797220 */ /* 0x040fe40000410000 */
[C---:B------:R-:W-:Y:S01]  /*9250*/  FMUL.FTZ R124, R0.reuse, R124 ;  /* 0x0000007c007c7220 */ /* 0x040fe20000410000 */
[----:B------:R-:W-:Y:S01]  /*9260*/  @P3 MUFU.LG2 R11, R11 ;  /* 0x0000000b000b3308 */ /* 0x000fe20000000c00 */
[C---:B------:R-:W-:Y:S02]  /*9270*/  FMUL.FTZ R125, R0.reuse, R125 ;  /* 0x0000007d007d7220 */ /* 0x040fe40000410000 */
[----:B------:R-:W-:-:S02]  /*9280*/  FMUL.FTZ R136, R0, R136 ;  /* 0x0000008800887220 */ /* 0x000fc40000410000 */
[C---:B------:R-:W-:Y:S02]  /*9290*/  FMUL.FTZ R137, R0.reuse, R137 ;  /* 0x0000008900897220 */ /* 0x040fe40000410000 */
[C---:B------:R-:W-:Y:S01]  /*92a0*/  FMUL.FTZ R140, R0.reuse, R140 ;  /* 0x0000008c008c7220 */ /* 0x040fe20000410000 */
[----:B------:R-:W-:Y:S01]  /*92b0*/  @P2 MUFU.LG2 R9, R9 ;  /* 0x0000000900092308 */ /* 0x000fe20000000c00 */
[C---:B------:R-:W-:Y:S02]  /*92c0*/  FMUL.FTZ R141, R0.reuse, R141 ;  /* 0x0000008d008d7220 */ /* 0x040fe40000410000 */
[C---:B------:R-:W-:Y:S02]  /*92d0*/  FMUL.FTZ R152, R0.reuse, R152 ;  /* 0x0000009800987220 */ /* 0x040fe40000410000 */
[C---:B------:R-:W-:Y:S02]  /*92e0*/  FMUL.FTZ R153, R0.reuse, R153 ;  /* 0x0000009900997220 */ /* 0x040fe40000410000 */
[C---:B------:R-:W-:Y:S01]  /*92f0*/  FMUL.FTZ R156, R0.reuse, R156 ;  /* 0x0000009c009c7220 */ /* 0x040fe20000410000 */
[----:B------:R-:W-:Y:S01]  /*9300*/  @P1 MUFU.LG2 R7, R7 ;  /* 0x0000000700071308 */ /* 0x000fe20000000c00 */
[----:B------:R-:W-:-:S02]  /*9310*/  FMUL.FTZ R157, R0, R157 ;  /* 0x0000009d009d7220 */ /* 0x000fc40000410000 */
[C---:B------:R-:W-:Y:S02]  /*9320*/  FMUL.FTZ R168, R0.reuse, R168 ;  /* 0x000000a800a87220 */ /* 0x040fe40000410000 */
[C---:B------:R-:W-:Y:S02]  /*9330*/  FMUL.FTZ R169, R0.reuse, R169 ;  /* 0x000000a900a97220 */ /* 0x040fe40000410000 */
[C---:B------:R-:W-:Y:S02]  /*9340*/  FMUL.FTZ R68, R0.reuse, R68 ;  /* 0x0000004400447220 */ /* 0x040fe40000410000 */
[C---:B------:R-:W-:Y:S02]  /*9350*/  FMUL.FTZ R69, R0.reuse, R69 ;  /* 0x0000004500457220 */ /* 0x040fe40000410000 */
[C---:B------:R-:W-:Y:S02]  /*9360*/  FMUL.FTZ R80, R0.reuse, R80 ;  /* 0x0000005000507220 */ /* 0x040fe40000410000 */
[----:B------:R-:W-:-:S02]  /*9370*/  FMUL.FTZ R81, R0, R81 ;  /* 0x0000005100517220 */ /* 0x000fc40000410000 */
[C---:B------:R-:W-:Y:S02]  /*9380*/  FMUL.FTZ R84, R0.reuse, R84 ;  /* 0x0000005400547220 */ /* 0x040fe40000410000 */
[C---:B------:R-:W-:Y:S02]  /*9390*/  FMUL.FTZ R85, R0.reuse, R85 ;  /* 0x0000005500557220 */ /* 0x040fe40000410000 */
[C---:B------:R-:W-:Y:S02]  /*93a0*/  FMUL.FTZ R96, R0.reuse, R96 ;  /* 0x0000006000607220 */ /* 0x040fe40000410000 */
[----:B------:R-:W-:Y:S01]  /*93b0*/  FMUL.FTZ R97, R0, R97 ;  /* 0x0000006100617220 */ /* 0x000fe20000410000 */
[----:B------:R-:W-:Y:S01]  /*93c0*/  MOV R0, RZ ;  /* 0x000000ff00007202 */ /* 0x000fe20000000f00 */
[C---:B--2---:R-:W-:Y:S02]  /*93d0*/  FMUL.FTZ R108, R3.reuse, R108 ;  /* 0x0000006c036c7220 */ /* 0x044fe40000410000 */
[----:B------:R-:W-:-:S02]  /*93e0*/  FMUL.FTZ R109, R3, R109 ;  /* 0x0000006d036d7220 */ /* 0x000fc40000410000 */
[C---:B------:R-:W-:Y:S01]  /*93f0*/  FMUL.FTZ R116, R3.reuse, R116 ;  /* 0x0000007403747220 */ /* 0x040fe20000410000 */
[----:B------:R-:W2:Y:S01]  /*9400*/  @P0 MUFU.RCP R0, R6 ;  /* 0x0000000600000308 */ /* 0x000ea20000001000 */
[C---:B------:R-:W-:Y:S02]  /*9410*/  FMUL.FTZ R117, R3.reuse, R117 ;  /* 0x0000007503757220 */ /* 0x040fe40000410000 */
[C---:B------:R-:W-:Y:S02]  /*9420*/  FMUL.FTZ R128, R3.reuse, R128 ;  /* 0x0000008003807220 */ /* 0x040fe40000410000 */
[C---:B------:R-:W-:Y:S02]  /*9430*/  FMUL.FTZ R129, R3.reuse, R129 ;  /* 0x0000008103817220 */ /* 0x040fe40000410000 */
[C---:B------:R-:W-:Y:S01]  /*9440*/  FMUL.FTZ R132, R3.reuse, R132 ;  /* 0x0000008403847220 */ /* 0x040fe20000410000 */
[----:B------:R-:W3:Y:S01]  /*9450*/  @P0 MUFU.LG2 R6, R6 ;  /* 0x0000000600060308 */ /* 0x000ee20000000c00 */
        /* <DEDUP_REMOVED lines=17> */
[----:B------:R-:W-:Y:S01]  /*9570*/  @P2 MOV R3, 0x3f317218 ;  /* 0x3f31721800032802 */ /* 0x000fe20000000f00 */
[C---:B-1----:R-:W-:Y:S02]  /*9580*/  FMUL.FTZ R114, R4.reuse, R114 ;  /* 0x0000007204727220 */ /* 0x042fe40000410000 */
        /* <DEDUP_REMOVED lines=24> */
[C---:B--2---:R-:W-:Y:S02]  /*9710*/  FMUL.FTZ R110, R0.reuse, R110 ;  /* 0x0000006e006e7220 */ /* 0x044fe40000410000 */
        /* <DEDUP_REMOVED lines=24> */
[----:B------:R-:W-:Y:S02]  /*98a0*/  @P2 FMUL.FTZ R5, R3, c[0x0][0x2d0] ;  /* 0x0000b40003052a20 */ /* 0x000fe40000410000 */
[----:B------:R-:W-:-:S02]  /*98b0*/  @P3 FMUL.FTZ R10, R4, c[0x0][0x2d0] ;  /* 0x0000b400040a3a20 */ /* 0x000fc40000410000 */
[----:B------:R-:W-:Y:S02]  /*98c0*/  @P1 FMUL.FTZ R3, R0, c[0x0][0x2d0] ;  /* 0x0000b40000031a20 */ /* 0x000fe40000410000 */
[----:B------:R-:W-:Y:S02]  /*98d0*/  @P3 FMUL.FTZ R11, R11, 0.69314718246459960938 ;  /* 0x3f3172180b0b3820 */ /* 0x000fe40000410000 */
[----:B------:R-:W-:Y:S02]  /*98e0*/  @P2 FMUL.FTZ R9, R9, 0.69314718246459960938 ;  /* 0x3f31721809092820 */ /* 0x000fe40000410000 */
[----:B------:R-:W-:Y:S02]  /*98f0*/  @P1 FMUL.FTZ R7, R7, 0.69314718246459960938 ;  /* 0x3f31721807071820 */ /* 0x000fe40000410000 */
[----:B---3--:R-:W-:Y:S02]  /*9900*/  @P0 FMUL.FTZ R4, R6, 0.69314718246459960938 ;  /* 0x3f31721806040820 */ /* 0x008fe40000410000 */
[----:B------:R-:W-:-:S02]  /*9910*/  @P0 FMUL.FTZ R0, R8, c[0x0][0x2d0] ;  /* 0x0000b40008000a20 */ /* 0x000fc40000410000 */
[----:B------:R-:W-:Y:S02]  /*9920*/  @P3 FFMA.FTZ R18, R10, R104, R11 ;  /* 0x000000680a123223 */ /* 0x000fe4000001000b */
[----:B------:R-:W-:Y:S02]  /*9930*/  @P2 FFMA.FTZ R19, R5, R103, R9 ;  /* 0x0000006705132223 */ /* 0x000fe40000010009 */
[----:B------:R-:W-:Y:S02]  /*9940*/  @P1 FFMA.FTZ R20, R3, R102, R7 ;  /* 0x0000006603141223 */ /* 0x000fe40000010007 */
[----:B------:R-:W-:Y:S02]  /*9950*/  @P0 FFMA.FTZ R21, R0, R2, R4 ;  /* 0x0000000200150223 */ /* 0x000fe40000010004 */
.L_x_3:
[----:B-1----:R-:W-:Y:S05]  /*9960*/  @P4 BRA `(.L_x_12) ;  /* 0x00001a2000004947 */ /* 0x002fea0003800000 */
[----:B------:R-:W2:Y:S01]  /*9970*/  LDL.LU R14, [R1+0x50] ;  /* 0x00005000010e7983 */ /* 0x000ea20000300800 */
[----:B------:R-:W-:Y:S01]  /*9980*/  MOV R24, c[0x0][0x4e8] ;  /* 0x00013a0000187a02 */ /* 0x000fe20000000f00 */
[----:B------:R-:W-:Y:S02]  /*9990*/  BSSY B0, `(.L_x_13) ;  /* 0x00000c1000007945 */ /* 0x000fe40003800000 */
[----:B------:R-:W1:Y:S01]  /*99a0*/  S2R R16, SR_TID.X ;  /* 0x0000000000107919 */ /* 0x000e620000002100 */
[C---:B------:R-:W-:Y:S01]  /*99b0*/  ISETP.NE.AND P0, PT, R24.reuse, 0x1, PT ;  /* 0x000000011800780c */ /* 0x040fe20003f05270 */
[----:B------:R-:W-:-:S02]  /*99c0*/  IMAD R24, R24, c[0x0][0x388], RZ ;  /* 0x0000e20018187a24 */ /* 0x000fc400078e02ff */
[----:B------:R-:W3:Y:S04]  /*99d0*/  S2R R12, SR_CTAID.Y ;  /* 0x00000000000c7919 */ /* 0x000ee80000002600 */
[----:B------:R-:W4:Y:S04]  /*99e0*/  S2R R13, SR_CTAID.Z ;  /* 0x00000000000d7919 */ /* 0x000f280000002700 */
[----:B------:R-:W5:Y:S01]  /*99f0*/  S2R R15, SR_CTAID.X ;  /* 0x00000000000f7919 */ /* 0x000f620000002500 */
[----:B-1----:R-:W-:-:S04]  /*9a00*/  SHF.R.S32.HI R11, RZ, 0x1f, R16 ;  /* 0x0000001fff0b7819 */ /* 0x002fc80000011410 */
[CC--:B------:R-:W-:Y:S02]  /*9a10*/  LEA.HI R4, R11.reuse, R16.reuse, RZ, 0x2 ;  /* 0x000000100b047211 */ /* 0x0c0fe400078f10ff */
[----:B------:R-:W-:Y:S02]  /*9a20*/  LEA.HI R11, R11, R16, RZ, 0x5 ;  /* 0x000000100b0b7211 */ /* 0x000fe400078f28ff */
[----:B------:R-:W-:Y:S02]  /*9a30*/  LOP3.LUT R4, R4, 0xfffffffc, RZ, 0xc0, !PT ;  /* 0xfffffffc04047812 */ /* 0x000fe400078ec0ff */
[--C-:B------:R-:W-:Y:S02]  /*9a40*/  SHF.R.S32.HI R6, RZ, 0x5, R11.reuse ;  /* 0x00000005ff067819 */ /* 0x100fe4000001140b */
[----:B------:R-:W-:Y:S02]  /*9a50*/  SHF.R.S32.HI R5, RZ, 0x1f, R11 ;  /* 0x0000001fff057819 */ /* 0x000fe4000001140b */
[----:B------:R-:W-:Y:S01]  /*9a60*/  LOP3.LUT R11, R11, 0xffffffe0, RZ, 0xc0, !PT ;  /* 0xffffffe00b0b7812 */ /* 0x000fe200078ec0ff */
[----:B------:R-:W-:Y:S01]  /*9a70*/  BAR.SYNC.DEFER_BLOCKING 0x1, 0x80 ;  /* 0x0042000000007b1d */ /* 0x000fe20000010000 */
[----:B--2---:R-:W-:Y:S01]  /*9a80*/  SHF.R.S32.HI R10, RZ, 0x1f, R14 ;  /* 0x0000001fff0a7819 */ /* 0x004fe2000001140e */
[----:B------:R-:W-:-:S04]  /*9a90*/  IMAD.WIDE.U32 R2, R14, c[0x0][0x4d0], RZ ;  /* 0x000134000e027a25 */ /* 0x000fc800078e00ff */
[----:B------:R-:W-:Y:S02]  /*9aa0*/  IMAD R0, R10, c[0x0][0x4d0], RZ ;  /* 0x000134000a007a24 */ /* 0x000fe400078e02ff */
[----:B------:R-:W-:Y:S02]  /*9ab0*/  IMAD.MOV R9, RZ, RZ, -R14 ;  /* 0x000000ffff097224 */ /* 0x000fe400078e0a0e */
[----:B------:R-:W-:Y:S02]  /*9ac0*/  IMAD R8, R14, c[0x0][0x4d4], R0 ;  /* 0x000135000e087a24 */ /* 0x000fe400078e0200 */
[----:B------:R-:W-:Y:S01]  /*9ad0*/  IMAD.IADD R0, R16, 0x1, -R4 ;  /* 0x0000000110007824 */ /* 0x000fe200078e0a04 */
[----:B------:R-:W-:Y:S01]  /*9ae0*/  LEA.HI R4, R5, R6, RZ, 0x2 ;  /* 0x0000000605047211 */ /* 0x000fe200078f10ff */
[----:B------:R-:W-:Y:S01]  /*9af0*/  IMAD.IADD R5, R3, 0x1, R8 ;  /* 0x0000000103057824 */ /* 0x000fe200078e0208 */
[----:B------:R-:W-:Y:S01]  /*9b00*/  IADD3 R16, -R11, R16, RZ ;  /* 0x000000100b107210 */ /* 0x000fe20007ffe1ff */
[----:B---3--:R-:W-:Y:S01]  /*9b10*/  IMAD R12, R9, c[0x0][0x550], R12 ;  /* 0x00015400090c7a24 */ /* 0x008fe200078e020c */
[----:B------:R-:W-:-:S02]  /*9b20*/  LEA.HI R7, R0, R0, RZ, 0x1 ;  /* 0x0000000000077211 */ /* 0x000fc400078f08ff */
[----:B------:R-:W-:Y:S01]  /*9b30*/  LOP3.LUT R8, R4, 0xffffffc, RZ, 0xc0, !PT ;  /* 0x0ffffffc04087812 */ /* 0x000fe200078ec0ff */
[----:B------:R-:W-:Y:S01]  /*9b40*/  IMAD.MOV.U32 R4, RZ, RZ, R2 ;  /* 0x000000ffff047224 */ /* 0x000fe200078e0002 */
[C---:B------:R-:W-:Y:S01]  /*9b50*/  LOP3.LUT R3, R7.reuse, 0x1ffffffe, RZ, 0xc0, !PT ;  /* 0x1ffffffe07037812 */ /* 0x040fe200078ec0ff */
[----:B------:R-:W-:Y:S01]  /*9b60*/  IMAD.SHL.U32 R2, R7, 0x20, RZ ;  /* 0x0000002007027824 */ /* 0x000fe200078e00ff */
[----:B------:R-:W-:Y:S01]  /*9b70*/  SHF.R.S32.HI R7, RZ, 0x1f, R16 ;  /* 0x0000001fff077819 */ /* 0x000fe20000011410 */
[----:B------:R-:W-:Y:S01]  /*9b80*/  IMAD.IADD R9, R6, 0x1, -R8 ;  /* 0x0000000106097824 */ /* 0x000fe200078e0a08 */
[----:B------:R-:W-:Y:S01]  /*9b90*/  IADD3 R8, R0, -R3, RZ ;  /* 0x8000000300087210 */ /* 0x000fe20007ffe0ff */
[----:B------:R-:W-:Y:S01]  /*9ba0*/  IMAD R0, R10, c[0x0][0x438], RZ ;  /* 0x00010e000a007a24 */ /* 0x000fe200078e02ff */
[----:B------:R-:W-:Y:S01]  /*9bb0*/  LEA.HI R17, R7, R16, RZ, 0x2 ;  /* 0x0000001007117211 */ /* 0x000fe200078f10ff */
[----:B----4-:R-:W-:Y:S01]  /*9bc0*/  IMAD.WIDE.U32 R4, R13, c[0x0][0x4d8], R4 ;  /* 0x000136000d047a25 */ /* 0x010fe200078e0004 */
[----:B------:R-:W-:-:S02]  /*9bd0*/  SHF.R.S32.HI R10, RZ, 0x1f, R13 ;  /* 0x0000001fff0a7819 */ /* 0x000fc4000001140d */
[----:B------:R-:W-:Y:S01]  /*9be0*/  SHF.R.S32.HI R7, RZ, 0x2, R17 ;  /* 0x00000002ff077819 */ /* 0x000fe20000011411 */
[----:B------:R-:W-:Y:S01]  /*9bf0*/  IMAD R6, R14, c[0x0][0x43c], R0 ;  /* 0x00010f000e067a24 */ /* 0x000fe200078e0200 */
[----:B------:R-:W-:Y:S01]  /*9c00*/  LOP3.LUT R0, R2, 0xffffffc0, RZ, 0xc0, !PT ;  /* 0xffffffc002007812 */ /* 0x000fe200078ec0ff */
[----:B------:R-:W-:Y:S01]  /*9c10*/  IMAD.WIDE.U32 R2, R14, c[0x0][0x438], RZ ;  /* 0x00010e000e027a25 */ /* 0x000fe200078e00ff */
[----:B------:R-:W-:-:S03]  /*9c20*/  LOP3.LUT P1, RZ, R16, 0x3, RZ, 0xc0, !PT ;  /* 0x0000000310ff7812 */ /* 0x000fc6000782c0ff */
[----:B------:R-:W-:Y:S02]  /*9c30*/  IMAD R8, R8, 0x8, R0 ;  /* 0x0000000808087824 */ /* 0x000fe400078e0200 */
[----:B------:R-:W-:Y:S02]  /*9c40*/  IMAD R14, R9, 0x10, R7 ;  /* 0x00000010090e7824 */ /* 0x000fe400078e0207 */
[----:B------:R-:W-:Y:S02]  /*9c50*/  IMAD R11, R10, c[0x0][0x4d8], RZ ;  /* 0x000136000a0b7a24 */ /* 0x000fe400078e02ff */
[----:B------:R-:W-:Y:S02]  /*9c60*/  IMAD.IADD R8, R14, 0x1, R8 ;  /* 0x000000010e087824 */ /* 0x000fe400078e0208 */
[----:B------:R-:W-:Y:S02]  /*9c70*/  IMAD.IADD R3, R3, 0x1, R6 ;  /* 0x0000000103037824 */ /* 0x000fe400078e0206 */
[----:B------:R-:W-:-:S02]  /*9c80*/  IMAD R6, R10, c[0x0][0x440], RZ ;  /* 0x000110000a067a24 */ /* 0x000fc400078e02ff */
[----:B-----5:R-:W-:Y:S02]  /*9c90*/  IMAD R8, R15, 0x80, R8 ;  /* 0x000000800f087824 */ /* 0x020fe400078e0208 */
[C---:B------:R-:W-:Y:S02]  /*9ca0*/  IMAD R0, R13.reuse, c[0x0][0x4dc], R11 ;  /* 0x000137000d007a24 */ /* 0x040fe400078e020b */
[C---:B------:R-:W-:Y:S02]  /*9cb0*/  IMAD R6, R13.reuse, c[0x0][0x444], R6 ;  /* 0x000111000d067a24 */ /* 0x040fe400078e0206 */
[----:B------:R-:W-:Y:S01]  /*9cc0*/  IMAD.WIDE.U32 R2, R13, c[0x0][0x440], R2 ;  /* 0x000110000d027a25 */ /* 0x000fe200078e0002 */
[----:B------:R-:W-:Y:S02]  /*9cd0*/  IADD3 R5, R5, R0, RZ ;  /* 0x0000000005057210 */ /* 0x000fe40007ffe0ff */
[----:B------:R-:W-:Y:S01]  /*9ce0*/  SHF.R.S32.HI R0, RZ, 0x1f, R12 ;  /* 0x0000001fff007819 */ /* 0x000fe2000001140c */
[----:B------:R-:W-:Y:S01]  /*9cf0*/  @P0 IMAD.HI.U32 R11, R8, c[0x0][0x4ec], RZ ;  /* 0x00013b00080b0a27 */ /* 0x000fe200078e00ff */
[----:B------:R-:W-:-:S03]  /*9d00*/  IADD3 R3, R3, R6, RZ ;  /* 0x0000000603037210 */ /* 0x000fc60007ffe0ff */
[----:B------:R-:W-:-:S04]  /*9d10*/  @P0 IMAD.HI.U32 R10, R8, c[0x0][0x4ec], RZ ;  /* 0x00013b00080a0a27 */ /* 0x000fc800078e00ff */
[--C-:B------:R-:W-:Y:S01]  /*9d20*/  IMAD.MOV.U32 R6, RZ, RZ, R8.reuse ;  /* 0x000000ffff067224 */ /* 0x100fe200078e0008 */
[----:B------:R-:W-:Y:S01]  /*9d30*/  @P0 SHF.R.U32.HI R6, RZ, c[0x0][0x4f0], R11 ;  /* 0x00013c00ff060a19 */ /* 0x000fe2000001160b */
[----:B------:R-:W-:Y:S01]  /*9d40*/  IMAD.MOV.U32 R7, RZ, RZ, R8 ;  /* 0x000000ffff077224 */ /* 0x000fe200078e0008 */
[----:B------:R-:W-:Y:S01]  /*9d50*/  @P0 SHF.R.U32.HI R7, RZ, c[0x0][0x4f0], R10 ;  /* 0x00013c00ff070a19 */ /* 0x000fe2000001160a */
[----:B------:R-:W-:Y:S01]  /*9d60*/  IMAD R9, R0, c[0x0][0x448], RZ ;  /* 0x0001120000097a24 */ /* 0x000fe200078e02ff */
[----:B------:R-:W-:Y:S01]  /*9d70*/  IADD3 R10, -R6, RZ, RZ ;  /* 0x000000ff060a7210 */ /* 0x000fe20007ffe1ff */
[----:B------:R-:W-:Y:S02]  /*9d80*/  IMAD R0, R0, c[0x0][0x4e0], RZ ;  /* 0x0001380000007a24 */ /* 0x000fe400078e02ff */
[C---:B------:R-:W-:Y:S01]  /*9d90*/  IMAD R11, R12.reuse, c[0x0][0x44c], R9 ;  /* 0x000113000c0b7a24 */ /* 0x040fe200078e0209 */
[----:B------:R-:W-:Y:S01]  /*9da0*/  SHF.R.S32.HI R9, RZ, 0x1f, R7 ;  /* 0x0000001fff097819 */ /* 0x000fe20000011407 */
[----:B------:R-:W-:-:S02]  /*9db0*/  IMAD R13, R12, c[0x0][0x4e4], R0 ;  /* 0x000139000c0d7a24 */ /* 0x000fc400078e0200 */
[----:B------:R-:W-:-:S04]  /*9dc0*/  IMAD.WIDE.U32 R4, R12, c[0x0][0x4e0], R4 ;  /* 0x000138000c047a25 */ /* 0x000fc800078e0004 */
[----:B------:R-:W-:Y:S01]  /*9dd0*/  IMAD R0, R10, c[0x0][0x4e8], R8 ;  /* 0x00013a000a007a24 */ /* 0x000fe200078e0208 */
[----:B------:R-:W-:Y:S01]  /*9de0*/  SHF.R.S32.HI R10, RZ, 0x1f, R6 ;  /* 0x0000001fff0a7819 */ /* 0x000fe20000011406 */
[----:B------:R-:W-:Y:S01]  /*9df0*/  IMAD R9, R9, c[0x0][0x430], RZ ;  /* 0x00010c0009097a24 */ /* 0x000fe200078e02ff */
[----:B------:R-:W-:Y:S01]  /*9e00*/  IADD3 R4, P0, R6, R4, RZ ;  /* 0x0000000406047210 */ /* 0x000fe20007f1e0ff */
[----:B------:R-:W-:Y:S01]  /*9e10*/  IMAD.WIDE.U32 R2, R12, c[0x0][0x448], R2 ;  /* 0x000112000c027a25 */ /* 0x000fe200078e0002 */
[----:B------:R-:W-:Y:S02]  /*9e20*/  SHF.R.S32.HI R6, RZ, 0x1f, R0 ;  /* 0x0000001fff067819 */ /* 0x000fe40000011400 */
[----:B------:R-:W-:Y:S01]  /*9e30*/  IADD3.X R5, R10, R5, R13, P0, !PT ;  /* 0x000000050a057210 */ /* 0x000fe200007fe40d */
[----:B------:R-:W-:Y:S02]  /*9e40*/  IMAD R10, R7, c[0x0][0x434], R9 ;  /* 0x00010d00070a7a24 */ /* 0x000fe400078e0209 */
[----:B------:R-:W-:-:S02]  /*9e50*/  IMAD R9, R6, c[0x0][0x4c8], RZ ;  /* 0x0001320006097a24 */ /* 0x000fc400078e02ff */
[----:B------:R-:W-:Y:S02]  /*9e60*/  IMAD.MOV R6, RZ, RZ, -R7 ;  /* 0x000000ffff067224 */ /* 0x000fe400078e0a07 */
[----:B------:R-:W-:-:S04]  /*9e70*/  IMAD.WIDE.U32 R4, R0, c[0x0][0x4c8], R4 ;  /* 0x0001320000047a25 */ /* 0x000fc800078e0004 */
[----:B------:R-:W-:Y:S02]  /*9e80*/  IMAD R0, R0, c[0x0][0x4cc], R9 ;  /* 0x0001330000007a24 */ /* 0x000fe400078e0209 */
[----:B------:R-:W-:Y:S02]  /*9e90*/  IMAD.IADD R3, R3, 0x1, R11 ;  /* 0x0000000103037824 */ /* 0x000fe400078e020b */
[----:B------:R-:W-:Y:S01]  /*9ea0*/  IMAD R13, R6, c[0x0][0x4e8], R8 ;  /* 0x00013a00060d7a24 */ /* 0x000fe200078e0208 */
[C---:B------:R-:W-:Y:S01]  /*9eb0*/  LEA R6, P0, R4.reuse, c[0x0][0x4a8], 0x2 ;  /* 0x00012a0004067a11 */ /* 0x040fe200078010ff */
[----:B------:R-:W-:Y:S02]  /*9ec0*/  IMAD.IADD R0, R5, 0x1, R0 ;  /* 0x0000000105007824 */ /* 0x000fe400078e0200 */
[----:B------:R-:W-:Y:S01]  /*9ed0*/  IMAD.WIDE.U32 R2, R7, c[0x0][0x430], R2 ;  /* 0x00010c0007027a25 */ /* 0x000fe200078e0002 */
[----:B------:R-:W-:Y:S01]  /*9ee0*/  SHF.R.S32.HI R7, RZ, 0x1f, R13 ;  /* 0x0000001fff077819 */ /* 0x000fe2000001140d */
[----:B------:R-:W-:Y:S01]  /*9ef0*/  SHFL.IDX PT, R8, R6, 0x2, 0x1c1f ;  /* 0x005c1f0006087f89 */ /* 0x000fe200000e0000 */
[----:B------:R-:W-:Y:S01]  /*9f00*/  LEA.HI.X R0, R4, c[0x0][0x4ac], R0, 0x2, P0 ;  /* 0x00012b0004007a11 */ /* 0x000fe200000f1400 */
[----:B------:R-:W-:Y:S01]  /*9f10*/  IMAD R12, R15, 0x80, R14 ;  /* 0x000000800f0c7824 */ /* 0x000fe200078e020e */
[----:B------:R-:W-:Y:S01]  /*9f20*/  IADD3 R3, R3, R10, RZ ;  /* 0x0000000a03037210 */ /* 0x000fe20007ffe0ff */
[----:B------:R-:W-:Y:S01]  /*9f30*/  IMAD R7, R7, c[0x0][0x428], RZ ;  /* 0x00010a0007077a24 */ /* 0x000fe200078e02ff */
[----:B------:R-:W-:Y:S02]  /*9f40*/  SHFL.IDX PT, R4, R6, RZ, 0x1c1f ;  /* 0x001c1fff06047589 */ /* 0x000fe400000e0000 */
[C---:B------:R-:W-:Y:S01]  /*9f50*/  IADD3 R14, R12.reuse, 0x40, RZ ;  /* 0x000000400c0e7810 */ /* 0x040fe20007ffe0ff */
[C---:B------:R-:W-:Y:S01]  /*9f60*/  IMAD R15, R13.reuse, c[0x0][0x42c], R7 ;  /* 0x00010b000d0f7a24 */ /* 0x040fe200078e0207 */
[----:B------:R-:W1:Y:S01]  /*9f70*/  SHFL.IDX PT, R5, R0, RZ, 0x1c1f ;  /* 0x001c1fff00057589 */ /* 0x000e6200000e0000 */
[----:B------:R-:W-:Y:S01]  /*9f80*/  IMAD.WIDE.U32 R2, R13, c[0x0][0x428], R2 ;  /* 0x00010a000d027a25 */ /* 0x000fe200078e0002 */
[----:B------:R-:W-:-:S02]  /*9f90*/  IADD3 R13, R12, 0x48, RZ ;  /* 0x000000480c0d7810 */ /* 0x000fc40007ffe0ff */
[----:B------:R-:W-:Y:S01]  /*9fa0*/  SHFL.IDX PT, R10, R6, 0x1, 0x1c1f ;  /* 0x003c1f00060a7f89 */ /* 0x000fe200000e0000 */
[-C--:B------:R-:W-:Y:S02]  /*9fb0*/  ISETP.GE.OR P4, PT, R12, R24.reuse, P1 ;  /* 0x000000180c00720c */ /* 0x080fe40000f86670 */
[-C--:B------:R-:W-:Y:S01]  /*9fc0*/  ISETP.GE.OR P2, PT, R14, R24.reuse, P1 ;  /* 0x000000180e00720c */ /* 0x080fe20000f46670 */
[----:B------:R-:W2:Y:S01]  /*9fd0*/  SHFL.IDX PT, R11, R0, 0x1, 0x1c1f ;  /* 0x003c1f00000b7f89 */ /* 0x000ea200000e0000 */
[----:B------:R-:W-:Y:S02]  /*9fe0*/  IADD3 R3, R3, R15, RZ ;  /* 0x0000000f03037210 */ /* 0x000fe40007ffe0ff */
[----:B------:R-:W-:Y:S01]  /*9ff0*/  LEA R23, P0, R2, c[0x0][0x400], 0x2 ;  /* 0x0001000002177a11 */ /* 0x000fe200078010ff */
[----:B------:R-:W3:Y:S01]  /*a000*/  SHFL.IDX PT, R9, R0, 0x2, 0x1c1f ;  /* 0x005c1f0000097f89 */ /* 0x000ee200000e0000 */
[-C--:B------:R-:W-:Y:S02]  /*a010*/  ISETP.GE.AND P5, PT, R14, R24.reuse, PT ;  /* 0x000000180e00720c */ /* 0x080fe40003fa6270 */
[----:B------:R-:W-:Y:S01]  /*a020*/  LEA.HI.X R22, R2, c[0x0][0x404], R3, 0x2, P0 ;  /* 0x0001010002167a11 */ /* 0x000fe200000f1403 */
[----:B------:R-:W-:Y:S01]  /*a030*/  SHFL.IDX PT, R6, R6, 0x3, 0x1c1f ;  /* 0x007c1f0006067f89 */ /* 0x000fe200000e0000 */
[----:B------:R-:W-:-:S03]  /*a040*/  ISETP.GE.AND P6, PT, R13, R24, PT ;  /* 0x000000180d00720c */ /* 0x000fc60003fc6270 */
[----:B------:R4:W5:Y:S04]  /*a050*/  SHFL.IDX PT, R7, R0, 0x3, 0x1c1f ;  /* 0x007c1f0000077f89 */ /* 0x00096800000e0000 */
[----:B-1----:R1:W-:Y:S04]  /*a060*/  @!P4 ST.E [R4.64], R18 ;  /* 0x000000120400c985 */ /* 0x0023e8000c101906 */
[----:B------:R1:W1:Y:S04]  /*a070*/  SHFL.IDX PT, R2, R23, RZ, 0x1c1f ;  /* 0x001c1fff17027589 */ /* 0x00026800000e0000 */
[----:B------:R1:W1:Y:S01]  /*a080*/  SHFL.IDX PT, R3, R22, RZ, 0x1c1f ;  /* 0x001c1fff16037589 */ /* 0x00026200000e0000 */
[----:B----4-:R-:W-:-:S04]  /*a090*/  IADD3 R0, R12, 0x8, RZ ;  /* 0x000000080c007810 */ /* 0x010fc80007ffe0ff */
[CC--:B------:R-:W-:Y:S02]  /*a0a0*/  ISETP.GE.OR P3, PT, R0.reuse, R24.reuse, P1 ;  /* 0x000000180000720c */ /* 0x0c0fe40000f66670 */
[-C--:B------:R-:W-:Y:S02]  /*a0b0*/  ISETP.GE.OR P1, PT, R13, R24.reuse, P1 ;  /* 0x000000180d00720c */ /* 0x080fe40000f26670 */
[----:B------:R-:W-:Y:S02]  /*a0c0*/  ISETP.GE.AND P0, PT, R0, R24, PT ;  /* 0x000000180000720c */ /* 0x000fe40003f06270 */
[----:B------:R-:W-:-:S05]  /*a0d0*/  LOP3.LUT R0, R17, 0x7ffffffc, RZ, 0xc0, !PT ;  /* 0x7ffffffc11007812 */ /* 0x000fca00078ec0ff */
[----:B------:R-:W-:Y:S02]  /*a0e0*/  IMAD.IADD R0, R16, 0x1, -R0 ;  /* 0x0000000110007824 */ /* 0x000fe400078e0a00 */
[----:B--2---:R2:W-:Y:S03]  /*a0f0*/  @!P3 ST.E [R10.64], R19 ;  /* 0x000000130a00b985 */ /* 0x0045e6000c101906 */
[----:B------:R-:W-:Y:S01]  /*a100*/  SHF.L.U32 R0, R0, 0x1, RZ ;  /* 0x0000000100007819 */ /* 0x000fe200000006ff */
[----:B---3--:R2:W-:Y:S04]  /*a110*/  @!P2 ST.E [R8.64], R20 ;  /* 0x000000140800a985 */ /* 0x0085e8000c101906 */
[----:B-----5:R2:W-:Y:S01]  /*a120*/  @!P1 ST.E [R6.64], R21 ;  /* 0x0000001506009985 */ /* 0x0205e2000c101906 */
[----:B------:R-:W-:-:S13]  /*a130*/  ISETP.GE.AND P1, PT, R12, R24, PT ;  /* 0x000000180c00720c */ /* 0x000fda0003f26270 */
[----:B------:R-:W-:Y:S05]  /*a140*/  @P1 BRA `(.L_x_14) ;  /* 0x0000045000001947 */ /* 0x000fea0003800000 */
[C---:B-12---:R-:W-:Y:S02]  /*a150*/  IADD3 R6, R0.reuse, 0x8, RZ ;  /* 0x0000000800067810 */ /* 0x046fe40007ffe0ff */
[----:B------:R-:W-:Y:S02]  /*a160*/  IADD3 R5, R0, 0x10, RZ ;  /* 0x0000001000057810 */ /* 0x000fe40007ffe0ff */
[----:B------:R-:W-:Y:S02]  /*a170*/  ISETP.GE.AND P3, PT, R6, c[0x0][0x3c8], PT ;  /* 0x0000f20006007a0c */ /* 0x000fe40003f66270 */
[----:B------:R-:W-:Y:S02]  /*a180*/  ISETP.GE.AND P2, PT, R5, c[0x0][0x3c8], PT ;  /* 0x0000f20005007a0c */ /* 0x000fe40003f46270 */
[C---:B------:R-:W-:Y:S02]  /*a190*/  IADD3 R4, R0.reuse, 0x18, RZ ;  /* 0x0000001800047810 */ /* 0x040fe40007ffe0ff */
[----:B------:R-:W-:-:S02]  /*a1a0*/  ISETP.GE.AND P4, PT, R0, c[0x0][0x3c8], PT ;  /* 0x0000f20000007a0c */ /* 0x000fc40003f86270 */
[----:B------:R-:W-:-:S05]  /*a1b0*/  ISETP.GE.AND P1, PT, R4, c[0x0][0x3c8], PT ;  /* 0x0000f20004007a0c */ /* 0x000fca0003f26270 */
[----:B------:R-:W-:Y:S02]  /*a1c0*/  @!P3 LEA.HI R6, R6, R6, RZ, 0x1 ;  /* 0x000000060606b211 */ /* 0x000fe400078f08ff */
[----:B------:R-:W-:Y:S02]  /*a1d0*/  @!P2 LEA.HI R5, R5, R5, RZ, 0x1 ;  /* 0x000000050505a211 */ /* 0x000fe400078f08ff */
[----:B------:R-:W-:Y:S02]  /*a1e0*/  @!P3 LOP3.LUT R6, R6, 0xfffffffe, RZ, 0xc0, !PT ;  /* 0xfffffffe0606b812 */ /* 0x000fe400078ec0ff */
[----:B------:R-:W-:Y:S01]  /*a1f0*/  @!P2 LOP3.LUT R5, R5, 0xfffffffe, RZ, 0xc0, !PT ;  /* 0xfffffffe0505a812 */ /* 0x000fe200078ec0ff */
[----:B------:R-:W-:Y:S01]  /*a200*/  @!P4 IMAD.WIDE R8, R0, 0x4, R2 ;  /* 0x000000040008c825 */ /* 0x000fe200078e0202 */
[----:B------:R-:W-:-:S03]  /*a210*/  @!P1 LEA.HI R10, R4, R4, RZ, 0x1 ;  /* 0x00000004040a9211 */ /* 0x000fc600078f08ff */
[--C-:B------:R-:W-:Y:S01]  /*a220*/  @!P3 IMAD.WIDE R6, R6, 0x4, R2.reuse ;  /* 0x000000040606b825 */ /* 0x100fe200078e0202 */
[----:B------:R1:W-:Y:S03]  /*a230*/  @!P4 ST.E.64 [R8.64], R112 ;  /* 0x000000700800c985 */ /* 0x0003e6000c101b06 */
[----:B------:R-:W-:Y:S01]  /*a240*/  @!P2 IMAD.WIDE R4, R5, 0x4, R2 ;  /* 0x000000040504a825 */ /* 0x000fe200078e0202 */
[----:B------:R2:W-:Y:S04]  /*a250*/  @!P3 ST.E.64 [R6.64], R120 ;  /* 0x000000780600b985 */ /* 0x0005e8000c101b06 */
[----:B------:R3:W-:Y:S01]  /*a260*/  @!P2 ST.E.64 [R4.64], R124 ;  /* 0x0000007c0400a985 */ /* 0x0007e2000c101b06 */
[----:B-1----:R-:W-:-:S02]  /*a270*/  @!P1 LOP3.LUT R8, R10, 0xfffffffe, RZ, 0xc0, !PT ;  /* 0xfffffffe0a089812 */ /* 0x002fc400078ec0ff */
[----:B------:R-:W-:-:S03]  /*a280*/  IADD3 R9, R0, 0x20, RZ ;  /* 0x0000002000097810 */ /* 0x000fc60007ffe0ff */
[----:B--2---:R-:W-:Y:S01]  /*a290*/  @!P1 IMAD.WIDE R6, R8, 0x4, R2 ;  /* 0x0000000408069825 */ /* 0x004fe200078e0202 */
[----:B------:R-:W-:Y:S02]  /*a2a0*/  ISETP.GE.AND P4, PT, R9, c[0x0][0x3c8], PT ;  /* 0x0000f20009007a0c */ /* 0x000fe40003f86270 */
[C---:B---3--:R-:W-:Y:S02]  /*a2b0*/  IADD3 R5, R0.reuse, 0x28, RZ ;  /* 0x0000002800057810 */ /* 0x048fe40007ffe0ff */
[C---:B------:R-:W-:Y:S01]  /*a2c0*/  IADD3 R4, R0.reuse, 0x30, RZ ;  /* 0x0000003000047810 */ /* 0x040fe20007ffe0ff */
[----:B------:R1:W-:Y:S01]  /*a2d0*/  @!P1 ST.E.64 [R6.64], R136 ;  /* 0x0000008806009985 */ /* 0x0003e2000c101b06 */
[----:B------:R-:W-:Y:S02]  /*a2e0*/  IADD3 R8, R0, 0x38, RZ ;  /* 0x0000003800087810 */ /* 0x000fe40007ffe0ff */
[----:B------:R-:W-:Y:S02]  /*a2f0*/  ISETP.GE.AND P3, PT, R5, c[0x0][0x3c8], PT ;  /* 0x0000f20005007a0c */ /* 0x000fe40003f66270 */
[----:B------:R-:W-:-:S02]  /*a300*/  ISETP.GE.AND P2, PT, R4, c[0x0][0x3c8], PT ;  /* 0x0000f20004007a0c */ /* 0x000fc40003f46270 */
[----:B------:R-:W-:Y:S02]  /*a310*/  ISETP.GE.AND P1, PT, R8, c[0x0][0x3c8], PT ;  /* 0x0000f20008007a0c */ /* 0x000fe40003f26270 */
[----:B------:R-:W-:-:S09]  /*a320*/  @!P4 LEA.HI R9, R9, R9, RZ, 0x1 ;  /* 0x000000090909c211 */ /* 0x000fd200078f08ff */
[----:B------:R-:W-:Y:S02]  /*a330*/  @!P2 LEA.HI R4, R4, R4, RZ, 0x1 ;  /* 0x000000040404a211 */ /* 0x000fe400078f08ff */
[----:B------:R-:W-:-:S04]  /*a340*/  @!P1 LEA.HI R8, R8, R8, RZ, 0x1 ;  /* 0x0000000808089211 */ /* 0x000fc800078f08ff */
[----:B------:R-:W-:Y:S02]  /*a350*/  @!P1 LOP3.LUT R10, R8, 0xfffffffe, RZ, 0xc0, !PT ;  /* 0xfffffffe080a9812 */ /* 0x000fe400078ec0ff */
[----:B-1----:R-:W-:Y:S02]  /*a360*/  @!P3 LEA.HI R6, R5, R5, RZ, 0x1 ;  /* 0x000000050506b211 */ /* 0x002fe400078f08ff */
[----:B------:R-:W-:Y:S02]  /*a370*/  @!P4 LOP3.LUT R5, R9, 0xfffffffe, RZ, 0xc0, !PT ;  /* 0xfffffffe0905c812 */ /* 0x000fe400078ec0ff */
[----:B------:R-:W-:Y:S02]  /*a380*/  @!P3 LOP3.LUT R9, R6, 0xfffffffe, RZ, 0xc0, !PT ;  /* 0xfffffffe0609b812 */ /* 0x000fe400078ec0ff */
[----:B------:R-:W-:Y:S01]  /*a390*/  @!P2 LOP3.LUT R6, R4, 0xfffffffe, RZ, 0xc0, !PT ;  /* 0xfffffffe0406a812 */ /* 0x000fe200078ec0ff */
[----:B------:R-:W-:-:S04]  /*a3a0*/  @!P4 IMAD.WIDE R4, R5, 0x4, R2 ;  /* 0x000000040504c825 */ /* 0x000fc800078e0202 */
[--C-:B------:R-:W-:Y:S01]  /*a3b0*/  @!P3 IMAD.WIDE R8, R9, 0x4, R2.reuse ;  /* 0x000000040908b825 */ /* 0x100fe200078e0202 */
[----:B------:R1:W-:Y:S03]  /*a3c0*/  @!P4 ST.E.64 [R4.64], R140 ;  /* 0x0000008c0400c985 */ /* 0x0003e6000c101b06 */
[--C-:B------:R-:W-:Y:S01]  /*a3d0*/  @!P2 IMAD.WIDE R6, R6, 0x4, R2.reuse ;  /* 0x000000040606a825 */ /* 0x100fe200078e0202 */
[----:B------:R2:W-:Y:S04]  /*a3e0*/  @!P3 ST.E.64 [R8.64], R152 ;  /* 0x000000980800b985 */ /* 0x0005e8000c101b06 */
[----:B------:R3:W-:Y:S01]  /*a3f0*/  @!P2 ST.E.64 [R6.64], R156 ;  /* 0x0000009c0600a985 */ /* 0x0007e2000c101b06 */
[----:B-1----:R-:W-:Y:S01]  /*a400*/  @!P1 IMAD.WIDE R4, R10, 0x4, R2 ;  /* 0x000000040a049825 */ /* 0x002fe200078e0202 */
[----:B--2---:R-:W-:-:S04]  /*a410*/  IADD3 R8, R0, 0x40, RZ ;  /* 0x0000004000087810 */ /* 0x004fc80007ffe0ff */
[----:B------:R1:W-:Y:S01]  /*a420*/  @!P1 ST.E.64 [R4.64], R168 ;  /* 0x000000a804009985 */ /* 0x0003e2000c101b06 */
[----:B---3--:R-:W-:Y:S02]  /*a430*/  IADD3 R6, R0, 0x48, RZ ;  /* 0x0000004800067810 */ /* 0x008fe40007ffe0ff */
[----:B------:R-:W-:Y:S02]  /*a440*/  ISETP.GE.AND P4, PT, R8, c[0x0][0x3c8], PT ;  /* 0x0000f20008007a0c */ /* 0x000fe40003f86270 */
[----:B------:R-:W-:-:S11]  /*a450*/  ISETP.GE.AND P3, PT, R6, c[0x0][0x3c8], PT ;  /* 0x0000f20006007a0c */ /* 0x000fd60003f66270 */
[----:B------:R-:W-:Y:S02]  /*a460*/  @!P4 LEA.HI R8, R8, R8, RZ, 0x1 ;  /* 0x000000080808c211 */ /* 0x000fe400078f08ff */
[----:B------:R-:W-:-:S04]  /*a470*/  @!P3 LEA.HI R7, R6, R6, RZ, 0x1 ;  /* 0x000000060607b211 */ /* 0x000fc800078f08ff */
[----:B------:R-:W-:Y:S02]  /*a480*/  @!P3 LOP3.LUT R7, R7, 0xfffffffe, RZ, 0xc0, !PT ;  /* 0xfffffffe0707b812 */ /* 0x000fe400078ec0ff */
[C---:B-1----:R-:W-:Y:S02]  /*a490*/  IADD3 R5, R0.reuse, 0x50, RZ ;  /* 0x0000005000057810 */ /* 0x042fe40007ffe0ff */
[----:B------:R-:W-:Y:S02]  /*a4a0*/  IADD3 R4, R0, 0x58, RZ ;  /* 0x0000005800047810 */ /* 0x000fe40007ffe0ff */
[----:B------:R-:W-:Y:S02]  /*a4b0*/  ISETP.GE.AND P2, PT, R5, c[0x0][0x3c8], PT ;  /* 0x0000f20005007a0c */ /* 0x000fe40003f46270 */
[----:B------:R-:W-:-:S11]  /*a4c0*/  ISETP.GE.AND P1, PT, R4, c[0x0][0x3c8], PT ;  /* 0x0000f20004007a0c */ /* 0x000fd60003f26270 */
[----:B------:R-:W-:Y:S02]  /*a4d0*/  @!P2 LEA.HI R6, R5, R5, RZ, 0x1 ;  /* 0x000000050506a211 */ /* 0x000fe400078f08ff */
[----:B------:R-:W-:Y:S02]  /*a4e0*/  @!P1 LEA.HI R4, R4, R4, RZ, 0x1 ;  /* 0x0000000404049211 */ /* 0x000fe400078f08ff */
[----:B------:R-:W-:Y:S02]  /*a4f0*/  @!P4 LOP3.LUT R5, R8, 0xfffffffe, RZ, 0xc0, !PT ;  /* 0xfffffffe0805c812 */ /* 0x000fe400078ec0ff */
[----:B------:R-:W-:Y:S01]  /*a500*/  @!P2 LOP3.LUT R10, R6, 0xfffffffe, RZ, 0xc0, !PT ;  /* 0xfffffffe060aa812 */ /* 0x000fe200078ec0ff */
[----:B------:R-:W-:Y:S01]  /*a510*/  @!P3 IMAD.WIDE R6, R7, 0x4, R2 ;  /* 0x000000040706b825 */ /* 0x000fe200078e0202 */
[----:B------:R-:W-:-:S03]  /*a520*/  @!P1 LOP3.LUT R11, R4, 0xfffffffe, RZ, 0xc0, !PT ;  /* 0xfffffffe040b9812 */ /* 0x000fc600078ec0ff */
[----:B------:R-:W-:-:S04]  /*a530*/  @!P4 IMAD.WIDE R8, R5, 0x4, R2 ;  /* 0x000000040508c825 */ /* 0x000fc800078e0202 */
[--C-:B------:R-:W-:Y:S01]  /*a540*/  @!P2 IMAD.WIDE R4, R10, 0x4, R2.reuse ;  /* 0x000000040a04a825 */ /* 0x100fe200078e0202 */
[----:B------:R1:W-:Y:S03]  /*a550*/  @!P4 ST.E.64 [R8.64], R68 ;  /* 0x000000440800c985 */ /* 0x0003e6000c101b06 */
[----:B------:R-:W-:Y:S01]  /*a560*/  @!P1 IMAD.WIDE R2, R11, 0x4, R2 ;  /* 0x000000040b029825 */ /* 0x000fe200078e0202 */
[----:B------:R1:W-:Y:S04]  /*a570*/  @!P3 ST.E.64 [R6.64], R80 ;  /* 0x000000500600b985 */ /* 0x0003e8000c101b06 */
[----:B------:R1:W-:Y:S04]  /*a580*/  @!P2 ST.E.64 [R4.64], R84 ;  /* 0x000000540400a985 */ /* 0x0003e8000c101b06 */
[----:B------:R1:W-:Y:S02]  /*a590*/  @!P1 ST.E.64 [R2.64], R96 ;  /* 0x0000006002009985 */ /* 0x0003e4000c101b06 */
.L_x_14:
[----:B-1----:R-:W-:Y:S05]  /*a5a0*/  BSYNC B0 ;  /* 0x0000000000007941 */ /* 0x002fea0003800000 */
.L_x_13:
[----:B------:R1:W3:Y:S01]  /*a5b0*/  SHFL.IDX PT, R3, R22, 0x1, 0x1c1f ;  /* 0x003c1f0016037f89 */ /* 0x0002e200000e0000 */
[----:B------:R-:W-:Y:S03]  /*a5c0*/  BSSY B0, `(.L_x_15) ;  /* 0x0000048000007945 */ /* 0x000fe60003800000 */
[----:B------:R1:W4:Y:S01]  /*a5d0*/  SHFL.IDX PT, R2, R23, 0x1, 0x1c1f ;  /* 0x003c1f0017027f89 */ /* 0x00032200000e0000 */
[----:B------:R-:W-:Y:S05]  /*a5e0*/  @P0 BRA `(.L_x_16) ;  /* 0x0000045000000947 */ /* 0x000fea0003800000 */
[C---:B------:R-:W-:Y:S02]  /*a5f0*/  IADD3 R4, R0.reuse, 0x8, RZ ;  /* 0x0000000800047810 */ /* 0x040fe40007ffe0ff */
[----:B------:R-:W-:-:S02]  /*a600*/  ISETP.GE.AND P1, PT, R0, c[0x0][0x3c8], PT ;  /* 0x0000f20000007a0c */ /* 0x000fc40003f26270 */
[----:B------:R-:W-:Y:S02]  /*a610*/  ISETP.GE.AND P0, PT, R4, c[0x0][0x3c8], PT ;  /* 0x0000f20004007a0c */ /* 0x000fe40003f06270 */
[C---:B--2---:R-:W-:Y:S02]  /*a620*/  IADD3 R8, R0.reuse, 0x10, RZ ;  /* 0x0000001000087810 */ /* 0x044fe40007ffe0ff */
[C---:B------:R-:W-:Y:S02]  /*a630*/  IADD3 R9, R0.reuse, 0x18, RZ ;  /* 0x0000001800097810 */ /* 0x040fe40007ffe0ff */
[C---:B------:R-:W-:Y:S02]  /*a640*/  IADD3 R10, R0.reuse, 0x20, RZ ;  /* 0x00000020000a7810 */ /* 0x040fe40007ffe0ff */
[----:B------:R-:W-:Y:S02]  /*a650*/  IADD3 R11, R0, 0x28, RZ ;  /* 0x00000028000b7810 */ /* 0x000fe40007ffe0ff */
[----:B------:R-:W-:Y:S01]  /*a660*/  ISETP.GE.AND P4, PT, R8, c[0x0][0x3c8], PT ;  /* 0x0000f20008007a0c */ /* 0x000fe20003f86270 */
[C---:B---34-:R-:W-:Y:S01]  /*a670*/  @!P1 IMAD.WIDE R6, R0.reuse, 0x4, R2 ;  /* 0x0000000400069825 */ /* 0x058fe200078e0202 */
[----:B------:R-:W-:-:S02]  /*a680*/  IADD3 R12, R0, 0x30, RZ ;  /* 0x00000030000c7810 */ /* 0x000fc40007ffe0ff */
[----:B------:R-:W-:Y:S02]  /*a690*/  @!P0 LEA.HI R4, R4, R4, RZ, 0x1 ;  /* 0x0000000404048211 */ /* 0x000fe400078f08ff */
[----:B------:R-:W-:Y:S01]  /*a6a0*/  ISETP.GE.AND P3, PT, R9, c[0x0][0x3c8], PT ;  /* 0x0000f20009007a0c */ /* 0x000fe20003f66270 */
[----:B------:R2:W-:Y:S01]  /*a6b0*/  @!P1 ST.E.64 [R6.64], R114 ;  /* 0x0000007206009985 */ /* 0x0005e2000c101b06 */
[----:B------:R-:W-:Y:S02]  /*a6c0*/  @!P0 LOP3.LUT R4, R4, 0xfffffffe, RZ, 0xc0, !PT ;  /* 0xfffffffe04048812 */ /* 0x000fe400078ec0ff */
[----:B------:R-:W-:Y:S02]  /*a6d0*/  ISETP.GE.AND P2, PT, R10, c[0x0][0x3c8], PT ;  /* 0x0000f2000a007a0c */ /* 0x000fe40003f46270 */
[----:B------:R-:W-:Y:S01]  /*a6e0*/  ISETP.GE.AND P1, PT, R11, c[0x0][0x3c8], PT ;  /* 0x0000f2000b007a0c */ /* 0x000fe20003f26270 */
[----:B------:R-:W-:-:S05]  /*a6f0*/  @!P0 IMAD.WIDE R4, R4, 0x4, R2 ;  /* 0x0000000404048825 */ /* 0x000fca00078e0202 */
[----:B------:R3:W-:Y:S01]  /*a700*/  @!P0 ST.E.64 [R4.64], R122 ;  /* 0x0000007a04008985 */ /* 0x0007e2000c101b06 */
[----:B------:R-:W-:-:S13]  /*a710*/  ISETP.GE.AND P0, PT, R12, c[0x0][0x3c8], PT ;  /* 0x0000f2000c007a0c */ /* 0x000fda0003f06270 */
[----:B------:R-:W-:Y:S02]  /*a720*/  @!P0 LEA.HI R12, R12, R12, RZ, 0x1 ;  /* 0x0000000c0c0c8211 */ /* 0x000fe400078f08ff */
[----:B--2---:R-:W-:Y:S02]  /*a730*/  @!P3 LEA.HI R6, R9, R9, RZ, 0x1 ;  /* 0x000000090906b211 */ /* 0x004fe400078f08ff */
[----:B------:R-:W-:Y:S02]  /*a740*/  @!P1 LEA.HI R7, R11, R11, RZ, 0x1 ;  /* 0x0000000b0b079211 */ /* 0x000fe400078f08ff */
[----:B------:R-:W-:Y:S02]  /*a750*/  @!P3 LOP3.LUT R6, R6, 0xfffffffe, RZ, 0xc0, !PT ;  /* 0xfffffffe0606b812 */ /* 0x000fe400078ec0ff */
[----:B------:R-:W-:Y:S02]  /*a760*/  @!P1 LOP3.LUT R7, R7, 0xfffffffe, RZ, 0xc0, !PT ;  /* 0xfffffffe07079812 */ /* 0x000fe400078ec0ff */
[----:B------:R-:W-:-:S02]  /*a770*/  @!P0 LOP3.LUT R12, R12, 0xfffffffe, RZ, 0xc0, !PT ;  /* 0xfffffffe0c0c8812 */ /* 0x000fc400078ec0ff */
[----:B---3--:R-:W-:Y:S01]  /*a780*/  @!P4 LEA.HI R4, R8, R8, RZ, 0x1 ;  /* 0x000000080804c211 */ /* 0x008fe200078f08ff */
[--C-:B------:R-:W-:Y:S01]  /*a790*/  @!P3 IMAD.WIDE R8, R6, 0x4, R2.reuse ;  /* 0x000000040608b825 */ /* 0x100fe200078e0202 */
[----:B------:R-:W-:Y:S02]  /*a7a0*/  @!P2 LEA.HI R5, R10, R10, RZ, 0x1 ;  /* 0x0000000a0a05a211 */ /* 0x000fe400078f08ff */
[----:B------:R-:W-:Y:S01]  /*a7b0*/  @!P4 LOP3.LUT R4, R4, 0xfffffffe, RZ, 0xc0, !PT ;  /* 0xfffffffe0404c812 */ /* 0x000fe200078ec0ff */
[----:B------:R-:W-:Y:S01]  /*a7c0*/  @!P1 IMAD.WIDE R6, R7, 0x4, R2 ;  /* 0x0000000407069825 */ /* 0x000fe200078e0202 */
[----:B------:R-:W-:-:S03]  /*a7d0*/  @!P2 LOP3.LUT R10, R5, 0xfffffffe, RZ, 0xc0, !PT ;  /* 0xfffffffe050aa812 */ /* 0x000fc600078ec0ff */
[----:B------:R-:W-:-:S04]  /*a7e0*/  @!P4 IMAD.WIDE R4, R4, 0x4, R2 ;  /* 0x000000040404c825 */ /* 0x000fc800078e0202 */
[--C-:B------:R-:W-:Y:S01]  /*a7f0*/  @!P2 IMAD.WIDE R10, R10, 0x4, R2.reuse ;  /* 0x000000040a0aa825 */ /* 0x100fe200078e0202 */
[----:B------:R2:W-:Y:S04]  /*a800*/  @!P4 ST.E.64 [R4.64], R126 ;  /* 0x0000007e0400c985 */ /* 0x0005e8000c101b06 */
[----:B------:R3:W-:Y:S04]  /*a810*/  @!P3 ST.E.64 [R8.64], R138 ;  /* 0x0000008a0800b985 */ /* 0x0007e8000c101b06 */
[----:B------:R-:W-:Y:S04]  /*a820*/  @!P2 ST.E.64 [R10.64], R142 ;  /* 0x0000008e0a00a985 */ /* 0x000fe8000c101b06 */
[----:B------:R4:W-:Y:S01]  /*a830*/  @!P1 ST.E.64 [R6.64], R154 ;  /* 0x0000009a06009985 */ /* 0x0009e2000c101b06 */
[----:B--2---:R-:W-:Y:S01]  /*a840*/  @!P0 IMAD.WIDE R4, R12, 0x4, R2 ;  /* 0x000000040c048825 */ /* 0x004fe200078e0202 */
[----:B---3--:R-:W-:-:S04]  /*a850*/  IADD3 R8, R0, 0x38, RZ ;  /* 0x0000003800087810 */ /* 0x008fc80007ffe0ff */
[----:B------:R2:W-:Y:S01]  /*a860*/  @!P0 ST.E.64 [R4.64], R158 ;  /* 0x0000009e04008985 */ /* 0x0005e2000c101b06 */
[----:B------:R-:W-:Y:S02]  /*a870*/  ISETP.GE.AND P4, PT, R8, c[0x0][0x3c8], PT ;  /* 0x0000f20008007a0c */ /* 0x000fe40003f86270 */
[C---:B----4-:R-:W-:Y:S02]  /*a880*/  IADD3 R7, R0.reuse, 0x40, RZ ;  /* 0x0000004000077810 */ /* 0x050fe40007ffe0ff */
[----:B------:R-:W-:Y:S02]  /*a890*/  IADD3 R6, R0, 0x48, RZ ;  /* 0x0000004800067810 */ /* 0x000fe40007ffe0ff */
[----:B------:R-:W-:Y:S02]  /*a8a0*/  ISETP.GE.AND P3, PT, R7, c[0x0][0x3c8], PT ;  /* 0x0000f20007007a0c */ /* 0x000fe40003f66270 */
[----:B------:R-:W-:-:S05]  /*a8b0*/  ISETP.GE.AND P2, PT, R6, c[0x0][0x3c8], PT ;  /* 0x0000f20006007a0c */ /* 0x000fca0003f46270 */
[----:B------:R-:W-:-:S06]  /*a8c0*/  @!P4 LEA.HI R9, R8, R8, RZ, 0x1 ;  /* 0x000000080809c211 */ /* 0x000fcc00078f08ff */
[----:B------:R-:W-:Y:S02]  /*a8d0*/  @!P3 LEA.HI R8, R7, R7, RZ, 0x1 ;  /* 0x000000070708b211 */ /* 0x000fe400078f08ff */
[----:B------:R-:W-:Y:S02]  /*a8e0*/  @!P2 LEA.HI R7, R6, R6, RZ, 0x1 ;  /* 0x000000060607a211 */ /* 0x000fe400078f08ff */
[----:B------:R-:W-:Y:S02]  /*a8f0*/  @!P3 LOP3.LUT R8, R8, 0xfffffffe, RZ, 0xc0, !PT ;  /* 0xfffffffe0808b812 */ /* 0x000fe400078ec0ff */
[C---:B--2---:R-:W-:Y:S02]  /*a900*/  IADD3 R5, R0.reuse, 0x50, RZ ;  /* 0x0000005000057810 */ /* 0x044fe40007ffe0ff */
[----:B------:R-:W-:Y:S02]  /*a910*/  IADD3 R4, R0, 0x58, RZ ;  /* 0x0000005800047810 */ /* 0x000fe40007ffe0ff */
[----:B------:R-:W-:-:S02]  /*a920*/  ISETP.GE.AND P1, PT, R5, c[0x0][0x3c8], PT ;  /* 0x0000f20005007a0c */ /* 0x000fc40003f26270 */
[----:B------:R-:W-:Y:S02]  /*a930*/  ISETP.GE.AND P0, PT, R4, c[0x0][0x3c8], PT ;  /* 0x0000f20004007a0c */ /* 0x000fe40003f06270 */
[----:B------:R-:W-:-:S09]  /*a940*/  @!P2 LOP3.LUT R7, R7, 0xfffffffe, RZ, 0xc0, !PT ;  /* 0xfffffffe0707a812 */ /* 0x000fd200078ec0ff */
[----:B------:R-:W-:Y:S02]  /*a950*/  @!P1 LEA.HI R6, R5, R5, RZ, 0x1 ;  /* 0x0000000505069211 */ /* 0x000fe400078f08ff */
[----:B------:R-:W-:Y:S02]  /*a960*/  @!P0 LEA.HI R4, R4, R4, RZ, 0x1 ;  /* 0x0000000404048211 */ /* 0x000fe400078f08ff */
[----:B------:R-:W-:Y:S01]  /*a970*/  @!P4 LOP3.LUT R5, R9, 0xfffffffe, RZ, 0xc0, !PT ;  /* 0xfffffffe0905c812 */ /* 0x000fe200078ec0ff */
[--C-:B------:R-:W-:Y:S01]  /*a980*/  @!P3 IMAD.WIDE R8, R8, 0x4, R2.reuse ;  /* 0x000000040808b825 */ /* 0x100fe200078e0202 */
[----:B------:R-:W-:Y:S02]  /*a990*/  @!P1 LOP3.LUT R12, R6, 0xfffffffe, RZ, 0xc0, !PT ;  /* 0xfffffffe060c9812 */ /* 0x000fe400078ec0ff */
[----:B------:R-:W-:Y:S01]  /*a9a0*/  @!P0 LOP3.LUT R13, R4, 0xfffffffe, RZ, 0xc0, !PT ;  /* 0xfffffffe040d8812 */ /* 0x000fe200078ec0ff */
[----:B------:R-:W-:-:S04]  /*a9b0*/  @!P4 IMAD.WIDE R10, R5, 0x4, R2 ;  /* 0x00000004050ac825 */ /* 0x000fc800078e0202 */
[--C-:B------:R-:W-:Y:S01]  /*a9c0*/  @!P2 IMAD.WIDE R6, R7, 0x4, R2.reuse ;  /* 0x000000040706a825 */ /* 0x100fe200078e0202 */
[----:B------:R2:W-:Y:S03]  /*a9d0*/  @!P4 ST.E.64 [R10.64], R170 ;  /* 0x000000aa0a00c985 */ /* 0x0005e6000c101b06 */
[--C-:B------:R-:W-:Y:S01]  /*a9e0*/  @!P1 IMAD.WIDE R4, R12, 0x4, R2.reuse ;  /* 0x000000040c049825 */ /* 0x100fe200078e0202 */
[----:B------:R2:W-:Y:S03]  /*a9f0*/  @!P3 ST.E.64 [R8.64], R70 ;  /* 0x000000460800b985 */ /* 0x0005e6000c101b06 */
[----:B------:R-:W-:Y:S01]  /*aa00*/  @!P0 IMAD.WIDE R2, R13, 0x4, R2 ;  /* 0x000000040d028825 */ /* 0x000fe200078e0202 */
[----:B------:R2:W-:Y:S04]  /*aa10*/  @!P2 ST.E.64 [R6.64], R82 ;  /* 0x000000520600a985 */ /* 0x0005e8000c101b06 */
[----:B------:R2:W-:Y:S04]  /*aa20*/  @!P1 ST.E.64 [R4.64], R86 ;  /* 0x0000005604009985 */ /* 0x0005e8000c101b06 */
[----:B------:R2:W-:Y:S02]  /*aa30*/  @!P0 ST.E.64 [R2.64], R98 ;  /* 0x0000006202008985 */ /* 0x0005e4000c101b06 */
.L_x_16:
[----:B------:R-:W-:Y:S05]  /*aa40*/  BSYNC B0 ;  /* 0x0000000000007941 */ /* 0x000fea0003800000 */
.L_x_15:
[----:B--23--:R2:W3:Y:S01]  /*aa50*/  SHFL.IDX PT, R3, R22, 0x2, 0x1c1f ;  /* 0x005c1f0016037f89 */ /* 0x00c4e200000e0000 */
[----:B------:R-:W-:Y:S03]  /*aa60*/  BSSY B0, `(.L_x_17) ;  /* 0x0000048000007945 */ /* 0x000fe60003800000 */
[----:B----4-:R2:W4:Y:S01]  /*aa70*/  SHFL.IDX PT, R2, R23, 0x2, 0x1c1f ;  /* 0x005c1f0017027f89 */ /* 0x01052200000e0000 */
[----:B------:R-:W-:Y:S05]  /*aa80*/  @P5 BRA `(.L_x_18) ;  /* 0x0000045000005947 */ /* 0x000fea0003800000 */
[C---:B------:R-:W-:Y:S02]  /*aa90*/  IADD3 R6, R0.reuse, 0x8, RZ ;  /* 0x0000000800067810 */ /* 0x040fe40007ffe0ff */
[----:B------:R-:W-:-:S02]  /*aaa0*/  IADD3 R5, R0, 0x10, RZ ;  /* 0x0000001000057810 */ /* 0x000fc40007ffe0ff */
[C---:B------:R-:W-:Y:S02]  /*aab0*/  IADD3 R4, R0.reuse, 0x18, RZ ;  /* 0x0000001800047810 */ /* 0x040fe40007ffe0ff */
[C---:B------:R-:W-:Y:S02]  /*aac0*/  ISETP.GE.AND P5, PT, R0.reuse, c[0x0][0x3c8], PT ;  /* 0x0000f20000007a0c */ /* 0x040fe40003fa6270 */
[----:B------:R-:W-:Y:S02]  /*aad0*/  IADD3 R7, R0, 0x20, RZ ;  /* 0x0000002000077810 */ /* 0x000fe40007ffe0ff */
[----:B------:R-:W-:Y:S02]  /*aae0*/  ISETP.GE.AND P4, PT, R6, c[0x0][0x3c8], PT ;  /* 0x0000f20006007a0c */ /* 0x000fe40003f86270 */
[----:B------:R-:W-:Y:S02]  /*aaf0*/  IADD3 R10, R0, 0x28, RZ ;  /* 0x00000028000a7810 */ /* 0x000fe40007ffe0ff */
[----:B------:R-:W-:-:S02]  /*ab00*/  ISETP.GE.AND P3, PT, R5, c[0x0][0x3c8], PT ;  /* 0x0000f20005007a0c */ /* 0x000fc40003f66270 */
[----:B------:R-:W-:Y:S02]  /*ab10*/  ISETP.GE.AND P2, PT, R4, c[0x0][0x3c8], PT ;  /* 0x0000f20004007a0c */ /* 0x000fe40003f46270 */
[----:B------:R-:W-:Y:S01]  /*ab20*/  ISETP.GE.AND P1, PT, R7, c[0x0][0x3c8], PT ;  /* 0x0000f20007007a0c */ /* 0x000fe20003f26270 */
[----:B---34-:R-:W-:Y:S01]  /*ab30*/  @!P5 IMAD.WIDE R8, R0, 0x4, R2 ;  /* 0x000000040008d825 */ /* 0x018fe200078e0202 */
[----:B------:R-:W-:-:S03]  /*ab40*/  ISETP.GE.AND P0, PT, R10, c[0x0][0x3c8], PT ;  /* 0x0000f2000a007a0c */ /* 0x000fc60003f06270 */
[----:B------:R-:W-:Y:S01]  /*ab50*/  @!P4 LEA.HI R6, R6, R6, RZ, 0x1 ;  /* 0x000000060606c211 */ /* 0x000fe200078f08ff */
[----:B------:R3:W-:Y:S03]  /*ab60*/  @!P5 ST.E.64 [R8.64], R108 ;  /* 0x0000006c0800d985 */ /* 0x0007e6000c101b06 */
[----:B------:R-:W-:Y:S02]  /*ab70*/  @!P3 LEA.HI R5, R5, R5, RZ, 0x1 ;  /* 0x000000050505b211 */ /* 0x000fe400078f08ff */
[----:B------:R-:W-:Y:S02]  /*ab80*/  @!P2 LEA.HI R4, R4, R4, RZ, 0x1 ;  /* 0x000000040404a211 */ /* 0x000fe400078f08ff */
[----:B------:R-:W-:Y:S02]  /*ab90*/  @!P4 LOP3.LUT R6, R6, 0xfffffffe, RZ, 0xc0, !PT ;  /* 0xfffffffe0606c812 */ /* 0x000fe400078ec0ff */
[----:B------:R-:W-:-:S02]  /*aba0*/  @!P1 LEA.HI R7, R7, R7, RZ, 0x1 ;  /* 0x0000000707079211 */ /* 0x000fc400078f08ff */
[----:B------:R-:W-:Y:S02]  /*abb0*/  @!P0 LEA.HI R10, R10, R10, RZ, 0x1 ;  /* 0x0000000a0a0a8211 */ /* 0x000fe400078f08ff */
[----:B------:R-:W-:Y:S02]  /*abc0*/  @!P2 LOP3.LUT R11, R4, 0xfffffffe, RZ, 0xc0, !PT ;  /* 0xfffffffe040ba812 */ /* 0x000fe400078ec0ff */
[----:B------:R-:W-:Y:S02]  /*abd0*/  @!P1 LOP3.LUT R7, R7, 0xfffffffe, RZ, 0xc0, !PT ;  /* 0xfffffffe07079812 */ /* 0x000fe400078ec0ff */
[----:B------:R-:W-:Y:S01]  /*abe0*/  @!P0 LOP3.LUT R12, R10, 0xfffffffe, RZ, 0xc0, !PT ;  /* 0xfffffffe0a0c8812 */ /* 0x000fe200078ec0ff */
[----:B------:R-:W-:Y:S01]  /*abf0*/  @!P2 IMAD.WIDE R10, R11, 0x4, R2 ;  /* 0x000000040b0aa825 */ /* 0x000fe200078e0202 */
[----:B---3--:R-:W-:-:S03]  /*ac00*/  @!P3 LOP3.LUT R8, R5, 0xfffffffe, RZ, 0xc0, !PT ;  /* 0xfffffffe0508b812 */ /* 0x008fc600078ec0ff */
[----:B------:R-:W-:-:S04]  /*ac10*/  @!P4 IMAD.WIDE R4, R6, 0x4, R2 ;  /* 0x000000040604c825 */ /* 0x000fc800078e0202 */
[--C-:B------:R-:W-:Y:S01]  /*ac20*/  @!P3 IMAD.WIDE R8, R8, 0x4, R2.reuse ;  /* 0x000000040808b825 */ /* 0x100fe200078e0202 */
[----:B------:R3:W-:Y:S03]  /*ac30*/  @!P4 ST.E.64 [R4.64], R116 ;  /* 0x000000740400c985 */ /* 0x0007e6000c101b06 */
[--C-:B------:R-:W-:Y:S01]  /*ac40*/  @!P1 IMAD.WIDE R6, R7, 0x4, R2.reuse ;  /* 0x0000000407069825 */ /* 0x100fe200078e0202 */
[----:B------:R4:W-:Y:S04]  /*ac50*/  @!P3 ST.E.64 [R8.64], R128 ;  /* 0x000000800800b985 */ /* 0x0009e8000c101b06 */
[----:B------:R-:W-:Y:S04]  /*ac60*/  @!P2 ST.E.64 [R10.64], R132 ;  /* 0x000000840a00a985 */ /* 0x000fe8000c101b06 */
[----:B------:R5:W-:Y:S01]  /*ac70*/  @!P1 ST.E.64 [R6.64], R144 ;  /* 0x0000009006009985 */ /* 0x000be2000c101b06 */
[----:B---3--:R-:W-:Y:S01]  /*ac80*/  @!P0 IMAD.WIDE R4, R12, 0x4, R2 ;  /* 0x000000040c048825 */ /* 0x008fe200078e0202 */
[----:B----4-:R-:W-:-:S04]  /*ac90*/  IADD3 R9, R0, 0x30, RZ ;  /* 0x0000003000097810 */ /* 0x010fc80007ffe0ff */
[----:B------:R3:W-:Y:S01]  /*aca0*/  @!P0 ST.E.64 [R4.64], R148 ;  /* 0x0000009404008985 */ /* 0x0007e2000c101b06 */
[----:B------:R-:W-:Y:S02]  /*acb0*/  IADD3 R8, R0, 0x38, RZ ;  /* 0x0000003800087810 */ /* 0x000fe40007ffe0ff */
[----:B------:R-:W-:Y:S02]  /*acc0*/  ISETP.GE.AND P5, PT, R9, c[0x0][0x3c8], PT ;  /* 0x0000f20009007a0c */ /* 0x000fe40003fa6270 */
[----:B------:R-:W-:Y:S02]  /*acd0*/  ISETP.GE.AND P4, PT, R8, c[0x0][0x3c8], PT ;  /* 0x0000f20008007a0c */ /* 0x000fe40003f86270 */
[C---:B-----5:R-:W-:Y:S02]  /*ace0*/  IADD3 R7, R0.reuse, 0x40, RZ ;  /* 0x0000004000077810 */ /* 0x060fe40007ffe0ff */
[----:B------:R-:W-:Y:S02]  /*acf0*/  IADD3 R6, R0, 0x48, RZ ;  /* 0x0000004800067810 */ /* 0x000fe40007ffe0ff */
[----:B------:R-:W-:-:S02]  /*ad00*/  ISETP.GE.AND P3, PT, R7, c[0x0][0x3c8], PT ;  /* 0x0000f20007007a0c */ /* 0x000fc40003f66270 */
[----:B------:R-:W-:-:S03]  /*ad10*/  ISETP.GE.AND P2, PT, R6, c[0x0][0x3c8], PT ;  /* 0x0000f20006007a0c */ /* 0x000fc60003f46270 */
[----:B------:R-:W-:Y:S02]  /*ad20*/  @!P5 LEA.HI R9, R9, R9, RZ, 0x1 ;  /* 0x000000090909d211 */ /* 0x000fe400078f08ff */
[----:B------:R-:W-:-:S04]  /*ad30*/  @!P4 LEA.HI R10, R8, R8, RZ, 0x1 ;  /* 0x00000008080ac211 */ /* 0x000fc800078f08ff */
[----:B------:R-:W-:Y:S02]  /*ad40*/  @!P4 LOP3.LUT R10, R10, 0xfffffffe, RZ, 0xc0, !PT ;  /* 0xfffffffe0a0ac812 */ /* 0x000fe400078ec0ff */
[----:B------:R-:W-:Y:S02]  /*ad50*/  @!P3 LEA.HI R8, R7, R7, RZ, 0x1 ;  /* 0x000000070708b211 */ /* 0x000fe400078f08ff */
[----:B------:R-:W-:Y:S01]  /*ad60*/  @!P2 LEA.HI R7, R6, R6, RZ, 0x1 ;  /* 0x000000060607a211 */ /* 0x000fe200078f08ff */
[----:B------:R-:W-:Y:S01]  /*ad70*/  @!P4 IMAD.WIDE R10, R10, 0x4, R2 ;  /* 0x000000040a0ac825 */ /* 0x000fe200078e0202 */
[----:B------:R-:W-:Y:S02]  /*ad80*/  @!P3 LOP3.LUT R8, R8, 0xfffffffe, RZ, 0xc0, !PT ;  /* 0xfffffffe0808b812 */ /* 0x000fe400078ec0ff */
[C---:B---3--:R-:W-:Y:S02]  /*ad90*/  IADD3 R5, R0.reuse, 0x50, RZ ;  /* 0x0000005000057810 */ /* 0x048fe40007ffe0ff */
[----:B------:R-:W-:-:S02]  /*ada0*/  IADD3 R4, R0, 0x58, RZ ;  /* 0x0000005800047810 */ /* 0x000fc40007ffe0ff */
[----:B------:R-:W-:Y:S02]  /*adb0*/  ISETP.GE.AND P1, PT, R5, c[0x0][0x3c8], PT ;  /* 0x0000f20005007a0c */ /* 0x000fe40003f26270 */
[----:B------:R-:W-:Y:S02]  /*adc0*/  ISETP.GE.AND P0, PT, R4, c[0x0][0x3c8], PT ;  /* 0x0000f20004007a0c */ /* 0x000fe40003f06270 */
[----:B------:R-:W-:-:S09]  /*add0*/  @!P2 LOP3.LUT R7, R7, 0xfffffffe, RZ, 0xc0, !PT ;  /* 0xfffffffe0707a812 */ /* 0x000fd200078ec0ff */
[----:B------:R-:W-:Y:S02]  /*ade0*/  @!P1 LEA.HI R6, R5, R5, RZ, 0x1 ;  /* 0x0000000505069211 */ /* 0x000fe400078f08ff */
[----:B------:R-:W-:Y:S01]  /*adf0*/  @!P5 LOP3.LUT R5, R9, 0xfffffffe, RZ, 0xc0, !PT ;  /* 0xfffffffe0905d812 */ /* 0x000fe200078ec0ff */
[--C-:B------:R-:W-:Y:S01]  /*ae00*/  @!P3 IMAD.WIDE R8, R8, 0x4, R2.reuse ;  /* 0x000000040808b825 */ /* 0x100fe200078e0202 */
[----:B------:R-:W-:Y:S02]  /*ae10*/  @!P0 LEA.HI R4, R4, R4, RZ, 0x1 ;  /* 0x0000000404048211 */ /* 0x000fe400078f08ff */
[----:B------:R-:W-:Y:S01]  /*ae20*/  @!P1 LOP3.LUT R14, R6, 0xfffffffe, RZ, 0xc0, !PT ;  /* 0xfffffffe060e9812 */ /* 0x000fe200078ec0ff */
[----:B------:R-:W-:Y:S01]  /*ae30*/  @!P5 IMAD.WIDE R12, R5, 0x4, R2 ;  /* 0x00000004050cd825 */ /* 0x000fe200078e0202 */
[----:B------:R-:W-:-:S03]  /*ae40*/  @!P0 LOP3.LUT R15, R4, 0xfffffffe, RZ, 0xc0, !PT ;  /* 0xfffffffe040f8812 */ /* 0x000fc600078ec0ff */
[--C-:B------:R-:W-:Y:S01]  /*ae50*/  @!P2 IMAD.WIDE R6, R7, 0x4, R2.reuse ;  /* 0x000000040706a825 */ /* 0x100fe200078e0202 */
[----:B------:R3:W-:Y:S03]  /*ae60*/  @!P5 ST.E.64 [R12.64], R160 ;  /* 0x000000a00c00d985 */ /* 0x0007e6000c101b06 */
[--C-:B------:R-:W-:Y:S01]  /*ae70*/  @!P1 IMAD.WIDE R4, R14, 0x4, R2.reuse ;  /* 0x000000040e049825 */ /* 0x100fe200078e0202 */
[----:B------:R3:W-:Y:S03]  /*ae80*/  @!P4 ST.E.64 [R10.64], R164 ;  /* 0x000000a40a00c985 */ /* 0x0007e6000c101b06 */
[----:B------:R-:W-:Y:S01]  /*ae90*/  @!P0 IMAD.WIDE R2, R15, 0x4, R2 ;  /* 0x000000040f028825 */ /* 0x000fe200078e0202 */
[----:B------:R3:W-:Y:S04]  /*aea0*/  @!P3 ST.E.64 [R8.64], R72 ;  /* 0x000000480800b985 */ /* 0x0007e8000c101b06 */
[----:B------:R3:W-:Y:S04]  /*aeb0*/  @!P2 ST.E.64 [R6.64], R76 ;  /* 0x0000004c0600a985 */ /* 0x0007e8000c101b06 */
[----:B------:R3:W-:Y:S04]  /*aec0*/  @!P1 ST.E.64 [R4.64], R88 ;  /* 0x0000005804009985 */ /* 0x0007e8000c101b06 */
[----:B------:R3:W-:Y:S02]  /*aed0*/  @!P0 ST.E.64 [R2.64], R92 ;  /* 0x0000005c02008985 */ /* 0x0007e4000c101b06 */
.L_x_18:
[----:B------:R-:W-:Y:S05]  /*aee0*/  BSYNC B0 ;  /* 0x0000000000007941 */ /* 0x000fea0003800000 */
.L_x_17:
[----:B---3--:R3:W1:Y:S04]  /*aef0*/  SHFL.IDX PT, R3, R22, 0x3, 0x1c1f ;  /* 0x007c1f0016037f89 */ /* 0x00866800000e0000 */
[----:B----4-:R3:W4:Y:S01]  /*af00*/  SHFL.IDX PT, R2, R23, 0x3, 0x1c1f ;  /* 0x007c1f0017027f89 */ /* 0x01072200000e0000 */
[----:B------:R-:W-:Y:S05]  /*af10*/  @P6 EXIT ;  /* 0x000000000000694d */ /* 0x000fea0003800000 */
[C---:B------:R-:W-:Y:S02]  /*af20*/  IADD3 R6, R0.reuse, 0x8, RZ ;  /* 0x0000000800067810 */ /* 0x040fe40007ffe0ff */
[----:B------:R-:W-:-:S02]  /*af30*/  IADD3 R5, R0, 0x10, RZ ;  /* 0x0000001000057810 */ /* 0x000fc40007ffe0ff */
[----:B------:R-:W-:Y:S02]  /*af40*/  IADD3 R4, R0, 0x18, RZ ;  /* 0x0000001800047810 */ /* 0x000fe40007ffe0ff */
[----:B------:R-:W-:Y:S02]  /*af50*/  ISETP.GE.AND P2, PT, R6, c[0x0][0x3c8], PT ;  /* 0x0000f20006007a0c */ /* 0x000fe40003f46270 */
[----:B------:R-:W-:Y:S02]  /*af60*/  ISETP.GE.AND P1, PT, R5, c[0x0][0x3c8], PT ;  /* 0x0000f20005007a0c */ /* 0x000fe40003f26270 */
[----:B------:R-:W-:Y:S02]  /*af70*/  ISETP.GE.AND P0, PT, R4, c[0x0][0x3c8], PT ;  /* 0x0000f20004007a0c */ /* 0x000fe40003f06270 */
[C---:B------:R-:W-:Y:S02]  /*af80*/  ISETP.GE.AND P3, PT, R0.reuse, c[0x0][0x3c8], PT ;  /* 0x0000f20000007a0c */ /* 0x040fe40003f66270 */
[----:B------:R-:W-:-:S02]  /*af90*/  IADD3 R13, R0, 0x20, RZ ;  /* 0x00000020000d7810 */ /* 0x000fc40007ffe0ff */
[----:B------:R-:W-:Y:S02]  /*afa0*/  IADD3 R14, R0, 0x28, RZ ;  /* 0x00000028000e7810 */ /* 0x000fe40007ffe0ff */
[----:B------:R-:W-:Y:S02]  /*afb0*/  ISETP.GE.AND P6, PT, R13, c[0x0][0x3c8], PT ;  /* 0x0000f2000d007a0c */ /* 0x000fe40003fc6270 */
[----:B------:R-:W-:Y:S02]  /*afc0*/  @!P2 LEA.HI R8, R6, R6, RZ, 0x1 ;  /* 0x000000060608a211 */ /* 0x000fe400078f08ff */
[----:B------:R-:W-:Y:S02]  /*afd0*/  @!P1 LEA.HI R5, R5, R5, RZ, 0x1 ;  /* 0x0000000505059211 */ /* 0x000fe400078f08ff */
[----:B------:R-:W-:Y:S01]  /*afe0*/  @!P0 LEA.HI R4, R4, R4, RZ, 0x1 ;  /* 0x0000000404048211 */ /* 0x000fe200078f08ff */
[----:B-1--4-:R-:W-:Y:S01]  /*aff0*/  @!P3 IMAD.WIDE R10, R0, 0x4, R2 ;  /* 0x00000004000ab825 */ /* 0x012fe200078e0202 */
[----:B------:R-:W-:-:S02]  /*b000*/  @!P2 LOP3.LUT R8, R8, 0xfffffffe, RZ, 0xc0, !PT ;  /* 0xfffffffe0808a812 */ /* 0x000fc400078ec0ff */
[----:B------:R-:W-:Y:S02]  /*b010*/  @!P1 LOP3.LUT R5, R5, 0xfffffffe, RZ, 0xc0, !PT ;  /* 0xfffffffe05059812 */ /* 0x000fe400078ec0ff */
[----:B------:R-:W-:Y:S01]  /*b020*/  ISETP.GE.AND P5, PT, R14, c[0x0][0x3c8], PT ;  /* 0x0000f2000e007a0c */ /* 0x000fe20003fa6270 */
[--C-:B------:R-:W-:Y:S01]  /*b030*/  @!P2 IMAD.WIDE R8, R8, 0x4, R2.reuse ;  /* 0x000000040808a825 */ /* 0x100fe200078e0202 */
[----:B------:R-:W-:Y:S01]  /*b040*/  @!P0 LOP3.LUT R4, R4, 0xfffffffe, RZ, 0xc0, !PT ;  /* 0xfffffffe04048812 */ /* 0x000fe200078ec0ff */
[----:B------:R1:W-:Y:S01]  /*b050*/  @!P3 ST.E.64 [R10.64], R110 ;  /* 0x0000006e0a00b985 */ /* 0x0003e2000c101b06 */
[----:B------:R-:W-:Y:S01]  /*b060*/  IADD3 R12, R0, 0x50, RZ ;  /* 0x00000050000c7810 */ /* 0x000fe20007ffe0ff */
[--C-:B------:R-:W-:Y:S02]  /*b070*/  @!P1 IMAD.WIDE R6, R5, 0x4, R2.reuse ;  /* 0x0000000405069825 */ /* 0x100fe400078e0202 */
[----:B------:R4:W-:Y:S02]  /*b080*/  @!P2 ST.E.64 [R8.64], R118 ;  /* 0x000000760800a985 */ /* 0x0009e4000c101b06 */
[----:B------:R-:W-:-:S02]  /*b090*/  @!P0 IMAD.WIDE R4, R4, 0x4, R2 ;  /* 0x0000000404048825 */ /* 0x000fc400078e0202 */
[----:B------:R-:W-:Y:S04]  /*b0a0*/  @!P1 ST.E.64 [R6.64], R130 ;  /* 0x0000008206009985 */ /* 0x000fe8000c101b06 */
[----:B------:R5:W-:Y:S01]  /*b0b0*/  @!P0 ST.E.64 [R4.64], R134 ;  /* 0x0000008604008985 */ /* 0x000be2000c101b06 */
[----:B------:R-:W-:Y:S02]  /*b0c0*/  ISETP.GE.AND P0, PT, R12, c[0x0][0x3c8], PT ;  /* 0x0000f2000c007a0c */ /* 0x000fe40003f06270 */
[C---:B-1----:R-:W-:Y:S02]  /*b0d0*/  IADD3 R10, R0.reuse, 0x40, RZ ;  /* 0x00000040000a7810 */ /* 0x042fe40007ffe0ff */
[C---:B------:R-:W-:Y:S02]  /*b0e0*/  IADD3 R11, R0.reuse, 0x48, RZ ;  /* 0x00000048000b7810 */ /* 0x040fe40007ffe0ff */
[----:B----4-:R-:W-:-:S02]  /*b0f0*/  IADD3 R8, R0, 0x30, RZ ;  /* 0x0000003000087810 */ /* 0x010fc40007ffe0ff */
[----:B------:R-:W-:Y:S02]  /*b100*/  IADD3 R9, R0, 0x38, RZ ;  /* 0x0000003800097810 */ /* 0x000fe40007ffe0ff */
[----:B------:R-:W-:Y:S02]  /*b110*/  ISETP.GE.AND P4, PT, R8, c[0x0][0x3c8], PT ;  /* 0x0000f20008007a0c */ /* 0x000fe40003f86270 */
[----:B------:R-:W-:Y:S02]  /*b120*/  ISETP.GE.AND P3, PT, R9, c[0x0][0x3c8], PT ;  /* 0x0000f20009007a0c */ /* 0x000fe40003f66270 */
[----:B-----5:R-:W-:Y:S02]  /*b130*/  @!P6 LEA.HI R4, R13, R13, RZ, 0x1 ;  /* 0x0000000d0d04e211 */ /* 0x020fe400078f08ff */
[----:B------:R-:W-:Y:S02]  /*b140*/  @!P5 LEA.HI R5, R14, R14, RZ, 0x1 ;  /* 0x0000000e0e05d211 */ /* 0x000fe400078f08ff */
[----:B------:R-:W-:-:S02]  /*b150*/  @!P6 LOP3.LUT R4, R4, 0xfffffffe, RZ, 0xc0, !PT ;  /* 0xfffffffe0404e812 */ /* 0x000fc400078ec0ff */
[----:B------:R-:W-:Y:S02]  /*b160*/  ISETP.GE.AND P2, PT, R10, c[0x0][0x3c8], PT ;  /* 0x0000f2000a007a0c */ /* 0x000fe40003f46270 */
[----:B------:R-:W-:Y:S01]  /*b170*/  @!P5 LOP3.LUT R5, R5, 0xfffffffe, RZ, 0xc0, !PT ;  /* 0xfffffffe0505d812 */ /* 0x000fe200078ec0ff */
[--C-:B------:R-:W-:Y:S01]  /*b180*/  @!P6 IMAD.WIDE R6, R4, 0x4, R2.reuse ;  /* 0x000000040406e825 */ /* 0x100fe200078e0202 */
[----:B------:R-:W-:Y:S02]  /*b190*/  ISETP.GE.AND P1, PT, R11, c[0x0][0x3c8], PT ;  /* 0x0000f2000b007a0c */ /* 0x000fe40003f26270 */
[----:B------:R-:W-:Y:S01]  /*b1a0*/  IADD3 R0, R0, 0x58, RZ ;  /* 0x0000005800007810 */ /* 0x000fe20007ffe0ff */
[----:B------:R-:W-:Y:S01]  /*b1b0*/  @!P5 IMAD.WIDE R4, R5, 0x4, R2 ;  /* 0x000000040504d825 */ /* 0x000fe200078e0202 */
[----:B------:R1:W-:Y:S04]  /*b1c0*/  @!P6 ST.E.64 [R6.64], R146 ;  /* 0x000000920600e985 */ /* 0x0003e8000c101b06 */
[----:B------:R4:W-:Y:S01]  /*b1d0*/  @!P5 ST.E.64 [R4.64], R150 ;  /* 0x000000960400d985 */ /* 0x0009e2000c101b06 */
[----:B-1----:R-:W-:-:S04]  /*b1e0*/  @!P2 LEA.HI R7, R10, R10, RZ, 0x1 ;  /* 0x0000000a0a07a211 */ /* 0x002fc800078f08ff */
[----:B------:R-:W-:Y:S02]  /*b1f0*/  @!P1 LEA.HI R6, R11, R11, RZ, 0x1 ;  /* 0x0000000b0b069211 */ /* 0x000fe400078f08ff */
[----:B----4-:R-:W-:Y:S02]  /*b200*/  @!P4 LEA.HI R4, R8, R8, RZ, 0x1 ;  /* 0x000000080804c211 */ /* 0x010fe400078f08ff */
[----:B------:R-:W-:Y:S02]  /*b210*/  @!P3 LEA.HI R8, R9, R9, RZ, 0x1 ;  /* 0x000000090908b211 */ /* 0x000fe400078f08ff */
[----:B------:R-:W-:Y:S02]  /*b220*/  @!P0 LEA.HI R5, R12, R12, RZ, 0x1 ;  /* 0x0000000c0c058211 */ /* 0x000fe400078f08ff */
[----:B------:R-:W-:Y:S02]  /*b230*/  @!P4 LOP3.LUT R4, R4, 0xfffffffe, RZ, 0xc0, !PT ;  /* 0xfffffffe0404c812 */ /* 0x000fe400078ec0ff */
[----:B------:R-:W-:-:S02]  /*b240*/  @!P3 LOP3.LUT R8, R8, 0xfffffffe, RZ, 0xc0, !PT ;  /* 0xfffffffe0808b812 */ /* 0x000fc400078ec0ff */
[----:B------:R-:W-:Y:S01]  /*b250*/  @!P2 LOP3.LUT R7, R7, 0xfffffffe, RZ, 0xc0, !PT ;  /* 0xfffffffe0707a812 */ /* 0x000fe200078ec0ff */
[--C-:B------:R-:W-:Y:S01]  /*b260*/  @!P4 IMAD.WIDE R12, R4, 0x4, R2.reuse ;  /* 0x00000004040cc825 */ /* 0x100fe200078e0202 */
[----:B------:R-:W-:Y:S02]  /*b270*/  @!P1 LOP3.LUT R6, R6, 0xfffffffe, RZ, 0xc0, !PT ;  /* 0xfffffffe06069812 */ /* 0x000fe400078ec0ff */
[----:B------:R-:W-:Y:S01]  /*b280*/  @!P0 LOP3.LUT R5, R5, 0xfffffffe, RZ, 0xc0, !PT ;  /* 0xfffffffe05058812 */ /* 0x000fe200078ec0ff */
[--C-:B------:R-:W-:Y:S01]  /*b290*/  @!P3 IMAD.WIDE R10, R8, 0x4, R2.reuse ;  /* 0x00000004080ab825 */ /* 0x100fe200078e0202 */
[----:B------:R1:W-:Y:S03]  /*b2a0*/  @!P4 ST.E.64 [R12.64], R162 ;  /* 0x000000a20c00c985 */ /* 0x0003e6000c101b06 */
[--C-:B------:R-:W-:Y:S01]  /*b2b0*/  @!P2 IMAD.WIDE R8, R7, 0x4, R2.reuse ;  /* 0x000000040708a825 */ /* 0x100fe200078e0202 */
[----:B------:R1:W-:Y:S03]  /*b2c0*/  @!P3 ST.E.64 [R10.64], R166 ;  /* 0x000000a60a00b985 */ /* 0x0003e6000c101b06 */
[--C-:B------:R-:W-:Y:S01]  /*b2d0*/  @!P1 IMAD.WIDE R6, R6, 0x4, R2.reuse ;  /* 0x0000000406069825 */ /* 0x100fe200078e0202 */
[----:B------:R1:W-:Y:S03]  /*b2e0*/  @!P2 ST.E.64 [R8.64], R74 ;  /* 0x0000004a0800a985 */ /* 0x0003e6000c101b06 */
[----:B------:R-:W-:Y:S01]  /*b2f0*/  @!P0 IMAD.WIDE R4, R5, 0x4, R2 ;  /* 0x0000000405048825 */ /* 0x000fe200078e0202 */
[----:B------:R1:W-:Y:S04]  /*b300*/  @!P1 ST.E.64 [R6.64], R78 ;  /* 0x0000004e06009985 */ /* 0x0003e8000c101b06 */
[----:B------:R1:W-:Y:S01]  /*b310*/  @!P0 ST.E.64 [R4.64], R90 ;  /* 0x0000005a04008985 */ /* 0x0003e2000c101b06 */
[----:B------:R-:W-:-:S13]  /*b320*/  ISETP.GE.AND P0, PT, R0, c[0x0][0x3c8], PT ;  /* 0x0000f20000007a0c */ /* 0x000fda0003f06270 */
[----:B------:R-:W-:Y:S05]  /*b330*/  @P0 EXIT ;  /* 0x000000000000094d */ /* 0x000fea0003800000 */
[----:B------:R-:W-:-:S04]  /*b340*/  LEA.HI R0, R0, R0, RZ, 0x1 ;  /* 0x0000000000007211 */ /* 0x000fc800078f08ff */
[----:B------:R-:W-:-:S05]  /*b350*/  LOP3.LUT R0, R0, 0xfffffffe, RZ, 0xc0, !PT ;  /* 0xfffffffe00007812 */ /* 0x000fca00078ec0ff */
[----:B------:R-:W-:-:S05]  /*b360*/  IMAD.WIDE R2, R0, 0x4, R2 ;  /* 0x0000000400027825 */ /* 0x000fca00078e0202 */
[----:B------:R-:W-:Y:S01]  /*b370*/  ST.E.64 [R2.64], R94 ;  /* 0x0000005e02007985 */ /* 0x000fe2000c101b06 */
[----:B------:R-:W-:Y:S05]  /*b380*/  EXIT ;  /* 0x000000000000794d */ /* 0x000fea0003800000 */
.L_x_12:
[----:B------:R-:W1:Y:S02]  /*b390*/  S2R R0, SR_TID.X ;  /* 0x0000000000007919 */ /* 0x000e640000002100 */
[----:B-1----:R-:W-:-:S13]  /*b3a0*/  ISETP.GT.AND P0, PT, R0, 0x7f, PT ;  /* 0x0000007f0000780c */ /* 0x002fda0003f04270 */
[----:B------:R-:W-:Y:S05]  /*b3b0*/  @P0 EXIT ;  /* 0x000000000000094d */ /* 0x000fea0003800000 */
[----:B------:R-:W1:Y:S01]  /*b3c0*/  S2R R8, SR_CTAID.X ;  /* 0x0000000000087919 */ /* 0x000e620000002500 */
[----:B------:R-:W-:-:S05]  /*b3d0*/  MOV R3, c[0x0][0x4e8] ;  /* 0x00013a0000037a02 */ /* 0x000fca0000000f00 */
[----:B------:R-:W-:Y:S01]  /*b3e0*/  IMAD R2, R3, c[0x0][0x388], RZ ;  /* 0x0000e20003027a24 */ /* 0x000fe200078e02ff */
[----:B-1----:R-:W-:-:S04]  /*b3f0*/  LEA R8, R8, R0, 0x7 ;  /* 0x0000000008087211 */ /* 0x002fc800078e38ff */
[----:B------:R-:W-:-:S13]  /*b400*/  ISETP.GE.AND P0, PT, R8, R2, PT ;  /* 0x000000020800720c */ /* 0x000fda0003f06270 */
[----:B------:R-:W-:Y:S05]  /*b410*/  @P0 EXIT ;  /* 0x000000000000094d */ /* 0x000fea0003800000 */
[----:B------:R-:W2:Y:S01]  /*b420*/  LDL.LU R4, [R1+0x50] ;  /* 0x0000500001047983 */ /* 0x000ea20000300800 */
[----:B------:R-:W-:-:S03]  /*b430*/  ISETP.NE.AND P0, PT, R3, 0x1, PT ;  /* 0x000000010300780c */ /* 0x000fc60003f05270 */
[----:B------:R-:W1:Y:S04]  /*b440*/  S2R R9, SR_CTAID.Z ;  /* 0x0000000000097919 */ /* 0x000e680000002700 */
[----:B------:R-:W3:Y:S06]  /*b450*/  S2R R10, SR_CTAID.Y ;  /* 0x00000000000a7919 */ /* 0x000eec0000002600 */
[----:B------:R-:W-:Y:S01]  /*b460*/  @P0 IMAD.HI.U32 R6, R8, c[0x0][0x4ec], RZ ;  /* 0x00013b0008060a27 */ /* 0x000fe200078e00ff */
[----:B-1----:R-:W-:-:S02]  /*b470*/  SHF.R.S32.HI R7, RZ, 0x1f, R9 ;  /* 0x0000001fff077819 */ /* 0x002fc40000011409 */
[----:B--2---:R-:W-:Y:S01]  /*b480*/  SHF.R.S32.HI R0, RZ, 0x1f, R4 ;  /* 0x0000001fff007819 */ /* 0x004fe20000011404 */
[C---:B------:R-:W-:Y:S01]  /*b490*/  IMAD.WIDE.U32 R2, R4.reuse, c[0x0][0x4d0], RZ ;  /* 0x0001340004027a25 */ /* 0x040fe200078e00ff */
[----:B------:R-:W-:-:S03]  /*b4a0*/  IADD3 R5, -R4, RZ, RZ ;  /* 0x000000ff04057210 */ /* 0x000fc60007ffe1ff */
[----:B------:R-:W-:-:S04]  /*b4b0*/  IMAD R0, R0, c[0x0][0x4d0], RZ ;  /* 0x0001340000007a24 */ /* 0x000fc800078e02ff */
[----:B------:R-:W-:Y:S01]  /*b4c0*/  IMAD R0, R4, c[0x0][0x4d4], R0 ;  /* 0x0001350004007a24 */ /* 0x000fe200078e0200 */
[----:B------:R-:W-:Y:S02]  /*b4d0*/  MOV R4, R8 ;  /* 0x0000000800047202 */ /* 0x000fe40000000f00 */
[----:B------:R-:W-:Y:S02]  /*b4e0*/  @P0 SHF.R.U32.HI R4, RZ, c[0x0][0x4f0], R6 ;  /* 0x00013c00ff040a19 */ /* 0x000fe40000011606 */
[----:B------:R-:W-:Y:S01]  /*b4f0*/  IADD3 R3, R3, R0, RZ ;  /* 0x0000000003037210 */ /* 0x000fe20007ffe0ff */
[----:B------:R-:W-:Y:S02]  /*b500*/  IMAD R0, R7, c[0x0][0x4d8], RZ ;  /* 0x0001360007007a24 */ /* 0x000fe400078e02ff */
[----:B---3--:R-:W-:Y:S01]  /*b510*/  IMAD R7, R5, c[0x0][0x550], R10 ;  /* 0x0001540005077a24 */ /* 0x008fe200078e020a */
[----:B------:R-:W-:Y:S01]  /*b520*/  IADD3 R5, -R4, RZ, RZ ;  /* 0x000000ff04057210 */ /* 0x000fe20007ffe1ff */
[----:B------:R-:W-:-:S02]  /*b530*/  IMAD R0, R9, c[0x0][0x4dc], R0 ;  /* 0x0001370009007a24 */ /* 0x000fc400078e0200 */
[----:B------:R-:W-:Y:S01]  /*b540*/  IMAD.WIDE.U32 R2, R9, c[0x0][0x4d8], R2 ;  /* 0x0001360009027a25 */ /* 0x000fe200078e0002 */
[----:B------:R-:W-:-:S03]  /*b550*/  SHF.R.S32.HI R6, RZ, 0x1f, R7 ;  /* 0x0000001fff067819 */ /* 0x000fc60000011407 */
[----:B------:R-:W-:Y:S01]  /*b560*/  IMAD R5, R5, c[0x0][0x4e8], R8 ;  /* 0x00013a0005057a24 */ /* 0x000fe200078e0208 */
[----:B------:R-:W-:Y:S01]  /*b570*/  IADD3 R3, R0, R3, RZ ;  /* 0x0000000300037210 */ /* 0x000fe20007ffe0ff */
[----:B------:R-:W-:-:S03]  /*b580*/  IMAD R6, R6, c[0x0][0x4e0], RZ ;  /* 0x0001380006067a24 */ /* 0x000fc600078e02ff */
[----:B------:R-:W-:Y:S01]  /*b590*/  SHF.R.S32.HI R0, RZ, 0x1f, R5 ;  /* 0x0000001fff007819 */ /* 0x000fe20000011405 */
[----:B------:R-:W-:-:S04]  /*b5a0*/  IMAD.WIDE.U32 R2, R7, c[0x0][0x4e0], R2 ;  /* 0x0001380007027a25 */ /* 0x000fc800078e0002 */
[----:B------:R-:W-:Y:S01]  /*b5b0*/  IMAD R7, R7, c[0x0][0x4e4], R6 ;  /* 0x0001390007077a24 */ /* 0x000fe200078e0206 */
[----:B------:R-:W-:Y:S01]  /*b5c0*/  SHF.R.S32.HI R6, RZ, 0x1f, R4 ;  /* 0x0000001fff067819 */ /* 0x000fe20000011404 */
[----:B------:R-:W-:Y:S01]  /*b5d0*/  IMAD R0, R0, c[0x0][0x4c8], RZ ;  /* 0x0001320000007a24 */ /* 0x000fe200078e02ff */
[----:B------:R-:W-:-:S03]  /*b5e0*/  IADD3 R2, P0, R4, R2, RZ ;  /* 0x0000000204027210 */ /* 0x000fc60007f1e0ff */
[----:B------:R-:W-:Y:S01]  /*b5f0*/  IMAD R0, R5, c[0x0][0x4cc], R0 ;  /* 0x0001330005007a24 */ /* 0x000fe200078e0200 */
[----:B------:R-:W-:-:S05]  /*b600*/  IADD3.X R3, R6, R3, R7, P0, !PT ;  /* 0x0000000306037210 */ /* 0x000fca00007fe407 */
[----:B------:R-:W-:-:S05]  /*b610*/  IMAD.WIDE.U32 R2, R5, c[0x0][0x4c8], R2 ;  /* 0x0001320005027a25 */ /* 0x000fca00078e0002 */
[----:B------:R-:W-:Y:S02]  /*b620*/  IADD3 R0, R3, R0, RZ ;  /* 0x0000000003007210 */ /* 0x000fe40007ffe0ff */
[----:B------:R-:W-:-:S04]  /*b630*/  LEA R4, P0, R2, c[0x0][0x4a8], 0x2 ;  /* 0x00012a0002047a11 */ /* 0x000fc800078010ff */
[----:B------:R-:W-:Y:S02]  /*b640*/  LEA.HI.X R5, R2, c[0x0][0x4ac], R0, 0x2, P0 ;  /* 0x00012b0002057a11 */ /* 0x000fe400000f1400 */
[----:B------:R-:W-:-:S05]  /*b650*/  MOV R0, 0xff800000 ;  /* 0xff80000000007802 */ /* 0x000fca0000000f00 */
[----:B------:R-:W-:Y:S01]  /*b660*/  STG.E [R4.64], R0 ;  /* 0x0000000004007986 */ /* 0x000fe2000c101906 */
[----:B------:R-:W-:Y:S05]  /*b670*/  EXIT ;  /* 0x000000000000794d */ /* 0x000fea0003800000 */
.L_x_19:
[----:B------:R-:W-:-:S00]  /*b680*/  BRA `(.L_x_19) ;  /* 0xfffffff000007947 */ /* 0x000fc0000383ffff */
[----:B------:R-:W-:-:S00]  /*b690*/  NOP ;  /* 0x0000000000007918 */ /* 0x000fc00000000000 */
        /* <DEDUP_REMOVED lines=14> */
.L_x_2848:


//--------------------- .text._ZN7cutlass13device_kernelIN5flash19enable_sm80_to_sm89INS1_16FlashAttnFwdSm80INS1_25CollectiveMainloopFwdSm80ILi4ELi1ELb0EN4cute5tupleIJNS5_1CILi128EEENS7_ILi48EEENS7_ILi96EEEEEELi96ENS_10bfloat16_tEfNS_4arch4Sm80ELb0ELb0ELb1ELb1ELb0ELb0ELb1ELb1EEENS1_21CollectiveEpilogueFwdINS6_IJS8_SA_S9_EEENS6_IJNS7_ILi1EEESI_SI_EEESC_SE_Li128ELb1ELb1ELb1ELb0EEENS1_36VarlenDynamicPersistentTileSchedulerILi128ELi48ELi128ELi128ELb1ELb1ELb0ELb0ELb1ELb1EEEEEEEEEvNT_6ParamsE --------------------------
	.section	.text._ZN7cutlass13device_kernelIN5flash19enable_sm80_to_sm89INS1_16FlashAttnFwdSm80INS1_25CollectiveMainloopFwdSm80ILi4ELi1ELb0EN4cute5tupleIJNS5_1CILi128EEENS7_ILi48EEENS7_ILi96EEEEEELi96ENS_10bfloat16_tEfNS_4arch4Sm80ELb0ELb0ELb1ELb1ELb0ELb0ELb1ELb1EEENS1_21CollectiveEpilogueFwdINS6_IJS8_SA_S9_EEENS6_IJNS7_ILi1EEESI_SI_EEESC_SE_Li128ELb1ELb1ELb1ELb0EEENS1_36VarlenDynamicPersistentTileSchedulerILi128ELi48ELi128ELi128ELb1ELb1ELb0ELb0ELb1ELb1EEEEEEEEEvNT_6ParamsE,"ax",@progbits
	.sectioninfo	@"SHI_REGISTERS=255"
	.align	128
.text._ZN7cutlass13device_kernelIN5flash19enable_sm80_to_sm89INS1_16FlashAttnFwdSm80INS1_25CollectiveMainloopFwdSm80ILi4ELi1ELb0EN4cute5tupleIJNS5_1CILi128EEENS7_ILi48EEENS7_ILi96EEEEEELi96ENS_10bfloat16_tEfNS_4arch4Sm80ELb0ELb0ELb1ELb1ELb0ELb0ELb1ELb1EEENS1_21CollectiveEpilogueFwdINS6_IJS8_SA_S9_EEENS6_IJNS7_ILi1EEESI_SI_EEESC_SE_Li128ELb1ELb1ELb1ELb0EEENS1_36VarlenDynamicPersistentTileSchedulerILi128ELi48ELi128ELi128ELb1ELb1ELb0ELb0ELb1ELb1EEEEEEEEEvNT_6ParamsE:
        .type           _ZN7cutlass13device_kernelIN5flash19enable_sm80_to_sm89INS1_16FlashAttnFwdSm80INS1_25CollectiveMainloopFwdSm80ILi4ELi1ELb0EN4cute5tupleIJNS5_1CILi128EEENS7_ILi48EEENS7_ILi96EEEEEELi96ENS_10bfloat16_tEfNS_4arch4Sm80ELb0ELb0ELb1ELb1ELb0ELb0ELb1ELb1EEENS1_21CollectiveEpilogueFwdINS6_IJS8_SA_S9_EEENS6_IJNS7_ILi1EEESI_SI_EEESC_SE_Li128ELb1ELb1ELb1ELb0EEENS1_36VarlenDynamicPersistentTileSchedulerILi128ELi48ELi128ELi128ELb1ELb1ELb0ELb0ELb1ELb1EEEEEEEEEvNT_6ParamsE,@function
        .size           _ZN7cutlass13device_kernelIN5flash19enable_sm80_to_sm89INS1_16FlashAttnFwdSm80INS1_25CollectiveMainloopFwdSm80ILi4ELi1ELb0EN4cute5tupleIJNS5_1CILi128EEENS7_ILi48EEENS7_ILi96EEEEEELi96ENS_10bfloat16_tEfNS_4arch4Sm80ELb0ELb0ELb1ELb1ELb0ELb0ELb1ELb1EEENS1_21CollectiveEpilogueFwdINS6_IJS8_SA_S9_EEENS6_IJNS7_ILi1EEESI_SI_EEESC_SE_Li128ELb1ELb1ELb1ELb0EEENS1_36VarlenDynamicPersistentTileSchedulerILi128ELi48ELi128ELi128ELb1ELb1ELb0ELb0ELb1ELb1EEEEEEEEEvNT_6ParamsE,(.L_x_2849 - _ZN7cutlass13device_kernelIN5flash19enable_sm80_to_sm89INS1_16FlashAttnFwdSm80INS1_25CollectiveMainloopFwdSm80ILi4ELi1ELb0EN4cute5tupleIJNS5_1CILi128EEENS7_ILi48EEENS7_ILi96EEEEEELi96ENS_10bfloat16_tEfNS_4arch4Sm80ELb0ELb0ELb1ELb1ELb0ELb0ELb1ELb1EEENS1_21CollectiveEpilogueFwdINS6_IJS8_SA_S9_EEENS6_IJNS7_ILi1EEESI_SI_EEESC_SE_Li128ELb1ELb1ELb1ELb0EEENS1_36VarlenDynamicPersistentTileSchedulerILi128ELi48ELi128ELi128ELb1ELb1ELb0ELb0ELb1ELb1EEEEEEEEEvNT_6ParamsE)
        .other          _ZN7cutlass13device_kernelIN5flash19enable_sm80_to_sm89INS1_16FlashAttnFwdSm80INS1_25CollectiveMainloopFwdSm80ILi4ELi1ELb0EN4cute5tupleIJNS5_1CILi128EEENS7_ILi48EEENS7_ILi96EEEEEELi96ENS_10bfloat16_tEfNS_4arch4Sm80ELb0ELb0ELb1ELb1ELb0ELb0ELb1ELb1EEENS1_21CollectiveEpilogueFwdINS6_IJS8_SA_S9_EEENS6_IJNS7_ILi1EEESI_SI_EEESC_SE_Li128ELb1ELb1ELb1ELb0EEENS1_36VarlenDynamicPersistentTileSchedulerILi128ELi48ELi128ELi128ELb1ELb1ELb0ELb0ELb1ELb1EEEEEEEEEvNT_6ParamsE,@"STO_CUDA_ENTRY STV_DEFAULT"
_ZN7cutlass13device_kernelIN5flash19enable_sm80_to_sm89INS1_16FlashAttnFwdSm80INS1_25CollectiveMainloopFwdSm80ILi4ELi1ELb0EN4cute5tupleIJNS5_1CILi128EEENS7_ILi48EEENS7_ILi96EEEEEELi96ENS_10bfloat16_tEfNS_4arch4Sm80ELb0ELb0ELb1ELb1ELb0ELb0ELb1ELb1EEENS1_21CollectiveEpilogueFwdINS6_IJS8_SA_S9_EEENS6_IJNS7_ILi1EEESI_SI_EEESC_SE_Li128ELb1ELb1ELb1ELb0EEENS1_36VarlenDynamicPersistentTileSchedulerILi128ELi48ELi128ELi128ELb1ELb1ELb0ELb0ELb1ELb1EEEEEEEEEvNT_6ParamsE:
[----:B------:R-:W-:-:S03]  /*0000*/  MOV R1, c[0x0][0x28] ;  /* 0x00000a0000017a02 */ /* 0x000fc60000000f00 */
[----:B------:R-:W1:Y:S01]  /*0010*/  S2R R2, SR_TID.X ;  /* 0x0000000000027919 */ /* 0x000e620000002100 */
[----:B------:R-:W-:Y:S01]  /*0020*/  IADD3 R1, R1, -0xb8, RZ ;  /* 0xffffff4801017810 */ /* 0x000fe20007ffe0ff */
[----:B------:R-:W-:Y:S01]  /*0030*/  ULDC.64 UR6, c[0x0][0x118] ;  /* 0x0000460000067ab9 */ /* 0x000fe20000000a00 */
[----:B-1----:R-:W-:-:S05]  /*0040*/  SHF.R.U32.HI R0, RZ, 0x5, R2 ;  /* 0x00000005ff007819 */ /* 0x002fca0000011602 */
[----:B------:R-:W1:Y:S02]  /*0050*/  SHFL.IDX PT, R3, R0, RZ, 0x1f ;  /* 0x00001fff00037589 */ /* 0x000e6400000e0000 */
[----:B-1----:R-:W-:Y:S02]  /*0060*/  ISETP.NE.AND P0, PT, R3, RZ, PT ;  /* 0x000000ff0300720c */ /* 0x002fe40003f05270 */
[----:B------:R-:W-:Y:S11]  /*0070*/  STL [R1+0xa8], R3 ;  /* 0x0000a80301007387 */ /* 0x000ff60000100800 */
[----:B------:R-:W-:Y:S06]  /*0080*/  @P0 BAR.SYNC.DEFER_BLOCKING 0x5, 0x80 ;  /* 0x0142000000000b1d */ /* 0x000fec0000010000 */
[----:B------:R-:W1:Y:S04]  /*0090*/  @P0 LDS.128 R4, [0xc080] ;  /* 0x00c08000ff040984 */ /* 0x000e680000000c00 */
[----:B-1----:R1:W-:Y:S04]  /*00a0*/  @P0 STL.64 [R1+0x10], R4 ;  /* 0x0000100401000387 */ /* 0x0023e80000100a00 */
[----:B------:R1:W-:Y:S04]  /*00b0*/  @P0 STL.64 [R1+0x18], R6 ;  /* 0x0000180601000387 */ /* 0x0003e80000100a00 */
[----:B------:R-:W-:Y:S06]  /*00c0*/  @P0 BAR.ARV 0x4, 0x80 ;  /* 0x0102000000000b1d */ /* 0x000fec0000002000 */
[----:B------:R-:W-:Y:S05]  /*00d0*/  @P0 BRA `(.L_x_20) ;  /* 0x00000b1000000947 */ /* 0x000fea0003800000 */
[----:B------:R-:W-:Y:S01]  /*00e0*/  LOP3.LUT R14, R2, 0x1f, RZ, 0xc0, !PT ;  /* 0x0000001f020e7812 */ /* 0x000fe200078ec0ff */
[----:B------:R-:W-:Y:S01]  /*00f0*/  CS2R R8, SRZ ;  /* 0x0000000000087805 */ /* 0x000fe2000001ff00 */
[----:B-1----:R-:W-:-:S02]  /*0100*/  IMAD.MOV.U32 R7, RZ, RZ, RZ ;  /* 0x000000ffff077224 */ /* 0x002fc400078e00ff */
[----:B------:R-:W-:-:S04]  /*0110*/  ISETP.NE.AND P6, PT, R14, 0x1f, PT ;  /* 0x0000001f0e00780c */ /* 0x000fc80003fc5270 */
[----:B------:R-:W-:-:S13]  /*0120*/  ISETP.GE.OR P0, PT, R14, c[0x0][0x53c], !P6 ;  /* 0x00014f000e007a0c */ /* 0x000fda0007706670 */
[----:B------:R-:W-:Y:S02]  /*0130*/  @!P0 IMAD.MOV.U32 R4, RZ, RZ, 0x4 ;  /* 0x00000004ff048424 */ /* 0x000fe400078e00ff */
[----:B------:R-:W-:Y:S02]  /*0140*/  @!P0 IMAD.MOV.U32 R2, RZ, RZ, 0x4 ;  /* 0x00000004ff028424 */ /* 0x000fe400078e00ff */
[----:B------:R-:W-:-:S04]  /*0150*/  @!P0 IMAD.WIDE.U32 R4, R14, R4, c[0x0][0x580] ;  /* 0x000160000e048625 */ /* 0x000fc800078e0004 */
[C---:B------:R-:W-:Y:S01]  /*0160*/  @!P0 IMAD.WIDE.U32 R2, R14.reuse, R2, c[0x0][0x578] ;  /* 0x00015e000e028625 */ /* 0x040fe200078e0002 */
[----:B------:R-:W2:Y:S04]  /*0170*/  @!P0 LDG.E R8, [R4.64] ;  /* 0x0000000604088981 */ /* 0x000ea8000c1e1900 */
[----:B------:R-:W2:Y:S01]  /*0180*/  @!P0 LDG.E R7, [R2.64] ;  /* 0x0000000602078981 */ /* 0x000ea2000c1e1900 */
[C---:B------:R-:W-:Y:S01]  /*0190*/  ISETP.NE.AND P5, PT, R14.reuse, RZ, PT ;  /* 0x000000ff0e00720c */ /* 0x040fe20003fa5270 */
[----:B------:R-:W1:Y:S01]  /*01a0*/  S2UR UR4, SR_CTAID.X ;  /* 0x00000000000479c3 */ /* 0x000e620000002500 */
[C---:B------:R-:W-:Y:S02]  /*01b0*/  ISETP.GE.U32.AND P4, PT, R14.reuse, 0x2, PT ;  /* 0x000000020e00780c */ /* 0x040fe40003f86070 */
[----:B------:R-:W-:-:S02]  /*01c0*/  ISETP.GE.U32.AND P3, PT, R14, 0x4, PT ;  /* 0x000000040e00780c */ /* 0x000fc40003f66070 */
[C---:B------:R-:W-:Y:S02]  /*01d0*/  ISETP.GE.U32.AND P2, PT, R14.reuse, 0x8, PT ;  /* 0x000000080e00780c */ /* 0x040fe40003f46070 */
[----:B------:R-:W-:Y:S01]  /*01e0*/  ISETP.GE.U32.AND P1, PT, R14, 0x10, PT ;  /* 0x000000100e00780c */ /* 0x000fe20003f26070 */
[----:B--2---:R-:W-:-:S05]  /*01f0*/  IMAD R4, R8, R7, RZ ;  /* 0x0000000708047224 */ /* 0x004fca00078e02ff */
[----:B------:R-:W2:Y:S02]  /*0200*/  SHFL.UP PT, R0, R4, 0x1, RZ ;  /* 0x0420000004007989 */ /* 0x000ea400000e00ff */
[----:B--2---:R-:W-:-:S05]  /*0210*/  SEL R0, R0, RZ, P5 ;  /* 0x000000ff00007207 */ /* 0x004fca0002800000 */
[----:B------:R-:W-:-:S05]  /*0220*/  IMAD.IADD R4, R4, 0x1, R0 ;  /* 0x0000000104047824 */ /* 0x000fca00078e0200 */
        /* <DEDUP_REMOVED lines=12> */
[----:B------:R-:W2:Y:S02]  /*02f0*/  SHFL.IDX PT, R6, R4, 0x1f, 0x1f ;  /* 0x03e01f0004067f89 */ /* 0x000ea400000e0000 */
[----:B--2---:R-:W-:-:S04]  /*0300*/  IMAD R6, R6, c[0x0][0x538], RZ ;  /* 0x00014e0006067a24 */ /* 0x004fc800078e02ff */
[----:B------:R-:W-:Y:S01]  /*0310*/  IMAD.MOV.U32 R0, RZ, RZ, R6 ;  /* 0x000000ffff007224 */ /* 0x000fe200078e0006 */
[----:B-1----:R-:W-:-:S13]  /*0320*/  ISETP.GT.AND P0, PT, R6, UR4, PT ;  /* 0x0000000406007c0c */ /* 0x002fda000bf04270 */
[----:B------:R-:W-:Y:S05]  /*0330*/  @P0 BRA `(.L_x_21) ;  /* 0x0000027000000947 */ /* 0x000fea0003800000 */
[----:B------:R-:W-:Y:S02]  /*0340*/  MOV R6, R0 ;  /* 0x0000000000067202 */ /* 0x000fe40000000f00 */
[----:B------:R-:W-:-:S04]  /*0350*/  MOV R9, RZ ;  /* 0x000000ff00097202 */ /* 0x000fc80000000f00 */
.L_x_25:
[----:B------:R-:W-:-:S04]  /*0360*/  IADD3 R0, R9, 0x1f, RZ ;  /* 0x0000001f09007810 */ /* 0x000fc80007ffe0ff */
[----:B------:R-:W-:-:S13]  /*0370*/  ISETP.GE.AND P0, PT, R0, c[0x0][0x53c], PT ;  /* 0x00014f0000007a0c */ /* 0x000fda0003f06270 */
[----:B------:R-:W-:Y:S05]  /*0380*/  @P0 BRA `(.L_x_22) ;  /* 0x0000078000000947 */ /* 0x000fea0003800000 */
[----:B------:R-:W-:Y:S01]  /*0390*/  MOV R9, R0 ;  /* 0x0000000000097202 */ /* 0x000fe20000000f00 */
[----:B------:R-:W-:Y:S01]  /*03a0*/  IMAD.MOV.U32 R7, RZ, RZ, RZ ;  /* 0x000000ffff077224 */ /* 0x000fe200078e00ff */
[----:B------:R-:W-:Y:S02]  /*03b0*/  MOV R8, RZ ;  /* 0x000000ff00087202 */ /* 0x000fe40000000f00 */
[----:B------:R-:W-:-:S04]  /*03c0*/  IADD3 R0, R14, R9, RZ ;  /* 0x000000090e007210 */ /* 0x000fc80007ffe0ff */
[----:B------:R-:W-:-:S13]  /*03d0*/  ISETP.GE.OR P0, PT, R0, c[0x0][0x53c], !P6 ;  /* 0x00014f0000007a0c */ /* 0x000fda0007706670 */
[----:B------:R-:W-:Y:S01]  /*03e0*/  @!P0 MOV R2, 0x4 ;  /* 0x0000000400028802 */ /* 0x000fe20000000f00 */
[----:B------:R-:W-:-:S04]  /*03f0*/  @!P0 IMAD.MOV.U32 R3, RZ, RZ, 0x4 ;  /* 0x00000004ff038424 */ /* 0x000fc800078e00ff */
[----:B------:R-:W-:-:S04]  /*0400*/  @!P0 IMAD.WIDE R4, R0, R2, c[0x0][0x580] ;  /* 0x0001600000048625 */ /* 0x000fc800078e0202 */
[----:B------:R-:W-:Y:S01]  /*0410*/  @!P0 IMAD.WIDE R2, R0, R3, c[0x0][0x578] ;  /* 0x00015e0000028625 */ /* 0x000fe200078e0203 */
[----:B------:R-:W2:Y:S04]  /*0420*/  @!P0 LDG.E R8, [R4.64] ;  /* 0x0000000604088981 */ /* 0x000ea8000c1e1900 */
[----:B------:R-:W2:Y:S02]  /*0430*/  @!P0 LDG.E R7, [R2.64] ;  /* 0x0000000602078981 */ /* 0x000ea4000c1e1900 */
[----:B--2---:R-:W-:Y:S01]  /*0440*/  IMAD R5, R8, R7, RZ ;  /* 0x0000000708057224 */ /* 0x004fe200078e02ff */
[----:B------:R-:W-:Y:S05]  /*0450*/  BRA.DIV ~URZ, `(.L_x_23) ;  /* 0x0000d6827f007947 */ /* 0x000fea000b800000 */
[----:B------:R1:W2:Y:S02]  /*0460*/  SHFL.UP PT, R0, R5, 0x1, RZ ;  /* 0x0420000005007989 */ /* 0x0002a400000e00ff */
.L_x_122:
[----:B--2---:R-:W-:-:S04]  /*0470*/  SEL R0, R0, RZ, P5 ;  /* 0x000000ff00007207 */ /* 0x004fc80002800000 */
[----:B-1----:R-:W-:Y:S01]  /*0480*/  IADD3 R5, R5, R0, RZ ;  /* 0x0000000005057210 */ /* 0x002fe20007ffe0ff */
[----:B------:R-:W-:Y:S05]  /*0490*/  BRA.DIV ~URZ, `(.L_x_24) ;  /* 0x0000d6a27f007947 */ /* 0x000fea000b800000 */
[----:B------:R-:W1:Y:S02]  /*04a0*/  SHFL.UP PT, R0, R5, 0x2, RZ ;  /* 0x0440000005007989 */ /* 0x000e6400000e00ff */
[----:B-1----:R-:W-:-:S05]  /*04b0*/  SEL R0, R0, RZ, P4 ;  /* 0x000000ff00007207 */ /* 0x002fca0002000000 */
[----:B------:R-:W-:-:S05]  /*04c0*/  IMAD.IADD R0, R5, 0x1, R0 ;  /* 0x0000000105007824 */ /* 0x000fca00078e0200 */
        /* <DEDUP_REMOVED lines=9> */
[----:B------:R1:W2:Y:S02]  /*0560*/  SHFL.IDX PT, R0, R4, 0x1f, 0x1f ;  /* 0x03e01f0004007f89 */ /* 0x0002a400000e0000 */
.L_x_123:
[----:B--2---:R-:W-:-:S05]  /*0570*/  IMAD R0, R0, c[0x0][0x538], RZ ;  /* 0x00014e0000007a24 */ /* 0x004fca00078e02ff */
[----:B------:R-:W-:-:S04]  /*0580*/  IADD3 R6, R0, R6, RZ ;  /* 0x0000000600067210 */ /* 0x000fc80007ffe0ff */
[----:B------:R-:W-:-:S13]  /*0590*/  ISETP.GT.AND P0, PT, R6, UR4, PT ;  /* 0x0000000406007c0c */ /* 0x000fda000bf04270 */
[----:B-1----:R-:W-:Y:S05]  /*05a0*/  @!P0 BRA `(.L_x_25) ;  /* 0xfffffdb000008947 */ /* 0x002fea000383ffff */
.L_x_21:
[----:B------:R-:W-:-:S05]  /*05b0*/  IADD3 R12, -R0, R6, RZ ;  /* 0x00000006000c7210 */ /* 0x000fca0007ffe1ff */
[----:B------:R-:W-:-:S05]  /*05c0*/  IMAD R0, R4, c[0x0][0x538], R12 ;  /* 0x00014e0004007a24 */ /* 0x000fca00078e020c */
[----:B------:R-:W-:Y:S01]  /*05d0*/  ISETP.GT.AND P0, PT, R0, UR4, PT ;  /* 0x0000000400007c0c */ /* 0x000fe2000bf04270 */
[----:B------:R-:W-:-:S12]  /*05e0*/  BRA.DIV ~URZ, `(.L_x_26) ;  /* 0x0000d7027f007947 */ /* 0x000fd8000b800000 */
[----:B------:R-:W-:-:S04]  /*05f0*/  VOTE.ANY R6, PT, !P0 ;  /* 0x0000000000067806 */ /* 0x000fc800040e0100 */
.L_x_124:
[----:B------:R1:W2:Y:S01]  /*0600*/  POPC R13, R6 ;  /* 0x00000006000d7309 */ /* 0x0002a20000000000 */
[----:B------:R-:W-:Y:S05]  /*0610*/  BRA.DIV ~URZ, `(.L_x_27) ;  /* 0x0000d7227f007947 */ /* 0x000fea000b800000 */
[----:B--2---:R-:W2:Y:S04]  /*0620*/  SHFL.IDX PT, R11, R8, R13, 0x1f ;  /* 0x00001f0d080b7589 */ /* 0x004ea800000e0000 */
[----:B------:R3:W4:Y:S02]  /*0630*/  SHFL.IDX PT, R10, R7, R13, 0x1f ;  /* 0x00001f0d070a7589 */ /* 0x00072400000e0000 */
[----:B---3--:R-:W-:Y:S02]  /*0640*/  MOV R7, RZ ;  /* 0x000000ff00077202 */ /* 0x008fe40000000f00 */
.L_x_125:
[----:B--2-4-:R-:W-:Y:S01]  /*0650*/  ISETP.NE.AND P0, PT, R6, RZ, PT ;  /* 0x000000ff0600720c */ /* 0x014fe20003f05270 */
[----:B------:R-:W-:-:S12]  /*0660*/  BSSY B0, `(.L_x_28) ;  /* 0x0000005000007945 */ /* 0x000fd80003800000 */
[----:B------:R-:W-:Y:S05]  /*0670*/  @!P0 BRA `(.L_x_29) ;  /* 0x0000003000008947 */ /* 0x000fea0003800000 */
[----:B------:R-:W-:Y:S01]  /*0680*/  IADD3 R3, R13, -0x1, RZ ;  /* 0xffffffff0d037810 */ /* 0x000fe20007ffe0ff */
[----:B------:R-:W-:Y:S05]  /*0690*/  BRA.DIV ~URZ, `(.L_x_30) ;  /* 0x0000d7827f007947 */ /* 0x000fea000b800000 */
[----:B------:R2:W3:Y:S02]  /*06a0*/  SHFL.IDX PT, R7, R4, R3, 0x1f ;  /* 0x00001f0304077589 */ /* 0x0004e400000e0000 */
.L_x_29:
[----:B------:R-:W-:Y:S05]  /*06b0*/  BSYNC B0 ;  /* 0x0000000000007941 */ /* 0x000fea0003800000 */
.L_x_28:
[----:B------:R-:W-:Y:S01]  /*06c0*/  IABS R0, R11 ;  /* 0x0000000b00007213 */ /* 0x000fe20000000000 */
[----:B--23--:R-:W-:-:S04]  /*06d0*/  IMAD R4, R7, c[0x0][0x538], R12 ;  /* 0x00014e0007047a24 */ /* 0x00cfc800078e020c */
[----:B------:R-:W-:Y:S01]  /*06e0*/  IMAD.MOV.U32 R5, RZ, RZ, R0 ;  /* 0x000000ffff057224 */ /* 0x000fe200078e0000 */
[----:B------:R-:W-:Y:S01]  /*06f0*/  IABS R0, R10 ;  /* 0x0000000a00007213 */ /* 0x000fe20000000000 */
[----:B------:R2:W-:Y:S01]  /*0700*/  STL [R1+0x10], R4 ;  /* 0x0000100401007387 */ /* 0x0005e20000100800 */
[----:B------:R-:W-:Y:S01]  /*0710*/  IADD3 R12, -R4, UR4, RZ ;  /* 0x00000004040c7c10 */ /* 0x000fe2000fffe1ff */
[----:B------:R-:W3:Y:S02]  /*0720*/  I2F.RP R2, R5 ;  /* 0x0000000500027306 */ /* 0x000ee40000209400 */
[----:B------:R-:W-:Y:S01]  /*0730*/  IMAD.MOV.U32 R7, RZ, RZ, R0 ;  /* 0x000000ffff077224 */ /* 0x000fe200078e0000 */
[----:B-1----:R-:W-:Y:S02]  /*0740*/  IABS R6, R12 ;  /* 0x0000000c00067213 */ /* 0x002fe40000000000 */
[----:B------:R-:W-:-:S03]  /*0750*/  IABS R0, R11 ;  /* 0x0000000b00007213 */ /* 0x000fc60000000000 */
[----:B------:R-:W-:Y:S01]  /*0760*/  I2F.RP R8, R7 ;  /* 0x0000000700087306 */ /* 0x000fe20000209400 */
[----:B------:R-:W-:-:S07]  /*0770*/  IADD3 R0, RZ, -R0, RZ ;  /* 0x80000000ff007210 */ /* 0x000fce0007ffe0ff */
[----:B---3--:R-:W1:Y:S02]  /*0780*/  MUFU.RCP R2, R2 ;  /* 0x0000000200027308 */ /* 0x008e640000001000 */
[----:B-1----:R-:W-:-:S06]  /*0790*/  IADD3 R2, R2, 0xffffffe, RZ ;  /* 0x0ffffffe02027810 */ /* 0x002fcc0007ffe0ff */
[----:B------:R-:W1:Y:S02]  /*07a0*/  F2I.FTZ.U32.TRUNC.NTZ R3, R2 ;  /* 0x0000000200037305 */ /* 0x000e64000021f000 */
[----:B-1----:R-:W-:-:S04]  /*07b0*/  IMAD.MOV R2, RZ, RZ, -R3 ;  /* 0x000000ffff027224 */ /* 0x002fc800078e0a03 */
[----:B--2---:R-:W-:Y:S02]  /*07c0*/  IMAD R4, R2, R5, RZ ;  /* 0x0000000502047224 */ /* 0x004fe400078e02ff */
[----:B------:R-:W-:-:S04]  /*07d0*/  IMAD.MOV.U32 R2, RZ, RZ, RZ ;  /* 0x000000ffff027224 */ /* 0x000fc800078e00ff */
[----:B------:R-:W-:-:S04]  /*07e0*/  IMAD.HI.U32 R2, R3, R4, R2 ;  /* 0x0000000403027227 */ /* 0x000fc800078e0002 */
[----:B------:R-:W-:-:S04]  /*07f0*/  IMAD.MOV.U32 R3, RZ, RZ, R6 ;  /* 0x000000ffff037224 */ /* 0x000fc800078e0006 */
[----:B------:R-:W-:-:S04]  /*0800*/  IMAD.HI.U32 R2, R2, R3, RZ ;  /* 0x0000000302027227 */ /* 0x000fc800078e00ff */
[----:B------:R-:W-:Y:S02]  /*0810*/  IMAD R0, R2, R0, R3 ;  /* 0x0000000002007224 */ /* 0x000fe400078e0203 */
[----:B------:R-:W1:Y:S03]  /*0820*/  MUFU.RCP R3, R8 ;  /* 0x0000000800037308 */ /* 0x000e660000001000 */
[----:B------:R-:W-:-:S13]  /*0830*/  ISETP.GT.U32.AND P0, PT, R5, R0, PT ;  /* 0x000000000500720c */ /* 0x000fda0003f04070 */
[----:B------:R-:W-:Y:S01]  /*0840*/  @!P0 IMAD.IADD R0, R0, 0x1, -R5 ;  /* 0x0000000100008824 */ /* 0x000fe200078e0a05 */
[----:B-1----:R-:W-:Y:S02]  /*0850*/  IADD3 R3, R3, 0xffffffe, RZ ;  /* 0x0ffffffe03037810 */ /* 0x002fe40007ffe0ff */
[----:B------:R-:W-:Y:S02]  /*0860*/  @!P0 IADD3 R2, R2, 0x1, RZ ;  /* 0x0000000102028810 */ /* 0x000fe40007ffe0ff */
[----:B------:R-:W-:Y:S02]  /*0870*/  ISETP.GE.U32.AND P2, PT, R0, R5, PT ;  /* 0x000000050000720c */ /* 0x000fe40003f46070 */
[----:B------:R-:W1:Y:S01]  /*0880*/  F2I.FTZ.U32.TRUNC.NTZ R3, R3 ;  /* 0x0000000300037305 */ /* 0x000e62000021f000 */
[----:B------:R-:W-:Y:S02]  /*0890*/  LOP3.LUT R0, R12, R11, RZ, 0x3c, !PT ;  /* 0x0000000b0c007212 */ /* 0x000fe400078e3cff */
[----:B------:R-:W-:-:S02]  /*08a0*/  ISETP.NE.AND P0, PT, R11, RZ, PT ;  /* 0x000000ff0b00720c */ /* 0x000fc40003f05270 */
[----:B------:R-:W-:-:S06]  /*08b0*/  ISETP.GE.AND P1, PT, R0, RZ, PT ;  /* 0x000000ff0000720c */ /* 0x000fcc0003f26270 */
[----:B------:R-:W-:Y:S02]  /*08c0*/  @P2 IADD3 R2, R2, 0x1, RZ ;  /* 0x0000000102022810 */ /* 0x000fe40007ffe0ff */
[----:B-1----:R-:W-:-:S03]  /*08d0*/  IADD3 R0, RZ, -R3, RZ ;  /* 0x80000003ff007210 */ /* 0x002fc60007ffe0ff */
[----:B------:R-:W-:Y:S01]  /*08e0*/  IMAD.MOV.U32 R4, RZ, RZ, R2 ;  /* 0x000000ffff047224 */ /* 0x000fe200078e0002 */
[----:B------:R-:W-:-:S03]  /*08f0*/  MOV R2, RZ ;  /* 0x000000ff00027202 */ /* 0x000fc60000000f00 */
[----:B------:R-:W-:Y:S01]  /*0900*/  @!P1 IMAD.MOV R4, RZ, RZ, -R4 ;  /* 0x000000ffff049224 */ /* 0x000fe200078e0a04 */
[----:B------:R-:W-:Y:S01]  /*0910*/  @!P0 LOP3.LUT R4, RZ, R11, RZ, 0x33, !PT ;  /* 0x0000000bff048212 */ /* 0x000fe200078e33ff */
[----:B------:R-:W-:Y:S01]  /*0920*/  IMAD.MOV.U32 R5, RZ, RZ, R0 ;  /* 0x000000ffff057224 */ /* 0x000fe200078e0000 */
[----:B------:R-:W-:Y:S02]  /*0930*/  IABS R0, R10 ;  /* 0x0000000a00007213 */ /* 0x000fe40000000000 */
[----:B------:R-:W-:Y:S01]  /*0940*/  IABS R8, R4 ;  /* 0x0000000400087213 */ /* 0x000fe20000000000 */
[----:B------:R-:W-:Y:S02]  /*0950*/  IMAD R5, R5, R7, RZ ;  /* 0x0000000705057224 */ /* 0x000fe400078e02ff */
[----:B------:R-:W-:Y:S02]  /*0960*/  IMAD.MOV R6, RZ, RZ, -R0 ;  /* 0x000000ffff067224 */ /* 0x000fe400078e0a00 */
[----:B------:R-:W-:-:S04]  /*0970*/  IMAD.HI.U32 R0, R3, R5, R2 ;  /* 0x0000000503007227 */ /* 0x000fc800078e0002 */
[----:B------:R-:W-:Y:S02]  /*0980*/  IMAD.MOV.U32 R2, RZ, RZ, R8 ;  /* 0x000000ffff027224 */ /* 0x000fe400078e0008 */
[----:B------:R-:W-:Y:S02]  /*0990*/  IMAD.MOV.U32 R3, RZ, RZ, R6 ;  /* 0x000000ffff037224 */ /* 0x000fe400078e0006 */
[----:B------:R-:W-:-:S04]  /*09a0*/  IMAD.HI.U32 R0, R0, R2, RZ ;  /* 0x0000000200007227 */ /* 0x000fc800078e00ff */
[----:B------:R-:W-:Y:S02]  /*09b0*/  IMAD R2, R0, R3, R2 ;  /* 0x0000000300027224 */ /* 0x000fe400078e0202 */
[----:B------:R-:W-:-:S03]  /*09c0*/  IMAD R3, R4, R11, RZ ;  /* 0x0000000b04037224 */ /* 0x000fc600078e02ff */
[----:B------:R-:W-:Y:S02]  /*09d0*/  ISETP.GT.U32.AND P0, PT, R7, R2, PT ;  /* 0x000000020700720c */ /* 0x000fe40003f04070 */
[----:B------:R-:W-:-:S11]  /*09e0*/  IADD3 R3, R12, -R3, RZ ;  /* 0x800000030c037210 */ /* 0x000fd60007ffe0ff */
[----:B------:R-:W-:Y:S01]  /*09f0*/  @!P0 IMAD.IADD R2, R2, 0x1, -R7 ;  /* 0x0000000102028824 */ /* 0x000fe200078e0a07 */
[----:B------:R-:W-:Y:S02]  /*0a00*/  @!P0 IADD3 R0, R0, 0x1, RZ ;  /* 0x0000000100008810 */ /* 0x000fe40007ffe0ff */
[----:B------:R-:W-:Y:S02]  /*0a10*/  ISETP.NE.AND P0, PT, R10, RZ, PT ;  /* 0x000000ff0a00720c */ /* 0x000fe40003f05270 */
[----:B------:R-:W-:Y:S02]  /*0a20*/  ISETP.GE.U32.AND P2, PT, R2, R7, PT ;  /* 0x000000070200720c */ /* 0x000fe40003f46070 */
[----:B------:R-:W-:-:S04]  /*0a30*/  LOP3.LUT R2, R4, R10, RZ, 0x3c, !PT ;  /* 0x0000000a04027212 */ /* 0x000fc800078e3cff */
[----:B------:R-:W-:-:S07]  /*0a40*/  ISETP.GE.AND P1, PT, R2, RZ, PT ;  /* 0x000000ff0200720c */ /* 0x000fce0003f26270 */
[----:B------:R-:W-:-:S06]  /*0a50*/  @P2 IADD3 R0, R0, 0x1, RZ ;  /* 0x0000000100002810 */ /* 0x000fcc0007ffe0ff */
[----:B------:R-:W-:Y:S02]  /*0a60*/  @!P1 IADD3 R0, -R0, RZ, RZ ;  /* 0x000000ff00009210 */ /* 0x000fe40007ffe1ff */
[----:B------:R-:W-:-:S05]  /*0a70*/  @!P0 LOP3.LUT R0, RZ, R10, RZ, 0x33, !PT ;  /* 0x0000000aff008212 */ /* 0x000fca00078e33ff */
[--C-:B------:R-:W-:Y:S02]  /*0a80*/  IMAD.MOV R2, RZ, RZ, -R0.reuse ;  /* 0x000000ffff027224 */ /* 0x100fe400078e0a00 */
[C---:B------:R-:W-:Y:S02]  /*0a90*/  IMAD R0, R10.reuse, 0x1000000, R0 ;  /* 0x010000000a007824 */ /* 0x040fe400078e0200 */
[----:B------:R-:W-:Y:S02]  /*0aa0*/  IMAD R2, R10, R2, R4 ;  /* 0x000000020a027224 */ /* 0x000fe400078e0204 */
[----:B------:R-:W-:Y:S02]  /*0ab0*/  IMAD.IADD R4, R13, 0x1, R9 ;  /* 0x000000010d047824 */ /* 0x000fe400078e0209 */
[----:B------:R-:W-:-:S03]  /*0ac0*/  IMAD R0, R2, 0x10000, R0 ;  /* 0x0001000002007824 */ /* 0x000fc600078e0200 */
[----:B------:R1:W-:Y:S04]  /*0ad0*/  STL [R1+0x1c], R4 ;  /* 0x00001c0401007387 */ /* 0x0003e80000100800 */
[----:B------:R1:W-:Y:S04]  /*0ae0*/  STL [R1+0x18], R0 ;  /* 0x0000180001007387 */ /* 0x0003e80000100800 */
[----:B------:R1:W-:Y:S01]  /*0af0*/  STL [R1+0x14], R3 ;  /* 0x0000140301007387 */ /* 0x0003e20000100800 */
[----:B------:R-:W-:Y:S05]  /*0b00*/  BRA `(.L_x_31) ;  /* 0x0000006000007947 */ /* 0x000fea0003800000 */
.L_x_22:
[----:B------:R-:W-:Y:S01]  /*0b10*/  MOV R0, UR4 ;  /* 0x0000000400007c02 */ /* 0x000fe20008000f00 */
[----:B------:R-:W-:Y:S04]  /*0b20*/  STL [R1+0x14], RZ ;  /* 0x000014ff01007387 */ /* 0x000fe80000100800 */
[----:B------:R-:W-:Y:S04]  /*0b30*/  STL [R1+0x18], RZ ;  /* 0x000018ff01007387 */ /* 0x000fe80000100800 */
[----:B------:R1:W-:Y:S02]  /*0b40*/  STL [R1+0x10], R0 ;  /* 0x0000100001007387 */ /* 0x0003e40000100800 */
[----:B-1----:R-:W-:-:S05]  /*0b50*/  MOV R0, c[0x0][0x53c] ;  /* 0x00014f0000007a02 */ /* 0x002fca0000000f00 */
[----:B------:R1:W-:Y:S02]  /*0b60*/  STL [R1+0x1c], R0 ;  /* 0x00001c0001007387 */ /* 0x0003e40000100800 */
.L_x_31:
[----:B-1----:R-:W2:Y:S04]  /*0b70*/  LDL R4, [R1+0x10] ;  /* 0x0000100001047983 */ /* 0x002ea80000100800 */
[----:B------:R-:W2:Y:S04]  /*0b80*/  LDL R5, [R1+0x14] ;  /* 0x0000140001057983 */ /* 0x000ea80000100800 */
[----:B------:R-:W2:Y:S04]  /*0b90*/  LDL R6, [R1+0x18] ;  /* 0x0000180001067983 */ /* 0x000ea80000100800 */
[----:B------:R-:W2:Y:S01]  /*0ba0*/  LDL R7, [R1+0x1c] ;  /* 0x00001c0001077983 */ /* 0x000ea20000100800 */
[----:B------:R-:W-:Y:S01]  /*0bb0*/  ISETP.NE.AND P0, PT, R14, RZ, PT ;  /* 0x000000ff0e00720c */ /* 0x000fe20003f05270 */
[----:B------:R-:W-:-:S12]  /*0bc0*/  WARPSYNC 0xffffffff ;  /* 0xffffffff00007948 */ /* 0x000fd80003800000 */
[----:B--2---:R1:W-:Y:S04]  /*0bd0*/  @!P0 STS.128 [0xc080], R4 ;  /* 0x00c08004ff008388 */ /* 0x0043e80000000c00 */
[----:B------:R-:W-:Y:S06]  /*0be0*/  BAR.ARV 0x5, 0x80 ;  /* 0x0142000000007b1d */ /* 0x000fec0000002000 */
.L_x_20:
[----:B------:R-:W2:Y:S02]  /*0bf0*/  LDL R0, [R1+0x1c] ;  /* 0x00001c0001007983 */ /* 0x000ea40000100800 */
[----:B--2---:R-:W-:-:S13]  /*0c00*/  ISETP.GE.AND P0, PT, R0, c[0x0][0x53c], PT ;  /* 0x00014f0000007a0c */ /* 0x004fda0003f06270 */
[----:B------:R-:W-:Y:S05]  /*0c10*/  @P0 EXIT ;  /* 0x000000000000094d */ /* 0x000fea0003800000 */
[----:B------:R-:W2:Y:S02]  /*0c20*/  S2R R12, SR_TID.X ;  /* 0x00000000000c7919 */ /* 0x000ea40000002100 */
[----:B--2---:R-:W-:-:S04]  /*0c30*/  SHF.R.S32.HI R9, RZ, 0x1f, R12 ;  /* 0x0000001fff097819 */ /* 0x004fc8000001140c */
[CC--:B------:R-:W-:Y:S02]  /*0c40*/  LEA.HI R17, R9.reuse, R12.reuse, RZ, 0x3 ;  /* 0x0000000c09117211 */ /* 0x0c0fe400078f18ff */
[----:B------:R-:W-:Y:S02]  /*0c50*/  LEA.HI R3, R9, R12, RZ, 0x4 ;  /* 0x0000000c09037211 */ /* 0x000fe400078f20ff */
[----:B------:R-:W-:Y:S02]  /*0c60*/  LOP3.LUT R2, R17, 0xfffffff8, RZ, 0xc0, !PT ;  /* 0xfffffff811027812 */ /* 0x000fe400078ec0ff */
[----:B-1----:R-:W-:Y:S02]  /*0c70*/  SHF.R.S32.HI R5, RZ, 0x4, R3 ;  /* 0x00000004ff057819 */ /* 0x002fe40000011403 */
[C---:B------:R-:W-:Y:S01]  /*0c80*/  LOP3.LUT R0, R3.reuse, 0xfffffff0, RZ, 0xc0, !PT ;  /* 0xfffffff003007812 */ /* 0x040fe200078ec0ff */
[----:B------:R-:W-:Y:S01]  /*0c90*/  IMAD.IADD R2, R12, 0x1, -R2 ;  /* 0x000000010c027824 */ /* 0x000fe200078e0a02 */
[----:B------:R-:W-:-:S03]  /*0ca0*/  LEA.HI R3, R3, R5, RZ, 0x1 ;  /* 0x0000000503037211 */ /* 0x000fc600078f08ff */
[----:B------:R-:W-:Y:S01]  /*0cb0*/  IMAD.IADD R0, R12, 0x1, -R0 ;  /* 0x000000010c007824 */ /* 0x000fe200078e0a00 */
[----:B------:R-:W-:Y:S02]  /*0cc0*/  LEA.HI R8, R2, R2, RZ, 0x1 ;  /* 0x0000000202087211 */ /* 0x000fe400078f08ff */
[----:B------:R-:W-:Y:S02]  /*0cd0*/  LOP3.LUT R4, R3, 0xfffffffe, RZ, 0xc0, !PT ;  /* 0xfffffffe03047812 */ /* 0x000fe400078ec0ff */
[----:B------:R-:W-:Y:S02]  /*0ce0*/  LOP3.LUT R3, R8, 0x3fffffe, RZ, 0xc0, !PT ;  /* 0x03fffffe08037812 */ /* 0x000fe400078ec0ff */
[----:B------:R-:W-:Y:S01]  /*0cf0*/  LEA.HI R10, R0, R0, RZ, 0x1 ;  /* 0x00000000000a7211 */ /* 0x000fe200078f08ff */
[----:B------:R-:W-:Y:S01]  /*0d00*/  IMAD.IADD R11, R5, 0x1, -R4 ;  /* 0x00000001050b7824 */ /* 0x000fe200078e0a04 */
[----:B------:R-:W-:Y:S01]  /*0d10*/  LEA.HI R5, R9, R12, RZ, 0x2 ;  /* 0x0000000c09057211 */ /* 0x000fe200078f10ff */
[----:B------:R-:W-:Y:S01]  /*0d20*/  IMAD.IADD R15, R2, 0x1, -R3 ;  /* 0x00000001020f7824 */ /* 0x000fe200078e0a03 */
[----:B------:R-:W-:-:S02]  /*0d30*/  LOP3.LUT R2, R10, 0x7fffffe, RZ, 0xc0, !PT ;  /* 0x07fffffe0a027812 */ /* 0x000fc400078ec0ff */
[----:B------:R-:W-:Y:S02]  /*0d40*/  SHF.R.S32.HI R3, RZ, 0x1f, R0 ;  /* 0x0000001fff037819 */ /* 0x000fe40000011400 */
[----:B------:R-:W-:Y:S01]  /*0d50*/  SHF.R.S32.HI R4, RZ, 0x3, R17 ;  /* 0x00000003ff047819 */ /* 0x000fe20000011411 */
[----:B------:R-:W-:Y:S01]  /*0d60*/  IMAD.IADD R13, R0, 0x1, -R2 ;  /* 0x00000001000d7824 */ /* 0x000fe200078e0a02 */
[----:B------:R-:W-:Y:S02]  /*0d70*/  LOP3.LUT R6, R5, 0xfffffffc, RZ, 0xc0, !PT ;  /* 0xfffffffc05067812 */ /* 0x000fe400078ec0ff */
[----:B------:R-:W-:Y:S01]  /*0d80*/  LEA.HI R16, R3, R0, RZ, 0x3 ;  /* 0x0000000003107211 */ /* 0x000fe200078f18ff */
[----:B------:R-:W-:Y:S01]  /*0d90*/  IMAD.SHL.U32 R0, R4, 0x40, RZ ;  /* 0x0000004004007824 */ /* 0x000fe200078e00ff */
[----:B------:R-:W-:Y:S01]  /*0da0*/  LEA.HI R9, R9, R12, RZ, 0x5 ;  /* 0x0000000c09097211 */ /* 0x000fe200078f28ff */
[----:B------:R-:W-:Y:S01]  /*0db0*/  IMAD.IADD R18, R12, 0x1, -R6 ;  /* 0x000000010c127824 */ /* 0x000fe200078e0a06 */
[----:B------:R-:W-:-:S02]  /*0dc0*/  SHF.R.S32.HI R14, RZ, 0x2, R5 ;  /* 0x00000002ff0e7819 */ /* 0x000fc40000011405 */
[----:B------:R-:W-:Y:S01]  /*0dd0*/  LOP3.LUT R2, R9, 0xffffffe0, RZ, 0xc0, !PT ;  /* 0xffffffe009027812 */ /* 0x000fe200078ec0ff */
[----:B------:R-:W-:Y:S01]  /*0de0*/  IMAD.SHL.U32 R250, R18, 0x8, RZ ;  /* 0x0000000812fa7824 */ /* 0x000fe200078e00ff */
[----:B------:R-:W-:Y:S02]  /*0df0*/  LOP3.LUT R0, R0, 0xc0, RZ, 0xc0, !PT ;  /* 0x000000c000007812 */ /* 0x000fe400078ec0ff */
[----:B------:R-:W-:Y:S01]  /*0e00*/  LEA.HI R6, R5, R14, RZ, 0x1 ;  /* 0x0000000e05067211 */ /* 0x000fe200078f08ff */
[----:B------:R-:W-:Y:S01]  /*0e10*/  IMAD.IADD R20, R12, 0x1, -R2 ;  /* 0x000000010c147824 */ /* 0x000fe200078e0a02 */
[----:B------:R-:W-:Y:S02]  /*0e20*/  SHF.R.U32.HI R4, RZ, 0x3, R0 ;  /* 0x00000003ff047819 */ /* 0x000fe40000011600 */
[----:B------:R-:W-:Y:S02]  /*0e30*/  LOP3.LUT R3, R0, 0x18, R250, 0xf8, !PT ;  /* 0x0000001800037812 */ /* 0x000fe400078ef8fa */
[----:B------:R-:W-:-:S02]  /*0e40*/  SHF.R.S32.HI R7, RZ, 0x5, R9 ;  /* 0x00000005ff077819 */ /* 0x000fc40000011409 */
[----:B------:R-:W-:Y:S02]  /*0e50*/  SHF.R.S32.HI R0, RZ, 0x1f, R9 ;  /* 0x0000001fff007819 */ /* 0x000fe40000011409 */
[----:B------:R-:W-:Y:S02]  /*0e60*/  LOP3.LUT R2, R6, 0x7fffffe, RZ, 0xc0, !PT ;  /* 0x07fffffe06027812 */ /* 0x000fe400078ec0ff */
[----:B------:R-:W-:Y:S02]  /*0e70*/  LEA.HI R0, R0, R7, RZ, 0x2 ;  /* 0x0000000700007211 */ /* 0x000fe400078f10ff */
[----:B------:R-:W-:Y:S01]  /*0e80*/  SHF.R.S32.HI R9, RZ, 0x1f, R20 ;  /* 0x0000001fff097819 */ /* 0x000fe20000011414 */
[----:B------:R-:W-:Y:S01]  /*0e90*/  IMAD.IADD R2, R14, 0x1, -R2 ;  /* 0x000000010e027824 */ /* 0x000fe200078e0a02 */
[----:B------:R-:W-:Y:S02]  /*0ea0*/  LOP3.LUT R6, R3, R4, RZ, 0x3c, !PT ;  /* 0x0000000403067212 */ /* 0x000fe400078e3cff */
[----:B------:R-:W-:-:S02]  /*0eb0*/  SHF.R.S32.HI R4, RZ, 0x1f, R5 ;  /* 0x0000001fff047819 */ /* 0x000fc40000011405 */
[----:B------:R-:W-:Y:S01]  /*0ec0*/  LOP3.LUT R3, R0, 0xffffffc, RZ, 0xc0, !PT ;  /* 0x0ffffffc00037812 */ /* 0x000fe200078ec0ff */
[----:B------:R-:W-:Y:S01]  /*0ed0*/  IMAD R0, R7, 0x8, R2 ;  /* 0x0000000807007824 */ /* 0x000fe200078e0202 */
[----:B------:R-:W-:Y:S02]  /*0ee0*/  LEA.HI R12, R9, R20, RZ, 0x2 ;  /* 0x00000014090c7211 */ /* 0x000fe400078f10ff */
[----:B------:R-:W-:Y:S01]  /*0ef0*/  LEA.HI R2, R4, R14, RZ, 0x3 ;  /* 0x0000000e04027211 */ /* 0x000fe200078f18ff */
[----:B------:R-:W-:Y:S01]  /*0f00*/  IMAD.IADD R5, R7, 0x1, -R3 ;  /* 0x0000000107057824 */ /* 0x000fe200078e0a03 */
[----:B------:R-:W-:Y:S01]  /*0f10*/  SHF.R.S32.HI R4, RZ, 0x2, R12 ;  /* 0x00000002ff047819 */ /* 0x000fe2000001140c */
[----:B------:R-:W-:Y:S01]  /*0f20*/  IMAD.U32 R6, R0, 0x20, R6 ;  /* 0x0000002000067824 */ /* 0x000fe200078e0006 */
[----:B------:R-:W-:Y:S02]  /*0f30*/  LEA.HI R0, R18, R18, RZ, 0x1 ;  /* 0x0000001212007211 */ /* 0x000fe400078f08ff */
[----:B------:R-:W-:Y:S01]  /*0f40*/  LOP3.LUT R3, R2, 0xfffffff8, RZ, 0xc0, !PT ;  /* 0xfffffff802037812 */ /* 0x000fe200078ec0ff */
[----:B------:R-:W-:Y:S01]  /*0f50*/  IMAD R19, R5, 0x10, R4 ;  /* 0x0000001005137824 */ /* 0x000fe200078e0204 */
[C---:B------:R-:W-:Y:S01]  /*0f60*/  LOP3.LUT R5, R0.reuse, 0x1ffffffe, RZ, 0xc0, !PT ;  /* 0x1ffffffe00057812 */ /* 0x040fe200078ec0ff */
[----:B------:R-:W-:Y:S01]  /*0f70*/  IMAD.SHL.U32 R0, R0, 0x20, RZ ;  /* 0x0000002000007824 */ /* 0x000fe200078e00ff */
[----:B------:R-:W-:Y:S01]  /*0f80*/  SHF.R.S32.HI R2, RZ, 0x1, R8 ;  /* 0x00000001ff027819 */ /* 0x000fe20000011408 */
[----:B------:R-:W-:Y:S01]  /*0f90*/  IMAD.IADD R3, R14, 0x1, -R3 ;  /* 0x000000010e037824 */ /* 0x000fe200078e0a03 */
[----:B------:R1:W-:Y:S01]  /*0fa0*/  STL [R1+0x78], R6 ;  /* 0x0000780601007387 */ /* 0x0003e20000100800 */
[----:B------:R-:W-:Y:S01]  /*0fb0*/  IMAD.IADD R8, R18, 0x1, -R5 ;  /* 0x0000000112087824 */ /* 0x000fe200078e0a05 */
[----:B------:R-:W-:-:S02]  /*0fc0*/  SHF.R.S32.HI R4, RZ, 0x1, R10 ;  /* 0x00000001ff047819 */ /* 0x000fc4000001140a */
[----:B------:R-:W-:Y:S01]  /*0fd0*/  LEA.HI R5, R3, R3, RZ, 0x1 ;  /* 0x0000000303057211 */ /* 0x000fe200078f08ff */
[----:B------:R-:W-:Y:S01]  /*0fe0*/  STL [R1+0xac], R19 ;  /* 0x0000ac1301007387 */ /* 0x000fe20000100800 */
[----:B------:R-:W-:Y:S02]  /*0ff0*/  SHF.R.S32.HI R10, RZ, 0x1f, R10 ;  /* 0x0000001fff0a7819 */ /* 0x000fe4000001140a */
[----:B------:R-:W-:Y:S02]  /*1000*/  LOP3.LUT R9, R5, 0x3fffffe, RZ, 0xc0, !PT ;  /* 0x03fffffe05097812 */ /* 0x000fe400078ec0ff */
[----:B------:R-:W-:Y:S02]  /*1010*/  LOP3.LUT P2, RZ, R2, 0x2, RZ, 0xc0, !PT ;  /* 0x0000000202ff7812 */ /* 0x000fe4000784c0ff */
[----:B------:R-:W-:Y:S01]  /*1020*/  IADD3 R252, R250, 0x20, RZ ;  /* 0x00000020fafc7810 */ /* 0x000fe20007ffe0ff */
[----:B------:R-:W-:Y:S01]  /*1030*/  IMAD.IADD R9, R3, 0x1, -R9 ;  /* 0x0000000103097824 */ /* 0x000fe200078e0a09 */
[----:B------:R-:W-:-:S02]  /*1040*/  SHF.R.S32.HI R251, RZ, 0x1f, R250 ;  /* 0x0000001ffffb7819 */ /* 0x000fc400000114fa */
[----:B-1----:R-:W-:Y:S01]  /*1050*/  LOP3.LUT R6, R0, 0xffffffc0, RZ, 0xc0, !PT ;  /* 0xffffffc000067812 */ /* 0x002fe200078ec0ff */
[----:B------:R-:W-:Y:S01]  /*1060*/  IMAD.SHL.U32 R0, R2, 0x40, RZ ;  /* 0x0000004002007824 */ /* 0x000fe200078e00ff */
[----:B------:R-:W-:-:S03]  /*1070*/  LEA.HI R2, R10, R4, RZ, 0x2 ;  /* 0x000000040a027211 */ /* 0x000fc600078f10ff */
[----:B------:R-:W-:Y:S01]  /*1080*/  IMAD R14, R8, 0x8, R6 ;  /* 0x00000008080e7824 */ /* 0x000fe200078e0206 */
[----:B------:R-:W-:Y:S01]  /*1090*/  LOP3.LUT R0, R0, 0xc0, RZ, 0xc0, !PT ;  /* 0x000000c000007812 */ /* 0x000fe200078ec0ff */
[----:B------:R-:W-:Y:S01]  /*10a0*/  IMAD.SHL.U32 R8, R7, 0x200, RZ ;  /* 0x0000020007087824 */ /* 0x000fe200078e00ff */
[----:B------:R-:W-:Y:S02]  /*10b0*/  LOP3.LUT R2, R2, 0xfffffffc, RZ, 0xc0, !PT ;  /* 0xfffffffc02027812 */ /* 0x000fe400078ec0ff */
[----:B------:R-:W-:Y:S01]  /*10c0*/  LOP3.LUT R7, R0, 0x8, R17, 0xf8, !PT ;  /* 0x0000000800077812 */ /* 0x000fe200078ef811 */
[----:B------:R-:W-:Y:S01]  /*10d0*/  IMAD R3, R18, 0x2, R8 ;  /* 0x0000000212037824 */ /* 0x000fe200078e0208 */
[----:B------:R-:W-:Y:S01]  /*10e0*/  SHF.R.U32.HI R6, RZ, 0x3, R0 ;  /* 0x00000003ff067819 */ /* 0x000fe20000011600 */
[----:B------:R-:W-:Y:S01]  /*10f0*/  IMAD.IADD R2, R4, 0x1, -R2 ;  /* 0x0000000104027824 */ /* 0x000fe200078e0a02 */
[----:B------:R-:W-:Y:S01]  /*1100*/  SHF.R.S32.HI R0, RZ, 0x1, R5 ;  /* 0x00000001ff007819 */ /* 0x000fe20000011405 */
[----:B------:R-:W-:Y:S01]  /*1110*/  IMAD.SHL.U32 R5, R16, 0x20, RZ ;  /* 0x0000002010057824 */ /* 0x000fe200078e00ff */
[----:B------:R-:W-:Y:S01]  /*1120*/  LOP3.LUT R10, R7, R6, RZ, 0x3c, !PT ;  /* 0x00000006070a7212 */ /* 0x000fe200078e3cff */
[----:B------:R-:W-:Y:S01]  /*1130*/  IMAD R6, R9, 0x20, R3 ;  /* 0x0000002009067824 */ /* 0x000fe200078e0203 */
[----:B------:R-:W-:Y:S01]  /*1140*/  LOP3.LUT P3, RZ, R2, 0x2, RZ, 0xc0, !PT ;  /* 0x0000000202ff7812 */ /* 0x000fe2000786c0ff */
[C---:B------:R-:W-:Y:S01]  /*1150*/  IMAD.SHL.U32 R3, R0.reuse, 0x40, RZ ;  /* 0x0000004000037824 */ /* 0x040fe200078e00ff */
[----:B------:R-:W-:Y:S01]  /*1160*/  LOP3.LUT R4, R0, 0x1, RZ, 0xc0, !PT ;  /* 0x0000000100047812 */ /* 0x000fe200078ec0ff */
[----:B------:R-:W-:Y:S01]  /*1170*/  IMAD.SHL.U32 R2, R2, 0x40, RZ ;  /* 0x0000004002027824 */ /* 0x000fe200078e00ff */
[----:B------:R-:W-:Y:S01]  /*1180*/  LOP3.LUT P0, RZ, R0, 0x2, RZ, 0xc0, !PT ;  /* 0x0000000200ff7812 */ /* 0x000fe2000780c0ff */
[----:B------:R-:W-:Y:S01]  /*1190*/  IMAD.SHL.U32 R7, R11, 0x8, RZ ;  /* 0x000000080b077824 */ /* 0x000fe200078e00ff */
[----:B------:R-:W-:Y:S01]  /*11a0*/  LOP3.LUT R3, R3, 0xc0, RZ, 0xc0, !PT ;  /* 0x000000c003037812 */ /* 0x000fe200078ec0ff */
[----:B------:R-:W-:Y:S01]  /*11b0*/  IMAD R9, R11, 0x8, R15 ;  /* 0x000000080b097824 */ /* 0x000fe200078e020f */
[----:B------:R-:W-:-:S02]  /*11c0*/  LOP3.LUT R0, R5, 0xffffff00, RZ, 0xc0, !PT ;  /* 0xffffff0005007812 */ /* 0x000fc400078ec0ff */
[----:B------:R-:W-:Y:S02]  /*11d0*/  LEA.HI R3, R3, R3, RZ, 0x1d ;  /* 0x0000000303037211 */ /* 0x000fe400078fe8ff */
[----:B------:R-:W-:Y:S02]  /*11e0*/  LOP3.LUT R2, R2, 0xc0, RZ, 0xc0, !PT ;  /* 0x000000c002027812 */ /* 0x000fe400078ec0ff */
[----:B------:R-:W-:Y:S01]  /*11f0*/  ISETP.NE.U32.AND P1, PT, R4, 0x1, PT ;  /* 0x000000010400780c */ /* 0x000fe20003f25070 */
[----:B------:R-:W-:Y:S01]  /*1200*/  IMAD.IADD R3, R3, 0x1, R6 ;  /* 0x0000000103037824 */ /* 0x000fe200078e0206 */
[----:B------:R-:W-:Y:S01]  /*1210*/  LOP3.LUT R6, R2, 0x8, R7, 0xf8, !PT ;  /* 0x0000000802067812 */ /* 0x000fe200078ef807 */
[----:B------:R-:W-:Y:S01]  /*1220*/  IMAD.IADD R4, R0, 0x1, R8 ;  /* 0x0000000100047824 */ /* 0x000fe200078e0208 */
[----:B------:R-:W-:Y:S01]  /*1230*/  SHF.R.U32.HI R5, RZ, 0x3, R2 ;  /* 0x00000003ff057819 */ /* 0x000fe20000011602 */
[----:B------:R-:W-:Y:S02]  /*1240*/  IMAD.SHL.U32 R18, R3, 0x2, RZ ;  /* 0x0000000203127824 */ /* 0x000fe400078e00ff */
[C---:B------:R-:W-:Y:S01]  /*1250*/  IMAD R2, R13.reuse, 0x20, R4 ;  /* 0x000000200d027824 */ /* 0x040fe200078e0204 */
[----:B------:R-:W-:Y:S01]  /*1260*/  LOP3.LUT R3, R6, R5, RZ, 0x3c, !PT ;  /* 0x0000000506037212 */ /* 0x000fe200078e3cff */
[----:B------:R-:W-:Y:S01]  /*1270*/  IMAD R7, R13, 0x20, R0 ;  /* 0x000000200d077824 */ /* 0x000fe200078e0200 */
[----:B------:R-:W-:Y:S01]  /*1280*/  LOP3.LUT R4, R12, 0x7ffffffc, RZ, 0xc0, !PT ;  /* 0x7ffffffc0c047812 */ /* 0x000fe200078ec0ff */
[----:B------:R-:W-:Y:S01]  /*1290*/  STL [R1+0x2c], R18 ;  /* 0x00002c1201007387 */ /* 0x000fe20000100800 */
[C---:B------:R-:W-:Y:S01]  /*12a0*/  IADD3 R5, R18.reuse, 0x80, RZ ;  /* 0x0000008012057810 */ /* 0x040fe20007ffe0ff */
[----:B------:R-:W-:Y:S01]  /*12b0*/  IMAD.IADD R2, R3, 0x1, R2 ;  /* 0x0000000103027824 */ /* 0x000fe200078e0202 */
[----:B------:R-:W-:Y:S01]  /*12c0*/  IADD3 R17, R18, 0x70, RZ ;  /* 0x0000007012117810 */ /* 0x000fe20007ffe0ff */
[----:B------:R-:W-:Y:S01]  /*12d0*/  IMAD.IADD R4, R20, 0x1, -R4 ;  /* 0x0000000114047824 */ /* 0x000fe200078e0a04 */
[----:B------:R-:W-:Y:S01]  /*12e0*/  @P1 IADD3 R17, R5, 0x10, RZ ;  /* 0x0000001005111810 */ /* 0x000fe20007ffe0ff */
[----:B------:R-:W-:Y:S01]  /*12f0*/  IMAD.IADD R3, R3, 0x1, R7 ;  /* 0x0000000103037824 */ /* 0x000fe200078e0207 */
[----:B------:R-:W-:Y:S01]  /*1300*/  IADD3 R5, R250, 0x40, RZ ;  /* 0x00000040fa057810 */ /* 0x000fe20007ffe0ff */
[----:B------:R-:W-:Y:S01]  /*1310*/  IMAD.SHL.U32 R4, R4, 0x2, RZ ;  /* 0x0000000204047824 */ /* 0x000fe200078e00ff */
[----:B------:R-:W-:Y:S01]  /*1320*/  SHF.R.S32.HI R7, RZ, 0x1f, R252 ;  /* 0x0000001fff077819 */ /* 0x000fe200000114fc */
[----:B------:R-:W-:Y:S01]  /*1330*/  STL [R1+0x30], R17 ;  /* 0x0000301101007387 */ /* 0x000fe20000100800 */
[----:B------:R-:W-:Y:S01]  /*1340*/  SHF.R.S32.HI R8, RZ, 0x1f, R5 ;  /* 0x0000001fff087819 */ /* 0x000fe20000011405 */
[----:B------:R-:W-:Y:S01]  /*1350*/  IMAD.U32 R0, R9, 0x20, R10 ;  /* 0x0000002009007824 */ /* 0x000fe200078e000a */
[C---:B------:R-:W-:Y:S01]  /*1360*/  IADD3 R20, R4.reuse, 0x8, RZ ;  /* 0x0000000804147810 */ /* 0x040fe20007ffe0ff */
[----:B------:R1:W-:Y:S01]  /*1370*/  STL [R1], R5 ;  /* 0x0000000501007387 */ /* 0x0003e20000100800 */
[C---:B------:R-:W-:Y:S01]  /*1380*/  IADD3 R16, R4.reuse, 0x18, RZ ;  /* 0x0000001804107810 */ /* 0x040fe20007ffe0ff */
[----:B------:R-:W-:Y:S01]  /*1390*/  IMAD.MOV.U32 R6, RZ, RZ, 0x20 ;  /* 0x00000020ff067424 */ /* 0x000fe200078e00ff */
[C---:B------:R-:W-:Y:S01]  /*13a0*/  IADD3 R15, R4.reuse, 0x20, RZ ;  /* 0x00000020040f7810 */ /* 0x040fe20007ffe0ff */
[----:B------:R2:W-:Y:S01]  /*13b0*/  STL [R1+0x6c], R7 ;  /* 0x00006c0701007387 */ /* 0x0005e20000100800 */
[----:B------:R-:W-:-:S02]  /*13c0*/  IADD3 R13, R4, 0x28, RZ ;  /* 0x00000028040d7810 */ /* 0x000fc40007ffe0ff */
[C---:B------:R-:W-:Y:S01]  /*13d0*/  IADD3 R12, R4.reuse, 0x30, RZ ;  /* 0x00000030040c7810 */ /* 0x040fe20007ffe0ff */
[----:B------:R3:W-:Y:S01]  /*13e0*/  STL [R1+0x68], R8 ;  /* 0x0000680801007387 */ /* 0x0007e20000100800 */
[C---:B------:R-:W-:Y:S02]  /*13f0*/  IADD3 R11, R4.reuse, 0x38, RZ ;  /* 0x00000038040b7810 */ /* 0x040fe40007ffe0ff */
[C---:B------:R-:W-:Y:S01]  /*1400*/  IADD3 R10, R4.reuse, 0x40, RZ ;  /* 0x00000040040a7810 */ /* 0x040fe20007ffe0ff */
[----:B------:R-:W-:Y:S01]  /*1410*/  STL [R1+0x70], R4 ;  /* 0x0000700401007387 */ /* 0x000fe20000100800 */
[----:B------:R-:W-:Y:S02]  /*1420*/  IADD3 R9, R4, 0x48, RZ ;  /* 0x0000004804097810 */ /* 0x000fe40007ffe0ff */
[----:B------:R-:W-:Y:S02]  /*1430*/  LEA R109, R0, 0x3c80, 0x1 ;  /* 0x00003c80006d7811 */ /* 0x000fe400078e08ff */
[----:B------:R-:W-:-:S02]  /*1440*/  SHF.R.S32.HI R0, RZ, 0x1f, R10 ;  /* 0x0000001fff007819 */ /* 0x000fc4000001140a */
[----:B------:R-:W-:Y:S02]  /*1450*/  IADD3 R182, R109, 0x20, RZ ;  /* 0x000000206db67810 */ /* 0x000fe40007ffe0ff */
[----:B------:R-:W-:Y:S02]  /*1460*/  LEA R180, R2, 0x6080, 0x1 ;  /* 0x0000608002b47811 */ /* 0x000fe400078e08ff */
[----:B------:R-:W-:Y:S02]  /*1470*/  LEA R110, R3, 0x1880, 0x1 ;  /* 0x00001880036e7811 */ /* 0x000fe400078e08ff */
[----:B-1----:R-:W-:Y:S02]  /*1480*/  SEL R5, R6, 0xffffffe0, !P0 ;  /* 0xffffffe006057807 */ /* 0x002fe40004000000 */
[----:B------:R-:W-:Y:S01]  /*1490*/  @P2 IADD3 R182, R109, -0x20, RZ ;  /* 0xffffffe06db62810 */ /* 0x000fe20007ffe0ff */
[----:B--2---:R-:W-:Y:S01]  /*14a0*/  IMAD.IADD R7, R19, 0x1, R14 ;  /* 0x0000000113077824 */ /* 0x004fe200078e020e */
[----:B------:R-:W-:-:S02]  /*14b0*/  IADD3 R19, R4, 0x10, RZ ;  /* 0x0000001004137810 */ /* 0x000fc40007ffe0ff */
[----:B------:R-:W-:Y:S02]  /*14c0*/  SHF.R.S32.HI R14, RZ, 0x1f, R20 ;  /* 0x0000001fff0e7819 */ /* 0x000fe40000011414 */
[----:B------:R1:W-:Y:S01]  /*14d0*/  STL [R1+0xb0], R7 ;  /* 0x0000b00701007387 */ /* 0x0003e20000100800 */
[----:B---3--:R-:W-:Y:S02]  /*14e0*/  IADD3 R8, R4, 0x50, RZ ;  /* 0x0000005004087810 */ /* 0x008fe40007ffe0ff */
[C---:B------:R-:W-:Y:S01]  /*14f0*/  IADD3 R190, R182.reuse, 0x400, RZ ;  /* 0x00000400b6be7810 */ /* 0x040fe20007ffe0ff */
[----:B------:R-:W-:Y:S01]  /*1500*/  STL [R1+0x5c], R20 ;  /* 0x00005c1401007387 */ /* 0x000fe20000100800 */
[C---:B------:R-:W-:Y:S02]  /*1510*/  IADD3 R189, R182.reuse, 0x800, RZ ;  /* 0x00000800b6bd7810 */ /* 0x040fe40007ffe0ff */
[C---:B------:R-:W-:Y:S01]  /*1520*/  IADD3 R188, R182.reuse, 0xc00, RZ ;  /* 0x00000c00b6bc7810 */ /* 0x040fe20007ffe0ff */
[----:B------:R-:W-:Y:S01]  /*1530*/  STL [R1+0x58], R19 ;  /* 0x0000581301007387 */ /* 0x000fe20000100800 */
[----:B------:R-:W-:-:S02]  /*1540*/  IADD3 R187, R182, 0x1000, RZ ;  /* 0x00001000b6bb7810 */ /* 0x000fc40007ffe0ff */
[C---:B------:R-:W-:Y:S01]  /*1550*/  IADD3 R186, R182.reuse, 0x1400, RZ ;  /* 0x00001400b6ba7810 */ /* 0x040fe20007ffe0ff */
[----:B------:R2:W-:Y:S01]  /*1560*/  STL [R1+0x54], R16 ;  /* 0x0000541001007387 */ /* 0x0005e20000100800 */
[C---:B------:R-:W-:Y:S02]  /*1570*/  IADD3 R185, R182.reuse, 0x1800, RZ ;  /* 0x00001800b6b97810 */ /* 0x040fe40007ffe0ff */
[C---:B------:R-:W-:Y:S01]  /*1580*/  IADD3 R184, R182.reuse, 0x1c00, RZ ;  /* 0x00001c00b6b87810 */ /* 0x040fe20007ffe0ff */
[----:B------:R-:W-:Y:S01]  /*1590*/  STL [R1+0x50], R15 ;  /* 0x0000500f01007387 */ /* 0x000fe20000100800 */
[----:B------:R-:W-:-:S03]  /*15a0*/  IADD3 R183, R182, 0x2000, RZ ;  /* 0x00002000b6b77810 */ /* 0x000fc60007ffe0ff */
[----:B------:R-:W-:Y:S04]  /*15b0*/  STL [R1+0x4c], R13 ;  /* 0x00004c0d01007387 */ /* 0x000fe80000100800 */
[----:B------:R3:W-:Y:S01]  /*15c0*/  STL [R1+0x48], R12 ;  /* 0x0000480c01007387 */ /* 0x0007e20000100800 */
[----:B-1----:R-:W-:Y:S02]  /*15d0*/  IADD3 R7, R4, 0x58, RZ ;  /* 0x0000005804077810 */ /* 0x002fe40007ffe0ff */
[----:B------:R-:W-:Y:S01]  /*15e0*/  SEL R4, R6, 0xffffffe0, !P3 ;  /* 0xffffffe006047807 */ /* 0x000fe20005800000 */
[----:B------:R-:W-:Y:S01]  /*15f0*/  STL [R1+0x44], R11 ;  /* 0x0000440b01007387 */ /* 0x000fe20000100800 */
[----:B------:R-:W-:-:S03]  /*1600*/  SHF.R.S32.HI R6, RZ, 0x1f, R19 ;  /* 0x0000001fff067819 */ /* 0x000fc60000011413 */
[----:B------:R-:W-:Y:S01]  /*1610*/  STL [R1+0x40], R10 ;  /* 0x0000400a01007387 */ /* 0x000fe20000100800 */
[----:B------:R-:W-:Y:S02]  /*1620*/  IMAD.IADD R181, R180, 0x1, R4 ;  /* 0x00000001b4b57824 */ /* 0x000fe400078e0204 */
[----:B------:R-:W-:Y:S01]  /*1630*/  IMAD.IADD R111, R4, 0x1, R110 ;  /* 0x00000001046f7824 */ /* 0x000fe200078e026e */
[----:B------:R1:W-:Y:S01]  /*1640*/  STL [R1+0x3c], R9 ;  /* 0x00003c0901007387 */ /* 0x0003e20000100800 */
[----:B--2---:R-:W-:-:S03]  /*1650*/  SHF.R.S32.HI R16, RZ, 0x1f, R16 ;  /* 0x0000001fff107819 */ /* 0x004fc60000011410 */
[----:B------:R-:W-:Y:S04]  /*1660*/  STL [R1+0x38], R8 ;  /* 0x0000380801007387 */ /* 0x000fe80000100800 */
[----:B------:R2:W-:Y:S04]  /*1670*/  STL [R1+0xa4], R14 ;  /* 0x0000a40e01007387 */ /* 0x0005e80000100800 */
[----:B------:R-:W-:Y:S01]  /*1680*/  STL [R1+0x34], R7 ;  /* 0x0000340701007387 */ /* 0x000fe20000100800 */
[----:B---3--:R-:W-:-:S03]  /*1690*/  SHF.R.S32.HI R12, RZ, 0x1f, R12 ;  /* 0x0000001fff0c7819 */ /* 0x008fc6000001140c */
[----:B------:R3:W-:Y:S04]  /*16a0*/  STL [R1+0xa0], R6 ;  /* 0x0000a00601007387 */ /* 0x0007e80000100800 */
[----:B------:R-:W-:Y:S01]  /*16b0*/  STL [R1+0x9c], R16 ;  /* 0x00009c1001007387 */ /* 0x000fe20000100800 */
[----:B-1----:R-:W-:Y:S02]  /*16c0*/  SHF.R.S32.HI R9, RZ, 0x1f, R9 ;  /* 0x0000001fff097819 */ /* 0x002fe40000011409 */
[----:B--2---:R-:W-:-:S05]  /*16d0*/  SHF.R.S32.HI R14, RZ, 0x1f, R15 ;  /* 0x0000001fff0e7819 */ /* 0x004fca000001140f */
[----:B------:R-:W-:Y:S01]  /*16e0*/  STL [R1+0x98], R14 ;  /* 0x0000980e01007387 */ /* 0x000fe20000100800 */
[----:B---3--:R-:W-:-:S05]  /*16f0*/  SHF.R.S32.HI R6, RZ, 0x1f, R13 ;  /* 0x0000001fff067819 */ /* 0x008fca000001140d */
[----:B------:R1:W-:Y:S04]  /*1700*/  STL [R1+0x94], R6 ;  /* 0x0000940601007387 */ /* 0x0003e80000100800 */
[----:B------:R-:W-:Y:S01]  /*1710*/  STL [R1+0x90], R12 ;  /* 0x0000900c01007387 */ /* 0x000fe20000100800 */
[----:B-1----:R-:W-:-:S05]  /*1720*/  SHF.R.S32.HI R6, RZ, 0x1f, R11 ;  /* 0x0000001fff067819 */ /* 0x002fca000001140b */
[----:B------:R1:W-:Y:S04]  /*1730*/  STL [R1+0x8c], R6 ;  /* 0x00008c0601007387 */ /* 0x0003e80000100800 */
[----:B------:R2:W-:Y:S04]  /*1740*/  STL [R1+0x88], R0 ;  /* 0x0000880001007387 */ /* 0x0005e80000100800 */
[----:B------:R-:W-:Y:S01]  /*1750*/  STL [R1+0x84], R9 ;  /* 0x0000840901007387 */ /* 0x000fe20000100800 */
[----:B-1----:R-:W-:Y:S02]  /*1760*/  SHF.R.S32.HI R6, RZ, 0x1f, R7 ;  /* 0x0000001fff067819 */ /* 0x002fe40000011407 */
[----:B--2---:R-:W-:-:S05]  /*1770*/  SHF.R.S32.HI R0, RZ, 0x1f, R8 ;  /* 0x0000001fff007819 */ /* 0x004fca0000011408 */
[----:B------:R1:W-:Y:S04]  /*1780*/  STL [R1+0x80], R0 ;  /* 0x0000800001007387 */ /* 0x0003e80000100800 */
[----:B------:R-:W-:Y:S01]  /*1790*/  STL [R1+0x7c], R6 ;  /* 0x00007c0601007387 */ /* 0x000fe20000100800 */
[----:B-1----:R-:W-:-:S05]  /*17a0*/  IMAD.IADD R0, R18, 0x1, R5 ;  /* 0x0000000112007824 */ /* 0x002fca00078e0205 */
[----:B------:R1:W-:Y:S02]  /*17b0*/  STL [R1+0x64], R0 ;  /* 0x0000640001007387 */ /* 0x0003e40000100800 */
[----:B-1----:R-:W-:-:S05]  /*17c0*/  IMAD.IADD R0, R5, 0x1, R17 ;  /* 0x0000000105007824 */ /* 0x002fca00078e0211 */
[----:B------:R1:W-:Y:S02]  /*17d0*/  STL [R1+0x60], R0 ;  /* 0x0000600001007387 */ /* 0x0003e40000100800 */
.L_x_121:
[----:B-1----:R-:W2:Y:S01]  /*17e0*/  LDL R0, [R1+0x1c] ;  /* 0x00001c0001007983 */ /* 0x002ea20000100800 */
[----:B------:R-:W-:Y:S01]  /*17f0*/  IMAD.MOV.U32 R11, RZ, RZ, 0x4 ;  /* 0x00000004ff0b7424 */ /* 0x000fe200078e00ff */
[----:B------:R-:W-:Y:S02]  /*1800*/  ISETP.NE.U32.AND P0, PT, RZ, c[0x0][0x370], PT ;  /* 0x0000dc00ff007a0c */ /* 0x000fe40003f05070 */
[----:B------:R-:W3:Y:S02]  /*1810*/  LDL R10, [R1+0x18] ;  /* 0x00001800010a7983 */ /* 0x000ee40000100800 */
[----:B------:R-:W-:Y:S01]  /*1820*/  ISETP.NE.AND.EX P1, PT, RZ, c[0x0][0x374], PT, P0 ;  /* 0x0000dd00ff007a0c */ /* 0x000fe20003f25300 */
[----:B--2---:R-:W-:-:S05]  /*1830*/  IMAD.WIDE R2, R0, R11, c[0x0][0x588] ;  /* 0x0001620000027625 */ /* 0x004fca00078e020b */
[----:B------:R-:W2:Y:S01]  /*1840*/  LDG.E R75, [R2.64] ;  /* 0x00000006024b7981 */ /* 0x000ea2000c1e1900 */
[----:B------:R-:W-:Y:S01]  /*1850*/  ISETP.NE.U32.AND P3, PT, RZ, c[0x0][0x360], PT ;  /* 0x0000d800ff007a0c */ /* 0x000fe20003f65070 */
[----:B------:R-:W-:Y:S01]  /*1860*/  CS2R R8, SRZ ;  /* 0x0000000000087805 */ /* 0x000fe2000001ff00 */
[----:B------:R-:W-:Y:S02]  /*1870*/  ISETP.NE.U32.AND P4, PT, RZ, c[0x0][0x348], PT ;  /* 0x0000d200ff007a0c */ /* 0x000fe40003f85070 */
[----:B------:R-:W-:Y:S02]  /*1880*/  ISETP.NE.AND.EX P3, PT, RZ, c[0x0][0x364], PT, P3 ;  /* 0x0000d900ff007a0c */ /* 0x000fe40003f65330 */
[----:B------:R-:W-:Y:S02]  /*1890*/  ISETP.NE.U32.AND P2, PT, RZ, c[0x0][0x350], PT ;  /* 0x0000d400ff007a0c */ /* 0x000fe40003f45070 */
[----:B------:R-:W-:Y:S02]  /*18a0*/  ISETP.NE.AND.EX P4, PT, RZ, c[0x0][0x34c], PT, P4 ;  /* 0x0000d300ff007a0c */ /* 0x000fe40003f85340 */
[----:B------:R-:W-:Y:S01]  /*18b0*/  ISETP.NE.AND.EX P5, PT, RZ, c[0x0][0x354], PT, P2 ;  /* 0x0000d500ff007a0c */ /* 0x000fe20003fa5320 */
[----:B------:R-:W-:Y:S01]  /*18c0*/  IMAD.MOV.U32 R12, RZ, RZ, RZ ;  /* 0x000000ffff0c7224 */ /* 0x000fe200078e00ff */
[----:B--2---:R-:W-:Y:S01]  /*18d0*/  SHF.R.S32.HI R76, RZ, 0x1f, R75 ;  /* 0x0000001fff4c7819 */ /* 0x004fe2000001144b */
[----:B------:R1:W-:Y:S01]  /*18e0*/  STL [R1+0x4], R75 ;  /* 0x0000044b01007387 */ /* 0x0003e20000100800 */
[----:B------:R-:W-:-:S02]  /*18f0*/  @P1 LEA R2, P0, R75, c[0x0][0x370], 0x2 ;  /* 0x0000dc004b021a11 */ /* 0x000fc400078010ff */
[C---:B------:R-:W-:Y:S01]  /*1900*/  LEA R4, P2, R75.reuse, c[0x0][0x348], 0x2 ;  /* 0x0000d2004b047a11 */ /* 0x040fe200078410ff */
[----:B------:R1:W-:Y:S01]  /*1910*/  STL [R1+0x28], R76 ;  /* 0x0000284c01007387 */ /* 0x0003e20000100800 */
[C---:B------:R-:W-:Y:S02]  /*1920*/  @P1 LEA.HI.X R3, R75.reuse, c[0x0][0x374], R76, 0x2, P0 ;  /* 0x0000dd004b031a11 */ /* 0x040fe400000f144c */
[----:B------:R-:W-:-:S03]  /*1930*/  @P3 LEA R6, P0, R75, c[0x0][0x360], 0x2 ;  /* 0x0000d8004b063a11 */ /* 0x000fc600078010ff */
[----:B------:R2:W5:Y:S01]  /*1940*/  @P1 LDG.E R8, [R2.64] ;  /* 0x0000000602081981 */ /* 0x000562000c1e1900 */
[C-C-:B------:R-:W-:Y:S02]  /*1950*/  @P3 LEA.HI.X R7, R75.reuse, c[0x0][0x364], R76.reuse, 0x2, P0 ;  /* 0x0000d9004b073a11 */ /* 0x140fe400000f144c */
[C---:B------:R-:W-:Y:S02]  /*1960*/  LEA.HI.X R5, R75.reuse, c[0x0][0x34c], R76, 0x2, P2 ;  /* 0x0000d3004b057a11 */ /* 0x040fe400010f144c */
[----:B---3--:R-:W-:Y:S01]  /*1970*/  LOP3.LUT R77, R10, 0xffff, RZ, 0xc0, !PT ;  /* 0x0000ffff0a4d7812 */ /* 0x008fe200078ec0ff */
[----:B------:R1:W5:Y:S01]  /*1980*/  @P3 LDG.E R18, [R6.64] ;  /* 0x0000000606123981 */ /* 0x000362000c1e1900 */
[----:B------:R-:W-:Y:S01]  /*1990*/  YIELD ;  /* 0x0000000000007946 */ /* 0x000fe20003800000 */
[----:B------:R-:W-:Y:S02]  /*19a0*/  P2R R13, PR, RZ, 0x20 ;  /* 0x00000020ff0d7803 */ /* 0x000fe40000000000 */
[----:B------:R1:W5:Y:S01]  /*19b0*/  @P4 LDG.E R12, [R4.64] ;  /* 0x00000006040c4981 */ /* 0x000362000c1e1900 */
[----:B--2---:R-:W-:-:S04]  /*19c0*/  LEA R2, P1, R75, c[0x0][0x350], 0x2 ;  /* 0x0000d4004b027a11 */ /* 0x004fc800078210ff */
[----:B------:R-:W-:-:S05]  /*19d0*/  LEA.HI.X R3, R75, c[0x0][0x354], R76, 0x2, P1 ;  /* 0x0000d5004b037a11 */ /* 0x000fca00008f144c */
[----:B------:R1:W5:Y:S04]  /*19e0*/  @P5 LDG.E R9, [R2.64] ;  /* 0x0000000602095981 */ /* 0x000368000c1e1900 */
[----:B------:R1:W-:Y:S01]  /*19f0*/  STL [R1+0x20], R77 ;  /* 0x0000204d01007387 */ /* 0x0003e20000100800 */
[----:B------:R-:W-:Y:S05]  /*1a00*/  @P3 BRA `(.L_x_32) ;  /* 0x0000005000003947 */ /* 0x000fea0003800000 */
[----:B-----5:R-:W-:Y:S01]  /*1a10*/  MOV R18, c[0x0][0x168] ;  /* 0x00005a0000127a02 */ /* 0x020fe20000000f00 */
[----:B------:R-:W-:Y:S05]  /*1a20*/  @!P4 BRA `(.L_x_32) ;  /* 0x000000300000c947 */ /* 0x000fea0003800000 */
[----:B-1----:R-:W2:Y:S04]  /*1a30*/  LDG.E R6, [R4.64] ;  /* 0x0000000604067981 */ /* 0x002ea8000c1e1900 */
[----:B------:R-:W2:Y:S02]  /*1a40*/  LDG.E R0, [R4.64+0x4] ;  /* 0x0000040604007981 */ /* 0x000ea4000c1e1900 */
[----:B--2---:R-:W-:-:S02]  /*1a50*/  IADD3 R18, -R6, R0, RZ ;  /* 0x0000000006127210 */ /* 0x004fc40007ffe1ff */
.L_x_32:
[----:B------:R-:W-:-:S04]  /*1a60*/  ISETP.NE.U32.AND P0, PT, RZ, c[0x0][0x368], PT ;  /* 0x0000da00ff007a0c */ /* 0x000fc80003f05070 */
[----:B------:R-:W-:-:S13]  /*1a70*/  ISETP.NE.AND.EX P0, PT, RZ, c[0x0][0x36c], PT, P0 ;  /* 0x0000db00ff007a0c */ /* 0x000fda0003f05300 */
[----:B------:R-:W-:Y:S05]  /*1a80*/  @!P0 BRA `(.L_x_33) ;  /* 0x0000004000008947 */ /* 0x000fea0003800000 */
[----:B-1----:R-:W-:-:S04]  /*1a90*/  LEA R2, P0, R75, c[0x0][0x368], 0x2 ;  /* 0x0000da004b027a11 */ /* 0x002fc800078010ff */
[----:B------:R-:W-:-:S05]  /*1aa0*/  LEA.HI.X R3, R75, c[0x0][0x36c], R76, 0x2, P0 ;  /* 0x0000db004b037a11 */ /* 0x000fca00000f144c */
[----:B------:R1:W5:Y:S01]  /*1ab0*/  LDG.E R0, [R2.64] ;  /* 0x0000000602007981 */ /* 0x000362000c1e1900 */
[----:B------:R-:W-:Y:S05]  /*1ac0*/  BRA `(.L_x_34) ;  /* 0x0000005000007947 */ /* 0x000fea0003800000 */
.L_x_33:
[----:B------:R-:W-:Y:S01]  /*1ad0*/  MOV R0, c[0x0][0x1d0] ;  /* 0x0000740000007a02 */ /* 0x000fe20000000f00 */
[----:B------:R-:W-:Y:S05]  /*1ae0*/  @!P5 BRA `(.L_x_34) ;  /* 0x000000300000d947 */ /* 0x000fea0003800000 */
[----:B-1----:R-:W2:Y:S04]  /*1af0*/  LDG.E R4, [R2.64] ;  /* 0x0000000602047981 */ /* 0x002ea8000c1e1900 */
[----:B------:R-:W2:Y:S02]  /*1b00*/  LDG.E R0, [R2.64+0x4] ;  /* 0x0000040602007981 */ /* 0x000ea4000c1e1900 */
[----:B--2---:R-:W-:-:S04]  /*1b10*/  IADD3 R0, -R4, R0, RZ ;  /* 0x0000000004007210 */ /* 0x004fc80007ffe1ff */
.L_x_34:
[----:B-1----:R-:W-:Y:S01]  /*1b20*/  LOP3.LUT R2, R10, 0xff000000, RZ, 0xc0, !PT ;  /* 0xff0000000a027812 */ /* 0x002fe200078ec0ff */
[----:B-----5:R-:W-:Y:S01]  /*1b30*/  IMAD.IADD R19, R0, 0x1, -R8 ;  /* 0x0000000100137824 */ /* 0x020fe200078e0a08 */
[----:B------:R-:W-:Y:S01]  /*1b40*/  LOP3.LUT R3, R10, 0xff0000, RZ, 0xc0, !PT ;  /* 0x00ff00000a037812 */ /* 0x000fe200078ec0ff */
[----:B------:R-:W-:Y:S01]  /*1b50*/  BSSY B0, `(.L_x_35) ;  /* 0x000002d000007945 */ /* 0x000fe20003800000 */
[----:B------:R-:W-:Y:S01]  /*1b60*/  SHF.R.U32.HI R4, RZ, 0x8, R2 ;  /* 0x00000008ff047819 */ /* 0x000fe20000011602 */
[----:B------:R-:W-:Y:S01]  /*1b70*/  IMAD.IADD R14, R9, 0x1, R8 ;  /* 0x00000001090e7824 */ /* 0x000fe200078e0208 */
[----:B------:R-:W-:-:S02]  /*1b80*/  IADD3 R0, R19, 0x2f, RZ ;  /* 0x0000002f13007810 */ /* 0x000fc40007ffe0ff */
[----:B------:R-:W-:Y:S02]  /*1b90*/  LEA.HI R3, R3, R4, RZ, 0x10 ;  /* 0x0000000403037211 */ /* 0x000fe400078f80ff */
[----:B------:R-:W-:Y:S01]  /*1ba0*/  ISETP.GE.AND P0, PT, R19, 0x1, PT ;  /* 0x000000011300780c */ /* 0x000fe20003f06270 */
[----:B------:R-:W-:Y:S01]  /*1bb0*/  IMAD.HI R0, R0, 0x2aaaaaab, RZ ;  /* 0x2aaaaaab00007827 */ /* 0x000fe200078e02ff */
[----:B------:R-:W-:Y:S02]  /*1bc0*/  LOP3.LUT R15, R3, 0xff, RZ, 0xc0, !PT ;  /* 0x000000ff030f7812 */ /* 0x000fe400078ec0ff */
[----:B------:R-:W-:Y:S02]  /*1bd0*/  SHF.R.U32.HI R5, RZ, 0x10, R3 ;  /* 0x00000010ff057819 */ /* 0x000fe40000011603 */
[----:B------:R-:W-:Y:S01]  /*1be0*/  SHF.R.U32.HI R2, RZ, 0x1f, R0 ;  /* 0x0000001fff027819 */ /* 0x000fe20000011600 */
[----:B------:R1:W-:Y:S03]  /*1bf0*/  STL [R1+0x74], R15 ;  /* 0x0000740f01007387 */ /* 0x0003e60000100800 */
[----:B------:R-:W-:Y:S01]  /*1c00*/  LEA.HI.SX32 R10, R0, R2, 0x1d ;  /* 0x00000002000a7211 */ /* 0x000fe200078feaff */
[----:B------:R1:W-:Y:S01]  /*1c10*/  STL [R1+0x18], R5 ;  /* 0x0000180501007387 */ /* 0x0003e20000100800 */
[----:B------:R-:W-:Y:S01]  /*1c20*/  IMAD.MOV.U32 R2, RZ, RZ, RZ ;  /* 0x000000ffff027224 */ /* 0x000fe200078e00ff */
[----:B------:R-:W-:Y:S05]  /*1c30*/  @!P0 BRA `(.L_x_36) ;  /* 0x000001e000008947 */ /* 0x000fea0003800000 */
[----:B------:R-:W-:Y:S01]  /*1c40*/  ISETP.NE.AND P0, PT, R5, RZ, PT ;  /* 0x000000ff0500720c */ /* 0x000fe20003f05270 */
[----:B------:R-:W-:-:S03]  /*1c50*/  IMAD.MOV.U32 R4, RZ, RZ, RZ ;  /* 0x000000ffff047224 */ /* 0x000fc600078e00ff */
[----:B------:R-:W-:-:S04]  /*1c60*/  SEL R0, R5, c[0x0][0x338], P0 ;  /* 0x0000ce0005007a07 */ /* 0x000fc80000000000 */
[----:B------:R-:W-:Y:S02]  /*1c70*/  IABS R3, R0 ;  /* 0x0000000000037213 */ /* 0x000fe40000000000 */
[----:B------:R-:W-:Y:S02]  /*1c80*/  IADD3 R6, R10, -0x1, R0 ;  /* 0xffffffff0a067810 */ /* 0x000fe40007ffe000 */
[----:B------:R-:W2:Y:S02]  /*1c90*/  I2F.RP R2, R3 ;  /* 0x0000000300027306 */ /* 0x000ea40000209400 */
[----:B------:R-:W-:-:S06]  /*1ca0*/  IABS R9, R6 ;  /* 0x0000000600097213 */ /* 0x000fcc0000000000 */
[----:B--2---:R-:W2:Y:S02]  /*1cb0*/  MUFU.RCP R2, R2 ;  /* 0x0000000200027308 */ /* 0x004ea40000001000 */
[----:B--2---:R-:W-:-:S06]  /*1cc0*/  IADD3 R2, R2, 0xffffffe, RZ ;  /* 0x0ffffffe02027810 */ /* 0x004fcc0007ffe0ff */
[----:B-1----:R-:W1:Y:S02]  /*1cd0*/  F2I.FTZ.U32.TRUNC.NTZ R5, R2 ;  /* 0x0000000200057305 */ /* 0x002e64000021f000 */
[----:B-1----:R-:W-:-:S04]  /*1ce0*/  IMAD.MOV R2, RZ, RZ, -R5 ;  /* 0x000000ffff027224 */ /* 0x002fc800078e0a05 */
        /* <DEDUP_REMOVED lines=19> */
.L_x_36:
[----:B------:R-:W-:Y:S05]  /*1e20*/  BSYNC B0 ;  /* 0x0000000000007941 */ /* 0x000fea0003800000 */
.L_x_35:
[----:B------:R-:W-:Y:S01]  /*1e30*/  IMAD R3, R15, R2, RZ ;  /* 0x000000020f037224 */ /* 0x000fe200078e02ff */
[----:B------:R-:W-:Y:S01]  /*1e40*/  PRMT R0, RZ, 0x7610, R0 ;  /* 0x00007610ff007816 */ /* 0x000fe20000000000 */
        /* <DEDUP_REMOVED lines=55> */
[----:B--2---:R-:W2:Y:S04]  /*21c0*/  LDL.LU R6, [R1+0x24] ;  /* 0x0000240001067983 */ /* 0x004ea80000300800 */
[----:B------:R-:W3:Y:S01]  /*21d0*/  LDL R20, [R1+0x14] ;  /* 0x0000140001147983 */ /* 0x000ee20000100800 */
[----:B------:R-:W-:-:S03]  /*21e0*/  ISETP.NE.U32.AND P1, PT, RZ, c[0x0][0x340], PT ;  /* 0x0000d000ff007a0c */ /* 0x000fc60003f25070 */
[----:B------:R-:W4:Y:S01]  /*21f0*/  LDL R74, [R1] ;  /* 0x00000000014a7983 */ /* 0x000f220000100800 */
[----:B------:R-:W-:-:S13]  /*2200*/  ISETP.NE.AND.EX P1, PT, RZ, c[0x0][0x344], PT, P1 ;  /* 0x0000d100ff007a0c */ /* 0x000fda0003f25310 */
[----:B------:R-:W-:-:S05]  /*2210*/  @P1 IMAD.WIDE R2, R75, R11, c[0x0][0x340] ;  /* 0x0000d0004b021625 */ /* 0x000fca00078e020b */
[----:B------:R5:W4:Y:S04]  /*2220*/  @P1 LDG.E R16, [R2.64] ;  /* 0x0000000602101981 */ /* 0x000b28000c1e1900 */
[----:B-1----:R-:W1:Y:S01]  /*2230*/  S2R R5, SR_TID.X ;  /* 0x0000000000057919 */ /* 0x002e620000002100 */
[----:B------:R-:W-:Y:S02]  /*2240*/  ISETP.GE.AND P2, PT, R250, c[0x0][0x1d4], PT ;  /* 0x00007500fa007a0c */ /* 0x000fe40003f46270 */
[----:B------:R-:W-:Y:S02]  /*2250*/  SHF.R.S32.HI R0, RZ, 0x1f, R12 ;  /* 0x0000001fff007819 */ /* 0x000fe4000001140c */
[----:B------:R-:W-:Y:S02]  /*2260*/  ISETP.GE.AND P6, PT, R252, c[0x0][0x1d4], PT ;  /* 0x00007500fc007a0c */ /* 0x000fe40003fc6270 */
[----:B-1----:R-:W-:-:S02]  /*2270*/  SHF.R.S32.HI R4, RZ, 0x1f, R5 ;  /* 0x0000001fff047819 */ /* 0x002fc40000011405 */
[----:B------:R-:W-:Y:S02]  /*2280*/  SHF.R.S32.HI R21, RZ, 0x1f, R5 ;  /* 0x0000001fff157819 */ /* 0x000fe40000011405 */
[-C--:B------:R-:W-:Y:S01]  /*2290*/  LEA.HI R4, R4, R5.reuse, RZ, 0x2 ;  /* 0x0000000504047211 */ /* 0x080fe200078f10ff */
[----:B-----5:R-:W-:Y:S01]  /*22a0*/  IMAD.MOV.U32 R2, RZ, RZ, c[0x0][0x2c4] ;  /* 0x0000b100ff027624 */ /* 0x020fe200078e00ff */
[----:B------:R-:W-:Y:S02]  /*22b0*/  LEA.HI R21, R21, R5, RZ, 0x2 ;  /* 0x0000000515157211 */ /* 0x000fe400078f10ff */
[----:B------:R-:W-:Y:S02]  /*22c0*/  LOP3.LUT R4, R4, 0xfffffffc, RZ, 0xc0, !PT ;  /* 0xfffffffc04047812 */ /* 0x000fe400078ec0ff */
[----:B------:R-:W-:Y:S02]  /*22d0*/  SHF.R.S32.HI R21, RZ, 0x2, R21 ;  /* 0x00000002ff157819 */ /* 0x000fe40000011415 */
[----:B------:R-:W-:Y:S01]  /*22e0*/  ISETP.NE.AND P0, PT, R2, 0x1, PT ;  /* 0x000000010200780c */ /* 0x000fe20003f05270 */
[----:B------:R-:W-:Y:S01]  /*22f0*/  IMAD.IADD R4, R5, 0x1, -R4 ;  /* 0x0000000105047824 */ /* 0x000fe200078e0a04 */
[----:B------:R-:W-:-:S04]  /*2300*/  SEL R5, RZ, 0xffffffff, P6 ;  /* 0xffffffffff057807 */ /* 0x000fc80003000000 */
[----:B------:R-:W-:Y:S01]  /*2310*/  LEA R2, R4, R21, 0x5 ;  /* 0x0000001504027211 */ /* 0x000fe200078e28ff */
[----:B------:R-:W-:Y:S01]  /*2320*/  IMAD R0, R0, c[0x0][0x178], RZ ;  /* 0x00005e0000007a24 */ /* 0x000fe200078e02ff */
[----:B------:R-:W-:-:S03]  /*2330*/  SEL R8, RZ, 0x1, P2 ;  /* 0x00000001ff087807 */ /* 0x000fc60001000000 */
[----:B------:R-:W-:Y:S01]  /*2340*/  IMAD R4, R12, c[0x0][0x17c], R0 ;  /* 0x00005f000c047a24 */ /* 0x000fe200078e0200 */
[----:B------:R-:W-:Y:S02]  /*2350*/  SEL R10, R75, RZ, !P4 ;  /* 0x000000ff4b0a7207 */ /* 0x000fe40006000000 */
[----:B------:R-:W-:Y:S02]  /*2360*/  ISETP.GE.AND P3, PT, R252, c[0x0][0x198], PT ;  /* 0x00006600fc007a0c */ /* 0x000fe40003f66270 */
[----:B------:R-:W-:Y:S02]  /*2370*/  IADD3 R96, R211, -0x1, RZ ;  /* 0xffffffffd3607810 */ /* 0x000fe40007ffe0ff */
[----:B--2---:R-:W-:-:S04]  /*2380*/  LOP3.LUT R6, R6, 0xfffffffe, RZ, 0xc0, !PT ;  /* 0xfffffffe06067812 */ /* 0x004fc800078ec0ff */
[----:B------:R-:W-:Y:S01]  /*2390*/  @P2 LOP3.LUT R6, R6, 0x1, RZ, 0xfc, !PT ;  /* 0x0000000106062812 */ /* 0x000fe200078efcff */
[----:B---3--:R-:W-:Y:S02]  /*23a0*/  IMAD R11, R20, 0x80, R2 ;  /* 0x00000080140b7824 */ /* 0x008fe400078e0202 */
[----:B------:R-:W-:Y:S02]  /*23b0*/  IMAD.WIDE.U32 R2, R12, c[0x0][0x178], RZ ;  /* 0x00005e000c027a25 */ /* 0x000fe400078e00ff */
[----:B------:R1:W-:Y:S02]  /*23c0*/  STL [R1+0x24], R6 ;  /* 0x0000240601007387 */ /* 0x0003e40000100800 */
[----:B------:R-:W-:Y:S01]  /*23d0*/  @P0 IMAD.HI.U32 R7, R11, c[0x0][0x2c8], RZ ;  /* 0x0000b2000b070a27 */ /* 0x000fe200078e00ff */
[----:B------:R-:W-:Y:S02]  /*23e0*/  ISETP.NE.AND P2, PT, R13, RZ, PT ;  /* 0x000000ff0d00720c */ /* 0x000fe40003f45270 */
[----:B------:R-:W-:-:S02]  /*23f0*/  MOV R0, R11 ;  /* 0x0000000b00007202 */ /* 0x000fc40000000f00 */
[----:B------:R-:W-:Y:S02]  /*2400*/  @P0 SHF.R.U32.HI R0, RZ, c[0x0][0x2cc], R7 ;  /* 0x0000b300ff000a19 */ /* 0x000fe40000011607 */
[----:B----4-:R-:W-:Y:S01]  /*2410*/  ISETP.GE.AND P5, PT, R74, c[0x0][0x1d4], PT ;  /* 0x000075004a007a0c */ /* 0x010fe20003fa6270 */
[----:B-1----:R-:W-:Y:S02]  /*2420*/  IMAD.SHL.U32 R6, R5, 0x2, RZ ;  /* 0x0000000205067824 */ /* 0x002fe400078e00ff */
[----:B------:R-:W-:Y:S02]  /*2430*/  IMAD.IADD R5, R3, 0x1, R4 ;  /* 0x0000000103057824 */ /* 0x000fe400078e0204 */
[----:B------:R-:W-:Y:S01]  /*2440*/  IMAD.MOV.U32 R4, RZ, RZ, R2 ;  /* 0x000000ffff047224 */ /* 0x000fe200078e0002 */
[----:B------:R-:W-:Y:S02]  /*2450*/  LOP3.LUT R13, R6, 0x2, R8, 0xe2, !PT ;  /* 0x00000002060d7812 */ /* 0x000fe400078ee208 */
[----:B------:R-:W-:-:S02]  /*2460*/  SHF.R.S32.HI R6, RZ, 0x1f, R14 ;  /* 0x0000001fff067819 */ /* 0x000fc4000001140e */
[C---:B------:R-:W-:Y:S02]  /*2470*/  IADD3 R2, P0, R21.reuse, R14, RZ ;  /* 0x0000000e15027210 */ /* 0x040fe40007f1e0ff */
[----:B------:R-:W-:Y:S02]  /*2480*/  SEL R3, R76, RZ, !P4 ;  /* 0x000000ff4c037207 */ /* 0x000fe40006000000 */
[----:B------:R-:W-:Y:S01]  /*2490*/  LEA.HI.X.SX32 R8, R21, R6, 0x1, P0 ;  /* 0x0000000615087211 */ /* 0x000fe200000f0eff */
[----:B------:R-:W-:-:S04]  /*24a0*/  IMAD.WIDE.U32 R4, R77, c[0x0][0x1b8], R4 ;  /* 0x00006e004d047a25 */ /* 0x000fc800078e0004 */
[C---:B------:R-:W-:Y:S02]  /*24b0*/  IMAD R15, R8.reuse, c[0x0][0x1e0], RZ ;  /* 0x00007800080f7a24 */ /* 0x040fe400078e02ff */
[----:B------:R-:W-:Y:S02]  /*24c0*/  IMAD R14, R8, c[0x0][0x208], RZ ;  /* 0x00008200080e7a24 */ /* 0x000fe400078e02ff */
[----:B------:R-:W-:Y:S02]  /*24d0*/  IMAD R17, R3, c[0x0][0x1c0], RZ ;  /* 0x0000700003117a24 */ /* 0x000fe400078e02ff */
[----:B------:R-:W-:Y:S01]  /*24e0*/  IMAD R3, R77, c[0x0][0x1bc], R5 ;  /* 0x00006f004d037a24 */ /* 0x000fe200078e0205 */
[----:B------:R-:W-:Y:S01]  /*24f0*/  SEL R12, RZ, 0x4, P5 ;  /* 0x00000004ff0c7807 */ /* 0x000fe20002800000 */
[----:B------:R-:W-:-:S04]  /*2500*/  IMAD.WIDE.U32 R6, R2, c[0x0][0x1e0], R250 ;  /* 0x0000780002067a25 */ /* 0x000fc800078e00fa */
[----:B------:R-:W-:-:S04]  /*2510*/  IMAD.WIDE.U32 R8, R2, c[0x0][0x208], R250 ;  /* 0x0000820002087a25 */ /* 0x000fc800078e00fa */
[C---:B------:R-:W-:Y:S02]  /*2520*/  IMAD R15, R2.reuse, c[0x0][0x1e4], R15 ;  /* 0x00007900020f7a24 */ /* 0x040fe400078e020f */
[----:B------:R-:W-:Y:S01]  /*2530*/  IMAD R5, R2, c[0x0][0x20c], R14 ;  /* 0x0000830002057a24 */ /* 0x000fe200078e020e */
[----:B------:R-:W-:Y:S01]  /*2540*/  MOV R2, R4 ;  /* 0x0000000400027202 */ /* 0x000fe20000000f00 */
[----:B------:R-:W-:Y:S01]  /*2550*/  IMAD.MOV R4, RZ, RZ, -R0 ;  /* 0x000000ffff047224 */ /* 0x000fe200078e0a00 */
[----:B------:R-:W-:Y:S01]  /*2560*/  LOP3.LUT R14, R13, R12, RZ, 0xfc, !PT ;  /* 0x0000000c0d0e7212 */ /* 0x000fe200078efcff */
[C---:B------:R-:W-:Y:S02]  /*2570*/  IMAD R12, R10.reuse, c[0x0][0x1c4], R17 ;  /* 0x000071000a0c7a24 */ /* 0x040fe400078e0211 */
[----:B------:R-:W-:Y:S01]  /*2580*/  IMAD.WIDE.U32 R2, R10, c[0x0][0x1c0], R2 ;  /* 0x000070000a027a25 */ /* 0x000fe200078e0002 */
[----:B------:R-:W-:-:S03]  /*2590*/  SHF.R.S32.HI R10, RZ, 0x1f, R0 ;  /* 0x0000001fff0a7819 */ /* 0x000fc60000011400 */
[----:B------:R-:W-:Y:S01]  /*25a0*/  IMAD.IADD R5, R9, 0x1, R5 ;  /* 0x0000000109057824 */ /* 0x000fe200078e0205 */
[----:B------:R-:W-:Y:S01]  /*25b0*/  IADD3 R3, R3, R12, RZ ;  /* 0x0000000c03037210 */ /* 0x000fe20007ffe0ff */
[----:B------:R-:W-:Y:S02]  /*25c0*/  IMAD R9, R4, c[0x0][0x2c4], R11 ;  /* 0x0000b10004097a24 */ /* 0x000fe400078e020b */
[----:B------:R-:W-:Y:S02]  /*25d0*/  IMAD.MOV.U32 R4, RZ, RZ, R8 ;  /* 0x000000ffff047224 */ /* 0x000fe400078e0008 */
[----:B------:R-:W-:Y:S02]  /*25e0*/  IMAD R8, R10, c[0x0][0x1b0], RZ ;  /* 0x00006c000a087a24 */ /* 0x000fe400078e02ff */
[----:B------:R-:W-:Y:S01]  /*25f0*/  IMAD.WIDE.U32 R2, R0, c[0x0][0x1b0], R2 ;  /* 0x00006c0000027a25 */ /* 0x000fe200078e0002 */
[----:B------:R-:W-:-:S03]  /*2600*/  SHF.R.S32.HI R10, RZ, 0x1f, R9 ;  /* 0x0000001fff0a7819 */ /* 0x000fc60000011409 */
[----:B------:R-:W-:Y:S01]  /*2610*/  IMAD R8, R0, c[0x0][0x1b4], R8 ;  /* 0x00006d0000087a24 */ /* 0x000fe200078e0208 */
[----:B------:R-:W-:Y:S01]  /*2620*/  @P1 SHF.R.S32.HI R0, RZ, 0x1f, R16 ;  /* 0x0000001fff001819 */ /* 0x000fe20000011410 */
[----:B------:R-:W-:Y:S01]  /*2630*/  @!P1 IMAD.MOV.U32 R0, RZ, RZ, R76 ;  /* 0x000000ffff009224 */ /* 0x000fe200078e004c */
[----:B------:R-:W-:Y:S01]  /*2640*/  IADD3 R7, R7, R15, RZ ;  /* 0x0000000f07077210 */ /* 0x000fe20007ffe0ff */
[----:B------:R-:W-:Y:S01]  /*2650*/  IMAD R10, R10, c[0x0][0x1a8], RZ ;  /* 0x00006a000a0a7a24 */ /* 0x000fe200078e02ff */
[----:B------:R-:W-:Y:S02]  /*2660*/  IADD3 R3, R3, R8, RZ ;  /* 0x0000000803037210 */ /* 0x000fe40007ffe0ff */
[----:B------:R-:W-:Y:S01]  /*2670*/  SEL R8, R0, RZ, !P2 ;  /* 0x000000ff00087207 */ /* 0x000fe20005000000 */
[----:B------:R-:W-:Y:S01]  /*2680*/  IMAD.WIDE.U32 R4, R77, c[0x0][0x210], R4 ;  /* 0x000084004d047a25 */ /* 0x000fe200078e0004 */
[----:B------:R-:W-:-:S03]  /*2690*/  @!P1 MOV R16, R75 ;  /* 0x0000004b00109202 */ /* 0x000fc60000000f00 */
[----:B------:R-:W-:Y:S01]  /*26a0*/  IMAD.WIDE.U32 R6, R77, c[0x0][0x1e8], R6 ;  /* 0x00007a004d067a25 */ /* 0x000fe200078e0006 */
[----:B------:R-:W-:-:S03]  /*26b0*/  SEL R0, R16, RZ, !P2 ;  /* 0x000000ff10007207 */ /* 0x000fc60005000000 */
[C---:B------:R-:W-:Y:S02]  /*26c0*/  IMAD R10, R9.reuse, c[0x0][0x1ac], R10 ;  /* 0x00006b00090a7a24 */ /* 0x040fe400078e020a */
[----:B------:R-:W-:-:S04]  /*26d0*/  IMAD.WIDE.U32 R2, R9, c[0x0][0x1a8], R2 ;  /* 0x00006a0009027a25 */ /* 0x000fc800078e0002 */
[C---:B------:R-:W-:Y:S02]  /*26e0*/  IMAD R9, R8.reuse, c[0x0][0x1f0], RZ ;  /* 0x00007c0008097a24 */ /* 0x040fe400078e02ff */
[C---:B------:R-:W-:Y:S02]  /*26f0*/  IMAD R5, R77.reuse, c[0x0][0x214], R5 ;  /* 0x000085004d057a24 */ /* 0x040fe400078e0205 */
[----:B------:R-:W-:Y:S02]  /*2700*/  IMAD R8, R8, c[0x0][0x218], RZ ;  /* 0x0000860008087a24 */ /* 0x000fe400078e02ff */
[----:B------:R-:W-:Y:S01]  /*2710*/  IMAD R7, R77, c[0x0][0x1ec], R7 ;  /* 0x00007b004d077a24 */ /* 0x000fe200078e0207 */
[----:B------:R-:W-:Y:S01]  /*2720*/  LEA R12, P0, R2, c[0x0][0x160], 0x1 ;  /* 0x00005800020c7a11 */ /* 0x000fe200078008ff */
[----:B------:R-:W-:Y:S02]  /*2730*/  IMAD.IADD R3, R3, 0x1, R10 ;  /* 0x0000000103037824 */ /* 0x000fe400078e020a */
[----:B------:R-:W-:-:S02]  /*2740*/  IMAD R8, R0, c[0x0][0x21c], R8 ;  /* 0x0000870000087a24 */ /* 0x000fc400078e0208 */
[----:B------:R-:W-:-:S04]  /*2750*/  IMAD.WIDE.U32 R248, R0, c[0x0][0x218], R4 ;  /* 0x0000860000f87a25 */ /* 0x000fc800078e0004 */
[C---:B------:R-:W-:Y:S02]  /*2760*/  IMAD R11, R0.reuse, c[0x0][0x1f4], R9 ;  /* 0x00007d00000b7a24 */ /* 0x040fe400078e0209 */
[----:B------:R-:W-:Y:S01]  /*2770*/  IMAD.WIDE.U32 R244, R0, c[0x0][0x1f0], R6 ;  /* 0x00007c0000f47a25 */ /* 0x000fe200078e0006 */
[----:B------:R-:W-:Y:S02]  /*2780*/  ISETP.GE.AND P1, PT, R250, c[0x0][0x198], PT ;  /* 0x00006600fa007a0c */ /* 0x000fe40003f26270 */
[----:B------:R-:W-:Y:S01]  /*2790*/  ISETP.GE.AND P4, PT, R74, c[0x0][0x198], PT ;  /* 0x000066004a007a0c */ /* 0x000fe20003f86270 */
[----:B------:R-:W-:Y:S01]  /*27a0*/  IMAD.IADD R246, R245, 0x1, R11 ;  /* 0x00000001f5f67824 */ /* 0x000fe200078e020b */
[----:B------:R-:W-:Y:S02]  /*27b0*/  LEA.HI.X R10, R2, c[0x0][0x164], R3, 0x1, P0 ;  /* 0x00005900020a7a11 */ /* 0x000fe400000f0c03 */
[----:B------:R-:W-:Y:S02]  /*27c0*/  LEA R9, R20, R21, 0x7 ;  /* 0x0000001514097211 */ /* 0x000fe400078e38ff */
[----:B------:R-:W-:Y:S01]  /*27d0*/  IADD3 R247, R249, R8, RZ ;  /* 0x00000008f9f77210 */ /* 0x000fe20007ffe0ff */
[----:B------:R-:W-:Y:S05]  /*27e0*/  BRA.DIV ~URZ, `(.L_x_38) ;  /* 0x0000b6927f007947 */ /* 0x000fea000b800000 */
[----:B------:R1:W2:Y:S02]  /*27f0*/  SHFL.IDX PT, R8, R10, RZ, 0x1c1f ;  /* 0x001c1fff0a087589 */ /* 0x0002a400000e0000 */
.L_x_126:
[----:B------:R-:W-:Y:S05]  /*2800*/  BRA.DIV ~URZ, `(.L_x_39) ;  /* 0x0000b6e27f007947 */ /* 0x000fea000b800000 */
[----:B------:R3:W4:Y:S02]  /*2810*/  SHFL.IDX PT, R0, R12, RZ, 0x1c1f ;  /* 0x001c1fff0c007589 */ /* 0x00072400000e0000 */
.L_x_127:
[----:B------:R-:W-:Y:S01]  /*2820*/  IMAD R11, R18, c[0x0][0x2c4], RZ ;  /* 0x0000b100120b7a24 */ /* 0x000fe200078e02ff */
[----:B------:R-:W-:Y:S04]  /*2830*/  BSSY B0, `(.L_x_40) ;  /* 0x0000014000007945 */ /* 0x000fe80003800000 */
[----:B------:R-:W-:-:S13]  /*2840*/  ISETP.GE.AND P0, PT, R9, R11, PT ;  /* 0x0000000b0900720c */ /* 0x000fda0003f06270 */
[----:B------:R-:W-:Y:S05]  /*2850*/  @P0 BRA `(.L_x_41) ;  /* 0x0000011000000947 */ /* 0x000fea0003800000 */
[----:B------:R-:W5:Y:S04]  /*2860*/  LDL R2, [R1+0x6c] ;  /* 0x00006c0001027983 */ /* 0x000f680000100800 */
[----:B---3--:R-:W3:Y:S04]  /*2870*/  LDL R15, [R1] ;  /* 0x00000000010f7983 */ /* 0x008ee80000100800 */
[----:B----4-:R-:W4:Y:S04]  /*2880*/  LDL R13, [R1+0x78] ;  /* 0x00007800010d7983 */ /* 0x010f280000100800 */
[----:B--2---:R-:W2:Y:S01]  /*2890*/  LDL R16, [R1+0x68] ;  /* 0x0000680001107983 */ /* 0x004ea20000100800 */
[----:B------:R-:W-:-:S04]  /*28a0*/  LEA R6, P0, R250, R0, 0x1 ;  /* 0x00000000fa067211 */ /* 0x000fc800078008ff */
[----:B------:R-:W-:Y:S02]  /*28b0*/  LEA.HI.X R7, R250, R8, R251, 0x1, P0 ;  /* 0x00000008fa077211 */ /* 0x000fe400000f0cfb */
[----:B------:R-:W-:-:S04]  /*28c0*/  LEA R4, P0, R252, R0, 0x1 ;  /* 0x00000000fc047211 */ /* 0x000fc800078008ff */
[----:B-----5:R-:W-:Y:S02]  /*28d0*/  LEA.HI.X R5, R252, R8, R2, 0x1, P0 ;  /* 0x00000008fc057211 */ /* 0x020fe400000f0c02 */
[----:B---3--:R-:W-:Y:S01]  /*28e0*/  LEA R2, P0, R15, R0, 0x1 ;  /* 0x000000000f027211 */ /* 0x008fe200078008ff */
[----:B----4-:R-:W-:-:S03]  /*28f0*/  IMAD.SHL.U32 R0, R13, 0x2, RZ ;  /* 0x000000020d007824 */ /* 0x010fc600078e00ff */
[----:B--2---:R-:W-:Y:S02]  /*2900*/  LEA.HI.X R3, R15, R8, R16, 0x1, P0 ;  /* 0x000000080f037211 */ /* 0x004fe400000f0c10 */
[----:B------:R-:W-:Y:S01]  /*2910*/  @!PT LDS RZ, [RZ] ;  /* 0x00000000fffff984 */ /* 0x000fe20000000800 */
[----:B------:R-:W-:Y:S01]  /*2920*/  @!PT LDS RZ, [RZ] ;  /* 0x00000000fffff984 */ /* 0x000fe20000000800 */
[----:B------:R-:W-:Y:S01]  /*2930*/  @!PT LDS RZ, [RZ] ;  /* 0x00000000fffff984 */ /* 0x000fe20000000800 */
[----:B------:R2:W-:Y:S04]  /*2940*/  LDGSTS.E.BYPASS.LTC128B.128 [R0+0x6080], [R6.64], !P1 ;  /* 0x0608000006007fae */ /* 0x0005e8000c901d46 */
[----:B------:R2:W-:Y:S04]  /*2950*/  LDGSTS.E.BYPASS.LTC128B.128 [R0+0x8080], [R4.64], !P3 ;  /* 0x0808000004007fae */ /* 0x0005e8000d901d46 */
[----:B------:R2:W-:Y:S02]  /*2960*/  LDGSTS.E.BYPASS.LTC128B.128 [R0+0xa080], [R2.64], !P4 ;  /* 0x0a08000002007fae */ /* 0x0005e4000e101d46 */
.L_x_41:
[----:B------:R-:W-:Y:S05]  /*2970*/  BSYNC B0 ;  /* 0x0000000000007941 */ /* 0x000fea0003800000 */
.L_x_40:
[----:B------:R-:W-:Y:S05]  /*2980*/  BRA.DIV ~URZ, `(.L_x_42) ;  /* 0x0000b5c27f007947 */ /* 0x000fea000b800000 */
[----:B--2---:R2:W1:Y:S04]  /*2990*/  SHFL.IDX PT, R8, R10, 0x1, 0x1c1f ;  /* 0x003c1f000a087f89 */ /* 0x00446800000e0000 */
[----:B----4-:R2:W4:Y:S02]  /*29a0*/  SHFL.IDX PT, R0, R12, 0x1, 0x1c1f ;  /* 0x003c1f000c007f89 */ /* 0x01052400000e0000 */
.L_x_128:
[----:B------:R-:W-:Y:S01]  /*29b0*/  IADD3 R2, R9, 0x20, RZ ;  /* 0x0000002009027810 */ /* 0x000fe20007ffe0ff */
[----:B------:R-:W-:Y:S03]  /*29c0*/  BSSY B0, `(.L_x_43) ;  /* 0x0000014000007945 */ /* 0x000fe60003800000 */
[----:B------:R-:W-:-:S13]  /*29d0*/  ISETP.GE.AND P0, PT, R2, R11, PT ;  /* 0x0000000b0200720c */ /* 0x000fda0003f06270 */
[----:B------:R-:W-:Y:S05]  /*29e0*/  @P0 BRA `(.L_x_44) ;  /* 0x0000011000000947 */ /* 0x000fea0003800000 */
[----:B------:R-:W5:Y:S04]  /*29f0*/  LDL R3, [R1+0x6c] ;  /* 0x00006c0001037983 */ /* 0x000f680000100800 */
[----:B--2---:R-:W2:Y:S04]  /*2a00*/  LDL R15, [R1] ;  /* 0x00000000010f7983 */ /* 0x004ea80000100800 */
[----:B---3--:R-:W3:Y:S04]  /*2a10*/  LDL R13, [R1+0x78] ;  /* 0x00007800010d7983 */ /* 0x008ee80000100800 */
[----:B----4-:R-:W4:Y:S01]  /*2a20*/  LDL R16, [R1+0x68] ;  /* 0x0000680001107983 */ /* 0x010f220000100800 */
[----:B------:R-:W-:-:S04]  /*2a30*/  LEA R6, P0, R250, R0, 0x1 ;  /* 0x00000000fa067211 */ /* 0x000fc800078008ff */
[----:B-1----:R-:W-:Y:S02]  /*2a40*/  LEA.HI.X R7, R250, R8, R251, 0x1, P0 ;  /* 0x00000008fa077211 */ /* 0x002fe400000f0cfb */
[----:B------:R-:W-:-:S04]  /*2a50*/  LEA R4, P0, R252, R0, 0x1 ;  /* 0x00000000fc047211 */ /* 0x000fc800078008ff */
[----:B-----5:R-:W-:Y:S02]  /*2a60*/  LEA.HI.X R5, R252, R8, R3, 0x1, P0 ;  /* 0x00000008fc057211 */ /* 0x020fe400000f0c03 */
[----:B--2---:R-:W-:Y:S01]  /*2a70*/  LEA R2, P0, R15, R0, 0x1 ;  /* 0x000000000f027211 */ /* 0x004fe200078008ff */
[----:B---3--:R-:W-:-:S03]  /*2a80*/  IMAD.SHL.U32 R0, R13, 0x2, RZ ;  /* 0x000000020d007824 */ /* 0x008fc600078e00ff */
[----:B----4-:R-:W-:Y:S02]  /*2a90*/  LEA.HI.X R3, R15, R8, R16, 0x1, P0 ;  /* 0x000000080f037211 */ /* 0x010fe400000f0c10 */
[----:B------:R-:W-:Y:S01]  /*2aa0*/  @!PT LDS RZ, [RZ] ;  /* 0x00000000fffff984 */ /* 0x000fe20000000800 */
[----:B------:R-:W-:Y:S01]  /*2ab0*/  @!PT LDS RZ, [RZ] ;  /* 0x00000000fffff984 */ /* 0x000fe20000000800 */
[----:B------:R-:W-:Y:S01]  /*2ac0*/  @!PT LDS RZ, [RZ] ;  /* 0x00000000fffff984 */ /* 0x000fe20000000800 */
[----:B------:R1:W-:Y:S04]  /*2ad0*/  LDGSTS.E.BYPASS.LTC128B.128 [R0+0x6880], [R6.64], !P1 ;  /* 0x0688000006007fae */ /* 0x0003e8000c901d46 */
[----:B------:R1:W-:Y:S04]  /*2ae0*/  LDGSTS.E.BYPASS.LTC128B.128 [R0+0x8880], [R4.64], !P3 ;  /* 0x0888000004007fae */ /* 0x0003e8000d901d46 */
[----:B------:R1:W-:Y:S02]  /*2af0*/  LDGSTS.E.BYPASS.LTC128B.128 [R0+0xa880], [R2.64], !P4 ;  /* 0x0a88000002007fae */ /* 0x0003e4000e101d46 */
.L_x_44:
[----:B------:R-:W-:Y:S05]  /*2b00*/  BSYNC B0 ;  /* 0x0000000000007941 */ /* 0x000fea0003800000 */
.L_x_43:
[----:B------:R-:W-:Y:S05]  /*2b10*/  BRA.DIV ~URZ, `(.L_x_45) ;  /* 0x0000b4f27f007947 */ /* 0x000fea000b800000 */
[----:B-1----:R1:W2:Y:S02]  /*2b20*/  SHFL.IDX PT, R8, R10, 0x2, 0x1c1f ;  /* 0x005c1f000a087f89 */ /* 0x0022a400000e0000 */
.L_x_129:
[----:B------:R-:W-:Y:S05]  /*2b30*/  BRA.DIV ~URZ, `(.L_x_46) ;  /* 0x0000b5427f007947 */ /* 0x000fea000b800000 */
[----:B----4-:R4:W1:Y:S02]  /*2b40*/  SHFL.IDX PT, R0, R12, 0x2, 0x1c1f ;  /* 0x005c1f000c007f89 */ /* 0x01086400000e0000 */
.L_x_130:
[----:B------:R-:W-:Y:S01]  /*2b50*/  IADD3 R2, R9, 0x40, RZ ;  /* 0x0000004009027810 */ /* 0x000fe20007ffe0ff */
[----:B------:R-:W-:Y:S03]  /*2b60*/  BSSY B0, `(.L_x_47) ;  /* 0x0000014000007945 */ /* 0x000fe60003800000 */
[----:B------:R-:W-:-:S13]  /*2b70*/  ISETP.GE.AND P0, PT, R2, R11, PT ;  /* 0x0000000b0200720c */ /* 0x000fda0003f06270 */
[----:B------:R-:W-:Y:S05]  /*2b80*/  @P0 BRA `(.L_x_48) ;  /* 0x0000011000000947 */ /* 0x000fea0003800000 */
[----:B------:R-:W5:Y:S04]  /*2b90*/  LDL R3, [R1+0x6c] ;  /* 0x00006c0001037983 */ /* 0x000f680000100800 */
[----:B---3--:R-:W3:Y:S04]  /*2ba0*/  LDL R15, [R1] ;  /* 0x00000000010f7983 */ /* 0x008ee80000100800 */
[----:B----4-:R-:W4:Y:S04]  /*2bb0*/  LDL R13, [R1+0x78] ;  /* 0x00007800010d7983 */ /* 0x010f280000100800 */
[----:B--2---:R-:W2:Y:S01]  /*2bc0*/  LDL R16, [R1+0x68] ;  /* 0x0000680001107983 */ /* 0x004ea20000100800 */
[----:B-1----:R-:W-:-:S04]  /*2bd0*/  LEA R6, P0, R250, R0, 0x1 ;  /* 0x00000000fa067211 */ /* 0x002fc800078008ff */
        /* <DEDUP_REMOVED lines=12> */
.L_x_48:
[----:B------:R-:W-:Y:S05]  /*2ca0*/  BSYNC B0 ;  /* 0x0000000000007941 */ /* 0x000fea0003800000 */
.L_x_47:
[----:B------:R-:W-:Y:S05]  /*2cb0*/  BRA.DIV ~URZ, `(.L_x_49) ;  /* 0x0000b4227f007947 */ /* 0x000fea000b800000 */
[----:B--2---:R2:W3:Y:S04]  /*2cc0*/  SHFL.IDX PT, R8, R10, 0x3, 0x1c1f ;  /* 0x007c1f000a087f89 */ /* 0x0044e800000e0000 */
[----:B-1----:R2:W1:Y:S02]  /*2cd0*/  SHFL.IDX PT, R0, R12, 0x3, 0x1c1f ;  /* 0x007c1f000c007f89 */ /* 0x00246400000e0000 */
.L_x_131:
[----:B------:R-:W5:Y:S04]  /*2ce0*/  LDL R5, [R1+0x78] ;  /* 0x0000780001057983 */ /* 0x000f680000100800 */
[----:B--2---:R-:W2:Y:S04]  /*2cf0*/  LDL R4, [R1+0x6c] ;  /* 0x00006c0001047983 */ /* 0x004ea80000100800 */
[----:B----4-:R-:W4:Y:S04]  /*2d00*/  LDL R15, [R1] ;  /* 0x00000000010f7983 */ /* 0x010f280000100800 */
[----:B---3--:R-:W3:Y:S04]  /*2d10*/  LDL R16, [R1+0x68] ;  /* 0x0000680001107983 */ /* 0x008ee80000100800 */
[----:B------:R-:W3:Y:S04]  /*2d20*/  LDL R140, [R1+0x24] ;  /* 0x00002400018c7983 */ /* 0x000ee80000100800 */
[----:B------:R-:W1:Y:S01]  /*2d30*/  S2R R12, SR_TID.X ;  /* 0x00000000000c7919 */ /* 0x000e620000002100 */
[----:B------:R-:W-:-:S02]  /*2d40*/  IADD3 R2, R9, 0x60, RZ ;  /* 0x0000006009027810 */ /* 0x000fc40007ffe0ff */
[----:B------:R-:W-:Y:S01]  /*2d50*/  MOV R13, 0x30 ;  /* 0x00000030000d7802 */ /* 0x000fe20000000f00 */
[----:B------:R-:W3:Y:S01]  /*2d60*/  LDL R241, [R1+0x8] ;  /* 0x0000080001f17983 */ /* 0x000ee20000100800 */
[----:B------:R-:W-:-:S03]  /*2d70*/  ISETP.GE.AND P2, PT, R2, R11, PT ;  /* 0x0000000b0200720c */ /* 0x000fc60003f46270 */
[----:B------:R-:W-:Y:S01]  /*2d80*/  IMAD R13, R211, -0x30, R13 ;  /* 0xffffffd0d30d7824 */ /* 0x000fe200078e020d */
[----:B------:R-:W-:-:S04]  /*2d90*/  SHF.R.S32.HI R11, RZ, 0x1f, R96 ;  /* 0x0000001fff0b7819 */ /* 0x000fc80000011460 */
[----:B------:R-:W-:-:S05]  /*2da0*/  IADD3 R138, R19, R13, RZ ;  /* 0x0000000d138a7210 */ /* 0x000fca0007ffe0ff */
[C---:B-1----:R-:W-:Y:S02]  /*2db0*/  @!P2 LEA R2, P0, R250.reuse, R0, 0x1 ;  /* 0x00000000fa02a211 */ /* 0x042fe400078008ff */
[----:B------:R-:W-:Y:S02]  /*2dc0*/  SHF.R.S32.HI R139, RZ, 0x1f, R12 ;  /* 0x0000001fff8b7819 */ /* 0x000fe4000001140c */
[----:B------:R-:W-:Y:S02]  /*2dd0*/  @!P2 LEA.HI.X R3, R250, R8, R251, 0x1, P0 ;  /* 0x00000008fa03a211 */ /* 0x000fe400000f0cfb */
[----:B------:R-:W-:Y:S02]  /*2de0*/  LEA.HI R139, R139, R12, RZ, 0x2 ;  /* 0x0000000c8b8b7211 */ /* 0x000fe400078f10ff */
[----:B------:R-:W-:Y:S02]  /*2df0*/  @!P2 LEA R6, P0, R252, R0, 0x1 ;  /* 0x00000000fc06a211 */ /* 0x000fe400078008ff */
[----:B------:R-:W-:-:S02]  /*2e00*/  IMNMX R10, R138, 0x30, PT ;  /* 0x000000308a0a7817 */ /* 0x000fc40003800200 */
[----:B------:R-:W-:Y:S02]  /*2e10*/  SHF.R.S32.HI R139, RZ, 0x2, R139 ;  /* 0x00000002ff8b7819 */ /* 0x000fe4000001148b */
[----:B------:R-:W-:Y:S02]  /*2e20*/  MOV R136, R244 ;  /* 0x000000f400887202 */ /* 0x000fe40000000f00 */
[----:B------:R-:W-:Y:S02]  /*2e30*/  MOV R137, R246 ;  /* 0x000000f600897202 */ /* 0x000fe40000000f00 */
[----:B-----5:R-:W-:Y:S01]  /*2e40*/  SHF.L.U32 R191, R5, 0x1, RZ ;  /* 0x0000000105bf7819 */ /* 0x020fe200000006ff */
[----:B------:R-:W-:Y:S01]  /*2e50*/  IMAD R5, R11, c[0x0][0x1e0], RZ ;  /* 0x000078000b057a24 */ /* 0x000fe200078e02ff */
[----:B--2---:R-:W-:-:S03]  /*2e60*/  @!P2 LEA.HI.X R7, R252, R8, R4, 0x1, P0 ;  /* 0x00000008fc07a211 */ /* 0x004fc600000f0c04 */
[----:B------:R-:W-:Y:S01]  /*2e70*/  @!PT LDS RZ, [RZ] ;  /* 0x00000000fffff984 */ /* 0x000fe20000000800 */
[----:B------:R-:W-:Y:S01]  /*2e80*/  @!PT LDS RZ, [RZ] ;  /* 0x00000000fffff984 */ /* 0x000fe20000000800 */
[----:B------:R-:W-:Y:S01]  /*2e90*/  @!PT LDS RZ, [RZ] ;  /* 0x00000000fffff984 */ /* 0x000fe20000000800 */
[----:B------:R1:W-:Y:S01]  /*2ea0*/  @!P2 LDGSTS.E.BYPASS.LTC128B.128 [R191+0x7880], [R2.64], !P1 ;  /* 0x0788000002bfafae */ /* 0x0003e2000c901d46 */
[----:B------:R-:W-:Y:S01]  /*2eb0*/  IMAD R9, R96, c[0x0][0x1e4], R5 ;  /* 0x0000790060097a24 */ /* 0x000fe200078e0205 */
[----:B----4-:R-:W-:Y:S02]  /*2ec0*/  @!P2 LEA R4, P0, R15, R0, 0x1 ;  /* 0x000000000f04a211 */ /* 0x010fe400078008ff */
[----:B------:R2:W-:Y:S01]  /*2ed0*/  @!P2 LDGSTS.E.BYPASS.LTC128B.128 [R191+0x9880], [R6.64], !P3 ;  /* 0x0988000006bfafae */ /* 0x0005e2000d901d46 */
[----:B------:R-:W-:Y:S02]  /*2ee0*/  IADD3 R0, -R139, R10, RZ ;  /* 0x0000000a8b007210 */ /* 0x000fe40007ffe1ff */
[----:B---3--:R-:W-:Y:S02]  /*2ef0*/  @!P2 LEA.HI.X R5, R15, R8, R16, 0x1, P0 ;  /* 0x000000080f05a211 */ /* 0x008fe400000f0c10 */
[C---:B------:R-:W-:Y:S02]  /*2f00*/  ISETP.GE.AND P0, PT, R0.reuse, 0x21, PT ;  /* 0x000000210000780c */ /* 0x040fe40003f06270 */
[----:B------:R-:W-:Y:S01]  /*2f10*/  ISETP.GE.AND P1, PT, R0, 0x1, PT ;  /* 0x000000010000780c */ /* 0x000fe20003f26270 */
[----:B------:R3:W-:Y:S01]  /*2f20*/  @!P2 LDGSTS.E.BYPASS.LTC128B.128 [R191+0xb880], [R4.64], !P4 ;  /* 0x0b88000004bfafae */ /* 0x0007e2000e101d46 */
[----:B------:R-:W-:-:S03]  /*2f30*/  MOV R8, 0x20 ;  /* 0x0000002000087802 */ /* 0x000fc60000000f00 */
[----:B------:R-:W0:Y:S01]  /*2f40*/  LDGDEPBAR ;  /* 0x00000000000079af */ /* 0x000e220000000000 */
[----:B------:R-:W-:Y:S03]  /*2f50*/  WARPSYNC 0xffffffff ;  /* 0xffffffff00007948 */ /* 0x000fe60003800000 */
[----:B------:R-:W-:Y:S01]  /*2f60*/  BAR.SYNC.DEFER_BLOCKING 0x0 ;  /* 0x0000000000007b1d */ /* 0x000fe20000010000 */
[----:B-1----:R-:W-:-:S05]  /*2f70*/  IMAD.WIDE.U32 R2, R96, c[0x0][0x1e0], RZ ;  /* 0x0000780060027a25 */ /* 0x002fca00078e00ff */
[----:B------:R-:W-:Y:S01]  /*2f80*/  IADD3 R0, R3, R9, RZ ;  /* 0x0000000903007210 */ /* 0x000fe20007ffe0ff */
[----:B------:R-:W-:-:S04]  /*2f90*/  IMAD.WIDE.U32 R2, R2, 0x30, R136 ;  /* 0x0000003002027825 */ /* 0x000fc800078e0088 */
[----:B------:R-:W-:Y:S02]  /*2fa0*/  IMAD R0, R0, 0x30, RZ ;  /* 0x0000003000007824 */ /* 0x000fe400078e02ff */
[----:B--2---:R-:W-:Y:S01]  /*2fb0*/  IMAD.WIDE.U32 R6, R8, c[0x0][0x1e0], RZ ;  /* 0x0000780008067a25 */ /* 0x004fe200078e00ff */
[----:B---3--:R-:W-:Y:S02]  /*2fc0*/  @P1 LEA R4, P3, R2, c[0x0][0x1c8], 0x1 ;  /* 0x0000720002041a11 */ /* 0x008fe400078608ff */
[----:B------:R-:W-:Y:S01]  /*2fd0*/  IADD3 R0, R3, R0, RZ ;  /* 0x0000000003007210 */ /* 0x000fe20007ffe0ff */
[----:B------:R-:W-:Y:S01]  /*2fe0*/  IMAD R5, R8, c[0x0][0x1e4], RZ ;  /* 0x0000790008057a24 */ /* 0x000fe200078e02ff */
[----:B------:R-:W-:-:S04]  /*2ff0*/  @P0 IADD3 R3, P2, R2, R6, RZ ;  /* 0x0000000602030210 */ /* 0x000fc80007f5e0ff */
[----:B------:R-:W-:Y:S02]  /*3000*/  @P0 IADD3.X R6, R0, R7, R5, P2, !PT ;  /* 0x0000000700060210 */ /* 0x000fe400017fe405 */
[----:B------:R-:W-:Y:S02]  /*3010*/  @P1 LEA.HI.X R5, R2, c[0x0][0x1cc], R0, 0x1, P3 ;  /* 0x0000730002051a11 */ /* 0x000fe400018f0c00 */
[----:B------:R-:W-:Y:S02]  /*3020*/  LOP3.LUT P3, RZ, R140, 0x1, RZ, 0xc0, !PT ;  /* 0x000000018cff7812 */ /* 0x000fe4000786c0ff */
[----:B------:R-:W-:-:S04]  /*3030*/  @P0 LEA R2, P2, R3, c[0x0][0x1c8], 0x1 ;  /* 0x0000720003020a11 */ /* 0x000fc800078408ff */
[----:B------:R-:W-:-:S07]  /*3040*/  @P0 LEA.HI.X R3, R3, c[0x0][0x1cc], R6, 0x1, P2 ;  /* 0x0000730003030a11 */ /* 0x000fce00010f0c06 */
[----:B------:R-:W-:Y:S01]  /*3050*/  @!PT LDS RZ, [RZ] ;  /* 0x00000000fffff984 */ /* 0x000fe20000000800 */
[----:B------:R-:W-:Y:S01]  /*3060*/  @!PT LDS RZ, [RZ] ;  /* 0x00000000fffff984 */ /* 0x000fe20000000800 */
[----:B------:R-:W-:Y:S01]  /*3070*/  @!PT LDS RZ, [RZ] ;  /* 0x00000000fffff984 */ /* 0x000fe20000000800 */
[----:B------:R1:W-:Y:S04]  /*3080*/  @P1 LDGSTS.E.BYPASS.LTC128B.128 [R191+0x3c80], [R4.64], !P3 ;  /* 0x03c8000004bf1fae */ /* 0x0003e8000d901d46 */
[----:B------:R1:W-:Y:S04]  /*3090*/  @P1 LDGSTS.E.BYPASS.LTC128B.128 [R191+0x4880], [R4.64+0x40], !P6 ;  /* 0x0488004004bf1fae */ /* 0x0003e8000f101d46 */
[----:B------:R1:W-:Y:S04]  /*30a0*/  @P1 LDGSTS.E.BYPASS.LTC128B.128 [R191+0x5480], [R4.64+0x80], !P5 ;  /* 0x0548008004bf1fae */ /* 0x0003e8000e901d46 */
[----:B------:R2:W-:Y:S04]  /*30b0*/  @P0 LDGSTS.E.BYPASS.LTC128B.128 [R191+0x4480], [R2.64], !P3 ;  /* 0x0448000002bf0fae */ /* 0x0005e8000d901d46 */
[----:B------:R2:W-:Y:S04]  /*30c0*/  @P0 LDGSTS.E.BYPASS.LTC128B.128 [R191+0x5080], [R2.64+0x40], !P6 ;  /* 0x0508004002bf0fae */ /* 0x0005e8000f101d46 */
[----:B------:R2:W-:Y:S04]  /*30d0*/  @P0 LDGSTS.E.BYPASS.LTC128B.128 [R191+0x5c80], [R2.64+0x80], !P5 ;  /* 0x05c8008002bf0fae */ /* 0x0005e8000e901d46 */
[----:B------:R-:W0:Y:S01]  /*30e0*/  LDGDEPBAR ;  /* 0x00000000000079af */ /* 0x000e220000000000 */
[----:B------:R-:W-:-:S02]  /*30f0*/  IMAD R0, R11, c[0x0][0x208], RZ ;  /* 0x000082000b007a24 */ /* 0x000fc400078e02ff */
[----:B------:R-:W-:Y:S01]  /*3100*/  IMAD.WIDE.U32 R6, R96, c[0x0][0x208], RZ ;  /* 0x0000820060067a25 */ /* 0x000fe200078e00ff */
[----:B------:R-:W-:-:S03]  /*3110*/  ISETP.GT.AND P4, PT, R12, 0x3f, PT ;  /* 0x0000003f0c00780c */ /* 0x000fc60003f84270 */
[----:B------:R-:W-:-:S05]  /*3120*/  IMAD R0, R96, c[0x0][0x20c], R0 ;  /* 0x0000830060007a24 */ /* 0x000fca00078e0200 */
[----:B------:R-:W-:-:S05]  /*3130*/  IADD3 R0, R7, R0, RZ ;  /* 0x0000000007007210 */ /* 0x000fca0007ffe0ff */
[----:B------:R-:W-:Y:S01]  /*3140*/  IMAD R0, R0, 0x30, RZ ;  /* 0x0000003000007824 */ /* 0x000fe200078e02ff */
[----:B--2---:R-:W-:Y:S01]  /*3150*/  MOV R2, R248 ;  /* 0x000000f800027202 */ /* 0x004fe20000000f00 */
[----:B------:R-:W-:-:S04]  /*3160*/  DEPBAR.LE SB0, 0x1 ;  /* 0x000080400000791a */ /* 0x000fc80000000000 */
[----:B------:R-:W-:Y:S01]  /*3170*/  MOV R3, R247 ;  /* 0x000000f700037202 */ /* 0x000fe20000000f00 */
[----:B------:R-:W-:-:S04]  /*3180*/  DEPBAR.LE SB0, 0x0 ;  /* 0x000080000000791a */ /* 0x000fc80000000000 */
[----:B-1----:R-:W-:Y:S01]  /*3190*/  IMAD.WIDE.U32 R4, R6, 0x30, R2 ;  /* 0x0000003006047825 */ /* 0x002fe200078e0002 */
[----:B------:R-:W-:Y:S04]  /*31a0*/  BAR.SYNC.DEFER_BLOCKING 0x0 ;  /* 0x0000000000007b1d */ /* 0x000fe80000010000 */
[C---:B------:R-:W-:Y:S02]  /*31b0*/  LEA R2, P0, R4.reuse, c[0x0][0x1f8], 0x1 ;  /* 0x00007e0004027a11 */ /* 0x040fe400078008ff */
[----:B------:R-:W-:Y:S02]  /*31c0*/  IADD3 R0, R5, R0, RZ ;  /* 0x0000000005007210 */ /* 0x000fe40007ffe0ff */
[----:B------:R-:W-:Y:S02]  /*31d0*/  @!P4 MOV R5, c[0x0][0x208] ;  /* 0x000082000005ca02 */ /* 0x000fe40000000f00 */
[----:B------:R-:W-:-:S02]  /*31e0*/  LEA.HI.X R3, R4, c[0x0][0x1fc], R0, 0x1, P0 ;  /* 0x00007f0004037a11 */ /* 0x000fc400000f0c00 */
[----:B------:R-:W-:Y:S02]  /*31f0*/  @!P4 MOV R4, c[0x0][0x20c] ;  /* 0x000083000004ca02 */ /* 0x000fe40000000f00 */
[----:B------:R-:W-:Y:S02]  /*3200*/  @!P4 LEA R12, P0, R5, R2, 0x6 ;  /* 0x00000002050cc211 */ /* 0x000fe400078030ff */
[----:B------:R-:W-:Y:S02]  /*3210*/  IADD3 R0, R13, R19, -R139 ;  /* 0x000000130d007210 */ /* 0x000fe40007ffe88b */
[----:B------:R-:W-:Y:S02]  /*3220*/  LOP3.LUT P3, RZ, R14, 0x1, RZ, 0xc0, !PT ;  /* 0x000000010eff7812 */ /* 0x000fe4000786c0ff */
[----:B------:R-:W-:Y:S02]  /*3230*/  @!P4 LEA.HI.X R13, R5, R3, R4, 0x6, P0 ;  /* 0x00000003050dc211 */ /* 0x000fe400000f3404 */
[----:B------:R-:W-:-:S02]  /*3240*/  ISETP.LT.OR P0, PT, R0, 0x1, !P3 ;  /* 0x000000010000780c */ /* 0x000fc40005f01670 */
[----:B------:R-:W-:Y:S01]  /*3250*/  LOP3.LUT P2, RZ, R14, 0x2, RZ, 0xc0, !PT ;  /* 0x000000020eff7812 */ /* 0x000fe2000784c0ff */
[----:B------:R-:W-:Y:S04]  /*3260*/  LDSM.16.M88.4 R8, [R180] ;  /* 0x00000000b408783b */ /* 0x000fe80000000200 */
[----:B------:R-:W-:Y:S04]  /*3270*/  LDSM.16.M88.4 R4, [R180+0x1000] ;  /* 0x00100000b404783b */ /* 0x000fe80000000200 */
[----:B------:R-:W1:Y:S04]  /*3280*/  LDSM.16.M88.4 R16, [R109] ;  /* 0x000000006d10783b */ /* 0x000e680000000200 */
[----:B------:R-:W2:Y:S04]  /*3290*/  LDSM.16.M88.4 R20, [R109+0x400] ;  /* 0x000400006d14783b */ /* 0x000ea80000000200 */
[----:B------:R-:W3:Y:S04]  /*32a0*/  LDSM.16.M88.4 R44, [R109+0x800] ;  /* 0x000800006d2c783b */ /* 0x000ee80000000200 */
[----:B------:R-:W-:Y:S04]  /*32b0*/  LDSM.16.M88.4 R40, [R181] ;  /* 0x00000000b528783b */ /* 0x000fe80000000200 */
[----:B------:R-:W-:Y:S04]  /*32c0*/  LDSM.16.M88.4 R32, [R181+0x1000] ;  /* 0x00100000b520783b */ /* 0x000fe80000000200 */
[----:B------:R-:W4:Y:S04]  /*32d0*/  LDSM.16.M88.4 R48, [R182] ;  /* 0x00000000b630783b */ /* 0x000f280000000200 */
[----:B------:R-:W-:Y:S04]  /*32e0*/  LDSM.16.M88.4 R88, [R190] ;  /* 0x00000000be58783b */ /* 0x000fe80000000200 */
[----:B------:R-:W-:Y:S04]  /*32f0*/  LDSM.16.M88.4 R92, [R189] ;  /* 0x00000000bd5c783b */ /* 0x000fe80000000200 */
[----:B------:R-:W-:Y:S01]  /*3300*/  @!PT LDS RZ, [RZ] ;  /* 0x00000000fffff984 */ /* 0x000fe20000000800 */
[----:B------:R-:W-:Y:S01]  /*3310*/  @!PT LDS RZ, [RZ] ;  /* 0x00000000fffff984 */ /* 0x000fe20000000800 */
[----:B------:R-:W-:Y:S01]  /*3320*/  @!PT LDS RZ, [RZ] ;  /* 0x00000000fffff984 */ /* 0x000fe20000000800 */
[----:B------:R2:W-:Y:S01]  /*3330*/  LDGSTS.E.BYPASS.LTC128B.128 [R191+0x1880], [R2.64], !P0 ;  /* 0x0188000002bf7fae */ /* 0x0005e2000c101d46 */
[----:B------:R-:W-:-:S13]  /*3340*/  ISETP.LT.OR P0, PT, R0, 0x1, !P2 ;  /* 0x000000010000780c */ /* 0x000fda0005701670 */
[----:B------:R2:W-:Y:S01]  /*3350*/  LDGSTS.E.BYPASS.LTC128B.128 [R191+0x2480], [R2.64+0x40], !P0 ;  /* 0x0248004002bf7fae */ /* 0x0005e2000c101d46 */
[----:B------:R-:W-:-:S04]  /*3360*/  LOP3.LUT P0, RZ, R14, 0x4, RZ, 0xc0, !PT ;  /* 0x000000040eff7812 */ /* 0x000fc8000780c0ff */
[C---:B------:R-:W-:Y:S02]  /*3370*/  ISETP.LT.OR P1, PT, R0.reuse, 0x1, !P0 ;  /* 0x000000010000780c */ /* 0x040fe40004721670 */
[C---:B------:R-:W-:Y:S02]  /*3380*/  @!P4 ISETP.LT.OR P3, PT, R0.reuse, 0x21, !P3 ;  /* 0x000000210000c80c */ /* 0x040fe40005f61670 */
[C---:B------:R-:W-:Y:S01]  /*3390*/  @!P4 ISETP.LT.OR P0, PT, R0.reuse, 0x21, !P0 ;  /* 0x000000210000c80c */ /* 0x040fe20004701670 */
[----:B-1----:R-:W-:Y:S08]  /*33a0*/  HMMA.16816.F32.BF16 R24, R8, R16, RZ ;  /* 0x000000100818723c */ /* 0x002ff000000418ff */
[----:B------:R1:W-:Y:S01]  /*33b0*/  LDGSTS.E.BYPASS.LTC128B.128 [R191+0x3080], [R2.64+0x80], !P1 ;  /* 0x0308008002bf7fae */ /* 0x0003e2000c901d46 */
[----:B------:R-:W-:-:S03]  /*33c0*/  @!P4 ISETP.LT.OR P1, PT, R0, 0x21, !P2 ;  /* 0x000000210000c80c */ /* 0x000fc60005721670 */
[----:B------:R5:W-:Y:S01]  /*33d0*/  @!P4 LDGSTS.E.BYPASS.LTC128B.128 [R191+0x2080], [R12.64], !P3 ;  /* 0x020800000cbfcfae */ /* 0x000be2000d901d46 */
[C---:B------:R-:W-:Y:S09]  /*33e0*/  HMMA.16816.F32.BF16 R52, R4.reuse, R16, RZ ;  /* 0x000000100434723c */ /* 0x040ff200000418ff */
[----:B------:R5:W-:Y:S04]  /*33f0*/  @!P4 LDGSTS.E.BYPASS.LTC128B.128 [R191+0x2c80], [R12.64+0x40], !P1 ;  /* 0x02c800400cbfcfae */ /* 0x000be8000c901d46 */
[----:B------:R5:W-:Y:S04]  /*3400*/  @!P4 LDGSTS.E.BYPASS.LTC128B.128 [R191+0x3880], [R12.64+0x80], !P0 ;  /* 0x038800800cbfcfae */ /* 0x000be8000c101d46 */
[----:B------:R-:W-:Y:S04]  /*3410*/  LDSM.16.M88.4 R60, [R109+0xc00] ;  /* 0x000c00006d3c783b */ /* 0x000fe80000000200 */
[----:B------:R-:W1:Y:S01]  /*3420*/  LDSM.16.M88.4 R36, [R180+0x2000] ;  /* 0x00200000b424783b */ /* 0x000e620000000200 */
[C---:B--2---:R-:W-:Y:S03]  /*3430*/  HMMA.16816.F32.BF16 R76, R4.reuse, R20, RZ ;  /* 0x00000014044c723c */ /* 0x044fe600000418ff */
[----:B------:R-:W2:Y:S04]  /*3440*/  LDSM.16.M88.4 R28, [R180+0x3000] ;  /* 0x00300000b41c783b */ /* 0x000ea80000000200 */
[----:B------:R-:W-:Y:S01]  /*3450*/  LDSM.16.M88.4 R56, [R188] ;  /* 0x00000000bc38783b */ /* 0x000fe20000000200 */
[C---:B---3--:R-:W-:Y:S03]  /*3460*/  HMMA.16816.F32.BF16 R64, R4.reuse, R44, RZ ;  /* 0x0000002c0440723c */ /* 0x048fe600000418ff */
[----:B------:R-:W0:Y:S05]  /*3470*/  LDGDEPBAR ;  /* 0x00000000000079af */ /* 0x000e2a0000000000 */
[C---:B------:R-:W-:Y:S08]  /*3480*/  HMMA.16816.F32.BF16 R68, R4.reuse, R22, RZ ;  /* 0x000000160444723c */ /* 0x040ff000000418ff */
[C---:B-----5:R-:W-:Y:S08]  /*3490*/  HMMA.16816.F32.BF16 R12, R4.reuse, R18, RZ ;  /* 0x00000012040c723c */ /* 0x060ff000000418ff */
[----:B------:R-:W-:Y:S08]  /*34a0*/  HMMA.16816.F32.BF16 R80, R4, R46, RZ ;  /* 0x0000002e0450723c */ /* 0x000ff000000418ff */
[----:B----4-:R-:W-:Y:S01]  /*34b0*/  HMMA.16816.F32.BF16 R4, R40, R48, R24 ;  /* 0x000000302804723c */ /* 0x010fe20000041818 */
[----:B------:R-:W3:Y:S07]  /*34c0*/  LDSM.16.M88.4 R24, [R181+0x2000] ;  /* 0x00200000b518783b */ /* 0x000eee0000000200 */
[C---:B------:R-:W-:Y:S01]  /*34d0*/  HMMA.16816.F32.BF16 R72, R8.reuse, R18, RZ ;  /* 0x000000120848723c */ /* 0x040fe200000418ff */
[----:B------:R-:W-:Y:S07]  /*34e0*/  LDSM.16.M88.4 R16, [R180+0x4000] ;  /* 0x00400000b410783b */ /* 0x000fee0000000200 */
[C---:B------:R-:W-:Y:S08]  /*34f0*/  HMMA.16816.F32.BF16 R84, R8.reuse, R20, RZ ;  /* 0x000000140854723c */ /* 0x040ff000000418ff */
[C---:B------:R-:W-:Y:S01]  /*3500*/  HMMA.16816.F32.BF16 R120, R8.reuse, R22, RZ ;  /* 0x000000160878723c */ /* 0x040fe200000418ff */
[----:B------:R-:W4:Y:S07]  /*3510*/  LDSM.16.M88.4 R20, [R181+0x3000] ;  /* 0x00300000b514783b */ /* 0x000f2e0000000200 */
[C---:B------:R-:W-:Y:S08]  /*3520*/  HMMA.16816.F32.BF16 R104, R8.reuse, R44, RZ ;  /* 0x0000002c0868723c */ /* 0x040ff000000418ff */
[----:B------:R-:W-:Y:S01]  /*3530*/  HMMA.16816.F32.BF16 R116, R8, R46, RZ ;  /* 0x0000002e0874723c */ /* 0x000fe200000418ff */
[----:B------:R-:W-:Y:S07]  /*3540*/  LDSM.16.M88.4 R44, [R185] ;  /* 0x00000000b92c783b */ /* 0x000fee0000000200 */
[----:B------:R-:W-:Y:S01]  /*3550*/  HMMA.16816.F32.BF16 R8, R32, R48, R52 ;  /* 0x000000302008723c */ /* 0x000fe20000041834 */
[----:B------:R-:W5:Y:S07]  /*3560*/  LDSM.16.M88.4 R52, [R109+0x1800] ;  /* 0x001800006d34783b */ /* 0x000f6e0000000200 */
[----:B-1----:R-:W-:Y:S08]  /*3570*/  HMMA.16816.F32.BF16 R4, R36, R60, R4 ;  /* 0x0000003c2404723c */ /* 0x002ff00000041804 */
[-C--:B------:R-:W-:Y:S01]  /*3580*/  HMMA.16816.F32.BF16 R100, R32, R50.reuse, R12 ;  /* 0x000000322064723c */ /* 0x080fe2000004180c */
[----:B------:R-:W1:Y:S07]  /*3590*/  LDSM.16.M88.4 R12, [R180+0x5000] ;  /* 0x00500000b40c783b */ /* 0x000e6e0000000200 */
[----:B------:R-:W-:Y:S08]  /*35a0*/  HMMA.16816.F32.BF16 R72, R40, R50, R72 ;  /* 0x000000322848723c */ /* 0x000ff00000041848 */
[----:B--2---:R-:W-:Y:S01]  /*35b0*/  HMMA.16816.F32.BF16 R48, R28, R60, R8 ;  /* 0x0000003c1c30723c */ /* 0x004fe20000041808 */
[----:B------:R-:W2:Y:S07]  /*35c0*/  LDSM.16.M88.4 R8, [R181+0x4000] ;  /* 0x00400000b508783b */ /* 0x000eae0000000200 */
[----:B------:R-:W-:Y:S08]  /*35d0*/  HMMA.16816.F32.BF16 R128, R32, R92, R64 ;  /* 0x0000005c2080723c */ /* 0x000ff00000041840 */
[----:B---3--:R-:W-:Y:S01]  /*35e0*/  HMMA.16816.F32.BF16 R64, R24, R56, R4 ;  /* 0x000000381840723c */ /* 0x008fe20000041804 */
[----:B------:R-:W-:Y:S07]  /*35f0*/  LDSM.16.M88.4 R4, [R181+0x5000] ;  /* 0x00500000b504783b */ /* 0x000fee0000000200 */
[C---:B------:R-:W-:Y:S08]  /*3600*/  HMMA.16816.F32.BF16 R112, R32.reuse, R88, R76 ;  /* 0x000000582070723c */ /* 0x040ff0000004184c */
[C---:B------:R-:W-:Y:S08]  /*3610*/  HMMA.16816.F32.BF16 R124, R32.reuse, R90, R68 ;  /* 0x0000005a207c723c */ /* 0x040ff00000041844 */
[----:B------:R-:W-:Y:S08]  /*3620*/  HMMA.16816.F32.BF16 R132, R32, R94, R80 ;  /* 0x0000005e2084723c */ /* 0x000ff00000041850 */
[----:B----4-:R-:W-:Y:S01]  /*3630*/  HMMA.16816.F32.BF16 R32, R20, R56, R48 ;  /* 0x000000381420723c */ /* 0x010fe20000041830 */
[----:B------:R-:W3:Y:S07]  /*3640*/  LDSM.16.M88.4 R48, [R109+0x1000] ;  /* 0x001000006d30783b */ /* 0x000eee0000000200 */
[-C--:B------:R-:W-:Y:S08]  /*3650*/  HMMA.16816.F32.BF16 R72, R36, R62.reuse, R72 ;  /* 0x0000003e2448723c */ /* 0x080ff00000041848 */
[----:B------:R-:W-:Y:S01]  /*3660*/  HMMA.16816.F32.BF16 R76, R28, R62, R100 ;  /* 0x0000003e1c4c723c */ /* 0x000fe20000041864 */
[----:B------:R-:W4:Y:S07]  /*3670*/  LDSM.16.M88.4 R60, [R187] ;  /* 0x00000000bb3c783b */ /* 0x000f2e0000000200 */
[----:B-----5:R-:W-:Y:S08]  /*3680*/  HMMA.16816.F32.BF16 R68, R16, R52, R64 ;  /* 0x000000341044723c */ /* 0x020ff00000041840 */
[----:B------:R-:W-:Y:S08]  /*3690*/  HMMA.16816.F32.BF16 R84, R40, R88, R84 ;  /* 0x000000582854723c */ /* 0x000ff00000041854 */
[----:B-1----:R-:W-:Y:S08]  /*36a0*/  HMMA.16816.F32.BF16 R32, R12, R52, R32 ;  /* 0x000000340c20723c */ /* 0x002ff00000041820 */
[-C--:B------:R-:W-:Y:S08]  /*36b0*/  HMMA.16816.F32.BF16 R64, R24, R58.reuse, R72 ;  /* 0x0000003a1840723c */ /* 0x080ff00000041848 */
[----:B------:R-:W-:Y:S08]  /*36c0*/  HMMA.16816.F32.BF16 R72, R20, R58, R76 ;  /* 0x0000003a1448723c */ /* 0x000ff0000004184c */
[----:B--2---:R-:W-:Y:S08]  /*36d0*/  HMMA.16816.F32.BF16 R80, R8, R44, R68 ;  /* 0x0000002c0850723c */ /* 0x004ff00000041844 */
[----:B---3--:R-:W-:Y:S08]  /*36e0*/  HMMA.16816.F32.BF16 R68, R36, R48, R84 ;  /* 0x000000302444723c */ /* 0x008ff00000041854 */
[----:B------:R-:W-:Y:S08]  /*36f0*/  HMMA.16816.F32.BF16 R100, R40, R90, R120 ;  /* 0x0000005a2864723c */ /* 0x000ff00000041878 */
[----:B------:R-:W-:Y:S01]  /*3700*/  HMMA.16816.F32.BF16 R88, R4, R44, R32 ;  /* 0x0000002c0458723c */ /* 0x000fe20000041820 */
[----:B------:R-:W1:Y:S07]  /*3710*/  LDSM.16.M88.4 R32, [R109+0x1c00] ;  /* 0x001c00006d20783b */ /* 0x000e6e0000000200 */
[----:B------:R-:W-:Y:S01]  /*3720*/  HMMA.16816.F32.BF16 R56, R16, R54, R64 ;  /* 0x000000361038723c */ /* 0x000fe20000041840 */
[----:B------:R-:W-:-:S07]  /*3730*/  FMUL.FTZ R0, R80, c[0x0][0x320] ;  /* 0x0000c80050007a20 */ /* 0x000fce0000410000 */
[C---:B------:R-:W-:Y:S01]  /*3740*/  HMMA.16816.F32.BF16 R104, R40.reuse, R92, R104 ;  /* 0x0000005c2868723c */ /* 0x040fe20000041868 */
[----:B------:R2:W3:Y:S07]  /*3750*/  MUFU.TANH R121, R0 ;  /* 0x0000000000797308 */ /* 0x0004ee0000002400 */
[----:B------:R-:W-:Y:S08]  /*3760*/  HMMA.16816.F32.BF16 R116, R40, R94, R116 ;  /* 0x0000005e2874723c */ /* 0x000ff00000041874 */
[----:B------:R-:W-:Y:S01]  /*3770*/  HMMA.16816.F32.BF16 R40, R28, R48, R112 ;  /* 0x000000301c28723c */ /* 0x000fe20000041870 */
[----:B--2---:R-:W-:-:S07]  /*3780*/  FMUL.FTZ R0, R81, c[0x0][0x320] ;  /* 0x0000c80051007a20 */ /* 0x004fce0000410000 */
[----:B------:R-:W-:Y:S01]  /*3790*/  HMMA.16816.F32.BF16 R52, R12, R54, R72 ;  /* 0x000000360c34723c */ /* 0x000fe20000041848 */
[----:B------:R2:W1:Y:S07]  /*37a0*/  MUFU.TANH R120, R0 ;  /* 0x0000000000787308 */ /* 0x00046e0000002400 */
[----:B----4-:R-:W-:Y:S01]  /*37b0*/  HMMA.16816.F32.BF16 R68, R24, R60, R68 ;  /* 0x0000003c1844723c */ /* 0x010fe20000041844 */
[----:B--2---:R-:W-:-:S07]  /*37c0*/  FMUL.FTZ R0, R82, c[0x0][0x320] ;  /* 0x0000c80052007a20 */ /* 0x004fce0000410000 */
[----:B------:R-:W-:Y:S01]  /*37d0*/  HMMA.16816.F32.BF16 R76, R8, R46, R56 ;  /* 0x0000002e084c723c */ /* 0x000fe20000041838 */
[----:B------:R-:W-:Y:S01]  /*37e0*/  LDSM.16.M88.4 R56, [R184] ;  /* 0x00000000b838783b */ /* 0x000fe20000000200 */
[----:B------:R2:W4:Y:S06]  /*37f0*/  MUFU.TANH R113, R0 ;  /* 0x0000000000717308 */ /* 0x00052c0000002400 */
[----:B------:R-:W-:Y:S01]  /*3800*/  HMMA.16816.F32.BF16 R40, R20, R60, R40 ;  /* 0x0000003c1428723c */ /* 0x000fe20000041828 */
[----:B--2---:R-:W-:-:S04]  /*3810*/  FMUL.FTZ R0, R83, c[0x0][0x320] ;  /* 0x0000c80053007a20 */ /* 0x004fc80000410000 */
[----:B------:R2:W1:Y:S03]  /*3820*/  MUFU.TANH R108, R0 ;  /* 0x00000000006c7308 */ /* 0x0004660000002400 */
[----:B------:R-:W-:Y:S01]  /*3830*/  HMMA.16816.F32.BF16 R80, R4, R46, R52 ;  /* 0x0000002e0450723c */ /* 0x000fe20000041834 */
[----:B------:R-:W5:Y:S07]  /*3840*/  LDSM.16.M88.4 R52, [R109+0x1400] ;  /* 0x001400006d34783b */ /* 0x000f6e0000000200 */
[----:B------:R-:W-:Y:S01]  /*3850*/  HMMA.16816.F32.BF16 R64, R36, R50, R100 ;  /* 0x000000322440723c */ /* 0x000fe20000041864 */
[----:B--2---:R-:W-:-:S04]  /*3860*/  FMUL.FTZ R0, R88, c[0x0][0x320] ;  /* 0x0000c80058007a20 */ /* 0x004fc80000410000 */
[----:B------:R2:W2:Y:S03]  /*3870*/  MUFU.TANH R99, R0 ;  /* 0x0000000000637308 */ /* 0x0004a60000002400 */
[----:B-1----:R-:W-:Y:S01]  /*3880*/  HMMA.16816.F32.BF16 R68, R16, R32, R68 ;  /* 0x000000201044723c */ /* 0x002fe20000041844 */
[----:B--2---:R-:W-:-:S04]  /*3890*/  FMUL.FTZ R0, R89, c[0x0][0x320] ;  /* 0x0000c80059007a20 */ /* 0x004fc80000410000 */
[----:B------:R1:W2:Y:S03]  /*38a0*/  MUFU.TANH R98, R0 ;  /* 0x0000000000627308 */ /* 0x0002a60000002400 */
[----:B------:R-:W-:Y:S01]  /*38b0*/  HMMA.16816.F32.BF16 R72, R28, R50, R124 ;  /* 0x000000321c48723c */ /* 0x000fe2000004187c */
[----:B-1----:R-:W-:-:S04]  /*38c0*/  FMUL.FTZ R0, R90, c[0x0][0x320] ;  /* 0x0000c8005a007a20 */ /* 0x002fc80000410000 */
[----:B------:R1:W1:Y:S03]  /*38d0*/  MUFU.TANH R92, R0 ;  /* 0x00000000005c7308 */ /* 0x0002660000002400 */
[----:B------:R-:W-:Y:S01]  /*38e0*/  HMMA.16816.F32.BF16 R44, R12, R32, R40 ;  /* 0x000000200c2c723c */ /* 0x000fe20000041828 */
[----:B------:R-:W2:Y:S01]  /*38f0*/  LDSM.16.M88.4 R40, [R186] ;  /* 0x00000000ba28783b */ /* 0x000ea20000000200 */
[----:B-1----:R-:W-:-:S04]  /*3900*/  FMUL.FTZ R0, R91, c[0x0][0x320] ;  /* 0x0000c8005b007a20 */ /* 0x002fc80000410000 */
[----:B------:R1:W1:Y:S02]  /*3910*/  MUFU.TANH R93, R0 ;  /* 0x00000000005d7308 */ /* 0x0002640000002400 */
[----:B------:R-:W-:Y:S01]  /*3920*/  HMMA.16816.F32.BF16 R48, R24, R62, R64 ;  /* 0x0000003e1830723c */ /* 0x000fe20000041840 */
[----:B-1----:R-:W-:-:S05]  /*3930*/  FMUL.FTZ R0, R76, c[0x0][0x320] ;  /* 0x0000c8004c007a20 */ /* 0x002fca0000410000 */
[----:B------:R1:W1:Y:S02]  /*3940*/  MUFU.TANH R97, R0 ;  /* 0x0000000000617308 */ /* 0x0002640000002400 */
[----:B-1----:R-:W-:-:S06]  /*3950*/  FMUL.FTZ R0, R77, c[0x0][0x320] ;  /* 0x0000c8004d007a20 */ /* 0x002fcc0000410000 */
[----:B------:R1:W1:Y:S01]  /*3960*/  MUFU.TANH R95, R0 ;  /* 0x00000000005f7308 */ /* 0x0002620000002400 */
[----:B------:R-:W-:Y:S01]  /*3970*/  HMMA.16816.F32.BF16 R64, R20, R62, R72 ;  /* 0x0000003e1440723c */ /* 0x000fe20000041848 */
[----:B-1----:R-:W-:-:S06]  /*3980*/  FMUL.FTZ R0, R78, c[0x0][0x320] ;  /* 0x0000c8004e007a20 */ /* 0x002fcc0000410000 */
[----:B------:R1:W1:Y:S01]  /*3990*/  MUFU.TANH R90, R0 ;  /* 0x00000000005a7308 */ /* 0x0002620000002400 */
[----:B-----5:R-:W-:Y:S01]  /*39a0*/  HMMA.16816.F32.BF16 R60, R36, R52, R104 ;  /* 0x00000034243c723c */ /* 0x020fe20000041868 */
[----:B-1----:R-:W-:-:S07]  /*39b0*/  FMUL.FTZ R0, R79, c[0x0][0x320] ;  /* 0x0000c8004f007a20 */ /* 0x002fce0000410000 */
[----:B------:R-:W-:Y:S01]  /*39c0*/  HMMA.16816.F32.BF16 R76, R8, R56, R68 ;  /* 0x00000038084c723c */ /* 0x000fe20000041844 */
[----:B------:R1:W1:Y:S02]  /*39d0*/  MUFU.TANH R91, R0 ;  /* 0x00000000005b7308 */ /* 0x0002640000002400 */
[----:B-1----:R-:W-:-:S06]  /*39e0*/  FMUL.FTZ R0, R80, c[0x0][0x320] ;  /* 0x0000c80050007a20 */ /* 0x002fcc0000410000 */
[----:B------:R1:W1:Y:S01]  /*39f0*/  MUFU.TANH R89, R0 ;  /* 0x0000000000597308 */ /* 0x0002620000002400 */
[----:B------:R-:W-:Y:S01]  /*3a00*/  HMMA.16816.F32.BF16 R84, R4, R56, R44 ;  /* 0x000000380454723c */ /* 0x000fe2000004182c */
[----:B------:R-:W5:Y:S07]  /*3a10*/  LDSM.16.M88.4 R44, [R109+0x2000] ;  /* 0x002000006d2c783b */ /* 0x000f6e0000000200 */
[----:B------:R-:W-:Y:S01]  /*3a20*/  HMMA.16816.F32.BF16 R48, R16, R34, R48 ;  /* 0x000000221030723c */ /* 0x000fe20000041830 */
[----:B-1----:R-:W-:-:S04]  /*3a30*/  FMUL.FTZ R0, R81, c[0x0][0x320] ;  /* 0x0000c80051007a20 */ /* 0x002fc80000410000 */
[----:B------:R1:W1:Y:S03]  /*3a40*/  MUFU.TANH R88, R0 ;  /* 0x0000000000587308 */ /* 0x0002660000002400 */
[----:B------:R-:W-:Y:S01]  /*3a50*/  HMMA.16816.F32.BF16 R72, R28, R52, R128 ;  /* 0x000000341c48723c */ /* 0x000fe20000041880 */
[----:B-1----:R-:W-:-:S04]  /*3a60*/  FMUL.FTZ R0, R82, c[0x0][0x320] ;  /* 0x0000c80052007a20 */ /* 0x002fc80000410000 */
[----:B------:R1:W1:Y:S03]  /*3a70*/  MUFU.TANH R81, R0 ;  /* 0x0000000000517308 */ /* 0x0002660000002400 */
[----:B--2---:R-:W-:Y:S01]  /*3a80*/  HMMA.16816.F32.BF16 R60, R24, R40, R60 ;  /* 0x00000028183c723c */ /* 0x004fe2000004183c */
[----:B-1----:R-:W-:-:S04]  /*3a90*/  FMUL.FTZ R0, R83, c[0x0][0x320] ;  /* 0x0000c80053007a20 */ /* 0x002fc80000410000 */
[----:B------:R1:W2:Y:S03]  /*3aa0*/  MUFU.TANH R82, R0 ;  /* 0x0000000000527308 */ /* 0x0002a60000002400 */
[----:B------:R-:W-:Y:S01]  /*3ab0*/  HMMA.16816.F32.BF16 R68, R12, R34, R64 ;  /* 0x000000220c44723c */ /* 0x000fe20000041840 */
[----:B------:R-:W2:Y:S01]  /*3ac0*/  LDSM.16.M88.4 R32, [R183] ;  /* 0x00000000b720783b */ /* 0x000ea20000000200 */
[----:B------:R-:W-:Y:S01]  /*3ad0*/  ISETP.GT.AND P0, PT, R96, R241, PT ;  /* 0x000000f16000720c */ /* 0x000fe20003f04270 */
[----:B------:R-:W-:-:S04]  /*3ae0*/  DEPBAR.LE SB0, 0x0 ;  /* 0x000080000000791a */ /* 0x000fc80000000000 */
[----:B-1----:R-:W-:-:S04]  /*3af0*/  FMUL.FTZ R0, R76, c[0x0][0x320] ;  /* 0x0000c8004c007a20 */ /* 0x002fc80000410000 */
[----:B------:R1:W1:Y:S02]  /*3b00*/  MUFU.TANH R83, R0 ;  /* 0x0000000000537308 */ /* 0x0002640000002400 */
[----:B-1----:R-:W-:-:S06]  /*3b10*/  FMUL.FTZ R0, R77, c[0x0][0x320] ;  /* 0x0000c8004d007a20 */ /* 0x002fcc0000410000 */
[----:B------:R1:W1:Y:S01]  /*3b20*/  MUFU.TANH R94, R0 ;  /* 0x00000000005e7308 */ /* 0x0002620000002400 */
[----:B------:R-:W-:Y:S01]  /*3b30*/  HMMA.16816.F32.BF16 R36, R36, R54, R116 ;  /* 0x000000362424723c */ /* 0x000fe20000041874 */
[----:B-1----:R-:W-:-:S06]  /*3b40*/  FMUL.FTZ R0, R78, c[0x0][0x320] ;  /* 0x0000c8004e007a20 */ /* 0x002fcc0000410000 */
[----:B------:R1:W1:Y:S01]  /*3b50*/  MUFU.TANH R80, R0 ;  /* 0x0000000000507308 */ /* 0x0002620000002400 */
[----:B------:R-:W-:Y:S01]  /*3b60*/  HMMA.16816.F32.BF16 R64, R20, R40, R72 ;  /* 0x000000281440723c */ /* 0x000fe20000041848 */
[----:B-1----:R-:W-:-:S07]  /*3b70*/  FMUL.FTZ R0, R79, c[0x0][0x320] ;  /* 0x0000c8004f007a20 */ /* 0x002fce0000410000 */
[----:B------:R-:W-:Y:S01]  /*3b80*/  HMMA.16816.F32.BF16 R76, R8, R58, R48 ;  /* 0x0000003a084c723c */ /* 0x000fe20000041830 */
[----:B------:R1:W1:Y:S02]  /*3b90*/  MUFU.TANH R100, R0 ;  /* 0x0000000000647308 */ /* 0x0002640000002400 */
[----:B-1----:R-:W-:-:S06]  /*3ba0*/  FMUL.FTZ R0, R84, c[0x0][0x320] ;  /* 0x0000c80054007a20 */ /* 0x002fcc0000410000 */
[----:B------:R1:W1:Y:S01]  /*3bb0*/  MUFU.TANH R56, R0 ;  /* 0x0000000000387308 */ /* 0x0002620000002400 */
[----:B-----5:R-:W-:Y:S01]  /*3bc0*/  HMMA.16816.F32.BF16 R48, R16, R44, R60 ;  /* 0x0000002c1030723c */ /* 0x020fe2000004183c */
[----:B-1----:R-:W-:-:S06]  /*3bd0*/  FMUL.FTZ R0, R85, c[0x0][0x320] ;  /* 0x0000c80055007a20 */ /* 0x002fcc0000410000 */
[----:B------:R1:W1:Y:S01]  /*3be0*/  MUFU.TANH R53, R0 ;  /* 0x0000000000357308 */ /* 0x0002620000002400 */
[----:B------:R-:W-:Y:S01]  /*3bf0*/  HMMA.16816.F32.BF16 R68, R4, R58, R68 ;  /* 0x0000003a0444723c */ /* 0x000fe20000041844 */
        /* <DEDUP_REMOVED lines=11> */
[----:B--2---:R-:W-:Y:S01]  /*3cb0*/  HMMA.16816.F32.BF16 R48, R8, R32, R48 ;  /* 0x000000200830723c */ /* 0x004fe20000041830 */
[----:B-1----:R-:W-:-:S06]  /*3cc0*/  FMUL.FTZ R0, R78, c[0x0][0x320] ;  /* 0x0000c8004e007a20 */ /* 0x002fcc0000410000 */
[----:B------:R1:W2:Y:S01]  /*3cd0*/  MUFU.TANH R60, R0 ;  /* 0x00000000003c7308 */ /* 0x0002a20000002400 */
        /* <DEDUP_REMOVED lines=8> */
[----:B------:R1:W1:Y:S02]  /*3d60*/  MUFU.TANH R52, R0 ;  /* 0x0000000000347308 */ /* 0x0002640000002400 */
[----:B-1----:R-:W-:-:S06]  /*3d70*/  FMUL.FTZ R0, R70, c[0x0][0x320] ;  /* 0x0000c80046007a20 */ /* 0x002fcc0000410000 */
[----:B------:R1:W1:Y:S02]  /*3d80*/  MUFU.TANH R31, R0 ;  /* 0x00000000001f7308 */ /* 0x0002640000002400 */
        /* <DEDUP_REMOVED lines=35> */
[----:B------:R-:W-:Y:S01]  /*3fc0*/  BSSY B0, `(.L_x_50) ;  /* 0x0000027000007945 */ /* 0x000fe20003800000 */
[----:B-1----:R-:W-:-:S06]  /*3fd0*/  FMUL.FTZ R0, R7, c[0x0][0x320] ;  /* 0x0000c80007007a20 */ /* 0x002fcc0000410000 */
[----:B------:R1:W1:Y:S01]  /*3fe0*/  MUFU.TANH R22, R0 ;  /* 0x0000000000167308 */ /* 0x0002620000002400 */
[----:B------:R-:W-:Y:S06]  /*3ff0*/  BAR.SYNC.DEFER_BLOCKING 0x0 ;  /* 0x0000000000007b1d */ /* 0x000fec0000010000 */
[----:B------:R-:W-:Y:S05]  /*4000*/  @!P0 BRA `(.L_x_51) ;  /* 0x0000022000008947 */ /* 0x000fea0003800000 */
[----:B--234-:R-:W-:Y:S02]  /*4010*/  IADD3 R3, -R139, 0x30, RZ ;  /* 0x000000308b037810 */ /* 0x01cfe40007ffe1ff */
[----:B-1----:R-:W-:Y:S02]  /*4020*/  IADD3 R0, R211, -0x2, RZ ;  /* 0xfffffffed3007810 */ /* 0x002fe40007ffe0ff */
[----:B------:R-:W-:-:S02]  /*4030*/  ISETP.GE.AND P0, PT, R3, 0x21, PT ;  /* 0x000000210300780c */ /* 0x000fc40003f06270 */
[----:B------:R-:W-:Y:S01]  /*4040*/  SHF.R.S32.HI R2, RZ, 0x1f, R0 ;  /* 0x0000001fff027819 */ /* 0x000fe20000011400 */
[----:B------:R-:W-:Y:S01]  /*4050*/  IMAD.WIDE.U32 R6, R0, c[0x0][0x1e0], RZ ;  /* 0x0000780000067a25 */ /* 0x000fe200078e00ff */
[----:B------:R-:W-:Y:S02]  /*4060*/  ISETP.GE.AND P1, PT, R3, 0x1, PT ;  /* 0x000000010300780c */ /* 0x000fe40003f26270 */
[----:B------:R-:W-:Y:S01]  /*4070*/  LOP3.LUT P4, RZ, R140, 0x1, RZ, 0xc0, !PT ;  /* 0x000000018cff7812 */ /* 0x000fe2000788c0ff */
[----:B------:R-:W-:-:S04]  /*4080*/  IMAD R2, R2, c[0x0][0x1e0], RZ ;  /* 0x0000780002027a24 */ /* 0x000fc800078e02ff */
[----:B------:R-:W-:Y:S02]  /*4090*/  IMAD R4, R0, c[0x0][0x1e4], R2 ;  /* 0x0000790000047a24 */ /* 0x000fe400078e0202 */
[----:B------:R-:W-:Y:S02]  /*40a0*/  @P0 IMAD.MOV.U32 R5, RZ, RZ, c[0x0][0x1e0] ;  /* 0x00007800ff050624 */ /* 0x000fe400078e00ff */
[----:B------:R-:W-:Y:S02]  /*40b0*/  @P0 IMAD.MOV.U32 R3, RZ, RZ, 0x5 ;  /* 0x00000005ff030424 */ /* 0x000fe400078e00ff */
[----:B------:R-:W-:Y:S02]  /*40c0*/  @P0 IMAD.SHL.U32 R2, R5, 0x20, RZ ;  /* 0x0000002005020824 */ /* 0x000fe400078e00ff */
[----:B------:R-:W-:Y:S01]  /*40d0*/  IMAD.IADD R0, R7, 0x1, R4 ;  /* 0x0000000107007824 */ /* 0x000fe200078e0204 */
[----:B------:R-:W-:-:S03]  /*40e0*/  @P0 SHF.L.U64.HI R3, R5, R3, c[0x0][0x1e4] ;  /* 0x0000790005030619 */ /* 0x000fc60000010203 */
[----:B------:R-:W-:Y:S02]  /*40f0*/  @P1 IMAD R8, R0, 0x30, RZ ;  /* 0x0000003000081824 */ /* 0x000fe400078e02ff */
[----:B------:R-:W-:-:S04]  /*4100*/  @P0 IMAD.WIDE.U32 R2, R6, 0x30, R2 ;  /* 0x0000003006020825 */ /* 0x000fc800078e0002 */
[----:B------:R-:W-:-:S04]  /*4110*/  @P1 IMAD.WIDE.U32 R6, R6, 0x30, R136 ;  /* 0x0000003006061825 */ /* 0x000fc800078e0088 */
[----:B------:R-:W-:Y:S01]  /*4120*/  @P0 IMAD R5, R0, 0x30, RZ ;  /* 0x0000003000050824 */ /* 0x000fe200078e02ff */
[----:B------:R-:W-:Y:S01]  /*4130*/  @P0 IADD3 R0, P2, R244, R2, RZ ;  /* 0x00000002f4000210 */ /* 0x000fe20007f5e0ff */
[----:B------:R-:W-:Y:S01]  /*4140*/  @P1 IMAD.IADD R7, R7, 0x1, R8 ;  /* 0x0000000107071824 */ /* 0x000fe200078e0208 */
[----:B------:R-:W-:Y:S02]  /*4150*/  @P1 LEA R4, P3, R6, c[0x0][0x1c8], 0x1 ;  /* 0x0000720006041a11 */ /* 0x000fe400078608ff */
[----:B------:R-:W-:Y:S02]  /*4160*/  @P0 IADD3.X R3, R246, R5, R3, P2, !PT ;  /* 0x00000005f6030210 */ /* 0x000fe400017fe403 */
[----:B------:R-:W-:Y:S02]  /*4170*/  @P0 LEA R2, P2, R0, c[0x0][0x1c8], 0x1 ;  /* 0x0000720000020a11 */ /* 0x000fe400078408ff */
[----:B------:R-:W-:Y:S02]  /*4180*/  @P1 LEA.HI.X R5, R6, c[0x0][0x1cc], R7, 0x1, P3 ;  /* 0x0000730006051a11 */ /* 0x000fe400018f0c07 */
[----:B------:R-:W-:-:S03]  /*4190*/  @P0 LEA.HI.X R3, R0, c[0x0][0x1cc], R3, 0x1, P2 ;  /* 0x0000730000030a11 */ /* 0x000fc600010f0c03 */
        /* <DEDUP_REMOVED lines=8> */
[----:B------:R1:W-:Y:S02]  /*4220*/  @P0 LDGSTS.E.BYPASS.LTC128B.128 [R191+0x5c80], [R2.64+0x80], !P5 ;  /* 0x05c8008002bf0fae */ /* 0x0003e4000e901d46 */
.L_x_51:
[----:B--234-:R-:W-:Y:S05]  /*4230*/  BSYNC B0 ;  /* 0x0000000000007941 */ /* 0x01cfea0003800000 */
.L_x_50:
[----:B-1----:R-:W2:Y:S04]  /*4240*/  LDL R0, [R1+0x70] ;  /* 0x0000700001007983 */ /* 0x002ea80000100800 */
[----:B------:R-:W-:Y:S04]  /*4250*/  LDSM.16.MT88.4 R40, [R110] ;  /* 0x000000006e28783b */ /* 0x000fe80000004200 */
[----:B------:R-:W-:Y:S04]  /*4260*/  LDSM.16.MT88.4 R76, [R111] ;  /* 0x000000006f4c783b */ /* 0x000fe80000004200 */
[----:B------:R-:W-:Y:S04]  /*4270*/  LDSM.16.MT88.4 R84, [R111+0xc00] ;  /* 0x000c00006f54783b */ /* 0x000fe80000004200 */
[----:B------:R-:W-:Y:S04]  /*4280*/  LDSM.16.MT88.4 R68, [R110+0x1c00] ;  /* 0x001c00006e44783b */ /* 0x000fe80000004200 */
[----:B------:R-:W-:Y:S04]  /*4290*/  LDSM.16.MT88.4 R48, [R111+0x400] ;  /* 0x000400006f30783b */ /* 0x000fe80000004200 */
[----:B------:R-:W-:Y:S04]  /*42a0*/  LDSM.16.MT88.4 R64, [R111+0x1c00] ;  /* 0x001c00006f40783b */ /* 0x000fe80000004200 */
[----:B------:R-:W-:Y:S04]  /*42b0*/  LDSM.16.MT88.4 R156, [R110+0x1400] ;  /* 0x001400006e9c783b */ /* 0x000fe80000004200 */
[----:B------:R-:W0:Y:S01]  /*42c0*/  LDGDEPBAR ;  /* 0x00000000000079af */ /* 0x000e220000000000 */
[----:B--2---:R-:W-:-:S05]  /*42d0*/  IMAD.IADD R0, R138, 0x1, -R0 ;  /* 0x000000018a007824 */ /* 0x004fca00078e0a00 */
[C---:B------:R-:W-:Y:S02]  /*42e0*/  ISETP.GT.AND P2, PT, R0.reuse, RZ, PT ;  /* 0x000000ff0000720c */ /* 0x040fe40003f44270 */
[C---:B------:R-:W-:Y:S02]  /*42f0*/  ISETP.GT.AND P1, PT, R0.reuse, 0x1, PT ;  /* 0x000000010000780c */ /* 0x040fe40003f24270 */
[----:B------:R-:W-:Y:S02]  /*4300*/  ISETP.GT.AND P0, PT, R0, 0x8, PT ;  /* 0x000000080000780c */ /* 0x000fe40003f04270 */
[----:B------:R-:W-:Y:S02]  /*4310*/  FSEL R4, R99, -INF , P2 ;  /* 0xff80000063047808 */ /* 0x000fe40001000000 */
[----:B------:R-:W-:Y:S02]  /*4320*/  FSEL R5, R98, -INF , P1 ;  /* 0xff80000062057808 */ /* 0x000fe40000800000 */
[----:B------:R-:W-:-:S02]  /*4330*/  ISETP.GT.AND P4, PT, R0, 0x9, PT ;  /* 0x000000090000780c */ /* 0x000fc40003f84270 */
[----:B------:R-:W-:Y:S02]  /*4340*/  FSEL R6, R89, -INF , P0 ;  /* 0xff80000059067808 */ /* 0x000fe40000000000 */
[----:B------:R-:W-:Y:S02]  /*4350*/  FMNMX.FTZ R2, R4, R5, !PT ;  /* 0x0000000504027209 */ /* 0x000fe40007810000 */
[----:B------:R-:W-:Y:S02]  /*4360*/  ISETP.GT.AND P6, PT, R0, 0x10, PT ;  /* 0x000000100000780c */ /* 0x000fe40003fc4270 */
[----:B------:R-:W-:Y:S02]  /*4370*/  FSEL R7, R88, -INF , P4 ;  /* 0xff80000058077808 */ /* 0x000fe40002000000 */
[----:B------:R-:W-:Y:S02]  /*4380*/  FMNMX.FTZ R2, R6, R2, !PT ;  /* 0x0000000206027209 */ /* 0x000fe40007810000 */
[----:B------:R-:W-:-:S02]  /*4390*/  FSEL R8, R92, -INF , P2 ;  /* 0xff8000005c087808 */ /* 0x000fc40001000000 */
[----:B------:R-:W-:Y:S02]  /*43a0*/  FSEL R118, R113, -INF , P2 ;  /* 0xff80000071767808 */ /* 0x000fe40001000000 */
[----:B------:R-:W-:Y:S02]  /*43b0*/  FSEL R28, R121, -INF , P2 ;  /* 0xff800000791c7808 */ /* 0x000fe40001000000 */
[----:B------:R-:W-:Y:S02]  /*43c0*/  FSEL R13, R56, -INF , P6 ;  /* 0xff800000380d7808 */ /* 0x000fe40003000000 */
[----:B------:R-:W-:Y:S02]  /*43d0*/  ISETP.GT.AND P2, PT, R0, 0x11, PT ;  /* 0x000000110000780c */ /* 0x000fe40003f44270 */
[----:B------:R-:W-:Y:S02]  /*43e0*/  FMNMX.FTZ R2, R7, R2, !PT ;  /* 0x0000000207027209 */ /* 0x000fe40007810000 */
[----:B------:R-:W-:-:S02]  /*43f0*/  FSEL R9, R93, -INF , P1 ;  /* 0xff8000005d097808 */ /* 0x000fc40000800000 */
[----:B------:R-:W-:Y:S02]  /*4400*/  FSEL R119, R108, -INF , P1 ;  /* 0xff8000006c777808 */ /* 0x000fe40000800000 */
[----:B------:R-:W-:Y:S02]  /*4410*/  FSEL R44, R120, -INF , P1 ;  /* 0xff800000782c7808 */ /* 0x000fe40000800000 */
[----:B------:R-:W-:Y:S02]  /*4420*/  FSEL R15, R53, -INF , P2 ;  /* 0xff800000350f7808 */ /* 0x000fe40001000000 */
[C---:B------:R-:W-:Y:S02]  /*4430*/  ISETP.GT.AND P1, PT, R0.reuse, 0x18, PT ;  /* 0x000000180000780c */ /* 0x040fe40003f24270 */
[----:B------:R-:W-:Y:S02]  /*4440*/  FMNMX.FTZ R2, R13, R2, !PT ;  /* 0x000000020d027209 */ /* 0x000fe40007810000 */
[----:B------:R-:W-:-:S02]  /*4450*/  ISETP.GT.AND P5, PT, R0, 0x19, PT ;  /* 0x000000190000780c */ /* 0x000fc40003fa4270 */
[----:B------:R-:W-:Y:S02]  /*4460*/  FSEL R19, R45, -INF , P1 ;  /* 0xff8000002d137808 */ /* 0x000fe40000800000 */
[----:B------:R-:W-:Y:S02]  /*4470*/  FMNMX.FTZ R2, R15, R2, !PT ;  /* 0x000000020f027209 */ /* 0x000fe40007810000 */
[----:B------:R-:W-:Y:S02]  /*4480*/  ISETP.GT.AND P3, PT, R0, 0x20, PT ;  /* 0x000000200000780c */ /* 0x000fe40003f64270 */
[----:B------:R-:W-:Y:S02]  /*4490*/  FSEL R20, R52, -INF , P5 ;  /* 0xff80000034147808 */ /* 0x000fe40002800000 */
[----:B------:R-:W-:Y:S02]  /*44a0*/  FMNMX.FTZ R2, R19, R2, !PT ;  /* 0x0000000213027209 */ /* 0x000fe40007810000 */
        /* <DEDUP_REMOVED lines=9> */
[----:B------:R-:W-:Y:S02]  /*4540*/  ISETP.GT.AND P0, PT, R0, 0x29, PT ;  /* 0x000000290000780c */ /* 0x000fe40003f04270 */
[----:B------:R-:W-:Y:S02]  /*4550*/  FSEL R142, R14, -INF , P1 ;  /* 0xff8000000e8e7808 */ /* 0x000fe40000800000 */
[----:B------:R-:W-:Y:S02]  /*4560*/  FMNMX.FTZ R2, R143, R2, !PT ;  /* 0x000000028f027209 */ /* 0x000fe40007810000 */
[----:B------:R-:W-:-:S02]  /*4570*/  FSEL R147, R12, -INF , P0 ;  /* 0xff8000000c937808 */ /* 0x000fc40000000000 */
[----:B------:R-:W-:Y:S02]  /*4580*/  FMNMX.FTZ R2, R142, R2, !PT ;  /* 0x000000028e027209 */ /* 0x000fe40007810000 */
[----:B------:R-:W-:Y:S02]  /*4590*/  FSEL R11, R82, -INF , P4 ;  /* 0xff800000520b7808 */ /* 0x000fe40002000000 */
[----:B------:R-:W-:Y:S02]  /*45a0*/  FMNMX.FTZ R2, R147, R2, !PT ;  /* 0x0000000293027209 */ /* 0x000fe40007810000 */
[----:B------:R-:W-:Y:S02]  /*45b0*/  FSEL R116, R91, -INF , P4 ;  /* 0xff8000005b747808 */ /* 0x000fe40002000000 */
[----:B------:R-:W-:Y:S01]  /*45c0*/  FSEL R46, R95, -INF , P4 ;  /* 0xff8000005f2e7808 */ /* 0x000fe20002000000 */
[----:B------:R-:W1:Y:S01]  /*45d0*/  SHFL.BFLY PT, R3, R2, 0x2, 0x1f ;  /* 0x0c401f0002037f89 */ /* 0x000e6200000e0000 */
[----:B------:R-:W-:-:S02]  /*45e0*/  FSEL R21, R57, -INF , P6 ;  /* 0xff80000039157808 */ /* 0x000fc40003000000 */
[----:B------:R-:W-:Y:S01]  /*45f0*/  FSEL R113, R80, -INF , P6 ;  /* 0xff80000050717808 */ /* 0x000fe20003000000 */
[----:B------:R-:W-:Y:S01]  /*4600*/  LDSM.16.MT88.4 R88, [R110+0x1800] ;  /* 0x001800006e58783b */ /* 0x000fe20000004200 */
[----:B------:R-:W-:Y:S02]  /*4610*/  FSEL R45, R83, -INF , P6 ;  /* 0xff800000532d7808 */ /* 0x000fe40003000000 */
[----:B------:R-:W-:Y:S01]  /*4620*/  ISETP.GT.AND P6, PT, R0, 0x18, PT ;  /* 0x000000180000780c */ /* 0x000fe20003fc4270 */
[----:B------:R-:W-:Y:S01]  /*4630*/  LDSM.16.MT88.4 R80, [R110+0xc00] ;  /* 0x000c00006e50783b */ /* 0x000fe20000004200 */
[----:B------:R-:W-:Y:S02]  /*4640*/  FSEL R18, R26, -INF , P5 ;  /* 0xff8000001a127808 */ /* 0x000fe40002800000 */
[----:B------:R-:W-:Y:S02]  /*4650*/  FSEL R17, R31, -INF , P6 ;  /* 0xff8000001f117808 */ /* 0x000fe40003000000 */
[----:B------:R-:W-:-:S02]  /*4660*/  FSEL R140, R25, -INF , P3 ;  /* 0xff800000198c7808 */ /* 0x000fc40001800000 */
[----:B------:R-:W-:Y:S02]  /*4670*/  FSEL R146, R24, -INF , P2 ;  /* 0xff80000018927808 */ /* 0x000fe40001000000 */
[----:B------:R-:W-:Y:S02]  /*4680*/  FSEL R145, R23, -INF , P1 ;  /* 0xff80000017917808 */ /* 0x000fe40000800000 */
[----:B------:R-:W-:Y:S02]  /*4690*/  FSEL R144, R22, -INF , P0 ;  /* 0xff80000016907808 */ /* 0x000fe40000000000 */
[----:B------:R-:W-:Y:S02]  /*46a0*/  FSEL R26, R59, -INF , P6 ;  /* 0xff8000003b1a7808 */ /* 0x000fe40003000000 */
[----:B------:R-:W-:Y:S02]  /*46b0*/  FSEL R24, R54, -INF , P5 ;  /* 0xff80000036187808 */ /* 0x000fe40002800000 */
[----:B-1----:R-:W-:-:S02]  /*46c0*/  FMNMX.FTZ R2, R2, R3, !PT ;  /* 0x0000000302027209 */ /* 0x002fc40007810000 */
[----:B------:R-:W-:Y:S02]  /*46d0*/  FSEL R131, R131, -INF , P3 ;  /* 0xff80000083837808 */ /* 0x000fe40001800000 */
[----:B------:R-:W-:Y:S01]  /*46e0*/  FSEL R130, R130, -INF , P2 ;  /* 0xff80000082827808 */ /* 0x000fe20001000000 */
[----:B------:R-:W1:Y:S01]  /*46f0*/  SHFL.BFLY PT, R3, R2, 0x1, 0x1f ;  /* 0x0c201f0002037f89 */ /* 0x000e6200000e0000 */
[----:B------:R-:W-:Y:S02]  /*4700*/  FSEL R129, R29, -INF , P1 ;  /* 0xff8000001d817808 */ /* 0x000fe40000800000 */
[----:B------:R-:W-:Y:S02]  /*4710*/  FSEL R128, R30, -INF , P0 ;  /* 0xff8000001e807808 */ /* 0x000fe40000000000 */
[----:B------:R-:W-:Y:S02]  /*4720*/  FSEL R25, R55, -INF , P5 ;  /* 0xff80000037197808 */ /* 0x000fe40002800000 */
[----:B------:R-:W-:Y:S01]  /*4730*/  FSEL R115, R115, -INF , P3 ;  /* 0xff80000073737808 */ /* 0x000fe20001800000 */
[----:B------:R-:W-:Y:S01]  /*4740*/  LDSM.16.MT88.4 R52, [R110+0x400] ;  /* 0x000400006e34783b */ /* 0x000fe20000004200 */
[----:B------:R-:W-:-:S02]  /*4750*/  FSEL R114, R114, -INF , P2 ;  /* 0xff80000072727808 */ /* 0x000fc40001000000 */
[----:B------:R-:W-:Y:S02]  /*4760*/  FSEL R112, R112, -INF , P1 ;  /* 0xff80000070707808 */ /* 0x000fe40000800000 */
[----:B------:R-:W-:Y:S02]  /*4770*/  FSEL R104, R104, -INF , P0 ;  /* 0xff80000068687808 */ /* 0x000fe40000000000 */
[----:B-1----:R-:W-:-:S04]  /*4780*/  FMNMX.FTZ R106, R2, R3, !PT ;  /* 0x00000003026a7209 */ /* 0x002fc80007810000 */
[C---:B------:R-:W-:Y:S01]  /*4790*/  FSETP.NEU.FTZ.AND P4, PT, R106.reuse, -INF , PT ;  /* 0xff8000006a00780b */ /* 0x040fe20003f9d000 */
[----:B------:R-:W-:-:S05]  /*47a0*/  FMUL.FTZ R2, R106, c[0x0][0x2d0] ;  /* 0x0000b4006a027a20 */ /* 0x000fca0000410000 */
[----:B------:R-:W-:Y:S02]  /*47b0*/  FSEL R12, R2, RZ, P4 ;  /* 0x000000ff020c7208 */ /* 0x000fe40002000000 */
[----:B------:R-:W-:Y:S02]  /*47c0*/  FMNMX.FTZ R2, R8, R9, !PT ;  /* 0x0000000908027209 */ /* 0x000fe40007810000 */
[----:B------:R-:W-:Y:S02]  /*47d0*/  ISETP.GT.AND P4, PT, R0, 0x11, PT ;  /* 0x000000110000780c */ /* 0x000fe40003f84270 */
[----:B------:R-:W-:Y:S02]  /*47e0*/  FMNMX.FTZ R2, R10, R2, !PT ;  /* 0x000000020a027209 */ /* 0x000fe40007810000 */
[----:B------:R-:W-:Y:S02]  /*47f0*/  FSEL R16, R58, -INF , P4 ;  /* 0xff8000003a107808 */ /* 0x000fe40002000000 */
[----:B------:R-:W-:Y:S01]  /*4800*/  FMNMX.FTZ R2, R11, R2, !PT ;  /* 0x000000020b027209 */ /* 0x000fe20007810000 */
[----:B------:R-:W-:Y:S03]  /*4810*/  LDSM.16.MT88.4 R56, [R111+0x1000] ;  /* 0x001000006f38783b */ /* 0x000fe60000004200 */
[----:B------:R-:W-:-:S04]  /*4820*/  FMNMX.FTZ R2, R21, R2, !PT ;  /* 0x0000000215027209 */ /* 0x000fc80007810000 */
[----:B------:R-:W-:-:S04]  /*4830*/  FMNMX.FTZ R2, R16, R2, !PT ;  /* 0x0000000210027209 */ /* 0x000fc80007810000 */
[----:B------:R-:W-:-:S04]  /*4840*/  FMNMX.FTZ R2, R17, R2, !PT ;  /* 0x0000000211027209 */ /* 0x000fc80007810000 */
[----:B------:R-:W-:-:S04]  /*4850*/  FMNMX.FTZ R2, R18, R2, !PT ;  /* 0x0000000212027209 */ /* 0x000fc80007810000 */
[----:B------:R-:W-:-:S04]  /*4860*/  FMNMX.FTZ R2, R140, R2, !PT ;  /* 0x000000028c027209 */ /* 0x000fc80007810000 */
[----:B------:R-:W-:-:S04]  /*4870*/  FMNMX.FTZ R2, R146, R2, !PT ;  /* 0x0000000292027209 */ /* 0x000fc80007810000 */
[----:B------:R-:W-:-:S04]  /*4880*/  FMNMX.FTZ R2, R145, R2, !PT ;  /* 0x0000000291027209 */ /* 0x000fc80007810000 */
[----:B------:R-:W-:-:S05]  /*4890*/  FMNMX.FTZ R2, R144, R2, !PT ;  /* 0x0000000290027209 */ /* 0x000fca0007810000 */
[----:B------:R-:W1:Y:S02]  /*48a0*/  SHFL.BFLY PT, R3, R2, 0x2, 0x1f ;  /* 0x0c401f0002037f89 */ /* 0x000e6400000e0000 */
[----:B-1----:R-:W-:-:S05]  /*48b0*/  FMNMX.FTZ R2, R2, R3, !PT ;  /* 0x0000000302027209 */ /* 0x002fca0007810000 */
[----:B------:R-:W1:Y:S02]  /*48c0*/  SHFL.BFLY PT, R3, R2, 0x1, 0x1f ;  /* 0x0c201f0002037f89 */ /* 0x000e6400000e0000 */
[----:B-1----:R-:W-:Y:S01]  /*48d0*/  FMNMX.FTZ R105, R2, R3, !PT ;  /* 0x0000000302697209 */ /* 0x002fe20007810000 */
[----:B------:R-:W-:-:S03]  /*48e0*/  FFMA.FTZ R2, R4, c[0x0][0x2d0], -R12 ;  /* 0x0000b40004027a23 */ /* 0x000fc6000001080c */
[C---:B------:R-:W-:Y:S01]  /*48f0*/  FSETP.NEU.FTZ.AND P4, PT, R105.reuse, -INF , PT ;  /* 0xff8000006900780b */ /* 0x040fe20003f9d000 */
[----:B------:R1:W-:Y:S01]  /*4900*/  MUFU.EX2 R208, R2 ;  /* 0x0000000200d07308 */ /* 0x0003e20000000800 */
[----:B------:R-:W-:-:S05]  /*4910*/  FMUL.FTZ R3, R105, c[0x0][0x2d0] ;  /* 0x0000b40069037a20 */ /* 0x000fca0000410000 */
[----:B------:R-:W-:Y:S02]  /*4920*/  FSEL R3, R3, RZ, P4 ;  /* 0x000000ff03037208 */ /* 0x000fe40002000000 */
[----:B------:R-:W-:-:S03]  /*4930*/  ISETP.GT.AND P4, PT, R0, 0x11, PT ;  /* 0x000000110000780c */ /* 0x000fc60003f84270 */
[----:B------:R-:W-:Y:S01]  /*4940*/  FFMA.FTZ R4, R8, c[0x0][0x2d0], -R3 ;  /* 0x0000b40008047a23 */ /* 0x000fe20000010803 */
[----:B------:R-:W-:Y:S01]  /*4950*/  FSEL R27, R94, -INF , P4 ;  /* 0xff8000005e1b7808 */ /* 0x000fe20002000000 */
[--C-:B------:R-:W-:Y:S01]  /*4960*/  FFMA.FTZ R8, R13, c[0x0][0x2d0], -R12.reuse ;  /* 0x0000b4000d087a23 */ /* 0x100fe2000001080c */
[----:B------:R-:W-:Y:S01]  /*4970*/  FSEL R14, R100, -INF , P4 ;  /* 0xff800000640e7808 */ /* 0x000fe20002000000 */
[----:B------:R-:W-:Y:S01]  /*4980*/  LDSM.16.MT88.4 R92, [R111+0x1800] ;  /* 0x001800006f5c783b */ /* 0x000fe20000004200 */
[--C-:B-1----:R-:W-:Y:S01]  /*4990*/  FFMA.FTZ R2, R5, c[0x0][0x2d0], -R12.reuse ;  /* 0x0000b40005027a23 */ /* 0x102fe2000001080c */
[----:B------:R1:W-:Y:S08]  /*49a0*/  MUFU.EX2 R202, R8 ;  /* 0x0000000800ca7308 */ /* 0x0003f00000000800 */
[----:B------:R2:W3:Y:S01]  /*49b0*/  MUFU.EX2 R207, R2 ;  /* 0x0000000200cf7308 */ /* 0x0004e20000000800 */
[----:B-1----:R-:W-:Y:S01]  /*49c0*/  FFMA.FTZ R8, R15, c[0x0][0x2d0], -R12 ;  /* 0x0000b4000f087a23 */ /* 0x002fe2000001080c */
[----:B------:R-:W-:-:S06]  /*49d0*/  FSEL R15, R60, -INF , P6 ;  /* 0xff8000003c0f7808 */ /* 0x000fcc0003000000 */
[----:B------:R3:W-:Y:S01]  /*49e0*/  MUFU.EX2 R206, R4 ;  /* 0x0000000400ce7308 */ /* 0x0007e20000000800 */
[----:B------:R-:W-:Y:S01]  /*49f0*/  LDSM.16.MT88.4 R60, [R110+0x1000] ;  /* 0x001000006e3c783b */ /* 0x000fe20000004200 */
[----:B--2---:R-:W-:-:S06]  /*4a00*/  FFMA.FTZ R2, R6, c[0x0][0x2d0], -R12 ;  /* 0x0000b40006027a23 */ /* 0x004fcc000001080c */
[----:B------:R-:W-:Y:S08]  /*4a10*/  MUFU.EX2 R201, R8 ;  /* 0x0000000800c97308 */ /* 0x000ff00000000800 */
[----:B------:R1:W-:Y:S01]  /*4a20*/  MUFU.EX2 R209, R2 ;  /* 0x0000000200d17308 */ /* 0x0003e20000000800 */
[----:B---3--:R-:W-:Y:S01]  /*4a30*/  F2FP.BF16.PACK_AB R4, R207, R208 ;  /* 0x000000d0cf04723e */ /* 0x008fe200000010ff */
[----:B-1----:R-:W-:-:S06]  /*4a40*/  FFMA.FTZ R2, R7, c[0x0][0x2d0], -R12 ;  /* 0x0000b40007027a23 */ /* 0x002fcc000001080c */
[----:B------:R1:W2:Y:S02]  /*4a50*/  MUFU.EX2 R210, R2 ;  /* 0x0000000200d27308 */ /* 0x0002a40000000800 */
[----:B-1----:R-:W-:Y:S02]  /*4a60*/  FMNMX.FTZ R2, R28, R44, !PT ;  /* 0x0000002c1c027209 */ /* 0x002fe40007810000 */
[----:B--2---:R-:W-:Y:S02]  /*4a70*/  F2FP.BF16.PACK_AB R6, R210, R209 ;  /* 0x000000d1d206723e */ /* 0x004fe400000010ff */
[----:B------:R-:W-:-:S04]  /*4a80*/  FMNMX.FTZ R2, R47, R2, !PT ;  /* 0x000000022f027209 */ /* 0x000fc80007810000 */
[----:B------:R-:W-:Y:S01]  /*4a90*/  FMNMX.FTZ R0, R46, R2, !PT ;  /* 0x000000022e007209 */ /* 0x000fe20007810000 */
[----:B------:R-:W-:-:S03]  /*4aa0*/  FFMA.FTZ R2, R9, c[0x0][0x2d0], -R3 ;  /* 0x0000b40009027a23 */ /* 0x000fc60000010803 */
[----:B------:R-:W-:Y:S01]  /*4ab0*/  FMNMX.FTZ R0, R45, R0, !PT ;  /* 0x000000002d007209 */ /* 0x000fe20007810000 */
[----:B------:R1:W2:Y:S03]  /*4ac0*/  MUFU.EX2 R204, R2 ;  /* 0x0000000200cc7308 */ /* 0x0002a60000000800 */
[----:B------:R-:W-:-:S04]  /*4ad0*/  FMNMX.FTZ R0, R27, R0, !PT ;  /* 0x000000001b007209 */ /* 0x000fc80007810000 */
[----:B------:R-:W-:-:S04]  /*4ae0*/  FMNMX.FTZ R0, R26, R0, !PT ;  /* 0x000000001a007209 */ /* 0x000fc80007810000 */
[----:B------:R-:W-:-:S04]  /*4af0*/  FMNMX.FTZ R0, R24, R0, !PT ;  /* 0x0000000018007209 */ /* 0x000fc80007810000 */
[----:B------:R-:W-:Y:S01]  /*4b00*/  FMNMX.FTZ R0, R131, R0, !PT ;  /* 0x0000000083007209 */ /* 0x000fe20007810000 */
[----:B-1----:R-:W-:Y:S01]  /*4b10*/  FFMA.FTZ R2, R10, c[0x0][0x2d0], -R3 ;  /* 0x0000b4000a027a23 */ /* 0x002fe20000010803 */
[----:B--2---:R-:W-:Y:S02]  /*4b20*/  F2FP.BF16.PACK_AB R5, R204, R206 ;  /* 0x000000cecc05723e */ /* 0x004fe400000010ff */
[----:B------:R-:W-:Y:S01]  /*4b30*/  FMNMX.FTZ R0, R130, R0, !PT ;  /* 0x0000000082007209 */ /* 0x000fe20007810000 */
[----:B------:R1:W-:Y:S03]  /*4b40*/  MUFU.EX2 R205, R2 ;  /* 0x0000000200cd7308 */ /* 0x0003e60000000800 */
[----:B------:R-:W-:-:S04]  /*4b50*/  FMNMX.FTZ R0, R129, R0, !PT ;  /* 0x0000000081007209 */ /* 0x000fc80007810000 */
[----:B------:R-:W-:-:S05]  /*4b60*/  FMNMX.FTZ R0, R128, R0, !PT ;  /* 0x0000000080007209 */ /* 0x000fca0007810000 */
[----:B------:R-:W2:Y:S01]  /*4b70*/  SHFL.BFLY PT, R9, R0, 0x2, 0x1f ;  /* 0x0c401f0000097f89 */ /* 0x000ea200000e0000 */
[----:B-1----:R-:W-:-:S04]  /*4b80*/  FFMA.FTZ R2, R11, c[0x0][0x2d0], -R3 ;  /* 0x0000b4000b027a23 */ /* 0x002fc80000010803 */
[----:B------:R1:W3:Y:S02]  /*4b90*/  MUFU.EX2 R203, R2 ;  /* 0x0000000200cb7308 */ /* 0x0002e40000000800 */
[----:B-1----:R-:W-:Y:S02]  /*4ba0*/  FMNMX.FTZ R2, R118, R119, !PT ;  /* 0x0000007776027209 */ /* 0x002fe40007810000 */
[----:B--2---:R-:W-:Y:S02]  /*4bb0*/  FMNMX.FTZ R0, R0, R9, !PT ;  /* 0x0000000900007209 */ /* 0x004fe40007810000 */
[----:B------:R-:W-:Y:S02]  /*4bc0*/  FMNMX.FTZ R2, R117, R2, !PT ;  /* 0x0000000275027209 */ /* 0x000fe40007810000 */
[----:B---3--:R-:W-:Y:S01]  /*4bd0*/  F2FP.BF16.PACK_AB R7, R203, R205 ;  /* 0x000000cdcb07723e */ /* 0x008fe200000010ff */
[----:B------:R-:W1:Y:S01]  /*4be0*/  SHFL.BFLY PT, R10, R0, 0x1, 0x1f ;  /* 0x0c201f00000a7f89 */ /* 0x000e6200000e0000 */
[----:B------:R-:W-:-:S04]  /*4bf0*/  FMNMX.FTZ R2, R116, R2, !PT ;  /* 0x0000000274027209 */ /* 0x000fc80007810000 */
[----:B------:R-:W-:Y:S01]  /*4c00*/  FMNMX.FTZ R2, R113, R2, !PT ;  /* 0x0000000271027209 */ /* 0x000fe20007810000 */
[----:B------:R-:W-:Y:S03]  /*4c10*/  HMMA.16816.F32.BF16 R136, R4, R40, RZ ;  /* 0x000000280488723c */ /* 0x000fe600000418ff */
[----:B------:R-:W-:-:S04]  /*4c20*/  FMNMX.FTZ R2, R14, R2, !PT ;  /* 0x000000020e027209 */ /* 0x000fc80007810000 */
[----:B------:R-:W-:Y:S01]  /*4c30*/  FMNMX.FTZ R8, R15, R2, !PT ;  /* 0x000000020f087209 */ /* 0x000fe20007810000 */
[----:B------:R-:W-:Y:S01]  /*4c40*/  FFMA.FTZ R2, R19, c[0x0][0x2d0], -R12 ;  /* 0x0000b40013027a23 */ /* 0x000fe2000001080c */
[C---:B------:R-:W-:Y:S02]  /*4c50*/  HMMA.16816.F32.BF16 R132, R4.reuse, R76, RZ ;  /* 0x0000004c0484723c */ /* 0x040fe400000418ff */
[----:B------:R-:W-:Y:S01]  /*4c60*/  FMNMX.FTZ R8, R25, R8, !PT ;  /* 0x0000000819087209 */ /* 0x000fe20007810000 */
[----:B------:R2:W-:Y:S03]  /*4c70*/  MUFU.EX2 R200, R2 ;  /* 0x0000000200c87308 */ /* 0x0005e60000000800 */
[----:B------:R-:W-:Y:S02]  /*4c80*/  FMNMX.FTZ R8, R115, R8, !PT ;  /* 0x0000000873087209 */ /* 0x000fe40007810000 */
[----:B------:R-:W-:Y:S01]  /*4c90*/  HMMA.16816.F32.BF16 R124, R4, R80, RZ ;  /* 0x00000050047c723c */ /* 0x000fe200000418ff */
[----:B-1----:R-:W-:Y:S01]  /*4ca0*/  FMNMX.FTZ R108, R0, R10, !PT ;  /* 0x0000000a006c7209 */ /* 0x002fe20007810000 */
[----:B------:R-:W-:-:S03]  /*4cb0*/  FFMA.FTZ R0, R17, c[0x0][0x2d0], -R3 ;  /* 0x0000b40011007a23 */ /* 0x000fc60000010803 */
[----:B------:R-:W-:Y:S01]  /*4cc0*/  FSETP.NEU.FTZ.AND P0, PT, R108, -INF , PT ;  /* 0xff8000006c00780b */ /* 0x000fe20003f1d000 */
[----:B------:R1:W-:Y:S02]  /*4cd0*/  MUFU.EX2 R197, R0 ;  /* 0x0000000000c57308 */ /* 0x0003e40000000800 */
[----:B------:R-:W-:Y:S01]  /*4ce0*/  HMMA.16816.F32.BF16 R120, R4, R84, RZ ;  /* 0x000000540478723c */ /* 0x000fe200000418ff */
[----:B--2---:R-:W-:-:S05]  /*4cf0*/  FFMA.FTZ R2, R20, c[0x0][0x2d0], -R12 ;  /* 0x0000b40014027a23 */ /* 0x004fca000001080c */
[----:B------:R2:W3:Y:S02]  /*4d00*/  MUFU.EX2 R199, R2 ;  /* 0x0000000200c77308 */ /* 0x0004e40000000800 */
[----:B------:R-:W-:Y:S01]  /*4d10*/  HMMA.16816.F32.BF16 R100, R4, R88, RZ ;  /* 0x000000580464723c */ /* 0x000fe200000418ff */
[----:B-1----:R-:W-:-:S07]  /*4d20*/  FFMA.FTZ R0, R18, c[0x0][0x2d0], -R3 ;  /* 0x0000b40012007a23 */ /* 0x002fce0000010803 */
[----:B------:R-:W-:Y:S01]  /*4d30*/  HMMA.16816.F32.BF16 R96, R4, R92, RZ ;  /* 0x0000005c0460723c */ /* 0x000fe200000418ff */
[----:B------:R-:W1:Y:S01]  /*4d40*/  MUFU.EX2 R198, R0 ;  /* 0x0000000000c67308 */ /* 0x000e620000000800 */
[----:B--2---:R-:W-:Y:S01]  /*4d50*/  FMNMX.FTZ R2, R114, R8, !PT ;  /* 0x0000000872027209 */ /* 0x004fe20007810000 */
[----:B------:R-:W-:-:S05]  /*4d60*/  FFMA.FTZ R8, R21, c[0x0][0x2d0], -R3 ;  /* 0x0000b40015087a23 */ /* 0x000fca0000010803 */
[C---:B------:R-:W-:Y:S01]  /*4d70*/  HMMA.16816.F32.BF16 R72, R4.reuse, R42, RZ ;  /* 0x0000002a0448723c */ /* 0x040fe200000418ff */
[----:B---3--:R-:W-:Y:S02]  /*4d80*/  F2FP.BF16.PACK_AB R10, R199, R200 ;  /* 0x000000c8c70a723e */ /* 0x008fe400000010ff */
[----:B------:R-:W-:Y:S01]  /*4d90*/  FMNMX.FTZ R2, R112, R2, !PT ;  /* 0x0000000270027209 */ /* 0x000fe20007810000 */
[----:B------:R2:W-:Y:S04]  /*4da0*/  MUFU.EX2 R196, R8 ;  /* 0x0000000800c47308 */ /* 0x0005e80000000800 */
[----:B------:R-:W-:Y:S01]  /*4db0*/  HMMA.16816.F32.BF16 R36, R4, R78, RZ ;  /* 0x0000004e0424723c */ /* 0x000fe200000418ff */
[----:B-1----:R-:W-:-:S07]  /*4dc0*/  F2FP.BF16.PACK_AB R11, R198, R197 ;  /* 0x000000c5c60b723e */ /* 0x002fce00000010ff */
[----:B------:R-:W-:Y:S01]  /*4dd0*/  HMMA.16816.F32.BF16 R32, R4, R82, RZ ;  /* 0x000000520420723c */ /* 0x000fe200000418ff */
[----:B--2---:R-:W-:Y:S01]  /*4de0*/  FMNMX.FTZ R8, R104, R2, !PT ;  /* 0x0000000268087209 */ /* 0x004fe20007810000 */
[----:B------:R-:W-:-:S06]  /*4df0*/  FFMA.FTZ R2, R16, c[0x0][0x2d0], -R3 ;  /* 0x0000b40010027a23 */ /* 0x000fcc0000010803 */
[C---:B------:R-:W-:Y:S01]  /*4e00*/  HMMA.16816.F32.BF16 R20, R4.reuse, R90, RZ ;  /* 0x0000005a0414723c */ /* 0x040fe200000418ff */
[----:B------:R-:W1:Y:S01]  /*4e10*/  SHFL.BFLY PT, R9, R8, 0x2, 0x1f ;  /* 0x0c401f0008097f89 */ /* 0x000e6200000e0000 */
[----:B------:R2:W3:Y:S06]  /*4e20*/  MUFU.EX2 R240, R2 ;  /* 0x0000000200f07308 */ /* 0x0004ec0000000800 */
[----:B------:R-:W-:Y:S01]  /*4e30*/  HMMA.16816.F32.BF16 R16, R4, R94, RZ ;  /* 0x0000005e0410723c */ /* 0x000fe200000418ff */
[----:B--2---:R-:W-:-:S05]  /*4e40*/  FMUL.FTZ R2, R108, c[0x0][0x2d0] ;  /* 0x0000b4006c027a20 */ /* 0x004fca0000410000 */
[----:B------:R-:W-:-:S05]  /*4e50*/  FSEL R2, R2, RZ, P0 ;  /* 0x000000ff02027208 */ /* 0x000fca0000000000 */
[--C-:B------:R-:W-:Y:S02]  /*4e60*/  FFMA.FTZ R0, R28, c[0x0][0x2d0], -R2.reuse ;  /* 0x0000b4001c007a23 */ /* 0x100fe40000010802 */
[----:B------:R-:W-:Y:S02]  /*4e70*/  HMMA.16816.F32.BF16 R28, R4, R86, RZ ;  /* 0x00000056041c723c */ /* 0x000fe400000418ff */
[----:B------:R1:W-:Y:S05]  /*4e80*/  MUFU.EX2 R171, R0 ;  /* 0x0000000000ab7308 */ /* 0x0003ea0000000800 */
[----:B------:R-:W-:-:S04]  /*4e90*/  FFMA.FTZ R4, R47, c[0x0][0x2d0], -R2 ;  /* 0x0000b4002f047a23 */ /* 0x000fc80000010802 */
[----:B------:R2:W-:Y:S01]  /*4ea0*/  MUFU.EX2 R167, R4 ;  /* 0x0000000400a77308 */ /* 0x0005e20000000800 */
[----:B-1----:R-:W-:Y:S01]  /*4eb0*/  FMNMX.FTZ R0, R8, R9, !PT ;  /* 0x0000000908007209 */ /* 0x002fe20007810000 */
[----:B------:R-:W-:Y:S01]  /*4ec0*/  FFMA.FTZ R8, R44, c[0x0][0x2d0], -R2 ;  /* 0x0000b4002c087a23 */ /* 0x000fe20000010802 */
[----:B---3--:R-:W-:-:S03]  /*4ed0*/  F2FP.BF16.PACK_AB R9, R240, R196 ;  /* 0x000000c4f009723e */ /* 0x008fc600000010ff */
[----:B------:R-:W1:Y:S02]  /*4ee0*/  SHFL.BFLY PT, R13, R0, 0x1, 0x1f ;  /* 0x0c201f00000d7f89 */ /* 0x000e6400000e0000 */
[----:B------:R3:W-:Y:S01]  /*4ef0*/  MUFU.EX2 R170, R8 ;  /* 0x0000000800aa7308 */ /* 0x0007e20000000800 */
[----:B--2---:R-:W-:-:S07]  /*4f00*/  FFMA.FTZ R4, R46, c[0x0][0x2d0], -R2 ;  /* 0x0000b4002e047a23 */ /* 0x004fce0000010802 */
[----:B------:R2:W-:Y:S01]  /*4f10*/  MUFU.EX2 R168, R4 ;  /* 0x0000000400a87308 */ /* 0x0005e20000000800 */
[----:B---3--:R-:W-:Y:S02]  /*4f20*/  F2FP.BF16.PACK_AB R8, R201, R202 ;  /* 0x000000cac908723e */ /* 0x008fe400000010ff */
[----:B-1----:R-:W-:Y:S01]  /*4f30*/  FMNMX.FTZ R107, R0, R13, !PT ;  /* 0x0000000d006b7209 */ /* 0x002fe20007810000 */
[----:B--2---:R-:W-:-:S04]  /*4f40*/  FFMA.FTZ R4, R45, c[0x0][0x2d0], -R2 ;  /* 0x0000b4002d047a23 */ /* 0x004fc80000010802 */
[C---:B------:R-:W-:Y:S01]  /*4f50*/  HMMA.16816.F32.BF16 R228, R8.reuse, R68, R100 ;  /* 0x0000004408e4723c */ /* 0x040fe20000041864 */
[--C-:B------:R-:W-:Y:S01]  /*4f60*/  FFMA.FTZ R0, R27, c[0x0][0x2d0], -R2.reuse ;  /* 0x0000b4001b007a23 */ /* 0x100fe20000010802 */
[----:B------:R-:W-:Y:S01]  /*4f70*/  FSETP.NEU.FTZ.AND P0, PT, R107, -INF , PT ;  /* 0xff8000006b00780b */ /* 0x000fe20003f1d000 */
[----:B------:R1:W-:Y:S05]  /*4f80*/  MUFU.EX2 R169, R4 ;  /* 0x0000000400a97308 */ /* 0x0003ea0000000800 */
[C---:B------:R-:W-:Y:S03]  /*4f90*/  HMMA.16816.F32.BF16 R148, R8.reuse, R52, R136 ;  /* 0x000000340894723c */ /* 0x040fe60000041888 */
[----:B------:R2:W-:Y:S05]  /*4fa0*/  MUFU.EX2 R166, R0 ;  /* 0x0000000000a67308 */ /* 0x0005ea0000000800 */
[----:B------:R-:W-:Y:S01]  /*4fb0*/  HMMA.16816.F32.BF16 R232, R8, R56, R120 ;  /* 0x0000003808e8723c */ /* 0x000fe20000041878 */
[----:B-1----:R-:W-:-:S04]  /*4fc0*/  FFMA.FTZ R4, R26, c[0x0][0x2d0], -R2 ;  /* 0x0000b4001a047a23 */ /* 0x002fc80000010802 */
[----:B------:R1:W-:Y:S03]  /*4fd0*/  MUFU.EX2 R165, R4 ;  /* 0x0000000400a57308 */ /* 0x0003e60000000800 */
[----:B------:R-:W-:Y:S01]  /*4fe0*/  HMMA.16816.F32.BF16 R132, R8, R48, R132 ;  /* 0x000000300884723c */ /* 0x000fe20000041884 */
[----:B--2---:R-:W-:-:S05]  /*4ff0*/  FMUL.FTZ R0, R107, c[0x0][0x2d0] ;  /* 0x0000b4006b007a20 */ /* 0x004fca0000410000 */
[----:B------:R-:W-:Y:S02]  /*5000*/  FSEL R0, R0, RZ, P0 ;  /* 0x000000ff00007208 */ /* 0x000fe40000000000 */
[----:B------:R-:W-:Y:S01]  /*5010*/  HMMA.16816.F32.BF16 R236, R8, R60, R124 ;  /* 0x0000003c08ec723c */ /* 0x000fe2000004187c */
[----:B------:R-:W-:Y:S01]  /*5020*/  LDSM.16.MT88.4 R124, [R110+0x800] ;  /* 0x000800006e7c783b */ /* 0x000fe20000004200 */
[----:B-1----:R-:W-:-:S06]  /*5030*/  FFMA.FTZ R4, R24, c[0x0][0x2d0], -R2 ;  /* 0x0000b40018047a23 */ /* 0x002fcc0000010802 */
[C---:B------:R-:W-:Y:S01]  /*5040*/  HMMA.16816.F32.BF16 R224, R8.reuse, R64, R96 ;  /* 0x0000004008e0723c */ /* 0x040fe20000041860 */
[----:B------:R1:W2:Y:S07]  /*5050*/  MUFU.EX2 R164, R4 ;  /* 0x0000000400a47308 */ /* 0x0002ae0000000800 */
[C---:B------:R-:W-:Y:S08]  /*5060*/  HMMA.16816.F32.BF16 R120, R8.reuse, R54, R72 ;  /* 0x000000360878723c */ /* 0x040ff00000041848 */
[----:B------:R-:W-:Y:S01]  /*5070*/  HMMA.16816.F32.BF16 R136, R8, R50, R36 ;  /* 0x000000320888723c */ /* 0x000fe20000041824 */
[----:B-1----:R-:W-:Y:S01]  /*5080*/  FFMA.FTZ R4, R118, c[0x0][0x2d0], -R0 ;  /* 0x0000b40076047a23 */ /* 0x002fe20000010800 */
[----:B--2---:R-:W-:-:S03]  /*5090*/  F2FP.BF16.PACK_AB R6, R164, R165 ;  /* 0x000000a5a406723e */ /* 0x004fc600000010ff */
[----:B------:R1:W-:Y:S03]  /*50a0*/  MUFU.EX2 R163, R4 ;  /* 0x0000000400a37308 */ /* 0x0003e60000000800 */
[C---:B------:R-:W-:Y:S08]  /*50b0*/  HMMA.16816.F32.BF16 R152, R8.reuse, R62, R32 ;  /* 0x0000003e0898723c */ /* 0x040ff00000041820 */
[----:B------:R-:W-:Y:S01]  /*50c0*/  HMMA.16816.F32.BF16 R220, R8, R58, R28 ;  /* 0x0000003a08dc723c */ /* 0x000fe2000004181c */
[----:B-1----:R-:W-:-:S07]  /*50d0*/  FFMA.FTZ R4, R119, c[0x0][0x2d0], -R0 ;  /* 0x0000b40077047a23 */ /* 0x002fce0000010800 */
[C---:B------:R-:W-:Y:S01]  /*50e0*/  HMMA.16816.F32.BF16 R216, R8.reuse, R70, R20 ;  /* 0x0000004608d8723c */ /* 0x040fe20000041814 */
[----:B------:R1:W2:Y:S07]  /*50f0*/  MUFU.EX2 R160, R4 ;  /* 0x0000000400a07308 */ /* 0x0002ae0000000800 */
[----:B------:R-:W-:Y:S07]  /*5100*/  HMMA.16816.F32.BF16 R212, R8, R66, R16 ;  /* 0x0000004208d4723c */ /* 0x000fee0000041810 */
[----:B------:R-:W-:-:S02]  /*5110*/  F2FP.BF16.PACK_AB R8, R170, R171 ;  /* 0x000000abaa08723e */ /* 0x000fc400000010ff */
[----:B------:R-:W-:Y:S01]  /*5120*/  F2FP.BF16.PACK_AB R10, R168, R167 ;  /* 0x000000a7a80a723e */ /* 0x000fe200000010ff */
[----:B-1----:R-:W-:Y:S01]  /*5130*/  FFMA.FTZ R4, R117, c[0x0][0x2d0], -R0 ;  /* 0x0000b40075047a23 */ /* 0x002fe20000010800 */
[----:B--2---:R-:W-:-:S03]  /*5140*/  F2FP.BF16.PACK_AB R9, R160, R163 ;  /* 0x000000a3a009723e */ /* 0x004fc600000010ff */
[----:B------:R1:W-:Y:S02]  /*5150*/  MUFU.EX2 R162, R4 ;  /* 0x0000000400a27308 */ /* 0x0003e40000000800 */
[----:B-1----:R-:W-:-:S06]  /*5160*/  FFMA.FTZ R4, R116, c[0x0][0x2d0], -R0 ;  /* 0x0000b40074047a23 */ /* 0x002fcc0000010800 */
[----:B------:R1:W2:Y:S02]  /*5170*/  MUFU.EX2 R103, R4 ;  /* 0x0000000400677308 */ /* 0x0002a40000000800 */
[----:B-1----:R-:W-:Y:S01]  /*5180*/  FFMA.FTZ R4, R113, c[0x0][0x2d0], -R0 ;  /* 0x0000b40071047a23 */ /* 0x002fe20000010800 */
[----:B--2---:R-:W-:-:S05]  /*5190*/  F2FP.BF16.PACK_AB R11, R103, R162 ;  /* 0x000000a2670b723e */ /* 0x004fca00000010ff */
[----:B------:R1:W-:Y:S02]  /*51a0*/  MUFU.EX2 R161, R4 ;  /* 0x0000000400a17308 */ /* 0x0003e40000000800 */
[C---:B------:R-:W-:Y:S08]  /*51b0*/  HMMA.16816.F32.BF16 R16, R8.reuse, R76, RZ ;  /* 0x0000004c0810723c */ /* 0x040ff000000418ff */
[----:B------:R-:W-:Y:S01]  /*51c0*/  HMMA.16816.F32.BF16 R20, R8, R40, RZ ;  /* 0x000000280814723c */ /* 0x000fe200000418ff */
[----:B-1----:R-:W-:-:S04]  /*51d0*/  FFMA.FTZ R4, R14, c[0x0][0x2d0], -R0 ;  /* 0x0000b4000e047a23 */ /* 0x002fc80000010800 */
[----:B------:R1:W2:Y:S03]  /*51e0*/  MUFU.EX2 R100, R4 ;  /* 0x0000000400647308 */ /* 0x0002a60000000800 */
[C---:B------:R-:W-:Y:S08]  /*51f0*/  HMMA.16816.F32.BF16 R28, R8.reuse, R88, RZ ;  /* 0x00000058081c723c */ /* 0x040ff000000418ff */
[----:B------:R-:W-:Y:S01]  /*5200*/  HMMA.16816.F32.BF16 R36, R8, R78, RZ ;  /* 0x0000004e0824723c */ /* 0x000fe200000418ff */
[----:B-1----:R-:W-:Y:S01]  /*5210*/  FFMA.FTZ R4, R15, c[0x0][0x2d0], -R0 ;  /* 0x0000b4000f047a23 */ /* 0x002fe20000010800 */
[----:B--2---:R-:W-:-:S06]  /*5220*/  F2FP.BF16.PACK_AB R5, R100, R161 ;  /* 0x000000a16405723e */ /* 0x004fcc00000010ff */
[C---:B------:R-:W-:Y:S01]  /*5230*/  HMMA.16816.F32.BF16 R40, R8.reuse, R42, RZ ;  /* 0x0000002a0828723c */ /* 0x040fe200000418ff */
[----:B------:R1:W-:Y:S07]  /*5240*/  MUFU.EX2 R102, R4 ;  /* 0x0000000400667308 */ /* 0x0003ee0000000800 */
[C---:B------:R-:W-:Y:S08]  /*5250*/  HMMA.16816.F32.BF16 R32, R8.reuse, R86, RZ ;  /* 0x000000560820723c */ /* 0x040ff000000418ff */
[----:B------:R-:W-:Y:S01]  /*5260*/  HMMA.16816.F32.BF16 R44, R8, R90, RZ ;  /* 0x0000005a082c723c */ /* 0x000fe200000418ff */
[----:B-1----:R-:W-:-:S04]  /*5270*/  FFMA.FTZ R4, R25, c[0x0][0x2d0], -R0 ;  /* 0x0000b40019047a23 */ /* 0x002fc80000010800 */
[----:B------:R1:W2:Y:S03]  /*5280*/  MUFU.EX2 R101, R4 ;  /* 0x0000000400657308 */ /* 0x0002a60000000800 */
[----:B------:R-:W-:Y:S01]  /*5290*/  HMMA.16816.F32.BF16 R24, R8, R92, RZ ;  /* 0x0000005c0818723c */ /* 0x000fe200000418ff */
[----:B-1----:R-:W-:Y:S02]  /*52a0*/  F2FP.BF16.PACK_AB R4, R166, R169 ;  /* 0x000000a9a604723e */ /* 0x002fe400000010ff */
[----:B--2---:R-:W-:-:S07]  /*52b0*/  F2FP.BF16.PACK_AB R7, R101, R102 ;  /* 0x000000666507723e */ /* 0x004fce00000010ff */
[----:B------:R-:W-:Y:S08]  /*52c0*/  HMMA.16816.F32.BF16 R72, R4, R48, R16 ;  /* 0x000000300448723c */ /* 0x000ff00000041810 */
[----:B------:R-:W-:Y:S08]  /*52d0*/  HMMA.16816.F32.BF16 R16, R8, R84, RZ ;  /* 0x000000540810723c */ /* 0x000ff000000418ff */
[----:B------:R-:W-:Y:S08]  /*52e0*/  HMMA.16816.F32.BF16 R116, R4, R52, R20 ;  /* 0x000000340474723c */ /* 0x000ff00000041814 */
[----:B------:R-:W-:Y:S08]  /*52f0*/  HMMA.16816.F32.BF16 R20, R8, R80, RZ ;  /* 0x000000500814723c */ /* 0x000ff000000418ff */
[----:B------:R-:W-:Y:S08]  /*5300*/  HMMA.16816.F32.BF16 R192, R4, R56, R16 ;  /* 0x0000003804c0723c */ /* 0x000ff00000041810 */
[----:B------:R-:W-:Y:S01]  /*5310*/  HMMA.16816.F32.BF16 R16, R8, R82, RZ ;  /* 0x000000520810723c */ /* 0x000fe200000418ff */
[----:B------:R-:W1:Y:S07]  /*5320*/  LDSM.16.MT88.4 R80, [R110+0x2000] ;  /* 0x002000006e50783b */ /* 0x000e6e0000004200 */
[----:B------:R-:W-:Y:S08]  /*5330*/  HMMA.16816.F32.BF16 R176, R4, R60, R20 ;  /* 0x0000003c04b0723c */ /* 0x000ff00000041814 */
[----:B------:R-:W-:Y:S07]  /*5340*/  HMMA.16816.F32.BF16 R20, R8, R94, RZ ;  /* 0x0000005e0814723c */ /* 0x000fee00000418ff */
[----:B------:R-:W-:Y:S01]  /*5350*/  FFMA.FTZ R8, R131, c[0x0][0x2d0], -R2 ;  /* 0x0000b40083087a23 */ /* 0x000fe20000010802 */
[----:B------:R-:W-:Y:S01]  /*5360*/  HMMA.16816.F32.BF16 R172, R4, R64, R24 ;  /* 0x0000004004ac723c */ /* 0x000fe20000041818 */
[----:B------:R-:W-:-:S02]  /*5370*/  FADD.FTZ R9, R208, R207 ;  /* 0x000000cfd0097221 */ /* 0x000fc40000010000 */
[----:B------:R2:W-:Y:S01]  /*5380*/  MUFU.EX2 R26, R8 ;  /* 0x00000008001a7308 */ /* 0x0005e20000000800 */
[----:B------:R-:W-:-:S04]  /*5390*/  FADD.FTZ R11, R206, R204 ;  /* 0x000000ccce0b7221 */ /* 0x000fc80000010000 */
[C---:B------:R-:W-:Y:S08]  /*53a0*/  HMMA.16816.F32.BF16 R84, R4.reuse, R68, R28 ;  /* 0x000000440454723c */ /* 0x040ff0000004181c */
[----:B------:R-:W-:Y:S01]  /*53b0*/  HMMA.16816.F32.BF16 R36, R4, R50, R36 ;  /* 0x000000320424723c */ /* 0x000fe20000041824 */
[----:B--2---:R-:W-:-:S04]  /*53c0*/  FFMA.FTZ R8, R130, c[0x0][0x2d0], -R2 ;  /* 0x0000b40082087a23 */ /* 0x004fc80000010802 */
[----:B------:R2:W3:Y:S03]  /*53d0*/  MUFU.EX2 R28, R8 ;  /* 0x00000008001c7308 */ /* 0x0004e60000000800 */
[C---:B------:R-:W-:Y:S08]  /*53e0*/  HMMA.16816.F32.BF16 R48, R4.reuse, R62, R16 ;  /* 0x0000003e0430723c */ /* 0x040ff00000041810 */
[----:B------:R-:W-:Y:S01]  /*53f0*/  HMMA.16816.F32.BF16 R40, R4, R54, R40 ;  /* 0x000000360428723c */ /* 0x000fe20000041828 */
[----:B--2---:R-:W-:-:S07]  /*5400*/  FFMA.FTZ R8, R129, c[0x0][0x2d0], -R2 ;  /* 0x0000b40081087a23 */ /* 0x004fce0000010802 */
[C---:B------:R-:W-:Y:S01]  /*5410*/  HMMA.16816.F32.BF16 R32, R4.reuse, R58, R32 ;  /* 0x0000003a0420723c */ /* 0x040fe20000041820 */
[----:B------:R-:W-:Y:S01]  /*5420*/  FFMA.FTZ R2, R128, c[0x0][0x2d0], -R2 ;  /* 0x0000b40080027a23 */ /* 0x000fe20000010802 */
[----:B---3--:R-:W-:Y:S01]  /*5430*/  F2FP.BF16.PACK_AB R96, R28, R26 ;  /* 0x0000001a1c60723e */ /* 0x008fe200000010ff */
[----:B------:R-:W-:Y:S05]  /*5440*/  MUFU.EX2 R29, R8 ;  /* 0x00000008001d7308 */ /* 0x000fea0000000800 */
[C---:B------:R-:W-:Y:S03]  /*5450*/  HMMA.16816.F32.BF16 R44, R4.reuse, R70, R44 ;  /* 0x00000046042c723c */ /* 0x040fe6000004182c */
[----:B------:R2:W3:Y:S05]  /*5460*/  MUFU.EX2 R27, R2 ;  /* 0x00000002001b7308 */ /* 0x0004ea0000000800 */
[----:B------:R-:W-:Y:S01]  /*5470*/  HMMA.16816.F32.BF16 R20, R4, R66, R20 ;  /* 0x000000420414723c */ /* 0x000fe20000041814 */
[----:B------:R-:W4:Y:S04]  /*5480*/  LDSM.16.MT88.4 R4, [R111+0x2000] ;  /* 0x002000006f04783b */ /* 0x000f280000004200 */
[----:B------:R-:W5:Y:S01]  /*5490*/  LDSM.16.MT88.4 R64, [R111+0x1400] ;  /* 0x001400006f40783b */ /* 0x000f620000004200 */
[----:B--2---:R-:W-:Y:S01]  /*54a0*/  FFMA.FTZ R2, R115, c[0x0][0x2d0], -R0 ;  /* 0x0000b40073027a23 */ /* 0x004fe20000010800 */
[----:B---3--:R-:W-:-:S03]  /*54b0*/  F2FP.BF16.PACK_AB R98, R27, R29 ;  /* 0x0000001d1b62723e */ /* 0x008fc600000010ff */
[----:B------:R2:W-:Y:S02]  /*54c0*/  MUFU.EX2 R18, R2 ;  /* 0x0000000200127308 */ /* 0x0005e40000000800 */
[----:B--2---:R-:W-:-:S06]  /*54d0*/  FFMA.FTZ R2, R114, c[0x0][0x2d0], -R0 ;  /* 0x0000b40072027a23 */ /* 0x004fcc0000010800 */
[----:B------:R2:W3:Y:S02]  /*54e0*/  MUFU.EX2 R24, R2 ;  /* 0x0000000200187308 */ /* 0x0004e40000000800 */
[--C-:B--2---:R-:W-:Y:S01]  /*54f0*/  FFMA.FTZ R2, R112, c[0x0][0x2d0], -R0.reuse ;  /* 0x0000b40070027a23 */ /* 0x104fe20000010800 */
[----:B---3--:R-:W-:Y:S01]  /*5500*/  F2FP.BF16.PACK_AB R97, R24, R18 ;  /* 0x000000121861723e */ /* 0x008fe200000010ff */
[----:B------:R-:W-:-:S04]  /*5510*/  FFMA.FTZ R0, R104, c[0x0][0x2d0], -R0 ;  /* 0x0000b40068007a23 */ /* 0x000fc80000010800 */
[----:B------:R-:W-:Y:S08]  /*5520*/  MUFU.EX2 R25, R2 ;  /* 0x0000000200197308 */ /* 0x000ff00000000800 */
[----:B------:R2:W3:Y:S02]  /*5530*/  MUFU.EX2 R19, R0 ;  /* 0x0000000000137308 */ /* 0x0004e40000000800 */
[----:B--2---:R-:W-:Y:S01]  /*5540*/  FFMA.FTZ R0, R141, c[0x0][0x2d0], -R12 ;  /* 0x0000b4008d007a23 */ /* 0x004fe2000001080c */
[----:B---3--:R-:W-:-:S05]  /*5550*/  F2FP.BF16.PACK_AB R99, R19, R25 ;  /* 0x000000191363723e */ /* 0x008fca00000010ff */
[----:B------:R2:W-:Y:S02]  /*5560*/  MUFU.EX2 R17, R0 ;  /* 0x0000000000117308 */ /* 0x0005e40000000800 */
[C---:B-1----:R-:W-:Y:S08]  /*5570*/  HMMA.16816.F32.BF16 R68, R96.reuse, R80, R84 ;  /* 0x000000506044723c */ /* 0x042ff00000041854 */
[----:B----4-:R-:W-:Y:S01]  /*5580*/  HMMA.16816.F32.BF16 R84, R96, R4, R172 ;  /* 0x000000046054723c */ /* 0x010fe200000418ac */
[----:B--2---:R-:W-:-:S04]  /*5590*/  FFMA.FTZ R0, R143, c[0x0][0x2d0], -R12 ;  /* 0x0000b4008f007a23 */ /* 0x004fc8000001080c */
[----:B------:R1:W2:Y:S03]  /*55a0*/  MUFU.EX2 R16, R0 ;  /* 0x0000000000107308 */ /* 0x0002a60000000800 */
[C---:B-----5:R-:W-:Y:S07]  /*55b0*/  HMMA.16816.F32.BF16 R52, R96.reuse, R64, R192 ;  /* 0x000000406034723c */ /* 0x060fee00000418c0 */
[----:B------:R-:W-:Y:S01]  /*55c0*/  IADD3 R192, R211, -0x2, RZ ;  /* 0xfffffffed3c07810 */ /* 0x000fe20007ffe0ff */
[----:B------:R-:W-:Y:S03]  /*55d0*/  HMMA.16816.F32.BF16 R116, R96, R124, R116 ;  /* 0x0000007c6074723c */ /* 0x000fe60000041874 */
[----:B------:R-:W-:Y:S01]  /*55e0*/  ISETP.GE.AND P0, PT, R192, R241, PT ;  /* 0x000000f1c000720c */ /* 0x000fe20003f06270 */
[----:B-1----:R-:W-:Y:S01]  /*55f0*/  FFMA.FTZ R0, R142, c[0x0][0x2d0], -R12 ;  /* 0x0000b4008e007a23 */ /* 0x002fe2000001080c */
[----:B--2---:R-:W-:-:S03]  /*5600*/  F2FP.BF16.PACK_AB R92, R16, R17 ;  /* 0x00000011105c723e */ /* 0x004fc600000010ff */
[----:B------:R1:W-:Y:S02]  /*5610*/  MUFU.EX2 R14, R0 ;  /* 0x00000000000e7308 */ /* 0x0003e40000000800 */
[----:B-1----:R-:W-:-:S06]  /*5620*/  FFMA.FTZ R0, R147, c[0x0][0x2d0], -R12 ;  /* 0x0000b40093007a23 */ /* 0x002fcc000001080c */
[----:B------:R1:W2:Y:S02]  /*5630*/  MUFU.EX2 R15, R0 ;  /* 0x00000000000f7308 */ /* 0x0002a40000000800 */
[--C-:B-1----:R-:W-:Y:S01]  /*5640*/  FFMA.FTZ R0, R140, c[0x0][0x2d0], -R3.reuse ;  /* 0x0000b4008c007a23 */ /* 0x102fe20000010803 */
[----:B--2---:R-:W-:Y:S01]  /*5650*/  F2FP.BF16.PACK_AB R94, R15, R14 ;  /* 0x0000000e0f5e723e */ /* 0x004fe200000010ff */
[----:B------:R-:W1:Y:S04]  /*5660*/  LDSM.16.MT88.4 R140, [R111+0x800] ;  /* 0x000800006f8c783b */ /* 0x000e680000004200 */
[----:B------:R2:W-:Y:S02]  /*5670*/  MUFU.EX2 R2, R0 ;  /* 0x0000000000027308 */ /* 0x0005e40000000800 */
[----:B--2---:R-:W-:-:S06]  /*5680*/  FFMA.FTZ R0, R146, c[0x0][0x2d0], -R3 ;  /* 0x0000b40092007a23 */ /* 0x004fcc0000010803 */
[----:B------:R2:W3:Y:S02]  /*5690*/  MUFU.EX2 R8, R0 ;  /* 0x0000000000087308 */ /* 0x0004e40000000800 */
[--C-:B--2---:R-:W-:Y:S01]  /*56a0*/  FFMA.FTZ R0, R145, c[0x0][0x2d0], -R3.reuse ;  /* 0x0000b40091007a23 */ /* 0x104fe20000010803 */
[----:B---3--:R-:W-:Y:S01]  /*56b0*/  F2FP.BF16.PACK_AB R93, R8, R2 ;  /* 0x00000002085d723e */ /* 0x008fe200000010ff */
[----:B------:R-:W-:Y:S01]  /*56c0*/  FFMA.FTZ R3, R144, c[0x0][0x2d0], -R3 ;  /* 0x0000b40090037a23 */ /* 0x000fe20000010803 */
[C---:B-1----:R-:W-:Y:S03]  /*56d0*/  HMMA.16816.F32.BF16 R128, R96.reuse, R140, R72 ;  /* 0x0000008c6080723c */ /* 0x042fe60000041848 */
[----:B------:R1:W-:Y:S05]  /*56e0*/  MUFU.EX2 R12, R0 ;  /* 0x00000000000c7308 */ /* 0x0003ea0000000800 */
[----:B------:R-:W-:Y:S03]  /*56f0*/  HMMA.16816.F32.BF16 R144, R96, R156, R176 ;  /* 0x0000009c6090723c */ /* 0x000fe600000418b0 */
[----:B------:R-:W2:Y:S01]  /*5700*/  MUFU.EX2 R13, R3 ;  /* 0x00000003000d7308 */ /* 0x000ea20000000800 */
[----:B-1----:R-:W-:-:S04]  /*5710*/  FADD.FTZ R0, R171, R170 ;  /* 0x000000aaab007221 */ /* 0x002fc80000010000 */
[----:B------:R-:W-:Y:S02]  /*5720*/  FADD.FTZ R10, R167, R0 ;  /* 0x00000000a70a7221 */ /* 0x000fe40000010000 */
[----:B------:R-:W-:Y:S01]  /*5730*/  FADD.FTZ R0, R205, R11 ;  /* 0x0000000bcd007221 */ /* 0x000fe20000010000 */
[----:B--2---:R-:W-:Y:S01]  /*5740*/  F2FP.BF16.PACK_AB R95, R13, R12 ;  /* 0x0000000c0d5f723e */ /* 0x004fe200000010ff */
[----:B------:R-:W-:Y:S02]  /*5750*/  FADD.FTZ R3, R163, R160 ;  /* 0x000000a0a3037221 */ /* 0x000fe40000010000 */
[----:B------:R-:W-:-:S04]  /*5760*/  FADD.FTZ R10, R168, R10 ;  /* 0x0000000aa80a7221 */ /* 0x000fc80000010000 */
[C---:B------:R-:W-:Y:S07]  /*5770*/  HMMA.16816.F32.BF16 R88, R92.reuse, R4, R224 ;  /* 0x000000045c58723c */ /* 0x040fee00000418e0 */
[----:B------:R-:W-:Y:S01]  /*5780*/  FADD.FTZ R4, R162, R3 ;  /* 0x00000003a2047221 */ /* 0x000fe20000010000 */
[----:B------:R-:W-:Y:S01]  /*5790*/  HMMA.16816.F32.BF16 R112, R92, R124, R148 ;  /* 0x0000007c5c70723c */ /* 0x000fe20000041894 */
[----:B------:R-:W-:Y:S02]  /*57a0*/  FADD.FTZ R3, R209, R9 ;  /* 0x00000009d1037221 */ /* 0x000fe40000010000 */
[----:B------:R-:W-:-:S02]  /*57b0*/  FADD.FTZ R9, R103, R4 ;  /* 0x0000000467097221 */ /* 0x000fc40000010000 */
[----:B------:R-:W-:Y:S02]  /*57c0*/  FADD.FTZ R4, R210, R3 ;  /* 0x00000003d2047221 */ /* 0x000fe40000010000 */
        /* <DEDUP_REMOVED lines=41> */
[----:B------:R-:W-:Y:S08]  /*5a60*/  HMMA.16816.F32.BF16 R76, R92, R82, R216 ;  /* 0x000000525c4c723c */ /* 0x000ff000000418d8 */
[C---:B------:R-:W-:Y:S08]  /*5a70*/  HMMA.16816.F32.BF16 R124, R96.reuse, R126, R40 ;  /* 0x0000007e607c723c */ /* 0x040ff00000041828 */
[C---:B------:R-:W-:Y:S08]  /*5a80*/  HMMA.16816.F32.BF16 R140, R96.reuse, R142, R36 ;  /* 0x0000008e608c723c */ /* 0x040ff00000041824 */
[C---:B------:R-:W-:Y:S08]  /*5a90*/  HMMA.16816.F32.BF16 R156, R96.reuse, R158, R48 ;  /* 0x0000009e609c723c */ /* 0x040ff00000041830 */
[C---:B------:R-:W-:Y:S08]  /*5aa0*/  HMMA.16816.F32.BF16 R64, R96.reuse, R66, R32 ;  /* 0x000000426040723c */ /* 0x040ff00000041820 */
[----:B------:R-:W-:Y:S08]  /*5ab0*/  HMMA.16816.F32.BF16 R80, R96, R82, R44 ;  /* 0x000000526050723c */ /* 0x000ff0000004182c */
[-C--:B------:R-:W-:Y:S08]  /*5ac0*/  HMMA.16816.F32.BF16 R92, R92, R6.reuse, R212 ;  /* 0x000000065c5c723c */ /* 0x080ff000000418d4 */
[----:B------:R-:W-:Y:S01]  /*5ad0*/  HMMA.16816.F32.BF16 R96, R96, R6, R20 ;  /* 0x000000066060723c */ /* 0x000fe20000041814 */
[----:B------:R-:W-:Y:S07]  /*5ae0*/  @!UPT UIADD3 URZ, URZ, URZ, URZ ;  /* 0x0000003f3f3ff290 */ /* 0x000fee000fffe03f */
[----:B------:R-:W-:Y:S11]  /*5af0*/  @!P0 BRA `(.L_x_52) ;  /* 0x00002e1000008947 */ /* 0x000ff60003800000 */
[----:B------:R-:W2:Y:S01]  /*5b00*/  LDL R31, [R1] ;  /* 0x00000000011f7983 */ /* 0x000ea20000100800 */
[----:B------:R-:W-:-:S02]  /*5b10*/  ISETP.GE.AND P4, PT, R252, c[0x0][0x1d4], PT ;  /* 0x00007500fc007a0c */ /* 0x000fc40003f86270 */
[----:B------:R-:W-:Y:S01]  /*5b20*/  ISETP.GE.AND P3, PT, R250, c[0x0][0x1d4], PT ;  /* 0x00007500fa007a0c */ /* 0x000fe20003f66270 */
[----:B------:R-:W1:Y:S02]  /*5b30*/  S2R R30, SR_TID.X ;  /* 0x00000000001e7919 */ /* 0x000e640000002100 */
[----:B-1----:R-:W-:Y:S02]  /*5b40*/  ISETP.GT.AND P0, PT, R30, 0x3f, PT ;  /* 0x0000003f1e00780c */ /* 0x002fe40003f04270 */
[----:B--2---:R-:W-:Y:S02]  /*5b50*/  ISETP.GE.AND P5, PT, R31, c[0x0][0x1d4], PT ;  /* 0x000075001f007a0c */ /* 0x004fe40003fa6270 */
.L_x_55:
[----:B------:R-:W-:Y:S04]  /*5b60*/  DEPBAR.LE SB0, 0x0 ;  /* 0x000080000000791a */ /* 0x000fe80000000000 */
[----:B------:R-:W-:Y:S01]  /*5b70*/  WARPSYNC 0xffffffff ;  /* 0xffffffff00007948 */ /* 0x000fe20003800000 */
[----:B------:R-:W-:Y:S01]  /*5b80*/  BAR.SYNC.DEFER_BLOCKING 0x0 ;  /* 0x0000000000007b1d */ /* 0x000fe20000010000 */
[----:B------:R-:W-:Y:S01]  /*5b90*/  SHF.R.S32.HI R0, RZ, 0x1f, R192 ;  /* 0x0000001fff007819 */ /* 0x000fe200000114c0 */
[----:B------:R-:W-:Y:S01]  /*5ba0*/  IMAD.WIDE.U32 R2, R192, c[0x0][0x208], RZ ;  /* 0x00008200c0027a25 */ /* 0x000fe200078e00ff */
[----:B------:R-:W-:Y:S02]  /*5bb0*/  MOV R29, c[0x0][0x208] ;  /* 0x00008200001d7a02 */ /* 0x000fe40000000f00 */
[----:B------:R-:W-:Y:S01]  /*5bc0*/  MOV R30, c[0x0][0x20c] ;  /* 0x00008300001e7a02 */ /* 0x000fe20000000f00 */
[----:B------:R-:W-:Y:S04]  /*5bd0*/  IMAD R0, R0, c[0x0][0x208], RZ ;  /* 0x0000820000007a24 */ /* 0x000fe800078e02ff */
[----:B------:R-:W-:Y:S05]  /*5be0*/  IMAD R0, R192, c[0x0][0x20c], R0 ;  /* 0x00008300c0007a24 */ /* 0x000fea00078e0200 */
[----:B------:R-:W-:Y:S01]  /*5bf0*/  IADD3 R0, R3, R0, RZ ;  /* 0x0000000003007210 */ /* 0x000fe20007ffe0ff */
[----:B------:R-:W-:Y:S01]  /*5c00*/  IMAD.WIDE.U32 R2, R2, 0x30, RZ ;  /* 0x0000003002027825 */ /* 0x000fe200078e00ff */
[----:B------:R-:W-:Y:S01]  /*5c10*/  LDSM.16.M88.4 R48, [R180] ;  /* 0x00000000b430783b */ /* 0x000fe20000000200 */
[----:B------:R-:W-:Y:S07]  /*5c20*/  BSSY B0, `(.L_x_53) ;  /* 0x0000118000007945 */ /* 0x000fee0003800000 */
[----:B------:R-:W1:Y:S08]  /*5c30*/  S2R R20, SR_TID.X ;  /* 0x0000000000147919 */ /* 0x000e700000002100 */
[----:B------:R-:W2:Y:S08]  /*5c40*/  LDSM.16.M88.4 R16, [R109] ;  /* 0x000000006d10783b */ /* 0x000eb00000000200 */
[----:B------:R-:W3:Y:S08]  /*5c50*/  LDSM.16.M88.4 R44, [R180+0x1000] ;  /* 0x00100000b42c783b */ /* 0x000ef00000000200 */
[----:B------:R-:W4:Y:S08]  /*5c60*/  LDSM.16.M88.4 R32, [R109+0x400] ;  /* 0x000400006d20783b */ /* 0x000f300000000200 */
[----:B------:R-:W5:Y:S08]  /*5c70*/  LDSM.16.M88.4 R100, [R109+0x800] ;  /* 0x000800006d64783b */ /* 0x000f700000000200 */
[----:B------:R-:W-:Y:S01]  /*5c80*/  LDSM.16.M88.4 R160, [R181] ;  /* 0x00000000b5a0783b */ /* 0x000fe20000000200 */
[-C--:B--2---:R-:W-:Y:S07]  /*5c90*/  HMMA.16816.F32.BF16 R4, R48, R16.reuse, RZ ;  /* 0x000000103004723c */ /* 0x084fee00000418ff */
[----:B------:R-:W2:Y:S01]  /*5ca0*/  LDSM.16.M88.4 R164, [R182] ;  /* 0x00000000b6a4783b */ /* 0x000ea20000000200 */
[----:B-1----:R-:W-:Y:S01]  /*5cb0*/  ISETP.GT.AND P6, PT, R20, 0x3f, PT ;  /* 0x0000003f1400780c */ /* 0x002fe20003fc4270 */
[----:B------:R-:W-:Y:S03]  /*5cc0*/  IMAD R20, R0, 0x30, RZ ;  /* 0x0000003000147824 */ /* 0x000fe600078e02ff */
[----:B------:R-:W-:Y:S01]  /*5cd0*/  IADD3 R0, P0, R248, R2, RZ ;  /* 0x00000002f8007210 */ /* 0x000fe20007f1e0ff */
[C---:B---3--:R-:W-:Y:S02]  /*5ce0*/  HMMA.16816.F32.BF16 R8, R44.reuse, R16, RZ ;  /* 0x000000102c08723c */ /* 0x048fe400000418ff */
[----:B------:R-:W1:Y:S01]  /*5cf0*/  LDSM.16.M88.4 R168, [R181+0x1000] ;  /* 0x00100000b5a8783b */ /* 0x000e620000000200 */
[----:B------:R-:W-:Y:S05]  /*5d00*/  IADD3 R3, R3, R20, RZ ;  /* 0x0000001403037210 */ /* 0x000fea0007ffe0ff */
[-C--:B------:R-:W-:Y:S01]  /*5d10*/  HMMA.16816.F32.BF16 R12, R44, R18.reuse, RZ ;  /* 0x000000122c0c723c */ /* 0x080fe200000418ff */
[----:B------:R-:W-:Y:S01]  /*5d20*/  @!P6 LEA R24, P1, R29, R2, 0x5 ;  /* 0x000000021d18e211 */ /* 0x000fe200078228ff */
[----:B------:R-:W3:Y:S02]  /*5d30*/  LDSM.16.M88.4 R172, [R190] ;  /* 0x00000000beac783b */ /* 0x000ee40000000200 */
[----:B------:R-:W-:Y:S02]  /*5d40*/  IADD3.X R28, R3, R247, RZ, P0, !PT ;  /* 0x000000f7031c7210 */ /* 0x000fe400007fe4ff */
[C---:B------:R-:W-:Y:S02]  /*5d50*/  LEA R2, P0, R0.reuse, c[0x0][0x1f8], 0x1 ;  /* 0x00007e0000027a11 */ /* 0x040fe400078008ff */
[C---:B------:R-:W-:Y:S02]  /*5d60*/  HMMA.16816.F32.BF16 R16, R48.reuse, R18, RZ ;  /* 0x000000123010723c */ /* 0x040fe400000418ff */
[----:B------:R-:W1:Y:S02]  /*5d70*/  LDSM.16.M88.4 R176, [R189] ;  /* 0x00000000bdb0783b */ /* 0x000e640000000200 */
[----:B------:R-:W-:Y:S02]  /*5d80*/  @!P6 LEA.HI.X R29, R29, R3, R30, 0x5, P1 ;  /* 0x000000031d1de211 */ /* 0x000fe400008f2c1e */
[----:B------:R-:W-:Y:S02]  /*5d90*/  LEA.HI.X R3, R0, c[0x0][0x1fc], R28, 0x1, P0 ;  /* 0x00007f0000037a11 */ /* 0x000fe400000f0c1c */
[-C--:B----4-:R-:W-:Y:S01]  /*5da0*/  HMMA.16816.F32.BF16 R20, R48, R32.reuse, RZ ;  /* 0x000000203014723c */ /* 0x090fe200000418ff */
[----:B------:R-:W-:Y:S01]  /*5db0*/  @!P6 IADD3 R37, P2, R24, R248, RZ ;  /* 0x000000f81825e210 */ /* 0x000fe20007f5e0ff */
[----:B------:R-:W4:Y:S03]  /*5dc0*/  LDL R218, [R1+0x8] ;  /* 0x0000080001da7983 */ /* 0x000f260000100800 */
[----:B------:R-:W-:Y:S01]  /*5dd0*/  @!P6 LEA R36, P0, R37, c[0x0][0x1f8], 0x1 ;  /* 0x00007e002524ea11 */ /* 0x000fe200078008ff */
[----:B------:R-:W-:Y:S01]  /*5de0*/  @!PT LDS RZ, [RZ] ;  /* 0x00000000fffff984 */ /* 0x000fe20000000800 */
[----:B------:R-:W-:Y:S01]  /*5df0*/  @!PT LDS RZ, [RZ] ;  /* 0x00000000fffff984 */ /* 0x000fe20000000800 */
[----:B------:R-:W-:Y:S01]  /*5e00*/  @!PT LDS RZ, [RZ] ;  /* 0x00000000fffff984 */ /* 0x000fe20000000800 */
[----:B------:R1:W-:Y:S01]  /*5e10*/  LDGSTS.E.BYPASS.LTC128B.128 [R191+0x1880], [R2.64], !P3 ;  /* 0x0188000002bf7fae */ /* 0x0003e2000d901d46 */
[----:B------:R-:W-:Y:S01]  /*5e20*/  @!P6 IADD3.X R0, R29, R247, RZ, P2, !PT ;  /* 0x000000f71d00e210 */ /* 0x000fe200017fe4ff */
[C---:B------:R-:W-:Y:S04]  /*5e30*/  HMMA.16816.F32.BF16 R24, R44.reuse, R32, RZ ;  /* 0x000000202c18723c */ /* 0x040fe800000418ff */
[----:B------:R-:W-:Y:S02]  /*5e40*/  @!P6 LEA.HI.X R37, R37, c[0x0][0x1fc], R0, 0x1, P0 ;  /* 0x00007f002525ea11 */ /* 0x000fe400000f0c00 */
[----:B------:R1:W-:Y:S02]  /*5e50*/  LDGSTS.E.BYPASS.LTC128B.128 [R191+0x2480], [R2.64+0x40], !P4 ;  /* 0x0248004002bf7fae */ /* 0x0003e4000e101d46 */
[-C--:B------:R-:W-:Y:S06]  /*5e60*/  HMMA.16816.F32.BF16 R28, R44, R34.reuse, RZ ;  /* 0x000000222c1c723c */ /* 0x080fec00000418ff */
[----:B------:R1:W-:Y:S02]  /*5e70*/  LDGSTS.E.BYPASS.LTC128B.128 [R191+0x3080], [R2.64+0x80], !P5 ;  /* 0x0308008002bf7fae */ /* 0x0003e4000e901d46 */
[C---:B------:R-:W-:Y:S06]  /*5e80*/  HMMA.16816.F32.BF16 R32, R48.reuse, R34, RZ ;  /* 0x000000223020723c */ /* 0x040fec00000418ff */
[----:B------:R5:W-:Y:S08]  /*5e90*/  @!P6 LDGSTS.E.BYPASS.LTC128B.128 [R191+0x2080], [R36.64], !P3 ;  /* 0x0208000024bfefae */ /* 0x000bf0000d901d46 */
[----:B------:R5:W-:Y:S08]  /*5ea0*/  @!P6 LDGSTS.E.BYPASS.LTC128B.128 [R191+0x2c80], [R36.64+0x40], !P4 ;  /* 0x02c8004024bfefae */ /* 0x000bf0000e101d46 */
[----:B------:R5:W-:Y:S08]  /*5eb0*/  @!P6 LDGSTS.E.BYPASS.LTC128B.128 [R191+0x3880], [R36.64+0x80], !P5 ;  /* 0x0388008024bfefae */ /* 0x000bf0000e901d46 */
[----:B------:R-:W0:Y:S01]  /*5ec0*/  LDGDEPBAR ;  /* 0x00000000000079af */ /* 0x000e220000000000 */
[-C--:B-----5:R-:W-:Y:S08]  /*5ed0*/  HMMA.16816.F32.BF16 R36, R48, R100.reuse, RZ ;  /* 0x000000643024723c */ /* 0x0a0ff000000418ff */
[C---:B------:R-:W-:Y:S08]  /*5ee0*/  HMMA.16816.F32.BF16 R40, R44.reuse, R100, RZ ;  /* 0x000000642c28723c */ /* 0x040ff000000418ff */
[-C--:B------:R-:W-:Y:S08]  /*5ef0*/  HMMA.16816.F32.BF16 R44, R44, R102.reuse, RZ ;  /* 0x000000662c2c723c */ /* 0x080ff000000418ff */
[----:B------:R-:W-:Y:S01]  /*5f00*/  HMMA.16816.F32.BF16 R48, R48, R102, RZ ;  /* 0x000000663030723c */ /* 0x000fe200000418ff */
[----:B------:R-:W-:Y:S07]  /*5f10*/  LDSM.16.M88.4 R100, [R180+0x2000] ;  /* 0x00200000b464783b */ /* 0x000fee0000000200 */
[-C--:B--2---:R-:W-:Y:S08]  /*5f20*/  HMMA.16816.F32.BF16 R4, R160, R164.reuse, R4 ;  /* 0x000000a4a004723c */ /* 0x084ff00000041804 */
[C---:B-1----:R-:W-:Y:S08]  /*5f30*/  HMMA.16816.F32.BF16 R8, R168.reuse, R164, R8 ;  /* 0x000000a4a808723c */ /* 0x042ff00000041808 */
[-C--:B------:R-:W-:Y:S08]  /*5f40*/  HMMA.16816.F32.BF16 R12, R168, R166.reuse, R12 ;  /* 0x000000a6a80c723c */ /* 0x080ff0000004180c */
[C---:B------:R-:W-:Y:S01]  /*5f50*/  HMMA.16816.F32.BF16 R16, R160.reuse, R166, R16 ;  /* 0x000000a6a010723c */ /* 0x040fe20000041810 */
[----:B------:R-:W1:Y:S07]  /*5f60*/  LDSM.16.M88.4 R164, [R109+0xc00] ;  /* 0x000c00006da4783b */ /* 0x000e6e0000000200 */
        /* <DEDUP_REMOVED lines=8> */
[----:B------:R-:W2:Y:S07]  /*5ff0*/  LDSM.16.M88.4 R168, [R180+0x3000] ;  /* 0x00300000b4a8783b */ /* 0x000eae0000000200 */
[----:B------:R-:W-:Y:S01]  /*6000*/  HMMA.16816.F32.BF16 R48, R160, R178, R48 ;  /* 0x000000b2a030723c */ /* 0x000fe20000041830 */
[----:B------:R-:W3:Y:S07]  /*6010*/  LDSM.16.M88.4 R160, [R109+0x1000] ;  /* 0x001000006da0783b */ /* 0x000eee0000000200 */
[-C--:B-1----:R-:W-:Y:S08]  /*6020*/  HMMA.16816.F32.BF16 R4, R100, R164.reuse, R4 ;  /* 0x000000a46404723c */ /* 0x082ff00000041804 */
[C---:B--2---:R-:W-:Y:S08]  /*6030*/  HMMA.16816.F32.BF16 R8, R168.reuse, R164, R8 ;  /* 0x000000a4a808723c */ /* 0x044ff00000041808 */
[-C--:B------:R-:W-:Y:S08]  /*6040*/  HMMA.16816.F32.BF16 R12, R168, R166.reuse, R12 ;  /* 0x000000a6a80c723c */ /* 0x080ff0000004180c */
[C---:B------:R-:W-:Y:S01]  /*6050*/  HMMA.16816.F32.BF16 R16, R100.reuse, R166, R16 ;  /* 0x000000a66410723c */ /* 0x040fe20000041810 */
[----:B------:R-:W-:Y:S07]  /*6060*/  LDSM.16.M88.4 R164, [R188] ;  /* 0x00000000bca4783b */ /* 0x000fee0000000200 */
[-C--:B---3--:R-:W-:Y:S08]  /*6070*/  HMMA.16816.F32.BF16 R20, R100, R160.reuse, R20 ;  /* 0x000000a06414723c */ /* 0x088ff00000041814 */
[C---:B------:R-:W-:Y:S08]  /*6080*/  HMMA.16816.F32.BF16 R24, R168.reuse, R160, R24 ;  /* 0x000000a0a818723c */ /* 0x040ff00000041818 */
[-C--:B------:R-:W-:Y:S08]  /*6090*/  HMMA.16816.F32.BF16 R28, R168, R162.reuse, R28 ;  /* 0x000000a2a81c723c */ /* 0x080ff0000004181c */
[C---:B------:R-:W-:Y:S01]  /*60a0*/  HMMA.16816.F32.BF16 R32, R100.reuse, R162, R32 ;  /* 0x000000a26420723c */ /* 0x040fe20000041820 */
[----:B------:R-:W1:Y:S07]  /*60b0*/  LDSM.16.M88.4 R160, [R181+0x2000] ;  /* 0x00200000b5a0783b */ /* 0x000e6e0000000200 */
[-C--:B------:R-:W-:Y:S08]  /*60c0*/  HMMA.16816.F32.BF16 R36, R100, R172.reuse, R36 ;  /* 0x000000ac6424723c */ /* 0x080ff00000041824 */
[C---:B------:R-:W-:Y:S08]  /*60d0*/  HMMA.16816.F32.BF16 R40, R168.reuse, R172, R40 ;  /* 0x000000aca828723c */ /* 0x040ff00000041828 */
[-C--:B------:R-:W-:Y:S01]  /*60e0*/  HMMA.16816.F32.BF16 R44, R168, R174.reuse, R44 ;  /* 0x000000aea82c723c */ /* 0x080fe2000004182c */
[----:B------:R-:W2:Y:S02]  /*60f0*/  LDSM.16.M88.4 R168, [R181+0x3000] ;  /* 0x00300000b5a8783b */ /* 0x000ea40000000200 */
[----:B----4-:R-:W-:Y:S05]  /*6100*/  ISETP.GT.AND P2, PT, R192, R218, PT ;  /* 0x000000dac000720c */ /* 0x010fea0003f44270 */
[----:B------:R-:W-:Y:S01]  /*6110*/  HMMA.16816.F32.BF16 R48, R100, R174, R48 ;  /* 0x000000ae6430723c */ /* 0x000fe20000041830 */
[----:B------:R-:W3:Y:S07]  /*6120*/  LDSM.16.M88.4 R100, [R187] ;  /* 0x00000000bb64783b */ /* 0x000eee0000000200 */
[-C--:B-1----:R-:W-:Y:S01]  /*6130*/  HMMA.16816.F32.BF16 R4, R160, R164.reuse, R4 ;  /* 0x000000a4a004723c */ /* 0x082fe20000041804 */
[----:B------:R-:W1:Y:S07]  /*6140*/  LDSM.16.M88.4 R172, [R186] ;  /* 0x00000000baac783b */ /* 0x000e6e0000000200 */
[C---:B--2---:R-:W-:Y:S08]  /*6150*/  HMMA.16816.F32.BF16 R8, R168.reuse, R164, R8 ;  /* 0x000000a4a808723c */ /* 0x044ff00000041808 */
[-C--:B------:R-:W-:Y:S08]  /*6160*/  HMMA.16816.F32.BF16 R12, R168, R166.reuse, R12 ;  /* 0x000000a6a80c723c */ /* 0x080ff0000004180c */
[C---:B------:R-:W-:Y:S01]  /*6170*/  HMMA.16816.F32.BF16 R16, R160.reuse, R166, R16 ;  /* 0x000000a6a010723c */ /* 0x040fe20000041810 */
[----:B------:R-:W-:Y:S07]  /*6180*/  LDSM.16.M88.4 R164, [R109+0x1800] ;  /* 0x001800006da4783b */ /* 0x000fee0000000200 */
[-C--:B---3--:R-:W-:Y:S08]  /*6190*/  HMMA.16816.F32.BF16 R20, R160, R100.reuse, R20 ;  /* 0x00000064a014723c */ /* 0x088ff00000041814 */
[C---:B------:R-:W-:Y:S08]  /*61a0*/  HMMA.16816.F32.BF16 R24, R168.reuse, R100, R24 ;  /* 0x00000064a818723c */ /* 0x040ff00000041818 */
[-C--:B------:R-:W-:Y:S08]  /*61b0*/  HMMA.16816.F32.BF16 R28, R168, R102.reuse, R28 ;  /* 0x00000066a81c723c */ /* 0x080ff0000004181c */
[C---:B------:R-:W-:Y:S01]  /*61c0*/  HMMA.16816.F32.BF16 R32, R160.reuse, R102, R32 ;  /* 0x00000066a020723c */ /* 0x040fe20000041820 */
[----:B------:R-:W2:Y:S07]  /*61d0*/  LDSM.16.M88.4 R100, [R180+0x4000] ;  /* 0x00400000b464783b */ /* 0x000eae0000000200 */
[-C--:B-1----:R-:W-:Y:S08]  /*61e0*/  HMMA.16816.F32.BF16 R36, R160, R172.reuse, R36 ;  /* 0x000000aca024723c */ /* 0x082ff00000041824 */
[C---:B------:R-:W-:Y:S08]  /*61f0*/  HMMA.16816.F32.BF16 R40, R168.reuse, R172, R40 ;  /* 0x000000aca828723c */ /* 0x040ff00000041828 */
[-C--:B------:R-:W-:Y:S01]  /*6200*/  HMMA.16816.F32.BF16 R44, R168, R174.reuse, R44 ;  /* 0x000000aea82c723c */ /* 0x080fe2000004182c */
[----:B------:R-:W1:Y:S07]  /*6210*/  LDSM.16.M88.4 R168, [R180+0x5000] ;  /* 0x00500000b4a8783b */ /* 0x000e6e0000000200 */
[----:B------:R-:W-:Y:S01]  /*6220*/  HMMA.16816.F32.BF16 R48, R160, R174, R48 ;  /* 0x000000aea030723c */ /* 0x000fe20000041830 */
[----:B------:R-:W3:Y:S07]  /*6230*/  LDSM.16.M88.4 R160, [R109+0x1c00] ;  /* 0x001c00006da0783b */ /* 0x000eee0000000200 */
[-C--:B--2---:R-:W-:Y:S01]  /*6240*/  HMMA.16816.F32.BF16 R4, R100, R164.reuse, R4 ;  /* 0x000000a46404723c */ /* 0x084fe20000041804 */
[----:B------:R-:W2:Y:S07]  /*6250*/  LDSM.16.M88.4 R172, [R109+0x2000] ;  /* 0x002000006dac783b */ /* 0x000eae0000000200 */
[C---:B-1----:R-:W-:Y:S08]  /*6260*/  HMMA.16816.F32.BF16 R8, R168.reuse, R164, R8 ;  /* 0x000000a4a808723c */ /* 0x042ff00000041808 */
        /* <DEDUP_REMOVED lines=8> */
[-C--:B--2---:R-:W-:Y:S08]  /*62f0*/  HMMA.16816.F32.BF16 R36, R100, R172.reuse, R36 ;  /* 0x000000ac6424723c */ /* 0x084ff00000041824 */
[C---:B------:R-:W-:Y:S08]  /*6300*/  HMMA.16816.F32.BF16 R40, R168.reuse, R172, R40 ;  /* 0x000000aca828723c */ /* 0x040ff00000041828 */
[-C--:B------:R-:W-:Y:S01]  /*6310*/  HMMA.16816.F32.BF16 R44, R168, R174.reuse, R44 ;  /* 0x000000aea82c723c */ /* 0x080fe2000004182c */
[----:B------:R-:W2:Y:S07]  /*6320*/  LDSM.16.M88.4 R168, [R181+0x5000] ;  /* 0x00500000b5a8783b */ /* 0x000eae0000000200 */
[----:B------:R-:W-:Y:S08]  /*6330*/  HMMA.16816.F32.BF16 R48, R100, R174, R48 ;  /* 0x000000ae6430723c */ /* 0x000ff00000041830 */
[-C--:B-1----:R-:W-:Y:S11]  /*6340*/  HMMA.16816.F32.BF16 R4, R160, R164.reuse, R4 ;  /* 0x000000a4a004723c */ /* 0x082ff60000041804 */
[----:B------:R-:W-:Y:S11]  /*6350*/  @!UPT UIADD3 URZ, URZ, URZ, URZ ;  /* 0x0000003f3f3ff290 */ /* 0x000ff6000fffe03f */
[----:B------:R-:W-:Y:S02]  /*6360*/  @!UPT UIADD3 URZ, URZ, URZ, URZ ;  /* 0x0000003f3f3ff290 */ /* 0x000fe4000fffe03f */
[----:B------:R-:W-:Y:S01]  /*6370*/  FMUL.FTZ R0, R4, c[0x0][0x320] ;  /* 0x0000c80004007a20 */ /* 0x000fe20000410000 */
[C---:B--2---:R-:W-:Y:S03]  /*6380*/  HMMA.16816.F32.BF16 R8, R168.reuse, R164, R8 ;  /* 0x000000a4a808723c */ /* 0x044fe60000041808 */
[----:B------:R1:W2:Y:S05]  /*6390*/  MUFU.TANH R173, R0 ;  /* 0x0000000000ad7308 */ /* 0x0002aa0000002400 */
[-C--:B------:R-:W-:Y:S08]  /*63a0*/  HMMA.16816.F32.BF16 R12, R168, R166.reuse, R12 ;  /* 0x000000a6a80c723c */ /* 0x080ff0000004180c */
[C---:B------:R-:W-:Y:S08]  /*63b0*/  HMMA.16816.F32.BF16 R16, R160.reuse, R166, R16 ;  /* 0x000000a6a010723c */ /* 0x040ff00000041810 */
[----:B------:R-:W-:Y:S04]  /*63c0*/  FMUL.FTZ R3, R10, c[0x0][0x320] ;  /* 0x0000c8000a037a20 */ /* 0x000fe80000410000 */
[----:B------:R3:W4:Y:S01]  /*63d0*/  MUFU.TANH R175, R3 ;  /* 0x0000000300af7308 */ /* 0x0007220000002400 */
[----:B-1----:R-:W-:Y:S02]  /*63e0*/  FMUL.FTZ R0, R5, c[0x0][0x320] ;  /* 0x0000c80005007a20 */ /* 0x002fe40000410000 */
[----:B------:R-:W-:Y:S07]  /*63f0*/  FMUL.FTZ R2, R11, c[0x0][0x320] ;  /* 0x0000c8000b027a20 */ /* 0x000fee0000410000 */
[----:B------:R1:W1:Y:S10]  /*6400*/  MUFU.TANH R172, R0 ;  /* 0x0000000000ac7308 */ /* 0x0002740000002400 */
[----:B------:R5:W2:Y:S01]  /*6410*/  MUFU.TANH R179, R2 ;  /* 0x0000000200b37308 */ /* 0x000aa20000002400 */
[----:B---3--:R-:W-:Y:S02]  /*6420*/  FMUL.FTZ R3, R18, c[0x0][0x320] ;  /* 0x0000c80012037a20 */ /* 0x008fe40000410000 */
[----:B-1----:R-:W-:Y:S07]  /*6430*/  FMUL.FTZ R0, R6, c[0x0][0x320] ;  /* 0x0000c80006007a20 */ /* 0x002fee0000410000 */
[----:B------:R1:W3:Y:S01]  /*6440*/  MUFU.TANH R174, R0 ;  /* 0x0000000000ae7308 */ /* 0x0002e20000002400 */
[----:B-----5:R-:W-:Y:S02]  /*6450*/  FMUL.FTZ R2, R19, c[0x0][0x320] ;  /* 0x0000c80013027a20 */ /* 0x020fe40000410000 */
[----:B-1----:R-:W-:Y:S02]  /*6460*/  FMUL.FTZ R0, R7, c[0x0][0x320] ;  /* 0x0000c80007007a20 */ /* 0x002fe40000410000 */
[----:B------:R-:W1:Y:S05]  /*6470*/  LDSM.16.M88.4 R4, [R184] ;  /* 0x00000000b804783b */ /* 0x000e6a0000000200 */
[----:B------:R5:W1:Y:S02]  /*6480*/  MUFU.TANH R176, R0 ;  /* 0x0000000000b07308 */ /* 0x000a640000002400 */
[----:B-----5:R-:W-:Y:S02]  /*6490*/  FMUL.FTZ R0, R8, c[0x0][0x320] ;  /* 0x0000c80008007a20 */ /* 0x020fe40000410000 */
[----:B------:R-:W-:Y:S06]  /*64a0*/  FMUL.FTZ R8, R17, c[0x0][0x320] ;  /* 0x0000c80011087a20 */ /* 0x000fec0000410000 */
[----:B------:R5:W2:Y:S01]  /*64b0*/  MUFU.TANH R178, R0 ;  /* 0x0000000000b27308 */ /* 0x000aa20000002400 */
[-C--:B-1----:R-:W-:Y:S08]  /*64c0*/  HMMA.16816.F32.BF16 R20, R160, R4.reuse, R20 ;  /* 0x00000004a014723c */ /* 0x082ff00000041814 */
[C---:B------:R-:W-:Y:S04]  /*64d0*/  HMMA.16816.F32.BF16 R24, R168.reuse, R4, R24 ;  /* 0x00000004a818723c */ /* 0x040fe80000041818 */
[----:B-----5:R-:W-:Y:S03]  /*64e0*/  FMUL.FTZ R0, R9, c[0x0][0x320] ;  /* 0x0000c80009007a20 */ /* 0x020fe60000410000 */
[----:B------:R-:W-:Y:S01]  /*64f0*/  MOV R4, R106 ;  /* 0x0000006a00047202 */ /* 0x000fe20000000f00 */
[-C--:B------:R-:W-:Y:S01]  /*6500*/  HMMA.16816.F32.BF16 R28, R168, R6.reuse, R28 ;  /* 0x00000006a81c723c */ /* 0x080fe2000004181c */
[----:B------:R1:W1:Y:S07]  /*6510*/  MUFU.TANH R177, R0 ;  /* 0x0000000000b17308 */ /* 0x00026e0000002400 */
[C---:B------:R-:W-:Y:S04]  /*6520*/  HMMA.16816.F32.BF16 R32, R160.reuse, R6, R32 ;  /* 0x00000006a020723c */ /* 0x040fe80000041820 */
[----:B-1----:R-:W-:Y:S02]  /*6530*/  FMUL.FTZ R0, R12, c[0x0][0x320] ;  /* 0x0000c8000c007a20 */ /* 0x002fe40000410000 */
[----:B------:R1:W1:Y:S10]  /*6540*/  MUFU.TANH R12, R3 ;  /* 0x00000003000c7308 */ /* 0x0002740000002400 */
[----:B------:R5:W2:Y:S01]  /*6550*/  MUFU.TANH R165, R0 ;  /* 0x0000000000a57308 */ /* 0x000aa20000002400 */
[----:B-1----:R-:W-:Y:S09]  /*6560*/  FMUL.FTZ R3, R26, c[0x0][0x320] ;  /* 0x0000c8001a037a20 */ /* 0x002ff20000410000 */
[----:B------:R-:W1:Y:S01]  /*6570*/  MUFU.TANH R208, R3 ;  /* 0x0000000300d07308 */ /* 0x000e620000002400 */
[----:B-----5:R-:W-:Y:S09]  /*6580*/  FMUL.FTZ R0, R13, c[0x0][0x320] ;  /* 0x0000c8000d007a20 */ /* 0x020ff20000410000 */
[----:B------:R5:W1:Y:S10]  /*6590*/  MUFU.TANH R13, R8 ;  /* 0x00000008000d7308 */ /* 0x000a740000002400 */
[----:B------:R1:W1:Y:S01]  /*65a0*/  MUFU.TANH R164, R0 ;  /* 0x0000000000a47308 */ /* 0x0002620000002400 */
[----:B-----5:R-:W5:Y:S01]  /*65b0*/  LDSM.16.M88.4 R8, [R183] ;  /* 0x00000000b708783b */ /* 0x020f620000000200 */
[----:B------:R-:W-:Y:S07]  /*65c0*/  DEPBAR.LE SB0, 0x0 ;  /* 0x000080000000791a */ /* 0x000fee0000000000 */
[----:B------:R-:W-:Y:S01]  /*65d0*/  BAR.SYNC.DEFER_BLOCKING 0x0 ;  /* 0x0000000000007b1d */ /* 0x000fe20000010000 */
[----:B-1----:R-:W-:Y:S05]  /*65e0*/  FMUL.FTZ R0, R14, c[0x0][0x320] ;  /* 0x0000c8000e007a20 */ /* 0x002fea0000410000 */
[----:B------:R1:W1:Y:S10]  /*65f0*/  MUFU.TANH R167, R0 ;  /* 0x0000000000a77308 */ /* 0x0002740000002400 */
[----:B------:R2:W2:Y:S01]  /*6600*/  MUFU.TANH R14, R2 ;  /* 0x00000002000e7308 */ /* 0x0004a20000002400 */
[----:B-1----:R-:W-:Y:S01]  /*6610*/  FMUL.FTZ R0, R15, c[0x0][0x320] ;  /* 0x0000c8000f007a20 */ /* 0x002fe20000410000 */
[-C--:B-----5:R-:W-:Y:S08]  /*6620*/  HMMA.16816.F32.BF16 R36, R160, R8.reuse, R36 ;  /* 0x00000008a024723c */ /* 0x0a0ff00000041824 */
[----:B------:R1:W1:Y:S01]  /*6630*/  MUFU.TANH R166, R0 ;  /* 0x0000000000a67308 */ /* 0x0002620000002400 */
[C---:B------:R-:W-:Y:S04]  /*6640*/  HMMA.16816.F32.BF16 R40, R168.reuse, R8, R40 ;  /* 0x00000008a828723c */ /* 0x040fe80000041828 */
[----:B--2---:R-:W-:Y:S05]  /*6650*/  FMUL.FTZ R2, R27, c[0x0][0x320] ;  /* 0x0000c8001b027a20 */ /* 0x004fea0000410000 */
[----:B------:R2:W2:Y:S01]  /*6660*/  MUFU.TANH R207, R2 ;  /* 0x0000000200cf7308 */ /* 0x0004a20000002400 */
[-C--:B------:R-:W-:Y:S08]  /*6670*/  HMMA.16816.F32.BF16 R44, R168, R10.reuse, R44 ;  /* 0x0000000aa82c723c */ /* 0x080ff0000004182c */
[----:B------:R-:W-:Y:S04]  /*6680*/  HMMA.16816.F32.BF16 R48, R160, R10, R48 ;  /* 0x0000000aa030723c */ /* 0x000fe80000041830 */
[----:B-1----:R-:W-:Y:S04]  /*6690*/  FMUL.FTZ R0, R16, c[0x0][0x320] ;  /* 0x0000c80010007a20 */ /* 0x002fe80000410000 */
[----:B------:R1:W1:Y:S11]  /*66a0*/  MUFU.TANH R15, R0 ;  /* 0x00000000000f7308 */ /* 0x0002760000002400 */
[----:B------:R-:W-:Y:S05]  /*66b0*/  @!UPT UIADD3 URZ, URZ, URZ, URZ ;  /* 0x0000003f3f3ff290 */ /* 0x000fea000fffe03f */
[----:B--2---:R-:W-:Y:S04]  /*66c0*/  FMUL.FTZ R2, R48, c[0x0][0x320] ;  /* 0x0000c80030027a20 */ /* 0x004fe80000410000 */
[----:B------:R2:W2:Y:S01]  /*66d0*/  MUFU.TANH R168, R2 ;  /* 0x0000000200a87308 */ /* 0x0004a20000002400 */
[----:B-1----:R-:W-:Y:S09]  /*66e0*/  FMUL.FTZ R0, R20, c[0x0][0x320] ;  /* 0x0000c80014007a20 */ /* 0x002ff20000410000 */
[----:B------:R1:W1:Y:S01]  /*66f0*/  MUFU.TANH R199, R0 ;  /* 0x0000000000c77308 */ /* 0x0002620000002400 */
[----:B--2---:R-:W-:Y:S01]  /*6700*/  MOV R2, R107 ;  /* 0x0000006b00027202 */ /* 0x004fe20000000f00 */
[----:B-1----:R-:W-:Y:S08]  /*6710*/  FMUL.FTZ R0, R21, c[0x0][0x320] ;  /* 0x0000c80015007a20 */ /* 0x002ff00000410000 */
[----:B------:R1:W2:Y:S02]  /*6720*/  MUFU.TANH R197, R0 ;  /* 0x0000000000c57308 */ /* 0x0002a40000002400 */
[----:B-1----:R-:W-:Y:S08]  /*6730*/  FMUL.FTZ R0, R22, c[0x0][0x320] ;  /* 0x0000c80016007a20 */ /* 0x002ff00000410000 */
[----:B------:R1:W1:Y:S02]  /*6740*/  MUFU.TANH R195, R0 ;  /* 0x0000000000c37308 */ /* 0x0002640000002400 */
        /* <DEDUP_REMOVED lines=52> */
[----:B-1----:R-:W-:Y:S01]  /*6a90*/  MOV R0, R108 ;  /* 0x0000006c00007202 */ /* 0x002fe20000000f00 */
[----:B------:R-:W-:-:S06]  /*6aa0*/  @!P2 BRA `(.L_x_54) ;  /* 0x000002f00000a947 */ /* 0x000fcc0003800000 */
[----:B--234-:R-:W1:Y:S02]  /*6ab0*/  S2R R219, SR_TID.X ;  /* 0x0000000000db7919 */ /* 0x01ce640000002100 */
[----:B-1----:R-:W-:Y:S04]  /*6ac0*/  SHF.R.S32.HI R218, RZ, 0x1f, R219 ;  /* 0x0000001fffda7819 */ /* 0x002fe800000114db */
[----:B------:R-:W-:Y:S04]  /*6ad0*/  LEA.HI R218, R218, R219, RZ, 0x2 ;  /* 0x000000dbdada7211 */ /* 0x000fe800078f10ff */
[----:B------:R-:W-:Y:S04]  /*6ae0*/  SHF.R.S32.HI R218, RZ, 0x2, R218 ;  /* 0x00000002ffda7819 */ /* 0x000fe800000114da */
[----:B------:R-:W-:Y:S04]  /*6af0*/  IADD3 R3, -R218, 0x30, RZ ;  /* 0x00000030da037810 */ /* 0x000fe80007ffe1ff */
[----:B------:R-:W-:Y:S11]  /*6b00*/  ISETP.GE.AND P0, PT, R3, 0x21, PT ;  /* 0x000000210300780c */ /* 0x000ff60003f06270 */
[----:B------:R-:W-:Y:S02]  /*6b10*/  @!UPT UIADD3 URZ, URZ, URZ, URZ ;  /* 0x0000003f3f3ff290 */ /* 0x000fe4000fffe03f */
[----:B------:R-:W-:Y:S01]  /*6b20*/  @P0 IMAD.MOV.U32 R7, RZ, RZ, c[0x0][0x1e0] ;  /* 0x00007800ff070624 */ /* 0x000fe200078e00ff */
[----:B------:R-:W-:Y:S01]  /*6b30*/  @P0 IADD3 R5, R192, -0x1, RZ ;  /* 0xffffffffc0050810 */ /* 0x000fe20007ffe0ff */
[----:B------:R-:W-:Y:S03]  /*6b40*/  @P0 IMAD.MOV.U32 R8, RZ, RZ, 0x5 ;  /* 0x00000005ff080424 */ /* 0x000fe600078e00ff */
[----:B------:R-:W-:Y:S02]  /*6b50*/  @P0 SHF.R.S32.HI R6, RZ, 0x1f, R5 ;  /* 0x0000001fff060819 */ /* 0x000fe40000011405 */
[C---:B------:R-:W-:Y:S01]  /*6b60*/  @P0 SHF.L.U64.HI R9, R7.reuse, R8, c[0x0][0x1e4] ;  /* 0x0000790007090619 */ /* 0x040fe20000010208 */
[----:B------:R-:W-:Y:S02]  /*6b70*/  @P0 IMAD.SHL.U32 R8, R7, 0x20, RZ ;  /* 0x0000002007080824 */ /* 0x000fe400078e00ff */
[----:B------:R-:W-:Y:S04]  /*6b80*/  @P0 IMAD R6, R6, c[0x0][0x1e0], RZ ;  /* 0x0000780006060a24 */ /* 0x000fe800078e02ff */
[C---:B------:R-:W-:Y:S02]  /*6b90*/  @P0 IMAD R10, R5.reuse, c[0x0][0x1e4], R6 ;  /* 0x00007900050a0a24 */ /* 0x040fe400078e0206 */
[----:B------:R-:W-:Y:S04]  /*6ba0*/  @P0 IMAD.WIDE.U32 R6, R5, c[0x0][0x1e0], RZ ;  /* 0x0000780005060a25 */ /* 0x000fe800078e00ff */
[----:B------:R-:W-:Y:S02]  /*6bb0*/  @P0 IMAD.IADD R5, R7, 0x1, R10 ;  /* 0x0000000107050824 */ /* 0x000fe400078e020a */
[----:B------:R-:W-:Y:S04]  /*6bc0*/  @P0 IMAD.WIDE.U32 R6, R6, 0x30, R8 ;  /* 0x0000003006060825 */ /* 0x000fe800078e0008 */
[----:B------:R-:W-:Y:S01]  /*6bd0*/  @P0 IMAD R8, R5, 0x30, RZ ;  /* 0x0000003005080824 */ /* 0x000fe200078e02ff */
[----:B------:R-:W-:Y:S04]  /*6be0*/  @P0 IADD3 R5, P1, R244, R6, RZ ;  /* 0x00000006f4050210 */ /* 0x000fe80007f3e0ff */
[----:B------:R-:W-:Y:S02]  /*6bf0*/  @P0 IADD3.X R10, R246, R8, R7, P1, !PT ;  /* 0x00000008f60a0210 */ /* 0x000fe40000ffe407 */
[----:B------:R-:W-:Y:S11]  /*6c00*/  ISETP.GE.AND P1, PT, R3, 0x1, PT ;  /* 0x000000010300780c */ /* 0x000ff60003f26270 */
[----:B------:R-:W-:Y:S02]  /*6c10*/  @!UPT UIADD3 URZ, URZ, URZ, URZ ;  /* 0x0000003f3f3ff290 */ /* 0x000fe4000fffe03f */
[----:B------:R-:W-:Y:S01]  /*6c20*/  @P1 IADD3 R3, R192, -0x1, RZ ;  /* 0xffffffffc0031810 */ /* 0x000fe20007ffe0ff */
[----:B------:R-:W-:Y:S03]  /*6c30*/  @P1 IMAD.MOV.U32 R7, RZ, RZ, R246 ;  /* 0x000000ffff071224 */ /* 0x000fe600078e00f6 */
[----:B------:R-:W-:Y:S01]  /*6c40*/  @P1 SHF.R.S32.HI R6, RZ, 0x1f, R3 ;  /* 0x0000001fff061819 */ /* 0x000fe20000011403 */
[C---:B------:R-:W-:Y:S04]  /*6c50*/  @P1 IMAD.WIDE.U32 R8, R3.reuse, c[0x0][0x1e0], RZ ;  /* 0x0000780003081a25 */ /* 0x040fe800078e00ff */
[----:B------:R-:W-:Y:S04]  /*6c60*/  @P1 IMAD R6, R6, c[0x0][0x1e0], RZ ;  /* 0x0000780006061a24 */ /* 0x000fe800078e02ff */
[----:B------:R-:W-:Y:S02]  /*6c70*/  @P1 IMAD R3, R3, c[0x0][0x1e4], R6 ;  /* 0x0000790003031a24 */ /* 0x000fe400078e0206 */
[----:B------:R-:W-:Y:S03]  /*6c80*/  @P1 IMAD.MOV.U32 R6, RZ, RZ, R244 ;  /* 0x000000ffff061224 */ /* 0x000fe600078e00f4 */
[----:B------:R-:W-:Y:S01]  /*6c90*/  @P1 IADD3 R3, R9, R3, RZ ;  /* 0x0000000309031210 */ /* 0x000fe20007ffe0ff */
[----:B------:R-:W-:Y:S04]  /*6ca0*/  @P1 IMAD.WIDE.U32 R6, R8, 0x30, R6 ;  /* 0x0000003008061825 */ /* 0x000fe800078e0006 */
[----:B------:R-:W-:Y:S01]  /*6cb0*/  @P1 IMAD R3, R3, 0x30, RZ ;  /* 0x0000003003031824 */ /* 0x000fe200078e02ff */
[C---:B------:R-:W-:Y:S04]  /*6cc0*/  @P1 LEA R8, P6, R6.reuse, c[0x0][0x1c8], 0x1 ;  /* 0x0000720006081a11 */ /* 0x040fe800078c08ff */
[----:B------:R-:W-:Y:S04]  /*6cd0*/  @P1 IADD3 R3, R7, R3, RZ ;  /* 0x0000000307031210 */ /* 0x000fe80007ffe0ff */
[----:B------:R-:W-:Y:S02]  /*6ce0*/  @P1 LEA.HI.X R9, R6, c[0x0][0x1cc], R3, 0x1, P6 ;  /* 0x0000730006091a11 */ /* 0x000fe400030f0c03 */
[C---:B------:R-:W-:Y:S03]  /*6cf0*/  @P0 LEA R6, P6, R5.reuse, c[0x0][0x1c8], 0x1 ;  /* 0x0000720005060a11 */ /* 0x040fe600078c08ff */
[----:B------:R-:W-:Y:S01]  /*6d00*/  @!PT LDS RZ, [RZ] ;  /* 0x00000000fffff984 */ /* 0x000fe20000000800 */
[----:B------:R-:W-:Y:S01]  /*6d10*/  @!PT LDS RZ, [RZ] ;  /* 0x00000000fffff984 */ /* 0x000fe20000000800 */
[----:B------:R-:W-:Y:S01]  /*6d20*/  @!PT LDS RZ, [RZ] ;  /* 0x00000000fffff984 */ /* 0x000fe20000000800 */
[----:B------:R1:W-:Y:S01]  /*6d30*/  @P1 LDGSTS.E.BYPASS.LTC128B.128 [R191+0x3c80], [R8.64], !P3 ;  /* 0x03c8000008bf1fae */ /* 0x0003e2000d901d46 */
[----:B------:R-:W-:Y:S03]  /*6d40*/  @P0 LEA.HI.X R7, R5, c[0x0][0x1cc], R10, 0x1, P6 ;  /* 0x0000730005070a11 */ /* 0x000fe600030f0c0a */
[----:B------:R1:W-:Y:S04]  /*6d50*/  @P1 LDGSTS.E.BYPASS.LTC128B.128 [R191+0x4880], [R8.64+0x40], !P4 ;  /* 0x0488004008bf1fae */ /* 0x0003e8000e101d46 */
[----:B------:R1:W-:Y:S04]  /*6d60*/  @P1 LDGSTS.E.BYPASS.LTC128B.128 [R191+0x5480], [R8.64+0x80], !P5 ;  /* 0x0548008008bf1fae */ /* 0x0003e8000e901d46 */
[----:B------:R1:W-:Y:S04]  /*6d70*/  @P0 LDGSTS.E.BYPASS.LTC128B.128 [R191+0x4480], [R6.64], !P3 ;  /* 0x0448000006bf0fae */ /* 0x0003e8000d901d46 */
[----:B------:R1:W-:Y:S04]  /*6d80*/  @P0 LDGSTS.E.BYPASS.LTC128B.128 [R191+0x5080], [R6.64+0x40], !P4 ;  /* 0x0508004006bf0fae */ /* 0x0003e8000e101d46 */
[----:B------:R1:W-:Y:S02]  /*6d90*/  @P0 LDGSTS.E.BYPASS.LTC128B.128 [R191+0x5c80], [R6.64+0x80], !P5 ;  /* 0x05c8008006bf0fae */ /* 0x0003e4000e901d46 */
.L_x_54:
[----:B--234-:R-:W-:Y:S05]  /*6da0*/  BSYNC B0 ;  /* 0x0000000000007941 */ /* 0x01cfea0003800000 */
.L_x_53:
[----:B------:R-:W-:Y:S01]  /*6db0*/  FMNMX.FTZ R3, R173, R108, !PT ;  /* 0x0000006cad037209 */ /* 0x000fe20007810000 */
[----:B------:R-:W-:Y:S01]  /*6dc0*/  LDSM.16.MT88.4 R20, [R110] ;  /* 0x000000006e14783b */ /* 0x000fe20000004200 */
[----:B------:R-:W-:Y:S02]  /*6dd0*/  FMNMX.FTZ R5, R174, R107, !PT ;  /* 0x0000006bae057209 */ /* 0x000fe40007810000 */
[----:B------:R-:W-:Y:S02]  /*6de0*/  FMNMX.FTZ R3, R172, R3, !PT ;  /* 0x00000003ac037209 */ /* 0x000fe40007810000 */
[----:B------:R-:W-:Y:S02]  /*6df0*/  FMNMX.FTZ R5, R176, R5, !PT ;  /* 0x00000005b0057209 */ /* 0x000fe40007810000 */
[----:B------:R-:W-:Y:S01]  /*6e00*/  FMNMX.FTZ R3, R15, R3, !PT ;  /* 0x000000030f037209 */ /* 0x000fe20007810000 */
[----:B------:R-:W-:Y:S01]  /*6e10*/  LDSM.16.MT88.4 R36, [R111] ;  /* 0x000000006f24783b */ /* 0x000fe20000004200 */
[----:B------:R-:W-:Y:S02]  /*6e20*/  FMNMX.FTZ R5, R12, R5, !PT ;  /* 0x000000050c057209 */ /* 0x000fe40007810000 */
[----:B------:R-:W-:Y:S02]  /*6e30*/  FMNMX.FTZ R3, R13, R3, !PT ;  /* 0x000000030d037209 */ /* 0x000fe40007810000 */
[----:B------:R-:W-:Y:S02]  /*6e40*/  FMNMX.FTZ R5, R14, R5, !PT ;  /* 0x000000050e057209 */ /* 0x000fe40007810000 */
[----:B------:R-:W-:Y:S01]  /*6e50*/  FMNMX.FTZ R3, R199, R3, !PT ;  /* 0x00000003c7037209 */ /* 0x000fe20007810000 */
[----:B------:R-:W0:Y:S01]  /*6e60*/  LDGDEPBAR ;  /* 0x00000000000079af */ /* 0x000e220000000000 */
[----:B------:R-:W-:Y:S02]  /*6e70*/  FMNMX.FTZ R5, R195, R5, !PT ;  /* 0x00000005c3057209 */ /* 0x000fe40007810000 */
        /* <DEDUP_REMOVED lines=14> */
[----:B-1----:R-:W-:Y:S01]  /*6f60*/  FMNMX.FTZ R6, R178, R106, !PT ;  /* 0x0000006ab2067209 */ /* 0x002fe20007810000 */
[----:B------:R-:W1:Y:S01]  /*6f70*/  SHFL.BFLY PT, R7, R3, 0x2, 0x1f ;  /* 0x0c401f0003077f89 */ /* 0x000e6200000e0000 */
[----:B------:R-:W-:Y:S02]  /*6f80*/  IADD3 R192, R192, -0x1, RZ ;  /* 0xffffffffc0c07810 */ /* 0x000fe40007ffe0ff */
[----:B------:R-:W-:Y:S04]  /*6f90*/  FMNMX.FTZ R6, R177, R6, !PT ;  /* 0x00000006b1067209 */ /* 0x000fe80007810000 */
[----:B------:R-:W-:Y:S01]  /*6fa0*/  FMNMX.FTZ R6, R165, R6, !PT ;  /* 0x00000006a5067209 */ /* 0x000fe20007810000 */
[----:B------:R-:W2:Y:S03]  /*6fb0*/  SHFL.BFLY PT, R8, R5, 0x2, 0x1f ;  /* 0x0c401f0005087f89 */ /* 0x000ea600000e0000 */
[----:B------:R-:W-:Y:S04]  /*6fc0*/  FMNMX.FTZ R6, R164, R6, !PT ;  /* 0x00000006a4067209 */ /* 0x000fe80007810000 */
[----:B------:R-:W-:Y:S04]  /*6fd0*/  FMNMX.FTZ R6, R213, R6, !PT ;  /* 0x00000006d5067209 */ /* 0x000fe80007810000 */
[----:B------:R-:W-:Y:S04]  /*6fe0*/  FMNMX.FTZ R6, R210, R6, !PT ;  /* 0x00000006d2067209 */ /* 0x000fe80007810000 */
[----:B------:R-:W-:Y:S04]  /*6ff0*/  FMNMX.FTZ R6, R214, R6, !PT ;  /* 0x00000006d6067209 */ /* 0x000fe80007810000 */
[----:B------:R-:W-:Y:S04]  /*7000*/  FMNMX.FTZ R6, R215, R6, !PT ;  /* 0x00000006d7067209 */ /* 0x000fe80007810000 */
[----:B------:R-:W-:Y:S02]  /*7010*/  FMNMX.FTZ R6, R203, R6, !PT ;  /* 0x00000006cb067209 */ /* 0x000fe40007810000 */
[----:B-1----:R-:W-:Y:S02]  /*7020*/  FMNMX.FTZ R3, R3, R7, !PT ;  /* 0x0000000703037209 */ /* 0x002fe40007810000 */
[----:B------:R-:W-:Y:S02]  /*7030*/  FMNMX.FTZ R7, R175, R105, !PT ;  /* 0x00000069af077209 */ /* 0x000fe40007810000 */
[----:B--2---:R-:W-:Y:S01]  /*7040*/  FMNMX.FTZ R5, R5, R8, !PT ;  /* 0x0000000805057209 */ /* 0x004fe20007810000 */
[----:B------:R-:W1:Y:S01]  /*7050*/  SHFL.BFLY PT, R10, R3, 0x1, 0x1f ;  /* 0x0c201f00030a7f89 */ /* 0x000e6200000e0000 */
[----:B------:R-:W-:Y:S02]  /*7060*/  FMNMX.FTZ R7, R179, R7, !PT ;  /* 0x00000007b3077209 */ /* 0x000fe40007810000 */
[----:B------:R-:W-:Y:S02]  /*7070*/  FMNMX.FTZ R6, R202, R6, !PT ;  /* 0x00000006ca067209 */ /* 0x000fe40007810000 */
[----:B------:R-:W-:Y:S02]  /*7080*/  FMNMX.FTZ R7, R167, R7, !PT ;  /* 0x00000007a7077209 */ /* 0x000fe40007810000 */
[----:B------:R-:W-:Y:S01]  /*7090*/  FMNMX.FTZ R6, R201, R6, !PT ;  /* 0x00000006c9067209 */ /* 0x000fe20007810000 */
[----:B------:R-:W2:Y:S01]  /*70a0*/  SHFL.BFLY PT, R8, R5, 0x1, 0x1f ;  /* 0x0c201f0005087f89 */ /* 0x000ea200000e0000 */
[----:B------:R-:W-:Y:S02]  /*70b0*/  FMNMX.FTZ R7, R166, R7, !PT ;  /* 0x00000007a6077209 */ /* 0x000fe40007810000 */
[----:B------:R-:W-:Y:S02]  /*70c0*/  FMNMX.FTZ R6, R171, R6, !PT ;  /* 0x00000006ab067209 */ /* 0x000fe40007810000 */
[----:B------:R-:W-:Y:S03]  /*70d0*/  FMNMX.FTZ R7, R208, R7, !PT ;  /* 0x00000007d0077209 */ /* 0x000fe60007810000 */
[----:B------:R-:W3:Y:S01]  /*70e0*/  SHFL.BFLY PT, R9, R6, 0x2, 0x1f ;  /* 0x0c401f0006097f89 */ /* 0x000ee200000e0000 */
[----:B------:R-:W-:Y:S02]  /*70f0*/  FMNMX.FTZ R7, R207, R7, !PT ;  /* 0x00000007cf077209 */ /* 0x000fe40007810000 */
[----:B-1----:R-:W-:Y:S02]  /*7100*/  FMNMX.FTZ R108, R3, R10, !PT ;  /* 0x0000000a036c7209 */ /* 0x002fe40007810000 */
[----:B------:R-:W-:Y:S03]  /*7110*/  FMNMX.FTZ R3, R217, R7, !PT ;  /* 0x00000007d9037209 */ /* 0x000fe60007810000 */
[----:B------:R-:W-:Y:S01]  /*7120*/  FADD.FTZ R0, -R108, R0 ;  /* 0x000000006c007221 */ /* 0x000fe20000010100 */
[----:B------:R-:W-:Y:S01]  /*7130*/  FMNMX.FTZ R3, R216, R3, !PT ;  /* 0x00000003d8037209 */ /* 0x000fe20007810000 */
[----:B------:R-:W-:Y:S01]  /*7140*/  FMUL.FTZ R161, R108, c[0x0][0x2d0] ;  /* 0x0000b4006ca17a20 */ /* 0x000fe20000410000 */
[----:B--2---:R-:W-:Y:S02]  /*7150*/  FMNMX.FTZ R107, R5, R8, !PT ;  /* 0x00000008056b7209 */ /* 0x004fe40007810000 */
[----:B------:R-:W-:Y:S01]  /*7160*/  FMNMX.FTZ R5, R211, R3, !PT ;  /* 0x00000003d3057209 */ /* 0x000fe20007810000 */
[----:B------:R-:W-:Y:S02]  /*7170*/  FMUL.FTZ R3, R0, c[0x0][0x2d0] ;  /* 0x0000b40000037a20 */ /* 0x000fe40000410000 */
[----:B------:R-:W-:Y:S01]  /*7180*/  FMUL.FTZ R162, R107, c[0x0][0x2d0] ;  /* 0x0000b4006ba27a20 */ /* 0x000fe20000410000 */
[----:B------:R-:W-:Y:S01]  /*7190*/  FMNMX.FTZ R0, R209, R5, !PT ;  /* 0x00000005d1007209 */ /* 0x000fe20007810000 */
[----:B------:R1:W2:Y:S01]  /*71a0*/  MUFU.EX2 R100, R3 ;  /* 0x0000000300647308 */ /* 0x0002a20000000800 */
[----:B---3--:R-:W-:Y:S01]  /*71b0*/  FMNMX.FTZ R6, R6, R9, !PT ;  /* 0x0000000906067209 */ /* 0x008fe20007810000 */
[----:B------:R-:W-:Y:S01]  /*71c0*/  FADD.FTZ R2, -R107, R2 ;  /* 0x000000026b027221 */ /* 0x000fe20000010100 */
[----:B------:R-:W-:Y:S03]  /*71d0*/  FMNMX.FTZ R0, R104, R0, !PT ;  /* 0x0000000068007209 */ /* 0x000fe60007810000 */
[----:B------:R-:W3:Y:S01]  /*71e0*/  SHFL.BFLY PT, R9, R6, 0x1, 0x1f ;  /* 0x0c201f0006097f89 */ /* 0x000ee200000e0000 */
[----:B------:R-:W-:Y:S01]  /*71f0*/  FMNMX.FTZ R0, R103, R0, !PT ;  /* 0x0000000067007209 */ /* 0x000fe20007810000 */
[----:B------:R-:W-:Y:S04]  /*7200*/  FMUL.FTZ R2, R2, c[0x0][0x2d0] ;  /* 0x0000b40002027a20 */ /* 0x000fe80000410000 */
[----:B------:R4:W5:Y:S02]  /*7210*/  MUFU.EX2 R102, R2 ;  /* 0x0000000200667308 */ /* 0x0009640000000800 */
[----:B-1----:R-:W1:Y:S01]  /*7220*/  SHFL.BFLY PT, R3, R0, 0x2, 0x1f ;  /* 0x0c401f0000037f89 */ /* 0x002e6200000e0000 */
[C---:B--2---:R-:W-:Y:S02]  /*7230*/  FMUL.FTZ R5, R100.reuse, R117 ;  /* 0x0000007564057220 */ /* 0x044fe40000410000 */
[C---:B------:R-:W-:Y:S02]  /*7240*/  FMUL.FTZ R17, R100.reuse, R125 ;  /* 0x0000007d64117220 */ /* 0x040fe40000410000 */
[----:B------:R-:W-:Y:S01]  /*7250*/  FMUL.FTZ R16, R100, R124 ;  /* 0x0000007c64107220 */ /* 0x000fe20000410000 */
[----:B---3--:R-:W-:Y:S01]  /*7260*/  FMNMX.FTZ R106, R6, R9, !PT ;  /* 0x00000009066a7209 */ /* 0x008fe20007810000 */
[C---:B------:R-:W-:Y:S02]  /*7270*/  FMUL.FTZ R33, R100.reuse, R141 ;  /* 0x0000008d64217220 */ /* 0x040fe40000410000 */
[----:B------:R-:W-:Y:S02]  /*7280*/  FMUL.FTZ R32, R100, R140 ;  /* 0x0000008c64207220 */ /* 0x000fe40000410000 */
[C---:B------:R-:W-:Y:S02]  /*7290*/  FMUL.FTZ R160, R106.reuse, c[0x0][0x2d0] ;  /* 0x0000b4006aa07a20 */ /* 0x040fe40000410000 */
[----:B----4-:R-:W-:Y:S02]  /*72a0*/  FADD.FTZ R2, -R106, R4 ;  /* 0x000000046a027221 */ /* 0x010fe40000010100 */
[--C-:B------:R-:W-:Y:S02]  /*72b0*/  FFMA.FTZ R4, R173, c[0x0][0x2d0], -R161.reuse ;  /* 0x0000b400ad047a23 */ /* 0x100fe400000108a1 */
[----:B------:R-:W-:Y:S02]  /*72c0*/  FMUL.FTZ R2, R2, c[0x0][0x2d0] ;  /* 0x0000b40002027a20 */ /* 0x000fe40000410000 */
[----:B------:R-:W-:Y:S01]  /*72d0*/  MUFU.EX2 R173, R4 ;  /* 0x0000000400ad7308 */ /* 0x000fe20000000800 */
[C---:B-----5:R-:W-:Y:S02]  /*72e0*/  FMUL.FTZ R6, R102.reuse, R118 ;  /* 0x0000007666067220 */ /* 0x060fe40000410000 */
[----:B------:R-:W-:Y:S01]  /*72f0*/  FMUL.FTZ R7, R102, R119 ;  /* 0x0000007766077220 */ /* 0x000fe20000410000 */
[----:B-1----:R-:W-:Y:S01]  /*7300*/  FMNMX.FTZ R0, R0, R3, !PT ;  /* 0x0000000300007209 */ /* 0x002fe20007810000 */
[--C-:B------:R-:W-:Y:S02]  /*7310*/  FFMA.FTZ R3, R176, c[0x0][0x2d0], -R162.reuse ;  /* 0x0000b400b0037a23 */ /* 0x100fe400000108a2 */
[C---:B------:R-:W-:Y:S03]  /*7320*/  FMUL.FTZ R18, R102.reuse, R126 ;  /* 0x0000007e66127220 */ /* 0x040fe60000410000 */
[----:B------:R1:W-:Y:S01]  /*7330*/  MUFU.EX2 R230, R3 ;  /* 0x0000000300e67308 */ /* 0x0003e20000000800 */
[C---:B------:R-:W-:Y:S02]  /*7340*/  FMUL.FTZ R19, R102.reuse, R127 ;  /* 0x0000007f66137220 */ /* 0x040fe40000410000 */
[C---:B------:R-:W-:Y:S02]  /*7350*/  FMUL.FTZ R34, R102.reuse, R142 ;  /* 0x0000008e66227220 */ /* 0x040fe40000410000 */
[----:B------:R-:W-:Y:S02]  /*7360*/  FMUL.FTZ R35, R102, R143 ;  /* 0x0000008f66237220 */ /* 0x000fe40000410000 */
[C---:B------:R-:W-:Y:S02]  /*7370*/  FMUL.FTZ R48, R100.reuse, R156 ;  /* 0x0000009c64307220 */ /* 0x040fe40000410000 */
[----:B------:R-:W-:Y:S01]  /*7380*/  FMUL.FTZ R49, R100, R157 ;  /* 0x0000009d64317220 */ /* 0x000fe20000410000 */
[----:B------:R2:W3:Y:S01]  /*7390*/  MUFU.EX2 R101, R2 ;  /* 0x0000000200657308 */ /* 0x0004e20000000800 */
[C---:B------:R-:W-:Y:S02]  /*73a0*/  FMUL.FTZ R50, R102.reuse, R158 ;  /* 0x0000009e66327220 */ /* 0x040fe40000410000 */
[----:B------:R-:W-:Y:S02]  /*73b0*/  FMUL.FTZ R51, R102, R159 ;  /* 0x0000009f66337220 */ /* 0x000fe40000410000 */
[----:B------:R-:W-:Y:S01]  /*73c0*/  LDSM.16.MT88.4 R156, [R110+0x1400] ;  /* 0x001400006e9c783b */ /* 0x000fe20000004200 */
[----:B------:R-:W-:Y:S02]  /*73d0*/  FFMA.FTZ R124, R198, c[0x0][0x2d0], -R162 ;  /* 0x0000b400c67c7a23 */ /* 0x000fe400000108a2 */
[----:B------:R-:W-:Y:S02]  /*73e0*/  FFMA.FTZ R140, R202, c[0x0][0x2d0], -R160 ;  /* 0x0000b400ca8c7a23 */ /* 0x000fe400000108a0 */
[----:B------:R4:W-:Y:S01]  /*73f0*/  MUFU.EX2 R218, R124 ;  /* 0x0000007c00da7308 */ /* 0x0009e20000000800 */
[C---:B------:R-:W-:Y:S02]  /*7400*/  FMUL.FTZ R52, R100.reuse, R52 ;  /* 0x0000003464347220 */ /* 0x040fe40000410000 */
[----:B------:R-:W-:Y:S02]  /*7410*/  FMUL.FTZ R53, R100, R53 ;  /* 0x0000003564357220 */ /* 0x000fe40000410000 */
[--C-:B-1----:R-:W-:Y:S02]  /*7420*/  FFMA.FTZ R3, R15, c[0x0][0x2d0], -R161.reuse ;  /* 0x0000b4000f037a23 */ /* 0x102fe400000108a1 */
[C---:B------:R-:W-:Y:S02]  /*7430*/  FMUL.FTZ R54, R102.reuse, R54 ;  /* 0x0000003666367220 */ /* 0x040fe40000410000 */
[----:B------:R-:W-:Y:S01]  /*7440*/  FMUL.FTZ R55, R102, R55 ;  /* 0x0000003766377220 */ /* 0x000fe20000410000 */
[----:B------:R1:W-:Y:S01]  /*7450*/  MUFU.EX2 R233, R3 ;  /* 0x0000000300e97308 */ /* 0x0003e20000000800 */
[C---:B------:R-:W-:Y:S02]  /*7460*/  FMUL.FTZ R64, R100.reuse, R64 ;  /* 0x0000004064407220 */ /* 0x040fe40000410000 */
[----:B------:R-:W-:Y:S02]  /*7470*/  FMUL.FTZ R65, R100, R65 ;  /* 0x0000004164417220 */ /* 0x000fe40000410000 */
[--C-:B--2---:R-:W-:Y:S02]  /*7480*/  FFMA.FTZ R2, R172, c[0x0][0x2d0], -R161.reuse ;  /* 0x0000b400ac027a23 */ /* 0x104fe400000108a1 */
[C---:B---3--:R-:W-:Y:S02]  /*7490*/  FMUL.FTZ R8, R101.reuse, R112 ;  /* 0x0000007065087220 */ /* 0x048fe40000410000 */
[C---:B------:R-:W-:Y:S01]  /*74a0*/  FMUL.FTZ R9, R101.reuse, R113 ;  /* 0x0000007165097220 */ /* 0x040fe20000410000 */
[----:B------:R2:W-:Y:S01]  /*74b0*/  MUFU.EX2 R231, R2 ;  /* 0x0000000200e77308 */ /* 0x0005e20000000800 */
[C---:B------:R-:W-:Y:S02]  /*74c0*/  FMUL.FTZ R24, R101.reuse, R132 ;  /* 0x0000008465187220 */ /* 0x040fe40000410000 */
[C---:B------:R-:W-:Y:S01]  /*74d0*/  FMUL.FTZ R25, R101.reuse, R133 ;  /* 0x0000008565197220 */ /* 0x040fe20000410000 */
[----:B----4-:R-:W-:Y:S01]  /*74e0*/  LDSM.16.MT88.4 R124, [R110+0x400] ;  /* 0x000400006e7c783b */ /* 0x010fe20000004200 */
[C---:B------:R-:W-:Y:S02]  /*74f0*/  FMUL.FTZ R28, R101.reuse, R136 ;  /* 0x00000088651c7220 */ /* 0x040fe40000410000 */
[C---:B------:R-:W-:Y:S02]  /*7500*/  FMUL.FTZ R29, R101.reuse, R137 ;  /* 0x00000089651d7220 */ /* 0x040fe40000410000 */
[C---:B------:R-:W-:Y:S02]  /*7510*/  FMUL.FTZ R40, R101.reuse, R148 ;  /* 0x0000009465287220 */ /* 0x040fe40000410000 */
[C---:B------:R-:W-:Y:S02]  /*7520*/  FMUL.FTZ R41, R101.reuse, R149 ;  /* 0x0000009565297220 */ /* 0x040fe40000410000 */
[----:B------:R-:W-:Y:S02]  /*7530*/  FMUL.FTZ R44, R101, R152 ;  /* 0x00000098652c7220 */ /* 0x000fe40000410000 */
[--C-:B-1----:R-:W-:Y:S02]  /*7540*/  FFMA.FTZ R3, R13, c[0x0][0x2d0], -R161.reuse ;  /* 0x0000b4000d037a23 */ /* 0x102fe400000108a1 */
[C---:B------:R-:W-:Y:S02]  /*7550*/  FMUL.FTZ R13, R101.reuse, R121 ;  /* 0x00000079650d7220 */ /* 0x040fe40000410000 */
[----:B------:R-:W1:Y:S01]  /*7560*/  MUFU.EX2 R240, R3 ;  /* 0x0000000300f07308 */ /* 0x000e620000000800 */
[C---:B------:R-:W-:Y:S02]  /*7570*/  FMUL.FTZ R45, R101.reuse, R153 ;  /* 0x00000099652d7220 */ /* 0x040fe40000410000 */
[C---:B------:R-:W-:Y:S02]  /*7580*/  FMUL.FTZ R56, R101.reuse, R56 ;  /* 0x0000003865387220 */ /* 0x040fe40000410000 */
[--C-:B--2---:R-:W-:Y:S02]  /*7590*/  FFMA.FTZ R2, R174, c[0x0][0x2d0], -R162.reuse ;  /* 0x0000b400ae027a23 */ /* 0x104fe400000108a2 */
[C---:B------:R-:W-:Y:S02]  /*75a0*/  FMUL.FTZ R57, R101.reuse, R57 ;  /* 0x0000003965397220 */ /* 0x040fe40000410000 */
[C---:B------:R-:W-:Y:S01]  /*75b0*/  FMUL.FTZ R60, R101.reuse, R60 ;  /* 0x0000003c653c7220 */ /* 0x040fe20000410000 */
[----:B------:R2:W3:Y:S01]  /*75c0*/  MUFU.EX2 R229, R2 ;  /* 0x0000000200e57308 */ /* 0x0004e20000000800 */
[C---:B------:R-:W-:Y:S02]  /*75d0*/  FMUL.FTZ R61, R101.reuse, R61 ;  /* 0x0000003d653d7220 */ /* 0x040fe40000410000 */
[C---:B------:R-:W-:Y:S02]  /*75e0*/  FMUL.FTZ R66, R102.reuse, R66 ;  /* 0x0000004266427220 */ /* 0x040fe40000410000 */
[----:B------:R-:W-:Y:S02]  /*75f0*/  FMUL.FTZ R67, R102, R67 ;  /* 0x0000004366437220 */ /* 0x000fe40000410000 */
[C---:B------:R-:W-:Y:S02]  /*7600*/  FMUL.FTZ R68, R100.reuse, R68 ;  /* 0x0000004464447220 */ /* 0x040fe40000410000 */
[----:B------:R-:W-:Y:S02]  /*7610*/  FMUL.FTZ R69, R100, R69 ;  /* 0x0000004564457220 */ /* 0x000fe40000410000 */
[C---:B------:R-:W-:Y:S02]  /*7620*/  FMUL.FTZ R70, R102.reuse, R70 ;  /* 0x0000004666467220 */ /* 0x040fe40000410000 */
[----:B------:R-:W-:Y:S01]  /*7630*/  FMUL.FTZ R71, R102, R71 ;  /* 0x0000004766477220 */ /* 0x000fe20000410000 */
[----:B-1----:R-:W-:Y:S01]  /*7640*/  F2FP.BF16.PACK_AB R118, R240, R233 ;  /* 0x000000e9f076723e */ /* 0x002fe200000010ff */
[----:B------:R-:W-:Y:S02]  /*7650*/  FFMA.FTZ R3, R12, c[0x0][0x2d0], -R162 ;  /* 0x0000b4000c037a23 */ /* 0x000fe400000108a2 */
[C---:B------:R-:W-:Y:S02]  /*7660*/  FMUL.FTZ R12, R101.reuse, R120 ;  /* 0x00000078650c7220 */ /* 0x040fe40000410000 */
[----:B------:R1:W-:Y:S01]  /*7670*/  MUFU.EX2 R239, R3 ;  /* 0x0000000300ef7308 */ /* 0x0003e20000000800 */
[C---:B------:R-:W-:Y:S02]  /*7680*/  FMUL.FTZ R72, R101.reuse, R72 ;  /* 0x0000004865487220 */ /* 0x040fe40000410000 */
[C---:B------:R-:W-:Y:S01]  /*7690*/  FMUL.FTZ R73, R101.reuse, R73 ;  /* 0x0000004965497220 */ /* 0x040fe20000410000 */
[----:B--2---:R-:W2:Y:S01]  /*76a0*/  SHFL.BFLY PT, R2, R0, 0x1, 0x1f ;  /* 0x0c201f0000027f89 */ /* 0x004ea200000e0000 */
[----:B---3--:R-:W-:Y:S01]  /*76b0*/  F2FP.BF16.PACK_AB R117, R230, R229 ;  /* 0x000000e5e675723e */ /* 0x008fe200000010ff */
[C---:B------:R-:W-:Y:S02]  /*76c0*/  FMUL.FTZ R76, R101.reuse, R76 ;  /* 0x0000004c654c7220 */ /* 0x040fe40000410000 */
[C---:B------:R-:W-:Y:S02]  /*76d0*/  FMUL.FTZ R77, R101.reuse, R77 ;  /* 0x0000004d654d7220 */ /* 0x040fe40000410000 */
[C---:B------:R-:W-:Y:S02]  /*76e0*/  FMUL.FTZ R80, R100.reuse, R80 ;  /* 0x0000005064507220 */ /* 0x040fe40000410000 */
[----:B------:R-:W-:Y:S02]  /*76f0*/  FMUL.FTZ R81, R100, R81 ;  /* 0x0000005164517220 */ /* 0x000fe40000410000 */
[C---:B------:R-:W-:Y:S02]  /*7700*/  FMUL.FTZ R82, R102.reuse, R82 ;  /* 0x0000005266527220 */ /* 0x040fe40000410000 */
[----:B------:R-:W-:Y:S02]  /*7710*/  FMUL.FTZ R83, R102, R83 ;  /* 0x0000005366537220 */ /* 0x000fe40000410000 */
[C---:B------:R-:W-:Y:S02]  /*7720*/  FMUL.FTZ R84, R100.reuse, R84 ;  /* 0x0000005464547220 */ /* 0x040fe40000410000 */
[----:B------:R-:W-:Y:S02]  /*7730*/  FMUL.FTZ R85, R100, R85 ;  /* 0x0000005564557220 */ /* 0x000fe40000410000 */
[----:B------:R-:W-:Y:S02]  /*7740*/  FMUL.FTZ R86, R102, R86 ;  /* 0x0000005666567220 */ /* 0x000fe40000410000 */
[----:B-1----:R-:W-:Y:S02]  /*7750*/  FFMA.FTZ R3, R178, c[0x0][0x2d0], -R160 ;  /* 0x0000b400b2037a23 */ /* 0x002fe400000108a0 */
[----:B------:R-:W-:Y:S02]  /*7760*/  FMUL.FTZ R87, R102, R87 ;  /* 0x0000005766577220 */ /* 0x000fe40000410000 */
[----:B------:R1:W-:Y:S01]  /*7770*/  MUFU.EX2 R226, R3 ;  /* 0x0000000300e27308 */ /* 0x0003e20000000800 */
[----:B--2---:R-:W-:Y:S01]  /*7780*/  FMNMX.FTZ R2, R0, R2, !PT ;  /* 0x0000000200027209 */ /* 0x004fe20007810000 */
[----:B------:R-:W-:Y:S02]  /*7790*/  FFMA.FTZ R0, R14, c[0x0][0x2d0], -R162 ;  /* 0x0000b4000e007a23 */ /* 0x000fe400000108a2 */
[C---:B------:R-:W-:Y:S02]  /*77a0*/  FMUL.FTZ R88, R101.reuse, R88 ;  /* 0x0000005865587220 */ /* 0x040fe40000410000 */
[C---:B------:R-:W-:Y:S02]  /*77b0*/  FMUL.FTZ R89, R101.reuse, R89 ;  /* 0x0000005965597220 */ /* 0x040fe40000410000 */
[C---:B------:R-:W-:Y:S02]  /*77c0*/  FMUL.FTZ R92, R101.reuse, R92 ;  /* 0x0000005c655c7220 */ /* 0x040fe40000410000 */
[----:B------:R2:W3:Y:S01]  /*77d0*/  MUFU.EX2 R238, R0 ;  /* 0x0000000000ee7308 */ /* 0x0004e20000000800 */
[----:B------:R-:W-:Y:S02]  /*77e0*/  FMUL.FTZ R93, R101, R93 ;  /* 0x0000005d655d7220 */ /* 0x000fe40000410000 */
[C---:B------:R-:W-:Y:S02]  /*77f0*/  FMUL.FTZ R96, R100.reuse, R96 ;  /* 0x0000006064607220 */ /* 0x040fe40000410000 */
[----:B------:R-:W-:Y:S02]  /*7800*/  FMUL.FTZ R97, R100, R97 ;  /* 0x0000006164617220 */ /* 0x000fe40000410000 */
[C---:B------:R-:W-:Y:S02]  /*7810*/  FMUL.FTZ R98, R102.reuse, R98 ;  /* 0x0000006266627220 */ /* 0x040fe40000410000 */
[----:B------:R-:W-:Y:S02]  /*7820*/  FMUL.FTZ R99, R102, R99 ;  /* 0x0000006366637220 */ /* 0x000fe40000410000 */
[--C-:B------:R-:W-:Y:S02]  /*7830*/  FFMA.FTZ R133, R212, c[0x0][0x2d0], -R161.reuse ;  /* 0x0000b400d4857a23 */ /* 0x100fe400000108a1 */
[----:B------:R-:W-:Y:S02]  /*7840*/  FFMA.FTZ R132, R205, c[0x0][0x2d0], -R161 ;  /* 0x0000b400cd847a23 */ /* 0x000fe400000108a1 */
[--C-:B-1----:R-:W-:Y:S01]  /*7850*/  FFMA.FTZ R3, R177, c[0x0][0x2d0], -R160.reuse ;  /* 0x0000b400b1037a23 */ /* 0x102fe200000108a0 */
[----:B------:R-:W-:Y:S01]  /*7860*/  MUFU.EX2 R174, R133 ;  /* 0x0000008500ae7308 */ /* 0x000fe20000000800 */
[--C-:B------:R-:W-:Y:S02]  /*7870*/  FFMA.FTZ R137, R203, c[0x0][0x2d0], -R160.reuse ;  /* 0x0000b400cb897a23 */ /* 0x100fe400000108a0 */
[----:B--2---:R-:W-:Y:S01]  /*7880*/  FADD.FTZ R0, -R2, R105 ;  /* 0x0000006902007221 */ /* 0x004fe20000010100 */
[----:B---3--:R-:W-:Y:S06]  /*7890*/  F2FP.BF16.PACK_AB R119, R238, R239 ;  /* 0x000000efee77723e */ /* 0x008fec00000010ff */
[----:B------:R1:W2:Y:S01]  /*78a0*/  MUFU.EX2 R228, R3 ;  /* 0x0000000300e47308 */ /* 0x0002a20000000800 */
[--C-:B------:R-:W-:Y:S02]  /*78b0*/  FFMA.FTZ R105, R199, c[0x0][0x2d0], -R161.reuse ;  /* 0x0000b400c7697a23 */ /* 0x100fe400000108a1 */
[----:B------:R-:W-:Y:S07]  /*78c0*/  FMUL.FTZ R0, R0, c[0x0][0x2d0] ;  /* 0x0000b40000007a20 */ /* 0x000fee0000410000 */
[----:B------:R3:W-:Y:S10]  /*78d0*/  MUFU.EX2 R224, R105 ;  /* 0x0000006900e07308 */ /* 0x0007f40000000800 */
[----:B------:R-:W4:Y:S01]  /*78e0*/  MUFU.EX2 R0, R0 ;  /* 0x0000000000007308 */ /* 0x000f220000000800 */
[--C-:B-1----:R-:W-:Y:S01]  /*78f0*/  FFMA.FTZ R3, R165, c[0x0][0x2d0], -R160.reuse ;  /* 0x0000b400a5037a23 */ /* 0x102fe200000108a0 */
[----:B--2---:R-:W-:Y:S08]  /*7900*/  F2FP.BF16.PACK_AB R112, R228, R226 ;  /* 0x000000e2e470723e */ /* 0x004ff000000010ff */
[----:B------:R1:W-:Y:S01]  /*7910*/  MUFU.EX2 R236, R3 ;  /* 0x0000000300ec7308 */ /* 0x0003e20000000800 */
[----:B---3--:R-:W-:Y:S09]  /*7920*/  FFMA.FTZ R105, R197, c[0x0][0x2d0], -R161 ;  /* 0x0000b400c5697a23 */ /* 0x008ff200000108a1 */
[----:B------:R2:W-:Y:S01]  /*7930*/  MUFU.EX2 R225, R105 ;  /* 0x0000006900e17308 */ /* 0x0005e20000000800 */
[C---:B----4-:R-:W-:Y:S02]  /*7940*/  FMUL.FTZ R10, R0.reuse, R114 ;  /* 0x00000072000a7220 */ /* 0x050fe40000410000 */
[C---:B------:R-:W-:Y:S02]  /*7950*/  FMUL.FTZ R11, R0.reuse, R115 ;  /* 0x00000073000b7220 */ /* 0x040fe40000410000 */
[C---:B------:R-:W-:Y:S02]  /*7960*/  FMUL.FTZ R14, R0.reuse, R122 ;  /* 0x0000007a000e7220 */ /* 0x040fe40000410000 */
[C---:B------:R-:W-:Y:S03]  /*7970*/  FMUL.FTZ R15, R0.reuse, R123 ;  /* 0x0000007b000f7220 */ /* 0x040fe60000410000 */
[----:B------:R-:W-:Y:S01]  /*7980*/  MUFU.EX2 R178, R132 ;  /* 0x0000008400b27308 */ /* 0x000fe20000000800 */
[----:B------:R-:W3:Y:S01]  /*7990*/  LDSM.16.MT88.4 R120, [R110+0xc00] ;  /* 0x000c00006e78783b */ /* 0x000ee20000004200 */
[----:B------:R-:W-:Y:S02]  /*79a0*/  FMUL.FTZ R26, R0, R134 ;  /* 0x00000086001a7220 */ /* 0x000fe40000410000 */
[----:B-1----:R-:W-:Y:S02]  /*79b0*/  FFMA.FTZ R3, R164, c[0x0][0x2d0], -R160 ;  /* 0x0000b400a4037a23 */ /* 0x002fe400000108a0 */
[C---:B------:R-:W-:Y:S02]  /*79c0*/  FMUL.FTZ R27, R0.reuse, R135 ;  /* 0x00000087001b7220 */ /* 0x040fe40000410000 */
[C---:B------:R-:W-:Y:S02]  /*79d0*/  FMUL.FTZ R30, R0.reuse, R138 ;  /* 0x0000008a001e7220 */ /* 0x040fe40000410000 */
[----:B------:R-:W1:Y:S01]  /*79e0*/  MUFU.EX2 R237, R3 ;  /* 0x0000000300ed7308 */ /* 0x000e620000000800 */
[C---:B------:R-:W-:Y:S02]  /*79f0*/  FMUL.FTZ R31, R0.reuse, R139 ;  /* 0x0000008b001f7220 */ /* 0x040fe40000410000 */
[--C-:B--2---:R-:W-:Y:S02]  /*7a00*/  FFMA.FTZ R105, R195, c[0x0][0x2d0], -R162.reuse ;  /* 0x0000b400c3697a23 */ /* 0x104fe400000108a2 */
[C---:B------:R-:W-:Y:S02]  /*7a10*/  FMUL.FTZ R42, R0.reuse, R150 ;  /* 0x00000096002a7220 */ /* 0x040fe40000410000 */
[C---:B------:R-:W-:Y:S02]  /*7a20*/  FMUL.FTZ R43, R0.reuse, R151 ;  /* 0x00000097002b7220 */ /* 0x040fe40000410000 */
[C---:B------:R-:W-:Y:S01]  /*7a30*/  FMUL.FTZ R46, R0.reuse, R154 ;  /* 0x0000009a002e7220 */ /* 0x040fe20000410000 */
[----:B------:R2:W-:Y:S01]  /*7a40*/  MUFU.EX2 R223, R105 ;  /* 0x0000006900df7308 */ /* 0x0005e20000000800 */
[C---:B------:R-:W-:Y:S02]  /*7a50*/  FMUL.FTZ R47, R0.reuse, R155 ;  /* 0x0000009b002f7220 */ /* 0x040fe40000410000 */
[C---:B------:R-:W-:Y:S02]  /*7a60*/  FMUL.FTZ R58, R0.reuse, R58 ;  /* 0x0000003a003a7220 */ /* 0x040fe40000410000 */
[C---:B------:R-:W-:Y:S02]  /*7a70*/  FMUL.FTZ R59, R0.reuse, R59 ;  /* 0x0000003b003b7220 */ /* 0x040fe40000410000 */
[C---:B------:R-:W-:Y:S02]  /*7a80*/  FMUL.FTZ R62, R0.reuse, R62 ;  /* 0x0000003e003e7220 */ /* 0x040fe40000410000 */
[C---:B------:R-:W-:Y:S02]  /*7a90*/  FMUL.FTZ R63, R0.reuse, R63 ;  /* 0x0000003f003f7220 */ /* 0x040fe40000410000 */
[C---:B------:R-:W-:Y:S02]  /*7aa0*/  FMUL.FTZ R74, R0.reuse, R74 ;  /* 0x0000004a004a7220 */ /* 0x040fe40000410000 */
[----:B------:R-:W-:Y:S01]  /*7ab0*/  FMUL.FTZ R75, R0, R75 ;  /* 0x0000004b004b7220 */ /* 0x000fe20000410000 */
[----:B-1----:R-:W-:Y:S01]  /*7ac0*/  F2FP.BF16.PACK_AB R114, R237, R236 ;  /* 0x000000eced72723e */ /* 0x002fe200000010ff */
[----:B------:R-:W-:Y:S02]  /*7ad0*/  FMUL.FTZ R3, R2, c[0x0][0x2d0] ;  /* 0x0000b40002037a20 */ /* 0x000fe40000410000 */
[C---:B------:R-:W-:Y:S02]  /*7ae0*/  FMUL.FTZ R78, R0.reuse, R78 ;  /* 0x0000004e004e7220 */ /* 0x040fe40000410000 */
[--C-:B------:R-:W-:Y:S02]  /*7af0*/  FFMA.FTZ R4, R175, c[0x0][0x2d0], -R3.reuse ;  /* 0x0000b400af047a23 */ /* 0x100fe40000010803 */
[----:B------:R-:W-:Y:S02]  /*7b00*/  FMUL.FTZ R79, R0, R79 ;  /* 0x0000004f004f7220 */ /* 0x000fe40000410000 */
[----:B------:R1:W4:Y:S01]  /*7b10*/  MUFU.EX2 R164, R4 ;  /* 0x0000000400a47308 */ /* 0x0003220000000800 */
[--C-:B--2---:R-:W-:Y:S02]  /*7b20*/  FFMA.FTZ R105, R200, c[0x0][0x2d0], -R162.reuse ;  /* 0x0000b400c8697a23 */ /* 0x104fe400000108a2 */
[C---:B------:R-:W-:Y:S02]  /*7b30*/  FMUL.FTZ R90, R0.reuse, R90 ;  /* 0x0000005a005a7220 */ /* 0x040fe40000410000 */
[C---:B------:R-:W-:Y:S02]  /*7b40*/  FMUL.FTZ R91, R0.reuse, R91 ;  /* 0x0000005b005b7220 */ /* 0x040fe40000410000 */
[C---:B------:R-:W-:Y:S02]  /*7b50*/  FMUL.FTZ R94, R0.reuse, R94 ;  /* 0x0000005e005e7220 */ /* 0x040fe40000410000 */
[----:B------:R-:W-:Y:S01]  /*7b60*/  FMUL.FTZ R95, R0, R95 ;  /* 0x0000005f005f7220 */ /* 0x000fe20000410000 */
[----:B------:R2:W-:Y:S01]  /*7b70*/  MUFU.EX2 R222, R105 ;  /* 0x0000006900de7308 */ /* 0x0005e20000000800 */
[----:B------:R-:W-:Y:S02]  /*7b80*/  FFMA.FTZ R134, R169, c[0x0][0x2d0], -R162 ;  /* 0x0000b400a9867a23 */ /* 0x000fe400000108a2 */
[--C-:B------:R-:W-:Y:S02]  /*7b90*/  FFMA.FTZ R139, R201, c[0x0][0x2d0], -R160.reuse ;  /* 0x0000b400c98b7a23 */ /* 0x100fe400000108a0 */
[----:B------:R-:W-:Y:S02]  /*7ba0*/  FFMA.FTZ R138, R171, c[0x0][0x2d0], -R160 ;  /* 0x0000b400ab8a7a23 */ /* 0x000fe400000108a0 */
[--C-:B------:R-:W-:Y:S02]  /*7bb0*/  FFMA.FTZ R136, R211, c[0x0][0x2d0], -R3.reuse ;  /* 0x0000b400d3887a23 */ /* 0x100fe40000010803 */
[--C-:B------:R-:W-:Y:S01]  /*7bc0*/  FFMA.FTZ R135, R209, c[0x0][0x2d0], -R3.reuse ;  /* 0x0000b400d1877a23 */ /* 0x100fe20000010803 */
[----:B------:R-:W-:Y:S01]  /*7bd0*/  MUFU.EX2 R171, R139 ;  /* 0x0000008b00ab7308 */ /* 0x000fe20000000800 */
[--C-:B------:R-:W-:Y:S02]  /*7be0*/  FFMA.FTZ R104, R104, c[0x0][0x2d0], -R3.reuse ;  /* 0x0000b40068687a23 */ /* 0x100fe40000010803 */
[----:B-1----:R-:W-:Y:S02]  /*7bf0*/  FFMA.FTZ R4, R179, c[0x0][0x2d0], -R3 ;  /* 0x0000b400b3047a23 */ /* 0x002fe40000010803 */
[----:B----4-:R-:W-:Y:S05]  /*7c00*/  FFMA.FTZ R0, R0, R243, R164 ;  /* 0x000000f300007223 */ /* 0x010fea00000100a4 */
[----:B------:R1:W4:Y:S01]  /*7c10*/  MUFU.EX2 R227, R4 ;  /* 0x0000000400e37308 */ /* 0x0003220000000800 */
[----:B--2---:R-:W-:Y:S09]  /*7c20*/  FFMA.FTZ R105, R193, c[0x0][0x2d0], -R161 ;  /* 0x0000b400c1697a23 */ /* 0x004ff200000108a1 */
[----:B------:R2:W-:Y:S10]  /*7c30*/  MUFU.EX2 R221, R105 ;  /* 0x0000006900dd7308 */ /* 0x0005f40000000800 */
[----:B------:R5:W-:Y:S01]  /*7c40*/  MUFU.EX2 R169, R104 ;  /* 0x0000006800a97308 */ /* 0x000be20000000800 */
[----:B-1----:R-:W-:Y:S01]  /*7c50*/  FFMA.FTZ R4, R167, c[0x0][0x2d0], -R3 ;  /* 0x0000b400a7047a23 */ /* 0x002fe20000010803 */
[C---:B----4-:R-:W-:Y:S01]  /*7c60*/  F2FP.BF16.PACK_AB R113, R227.reuse, R164 ;  /* 0x000000a4e371723e */ /* 0x050fe200000010ff */
[----:B------:R-:W-:Y:S07]  /*7c70*/  FADD.FTZ R0, R227, R0 ;  /* 0x00000000e3007221 */ /* 0x000fee0000010000 */
[----:B------:R1:W4:Y:S01]  /*7c80*/  MUFU.EX2 R234, R4 ;  /* 0x0000000400ea7308 */ /* 0x0003220000000800 */
[----:B--2---:R-:W-:Y:S09]  /*7c90*/  FFMA.FTZ R105, R194, c[0x0][0x2d0], -R161 ;  /* 0x0000b400c2697a23 */ /* 0x004ff200000108a1 */
[----:B------:R2:W-:Y:S01]  /*7ca0*/  MUFU.EX2 R220, R105 ;  /* 0x0000006900dc7308 */ /* 0x0005e20000000800 */
[----:B-----5:R-:W-:Y:S04]  /*7cb0*/  FFMA.FTZ R104, R101, R242, R226 ;  /* 0x000000f265687223 */ /* 0x020fe800000100e2 */
[----:B------:R-:W-:Y:S05]  /*7cc0*/  FADD.FTZ R104, R228, R104 ;  /* 0x00000068e4687221 */ /* 0x000fea0000010000 */
[----:B------:R-:W-:Y:S01]  /*7cd0*/  MUFU.EX2 R167, R137 ;  /* 0x0000008900a77308 */ /* 0x000fe20000000800 */
[----:B-1----:R-:W-:Y:S02]  /*7ce0*/  FFMA.FTZ R4, R166, c[0x0][0x2d0], -R3 ;  /* 0x0000b400a6047a23 */ /* 0x002fe40000010803 */
[----:B----4-:R-:W-:Y:S07]  /*7cf0*/  FADD.FTZ R0, R234, R0 ;  /* 0x00000000ea007221 */ /* 0x010fee0000010000 */
[----:B------:R1:W4:Y:S01]  /*7d00*/  MUFU.EX2 R235, R4 ;  /* 0x0000000400eb7308 */ /* 0x0003220000000800 */
[----:B--2---:R-:W-:Y:S09]  /*7d10*/  FFMA.FTZ R105, R196, c[0x0][0x2d0], -R162 ;  /* 0x0000b400c4697a23 */ /* 0x004ff200000108a2 */
[----:B------:R2:W-:Y:S10]  /*7d20*/  MUFU.EX2 R219, R105 ;  /* 0x0000006900db7308 */ /* 0x0005f40000000800 */
[----:B------:R-:W-:Y:S01]  /*7d30*/  MUFU.EX2 R166, R136 ;  /* 0x0000008800a67308 */ /* 0x000fe20000000800 */
[C---:B-1----:R-:W-:Y:S01]  /*7d40*/  FMUL.FTZ R4, R100.reuse, R116 ;  /* 0x0000007464047220 */ /* 0x042fe20000410000 */
[----:B------:R-:W-:Y:S01]  /*7d50*/  F2FP.BF16.PACK_AB R116, R231, R173 ;  /* 0x000000ade774723e */ /* 0x000fe200000010ff */
[C---:B----4-:R-:W-:Y:S01]  /*7d60*/  FADD.FTZ R0, R235.reuse, R0 ;  /* 0x00000000eb007221 */ /* 0x050fe20000010000 */
[----:B------:R-:W-:Y:S06]  /*7d70*/  F2FP.BF16.PACK_AB R115, R235, R234 ;  /* 0x000000eaeb73723e */ /* 0x000fec00000010ff */
[----:B------:R-:W-:Y:S01]  /*7d80*/  MUFU.EX2 R172, R138 ;  /* 0x0000008a00ac7308 */ /* 0x000fe20000000800 */
[-C--:B------:R-:W-:Y:S05]  /*7d90*/  HMMA.16816.F32.BF16 R4, R116, R20.reuse, R4 ;  /* 0x000000147404723c */ /* 0x080fea0000041804 */
[----:B--2---:R-:W-:Y:S03]  /*7da0*/  FFMA.FTZ R105, R213, c[0x0][0x2d0], -R160 ;  /* 0x0000b400d5697a23 */ /* 0x004fe600000108a0 */
[C---:B------:R-:W-:Y:S01]  /*7db0*/  HMMA.16816.F32.BF16 R8, R112.reuse, R20, R8 ;  /* 0x000000147008723c */ /* 0x040fe20000041808 */
[----:B------:R1:W-:Y:S06]  /*7dc0*/  MUFU.EX2 R200, R105 ;  /* 0x0000006900c87308 */ /* 0x0003ec0000000800 */
[C---:B------:R-:W-:Y:S01]  /*7dd0*/  FMUL.FTZ R20, R100.reuse, R128 ;  /* 0x0000008064147220 */ /* 0x040fe20000410000 */
[-C--:B------:R-:W-:Y:S04]  /*7de0*/  HMMA.16816.F32.BF16 R12, R112, R22.reuse, R12 ;  /* 0x00000016700c723c */ /* 0x080fe8000004180c */
[----:B------:R-:W-:Y:S02]  /*7df0*/  FMUL.FTZ R21, R100, R129 ;  /* 0x0000008164157220 */ /* 0x000fe40000410000 */
[--C-:B------:R-:W-:Y:S02]  /*7e00*/  FFMA.FTZ R129, R206, c[0x0][0x2d0], -R162.reuse ;  /* 0x0000b400ce817a23 */ /* 0x100fe400000108a2 */
[C---:B------:R-:W-:Y:S02]  /*7e10*/  HMMA.16816.F32.BF16 R16, R116.reuse, R22, R16 ;  /* 0x000000167410723c */ /* 0x040fe40000041810 */
[----:B------:R-:W-:Y:S02]  /*7e20*/  MUFU.EX2 R175, R129 ;  /* 0x0000008100af7308 */ /* 0x000fe40000000800 */
[----:B------:R-:W-:Y:S03]  /*7e30*/  FFMA.FTZ R128, R204, c[0x0][0x2d0], -R162 ;  /* 0x0000b400cc807a23 */ /* 0x000fe600000108a2 */
[C---:B------:R-:W-:Y:S02]  /*7e40*/  FMUL.FTZ R22, R102.reuse, R130 ;  /* 0x0000008266167220 */ /* 0x040fe40000410000 */
[----:B------:R-:W-:Y:S03]  /*7e50*/  FMUL.FTZ R23, R102, R131 ;  /* 0x0000008366177220 */ /* 0x000fe60000410000 */
[--C-:B-1----:R-:W-:Y:S01]  /*7e60*/  FFMA.FTZ R105, R210, c[0x0][0x2d0], -R160.reuse ;  /* 0x0000b400d2697a23 */ /* 0x102fe200000108a0 */
[----:B------:R-:W1:Y:S01]  /*7e70*/  MUFU.EX2 R176, R128 ;  /* 0x0000008000b07308 */ /* 0x000e620000000800 */
[--C-:B------:R-:W-:Y:S02]  /*7e80*/  FFMA.FTZ R131, R168, c[0x0][0x2d0], -R161.reuse ;  /* 0x0000b400a8837a23 */ /* 0x100fe400000108a1 */
[-C--:B------:R-:W-:Y:S03]  /*7e90*/  HMMA.16816.F32.BF16 R20, R116, R36.reuse, R20 ;  /* 0x000000247414723c */ /* 0x080fe60000041814 */
[----:B------:R-:W-:Y:S04]  /*7ea0*/  FFMA.FTZ R130, R163, c[0x0][0x2d0], -R161 ;  /* 0x0000b400a3827a23 */ /* 0x000fe800000108a1 */
[----:B------:R2:W-:Y:S01]  /*7eb0*/  MUFU.EX2 R210, R105 ;  /* 0x0000006900d27308 */ /* 0x0005e20000000800 */
[C---:B------:R-:W-:Y:S07]  /*7ec0*/  HMMA.16816.F32.BF16 R24, R112.reuse, R36, R24 ;  /* 0x000000247018723c */ /* 0x040fee0000041818 */
[C---:B------:R-:W-:Y:S01]  /*7ed0*/  FMUL.FTZ R36, R100.reuse, R144 ;  /* 0x0000009064247220 */ /* 0x040fe20000410000 */
[-C--:B------:R-:W-:Y:S01]  /*7ee0*/  HMMA.16816.F32.BF16 R28, R112, R38.reuse, R28 ;  /* 0x00000026701c723c */ /* 0x080fe2000004181c */
[----:B------:R-:W-:Y:S03]  /*7ef0*/  MUFU.EX2 R179, R131 ;  /* 0x0000008300b37308 */ /* 0x000fe60000000800 */
[----:B------:R-:W-:Y:S01]  /*7f00*/  FMUL.FTZ R37, R100, R145 ;  /* 0x0000009164257220 */ /* 0x000fe20000410000 */
[----:B-1----:R-:W-:Y:S01]  /*7f10*/  F2FP.BF16.PACK_AB R101, R176, R175 ;  /* 0x000000afb065723e */ /* 0x002fe200000010ff */
[----:B------:R-:W-:Y:S02]  /*7f20*/  FFMA.FTZ R100, R100, R232, R173 ;  /* 0x000000e864647223 */ /* 0x000fe400000100ad */
[C---:B------:R-:W-:Y:S03]  /*7f30*/  HMMA.16816.F32.BF16 R32, R116.reuse, R38, R32 ;  /* 0x000000267420723c */ /* 0x040fe60000041820 */
[----:B------:R-:W-:Y:S04]  /*7f40*/  MUFU.EX2 R193, R130 ;  /* 0x0000008200c17308 */ /* 0x000fe80000000800 */
[C---:B------:R-:W-:Y:S02]  /*7f50*/  FMUL.FTZ R38, R102.reuse, R146 ;  /* 0x0000009266267220 */ /* 0x040fe40000410000 */
[----:B------:R-:W-:Y:S03]  /*7f60*/  FMUL.FTZ R39, R102, R147 ;  /* 0x0000009366277220 */ /* 0x000fe60000410000 */
[--C-:B--2---:R-:W-:Y:S01]  /*7f70*/  FFMA.FTZ R105, R208, c[0x0][0x2d0], -R3.reuse ;  /* 0x0000b400d0697a23 */ /* 0x104fe20000010803 */
[----:B------:R-:W-:Y:S03]  /*7f80*/  MUFU.EX2 R173, R134 ;  /* 0x0000008600ad7308 */ /* 0x000fe60000000800 */
[-C--:B---3--:R-:W-:Y:S07]  /*7f90*/  HMMA.16816.F32.BF16 R36, R116, R120.reuse, R36 ;  /* 0x000000787424723c */ /* 0x088fee0000041824 */
[----:B------:R1:W-:Y:S01]  /*7fa0*/  MUFU.EX2 R198, R105 ;  /* 0x0000006900c67308 */ /* 0x0003e20000000800 */
[C---:B------:R-:W-:Y:S08]  /*7fb0*/  HMMA.16816.F32.BF16 R40, R112.reuse, R120, R40 ;  /* 0x000000787028723c */ /* 0x040ff00000041828 */
[-C--:B------:R-:W-:Y:S01]  /*7fc0*/  HMMA.16816.F32.BF16 R44, R112, R122.reuse, R44 ;  /* 0x0000007a702c723c */ /* 0x080fe2000004182c */
[----:B------:R-:W2:Y:S07]  /*7fd0*/  MUFU.EX2 R168, R135 ;  /* 0x0000008700a87308 */ /* 0x000eae0000000800 */
[C---:B------:R-:W-:Y:S01]  /*7fe0*/  HMMA.16816.F32.BF16 R48, R116.reuse, R122, R48 ;  /* 0x0000007a7430723c */ /* 0x040fe20000041830 */
[----:B------:R-:W3:Y:S03]  /*7ff0*/  LDSM.16.MT88.4 R120, [R111+0xc00] ;  /* 0x000c00006f78783b */ /* 0x000ee60000004200 */
[--C-:B-1----:R-:W-:Y:S04]  /*8000*/  FFMA.FTZ R105, R207, c[0x0][0x2d0], -R3.reuse ;  /* 0x0000b400cf697a23 */ /* 0x102fe80000010803 */
[----:B------:R1:W-:Y:S01]  /*8010*/  MUFU.EX2 R199, R105 ;  /* 0x0000006900c77308 */ /* 0x0003e20000000800 */
[----:B--2---:R-:W-:Y:S03]  /*8020*/  F2FP.BF16.PACK_AB R161, R168, R166 ;  /* 0x000000a6a8a1723e */ /* 0x004fe600000010ff */
[--C-:B-1----:R-:W-:Y:S06]  /*8030*/  FFMA.FTZ R105, R214, c[0x0][0x2d0], -R160.reuse ;  /* 0x0000b400d6697a23 */ /* 0x102fec00000108a0 */
[----:B------:R1:W-:Y:S01]  /*8040*/  MUFU.EX2 R196, R105 ;  /* 0x0000006900c47308 */ /* 0x0003e20000000800 */
[-C--:B---3--:R-:W-:Y:S08]  /*8050*/  HMMA.16816.F32.BF16 R52, R116, R120.reuse, R52 ;  /* 0x000000787434723c */ /* 0x088ff00000041834 */
[C---:B------:R-:W-:Y:S08]  /*8060*/  HMMA.16816.F32.BF16 R56, R112.reuse, R120, R56 ;  /* 0x000000787038723c */ /* 0x040ff00000041838 */
[-C--:B------:R-:W-:Y:S04]  /*8070*/  HMMA.16816.F32.BF16 R60, R112, R122.reuse, R60 ;  /* 0x0000007a703c723c */ /* 0x080fe8000004183c */
[----:B-1----:R-:W-:Y:S04]  /*8080*/  FFMA.FTZ R105, R215, c[0x0][0x2d0], -R160 ;  /* 0x0000b400d7697a23 */ /* 0x002fe800000108a0 */
[C---:B------:R-:W-:Y:S01]  /*8090*/  HMMA.16816.F32.BF16 R64, R116.reuse, R122, R64 ;  /* 0x0000007a7440723c */ /* 0x040fe20000041840 */
[----:B------:R-:W1:Y:S01]  /*80a0*/  LDSM.16.MT88.4 R120, [R110+0x1800] ;  /* 0x001800006e78783b */ /* 0x000e620000004200 */
[----:B------:R2:W-:Y:S02]  /*80b0*/  MUFU.EX2 R197, R105 ;  /* 0x0000006900c57308 */ /* 0x0005e40000000800 */
[--C-:B--2---:R-:W-:Y:S08]  /*80c0*/  FFMA.FTZ R105, R217, c[0x0][0x2d0], -R3.reuse ;  /* 0x0000b400d9697a23 */ /* 0x104ff00000010803 */
[----:B------:R2:W-:Y:S01]  /*80d0*/  MUFU.EX2 R195, R105 ;  /* 0x0000006900c37308 */ /* 0x0005e20000000800 */
[-C--:B-1----:R-:W-:Y:S08]  /*80e0*/  HMMA.16816.F32.BF16 R68, R116, R120.reuse, R68 ;  /* 0x000000787444723c */ /* 0x082ff00000041844 */
[C---:B------:R-:W-:Y:S04]  /*80f0*/  HMMA.16816.F32.BF16 R72, R112.reuse, R120, R72 ;  /* 0x000000787048723c */ /* 0x040fe80000041848 */
[--C-:B--2---:R-:W-:Y:S02]  /*8100*/  FFMA.FTZ R105, R216, c[0x0][0x2d0], -R3.reuse ;  /* 0x0000b400d8697a23 */ /* 0x104fe40000010803 */
[----:B------:R-:W-:Y:S02]  /*8110*/  FFMA.FTZ R3, R103, c[0x0][0x2d0], -R3 ;  /* 0x0000b40067037a23 */ /* 0x000fe40000010803 */
[-C--:B------:R-:W-:Y:S01]  /*8120*/  HMMA.16816.F32.BF16 R76, R112, R122.reuse, R76 ;  /* 0x0000007a704c723c */ /* 0x080fe2000004184c */
[----:B------:R1:W-:Y:S07]  /*8130*/  MUFU.EX2 R194, R105 ;  /* 0x0000006900c27308 */ /* 0x0003ee0000000800 */
[C---:B------:R-:W-:Y:S01]  /*8140*/  HMMA.16816.F32.BF16 R80, R116.reuse, R122, R80 ;  /* 0x0000007a7450723c */ /* 0x040fe20000041850 */
[----:B------:R-:W2:Y:S02]  /*8150*/  LDSM.16.MT88.4 R120, [R111+0x1800] ;  /* 0x001800006f78783b */ /* 0x000ea40000004200 */
[----:B------:R-:W3:Y:S01]  /*8160*/  MUFU.EX2 R165, R3 ;  /* 0x0000000300a57308 */ /* 0x000ee20000000800 */
[----:B-1----:R-:W-:Y:S01]  /*8170*/  FFMA.FTZ R105, R170, c[0x0][0x2d0], -R162 ;  /* 0x0000b400aa697a23 */ /* 0x002fe200000108a2 */
[----:B------:R-:W-:Y:S08]  /*8180*/  F2FP.BF16.PACK_AB R162, R172, R171 ;  /* 0x000000abaca2723e */ /* 0x000ff000000010ff */
[----:B------:R1:W4:Y:S01]  /*8190*/  MUFU.EX2 R170, R140 ;  /* 0x0000008c00aa7308 */ /* 0x0003220000000800 */
[----:B---3--:R-:W-:Y:S01]  /*81a0*/  F2FP.BF16.PACK_AB R163, R165, R169 ;  /* 0x000000a9a5a3723e */ /* 0x008fe200000010ff */
[----:B------:R-:W-:Y:S01]  /*81b0*/  FFMA.FTZ R3, R102, R241, R229 ;  /* 0x000000f166037223 */ /* 0x000fe200000100e5 */
[----:B------:R-:W-:Y:S07]  /*81c0*/  F2FP.BF16.PACK_AB R102, R193, R179 ;  /* 0x000000b3c166723e */ /* 0x000fee00000010ff */
[----:B------:R-:W3:Y:S01]  /*81d0*/  MUFU.EX2 R177, R105 ;  /* 0x0000006900b17308 */ /* 0x000ee20000000800 */
[----:B------:R-:W-:Y:S01]  /*81e0*/  FADD.FTZ R164, R230, R3 ;  /* 0x00000003e6a47221 */ /* 0x000fe20000010000 */
[-C--:B--2---:R-:W-:Y:S01]  /*81f0*/  HMMA.16816.F32.BF16 R84, R116, R120.reuse, R84 ;  /* 0x000000787454723c */ /* 0x084fe20000041854 */
[----:B-1----:R-:W-:Y:S02]  /*8200*/  LDSM.16.MT88.4 R140, [R111+0x800] ;  /* 0x000800006f8c783b */ /* 0x002fe40000004200 */
[----:B----4-:R-:W-:Y:S05]  /*8210*/  F2FP.BF16.PACK_AB R160, R170, R167 ;  /* 0x000000a7aaa0723e */ /* 0x010fea00000010ff */
[C---:B------:R-:W-:Y:S04]  /*8220*/  HMMA.16816.F32.BF16 R88, R112.reuse, R120, R88 ;  /* 0x000000787058723c */ /* 0x040fe80000041858 */
[----:B---3--:R-:W-:Y:S01]  /*8230*/  F2FP.BF16.PACK_AB R103, R173, R177 ;  /* 0x000000b1ad67723e */ /* 0x008fe200000010ff */
[----:B------:R-:W-:Y:S01]  /*8240*/  FADD.FTZ R105, R231, R100 ;  /* 0x00000064e7697221 */ /* 0x000fe20000010000 */
[----:B------:R-:W-:Y:S02]  /*8250*/  F2FP.BF16.PACK_AB R100, R178, R174 ;  /* 0x000000aeb264723e */ /* 0x000fe400000010ff */
[-C--:B------:R-:W-:Y:S04]  /*8260*/  HMMA.16816.F32.BF16 R92, R112, R122.reuse, R92 ;  /* 0x0000007a705c723c */ /* 0x080fe8000004185c */
[----:B------:R-:W-:Y:S01]  /*8270*/  FADD.FTZ R3, R233, R105 ;  /* 0x00000069e9037221 */ /* 0x000fe20000010000 */
[----:B------:R-:W-:Y:S02]  /*8280*/  MOV R105, R2 ;  /* 0x0000000200697202 */ /* 0x000fe40000000f00 */
[----:B------:R-:W-:Y:S01]  /*8290*/  F2FP.BF16.PACK_AB R112, R225, R224 ;  /* 0x000000e0e170723e */ /* 0x000fe200000010ff */
[----:B------:R-:W-:Y:S01]  /*82a0*/  HMMA.16816.F32.BF16 R96, R116, R122, R96 ;  /* 0x0000007a7460723c */ /* 0x000fe20000041860 */
[----:B------:R-:W1:Y:S03]  /*82b0*/  LDSM.16.MT88.4 R120, [R111+0x400] ;  /* 0x000400006f78783b */ /* 0x000e660000004200 */
[----:B------:R-:W-:Y:S01]  /*82c0*/  F2FP.BF16.PACK_AB R113, R222, R223 ;  /* 0x000000dfde71723e */ /* 0x000fe200000010ff */
[----:B------:R-:W-:Y:S01]  /*82d0*/  FADD.FTZ R3, R240, R3 ;  /* 0x00000003f0037221 */ /* 0x000fe20000010000 */
[----:B------:R-:W-:Y:S02]  /*82e0*/  F2FP.BF16.PACK_AB R114, R220, R221 ;  /* 0x000000dddc72723e */ /* 0x000fe400000010ff */
[----:B------:R-:W-:Y:S01]  /*82f0*/  F2FP.BF16.PACK_AB R115, R219, R218 ;  /* 0x000000dadb73723e */ /* 0x000fe200000010ff */
[----:B------:R-:W-:Y:S03]  /*8300*/  FADD.FTZ R3, R224, R3 ;  /* 0x00000003e0037221 */ /* 0x000fe60000010000 */
[----:B------:R-:W-:Y:S01]  /*8310*/  F2FP.BF16.PACK_AB R116, R210, R200 ;  /* 0x000000c8d274723e */ /* 0x000fe200000010ff */
[----:B------:R-:W-:Y:S01]  /*8320*/  FADD.FTZ R3, R225, R3 ;  /* 0x00000003e1037221 */ /* 0x000fe20000010000 */
[----:B------:R-:W-:Y:S01]  /*8330*/  F2FP.BF16.PACK_AB R117, R199, R198 ;  /* 0x000000c6c775723e */ /* 0x000fe200000010ff */
[-C--:B------:R-:W-:Y:S05]  /*8340*/  HMMA.16816.F32.BF16 R4, R112, R124.reuse, R4 ;  /* 0x0000007c7004723c */ /* 0x080fea0000041804 */
[----:B------:R-:W-:Y:S02]  /*8350*/  F2FP.BF16.PACK_AB R118, R197, R196 ;  /* 0x000000c4c576723e */ /* 0x000fe400000010ff */
[----:B------:R-:W-:Y:S07]  /*8360*/  F2FP.BF16.PACK_AB R119, R194, R195 ;  /* 0x000000c3c277723e */ /* 0x000fee00000010ff */
[C---:B------:R-:W-:Y:S08]  /*8370*/  HMMA.16816.F32.BF16 R8, R116.reuse, R124, R8 ;  /* 0x0000007c7408723c */ /* 0x040ff00000041808 */
[-C--:B------:R-:W-:Y:S08]  /*8380*/  HMMA.16816.F32.BF16 R12, R116, R126.reuse, R12 ;  /* 0x0000007e740c723c */ /* 0x080ff0000004180c */
[C---:B------:R-:W-:Y:S01]  /*8390*/  HMMA.16816.F32.BF16 R16, R112.reuse, R126, R16 ;  /* 0x0000007e7010723c */ /* 0x040fe20000041810 */
[----:B------:R-:W2:Y:S07]  /*83a0*/  LDSM.16.MT88.4 R124, [R110+0x1000] ;  /* 0x001000006e7c783b */ /* 0x000eae0000004200 */
[-C--:B-1----:R-:W-:Y:S08]  /*83b0*/  HMMA.16816.F32.BF16 R20, R112, R120.reuse, R20 ;  /* 0x000000787014723c */ /* 0x082ff00000041814 */
[C---:B------:R-:W-:Y:S08]  /*83c0*/  HMMA.16816.F32.BF16 R24, R116.reuse, R120, R24 ;  /* 0x000000787418723c */ /* 0x040ff00000041818 */
[-C--:B------:R-:W-:Y:S08]  /*83d0*/  HMMA.16816.F32.BF16 R28, R116, R122.reuse, R28 ;  /* 0x0000007a741c723c */ /* 0x080ff0000004181c */
[C---:B------:R-:W-:Y:S01]  /*83e0*/  HMMA.16816.F32.BF16 R32, R112.reuse, R122, R32 ;  /* 0x0000007a7020723c */ /* 0x040fe20000041820 */
[----:B------:R-:W1:Y:S07]  /*83f0*/  LDSM.16.MT88.4 R120, [R111+0x1000] ;  /* 0x001000006f78783b */ /* 0x000e6e0000004200 */
[-C--:B--2---:R-:W-:Y:S08]  /*8400*/  HMMA.16816.F32.BF16 R36, R112, R124.reuse, R36 ;  /* 0x0000007c7024723c */ /* 0x084ff00000041824 */
        /* <DEDUP_REMOVED lines=17> */
[----:B------:R-:W-:Y:S08]  /*8520*/  HMMA.16816.F32.BF16 R96, R112, R122, R96 ;  /* 0x0000007a7060723c */ /* 0x000ff00000041860 */
[-C--:B--2---:R-:W-:Y:S01]  /*8530*/  HMMA.16816.F32.BF16 R116, R100, R124.reuse, R4 ;  /* 0x0000007c6474723c */ /* 0x084fe20000041804 */
[----:B------:R-:W1:Y:S07]  /*8540*/  LDSM.16.MT88.4 R4, [R111+0x1400] ;  /* 0x001400006f04783b */ /* 0x000e6e0000004200 */
[C---:B------:R-:W-:Y:S01]  /*8550*/  HMMA.16816.F32.BF16 R112, R160.reuse, R124, R8 ;  /* 0x0000007ca070723c */ /* 0x040fe20000041808 */
[----:B------:R-:W2:Y:S07]  /*8560*/  LDSM.16.MT88.4 R8, [R110+0x2000] ;  /* 0x002000006e08783b */ /* 0x000eae0000004200 */
[-C--:B------:R-:W-:Y:S01]  /*8570*/  HMMA.16816.F32.BF16 R120, R160, R126.reuse, R12 ;  /* 0x0000007ea078723c */ /* 0x080fe2000004180c */
[----:B------:R-:W3:Y:S07]  /*8580*/  LDSM.16.MT88.4 R12, [R111+0x2000] ;  /* 0x002000006f0c783b */ /* 0x000eee0000004200 */
        /* <DEDUP_REMOVED lines=9> */
[-C--:B-1----:R-:W-:Y:S08]  /*8620*/  HMMA.16816.F32.BF16 R52, R100, R4.reuse, R52 ;  /* 0x000000046434723c */ /* 0x082ff00000041834 */
[C---:B------:R-:W-:Y:S07]  /*8630*/  HMMA.16816.F32.BF16 R56, R160.reuse, R4, R56 ;  /* 0x00000004a038723c */ /* 0x040fee0000041838 */
[----:B------:R-:W-:Y:S01]  /*8640*/  FADD.FTZ R5, R239, R164 ;  /* 0x000000a4ef057221 */ /* 0x000fe20000010000 */
[-C--:B------:R-:W-:Y:S04]  /*8650*/  HMMA.16816.F32.BF16 R60, R160, R6.reuse, R60 ;  /* 0x00000006a03c723c */ /* 0x080fe8000004183c */
[----:B------:R-:W-:Y:S02]  /*8660*/  FADD.FTZ R5, R238, R5 ;  /* 0x00000005ee057221 */ /* 0x000fe40000010000 */
[----:B------:R-:W-:Y:S02]  /*8670*/  FADD.FTZ R4, R198, R0 ;  /* 0x00000000c6047221 */ /* 0x000fe40000010000 */
[C---:B------:R-:W-:Y:S04]  /*8680*/  HMMA.16816.F32.BF16 R64, R100.reuse, R6, R64 ;  /* 0x000000066440723c */ /* 0x040fe80000041840 */
[----:B------:R-:W-:Y:S03]  /*8690*/  FADD.FTZ R5, R223, R5 ;  /* 0x00000005df057221 */ /* 0x000fe60000010000 */
[----:B------:R-:W-:Y:S01]  /*86a0*/  FADD.FTZ R6, R236, R104 ;  /* 0x00000068ec067221 */ /* 0x000fe20000010000 */
[-C--:B--2---:R-:W-:Y:S04]  /*86b0*/  HMMA.16816.F32.BF16 R68, R100, R8.reuse, R68 ;  /* 0x000000086444723c */ /* 0x084fe80000041844 */
[----:B------:R-:W-:Y:S02]  /*86c0*/  FADD.FTZ R6, R237, R6 ;  /* 0x00000006ed067221 */ /* 0x000fe40000010000 */
[----:B------:R-:W-:Y:S02]  /*86d0*/  FADD.FTZ R0, R222, R5 ;  /* 0x00000005de007221 */ /* 0x000fe40000010000 */
[C---:B------:R-:W-:Y:S04]  /*86e0*/  HMMA.16816.F32.BF16 R72, R160.reuse, R8, R72 ;  /* 0x00000008a048723c */ /* 0x040fe80000041848 */
[----:B------:R-:W-:Y:S02]  /*86f0*/  FADD.FTZ R6, R200, R6 ;  /* 0x00000006c8067221 */ /* 0x000fe40000010000 */
[----:B------:R-:W-:Y:S02]  /*8700*/  FADD.FTZ R7, R199, R4 ;  /* 0x00000004c7077221 */ /* 0x000fe40000010000 */
[----:B------:R-:W-:Y:S01]  /*8710*/  FADD.FTZ R8, R210, R6 ;  /* 0x00000006d2087221 */ /* 0x000fe20000010000 */
[-C--:B------:R-:W-:Y:S03]  /*8720*/  HMMA.16816.F32.BF16 R76, R160, R10.reuse, R76 ;  /* 0x0000000aa04c723c */ /* 0x080fe6000004184c */
[----:B------:R-:W-:Y:S02]  /*8730*/  FADD.FTZ R5, R221, R3 ;  /* 0x00000003dd057221 */ /* 0x000fe40000010000 */
[----:B------:R-:W-:Y:S02]  /*8740*/  FADD.FTZ R6, R218, R0 ;  /* 0x00000000da067221 */ /* 0x000fe40000010000 */
[----:B------:R-:W-:Y:S01]  /*8750*/  FADD.FTZ R4, R196, R8 ;  /* 0x00000008c4047221 */ /* 0x000fe20000010000 */
[C---:B------:R-:W-:Y:S04]  /*8760*/  HMMA.16816.F32.BF16 R80, R100.reuse, R10, R80 ;  /* 0x0000000a6450723c */ /* 0x040fe80000041850 */
[----:B------:R-:W-:Y:S02]  /*8770*/  FADD.FTZ R3, R195, R7 ;  /* 0x00000007c3037221 */ /* 0x000fe40000010000 */
[----:B------:R-:W-:Y:S02]  /*8780*/  FADD.FTZ R0, R220, R5 ;  /* 0x00000005dc007221 */ /* 0x000fe40000010000 */
[----:B------:R-:W-:Y:S01]  /*8790*/  FADD.FTZ R6, R219, R6 ;  /* 0x00000006db067221 */ /* 0x000fe20000010000 */
[-C--:B---3--:R-:W-:Y:S03]  /*87a0*/  HMMA.16816.F32.BF16 R84, R100, R12.reuse, R84 ;  /* 0x0000000c6454723c */ /* 0x088fe60000041854 */
[----:B------:R-:W-:Y:S02]  /*87b0*/  FADD.FTZ R4, R197, R4 ;  /* 0x00000004c5047221 */ /* 0x000fe40000010000 */
[----:B------:R-:W-:Y:S02]  /*87c0*/  FADD.FTZ R5, R194, R3 ;  /* 0x00000003c2057221 */ /* 0x000fe40000010000 */
[----:B------:R-:W-:Y:S01]  /*87d0*/  FADD.FTZ R3, R174, R0 ;  /* 0x00000000ae037221 */ /* 0x000fe20000010000 */
        /* <DEDUP_REMOVED lines=8> */
[----:B------:R-:W-:Y:S04]  /*8860*/  HMMA.16816.F32.BF16 R96, R100, R14, R96 ;  /* 0x0000000e6460723c */ /* 0x000fe80000041860 */
[----:B------:R-:W-:Y:S02]  /*8870*/  FADD.FTZ R5, R168, R5 ;  /* 0x00000005a8057221 */ /* 0x000fe40000010000 */
[----:B------:R-:W-:Y:S02]  /*8880*/  FADD.FTZ R6, R179, R6 ;  /* 0x00000006b3067221 */ /* 0x000fe40000010000 */
[----:B------:R-:W-:Y:S04]  /*8890*/  FADD.FTZ R4, R177, R3 ;  /* 0x00000003b1047221 */ /* 0x000fe80000010000 */
[----:B------:R-:W-:Y:S02]  /*88a0*/  FADD.FTZ R3, R171, R0 ;  /* 0x00000000ab037221 */ /* 0x000fe40000010000 */
[----:B------:R-:W-:Y:S02]  /*88b0*/  FADD.FTZ R0, R169, R5 ;  /* 0x00000005a9007221 */ /* 0x000fe40000010000 */
[----:B------:R-:W-:Y:S02]  /*88c0*/  FADD.FTZ R232, R193, R6 ;  /* 0x00000006c1e87221 */ /* 0x000fe40000010000 */
[----:B------:R-:W-:Y:S02]  /*88d0*/  FADD.FTZ R241, R173, R4 ;  /* 0x00000004adf17221 */ /* 0x000fe40000010000 */
[----:B------:R-:W-:Y:S02]  /*88e0*/  FADD.FTZ R242, R172, R3 ;  /* 0x00000003acf27221 */ /* 0x000fe40000010000 */
[----:B------:R-:W-:Y:S01]  /*88f0*/  FADD.FTZ R243, R165, R0 ;  /* 0x00000000a5f37221 */ /* 0x000fe20000010000 */
[----:B------:R-:W-:-:S05]  /*8900*/  @P2 BRA `(.L_x_55) ;  /* 0xffffd25000002947 */ /* 0x000fca000383ffff */
.L_x_52:
[----:B------:R-:W-:Y:S05]  /*8910*/  BRA.DIV ~URZ, `(.L_x_56) ;  /* 0x000058827f007947 */ /* 0x000fea000b800000 */
[----:B------:R-:W1:Y:S04]  /*8920*/  SHFL.BFLY PT, R3, R232, 0x2, 0x1f ;  /* 0x0c401f00e8037f89 */ /* 0x000e6800000e0000 */
[----:B------:R-:W2:Y:S04]  /*8930*/  SHFL.BFLY PT, R2, R241, 0x2, 0x1f ;  /* 0x0c401f00f1027f89 */ /* 0x000ea800000e0000 */
[----:B------:R-:W3:Y:S04]  /*8940*/  SHFL.BFLY PT, R0, R242, 0x2, 0x1f ;  /* 0x0c401f00f2007f89 */ /* 0x000ee800000e0000 */
[----:B------:R-:W4:Y:S01]  /*8950*/  SHFL.BFLY PT, R6, R243, 0x2, 0x1f ;  /* 0x0c401f00f3067f89 */ /* 0x000f2200000e0000 */
[----:B-1----:R-:W-:-:S02]  /*8960*/  FADD.FTZ R3, R3, R232 ;  /* 0x000000e803037221 */ /* 0x002fc40000010000 */
[----:B--2---:R-:W-:-:S03]  /*8970*/  FADD.FTZ R2, R2, R241 ;  /* 0x000000f102027221 */ /* 0x004fc60000010000 */
[----:B------:R-:W1:Y:S01]  /*8980*/  SHFL.BFLY PT, R5, R3, 0x1, 0x1f ;  /* 0x0c201f0003057f89 */ /* 0x000e6200000e0000 */
[----:B---3--:R-:W-:-:S03]  /*8990*/  FADD.FTZ R0, R0, R242 ;  /* 0x000000f200007221 */ /* 0x008fc60000010000 */
[----:B------:R-:W2:Y:S01]  /*89a0*/  SHFL.BFLY PT, R4, R2, 0x1, 0x1f ;  /* 0x0c201f0002047f89 */ /* 0x000ea200000e0000 */
[----:B----4-:R-:W-:-:S03]  /*89b0*/  FADD.FTZ R6, R6, R243 ;  /* 0x000000f306067221 */ /* 0x010fc60000010000 */
[----:B------:R-:W3:Y:S04]  /*89c0*/  SHFL.BFLY PT, R7, R0, 0x1, 0x1f ;  /* 0x0c201f0000077f89 */ /* 0x000ee800000e0000 */
[----:B------:R4:W4:Y:S01]  /*89d0*/  SHFL.BFLY PT, R8, R6, 0x1, 0x1f ;  /* 0x0c201f0006087f89 */ /* 0x00092200000e0000 */
[----:B-1----:R-:W-:Y:S02]  /*89e0*/  FADD.FTZ R5, R3, R5 ;  /* 0x0000000503057221 */ /* 0x002fe40000010000 */
[----:B--2---:R-:W-:Y:S02]  /*89f0*/  FADD.FTZ R4, R2, R4 ;  /* 0x0000000402047221 */ /* 0x004fe40000010000 */
[----:B---3--:R-:W-:Y:S02]  /*8a00*/  FADD.FTZ R7, R0, R7 ;  /* 0x0000000700077221 */ /* 0x008fe40000010000 */
.L_x_132:
[----:B------:R-:W-:Y:S01]  /*8a10*/  FSETP.NE.FTZ.AND P3, PT, R5, RZ, PT ;  /* 0x000000ff0500720b */ /* 0x000fe20003f75000 */
[----:B------:R-:W-:Y:S01]  /*8a20*/  CS2R R2, SRZ ;  /* 0x0000000000027805 */ /* 0x000fe2000001ff00 */
[----:B------:R-:W-:Y:S01]  /*8a30*/  MOV R0, RZ ;  /* 0x000000ff00007202 */ /* 0x000fe20000000f00 */
[----:B----4-:R-:W-:Y:S01]  /*8a40*/  FADD.FTZ R6, R8, R6 ;  /* 0x0000000608067221 */ /* 0x010fe20000010000 */
[----:B------:R-:W-:-:S02]  /*8a50*/  FSETP.NE.FTZ.AND P2, PT, R4, RZ, PT ;  /* 0x000000ff0400720b */ /* 0x000fc40003f55000 */
[----:B------:R-:W-:Y:S02]  /*8a60*/  FSETP.NE.FTZ.AND P1, PT, R7, RZ, PT ;  /* 0x000000ff0700720b */ /* 0x000fe40003f35000 */
[----:B------:R-:W-:Y:S02]  /*8a70*/  FSETP.NE.FTZ.AND P0, PT, R6, RZ, PT ;  /* 0x000000ff0600720b */ /* 0x000fe40003f15000 */
[----:B------:R-:W-:Y:S02]  /*8a80*/  MOV R25, 0xff800000 ;  /* 0xff80000000197802 */ /* 0x000fe40000000f00 */
[----:B------:R-:W-:Y:S01]  /*8a90*/  MOV R24, 0xff800000 ;  /* 0xff80000000187802 */ /* 0x000fe20000000f00 */
[----:B------:R-:W1:Y:S01]  /*8aa0*/  @P3 MUFU.RCP R0, R5 ;  /* 0x0000000500003308 */ /* 0x000e620000001000 */
[----:B------:R-:W-:Y:S02]  /*8ab0*/  MOV R23, 0xff800000 ;  /* 0xff80000000177802 */ /* 0x000fe40000000f00 */
[----:B------:R-:W-:-:S03]  /*8ac0*/  MOV R22, 0xff800000 ;  /* 0xff80000000167802 */ /* 0x000fc60000000f00 */
[----:B------:R-:W-:Y:S02]  /*8ad0*/  @P1 MOV R10, 0x3f317218 ;  /* 0x3f317218000a1802 */ /* 0x000fe40000000f00 */
[----:B------:R-:W-:Y:S01]  /*8ae0*/  @P2 MUFU.RCP R3, R4 ;  /* 0x0000000400032308 */ /* 0x000fe20000001000 */
[----:B-1----:R-:W-:-:S07]  /*8af0*/  FMUL.FTZ R102, R0, R116 ;  /* 0x0000007400667220 */ /* 0x002fce0000410000 */
[----:B------:R-:W1:Y:S01]  /*8b00*/  @P2 MUFU.LG2 R4, R4 ;  /* 0x0000000400042308 */ /* 0x000e620000000c00 */
[C---:B------:R-:W-:Y:S02]  /*8b10*/  FMUL.FTZ R103, R0.reuse, R117 ;  /* 0x0000007500677220 */ /* 0x040fe40000410000 */
[C---:B------:R-:W-:Y:S02]  /*8b20*/  FMUL.FTZ R116, R0.reuse, R124 ;  /* 0x0000007c00747220 */ /* 0x040fe40000410000 */
[C---:B------:R-:W-:Y:S02]  /*8b30*/  FMUL.FTZ R117, R0.reuse, R125 ;  /* 0x0000007d00757220 */ /* 0x040fe40000410000 */
[C---:B------:R-:W-:Y:S01]  /*8b40*/  FMUL.FTZ R124, R0.reuse, R128 ;  /* 0x00000080007c7220 */ /* 0x040fe20000410000 */
[----:B------:R-:W-:Y:S01]  /*8b50*/  @P1 MUFU.RCP R2, R7 ;  /* 0x0000000700021308 */ /* 0x000fe20000001000 */
        /* <DEDUP_REMOVED lines=19> */
[----:B------:R-:W-:Y:S02]  /*8c90*/  FMUL.FTZ R81, R0, R97 ;  /* 0x0000006100517220 */ /* 0x000fe40000410000 */
[----:B------:R2:W3:Y:S01]  /*8ca0*/  @P1 MUFU.LG2 R0, R7 ;  /* 0x0000000700001308 */ /* 0x0004e20000000c00 */
[----:B-1----:R-:W-:-:S02]  /*8cb0*/  @P2 FMUL.FTZ R8, R4, 0.69314718246459960938 ;  /* 0x3f31721804082820 */ /* 0x002fc40000410000 */
[C---:B------:R-:W-:Y:S02]  /*8cc0*/  FMUL.FTZ R164, R3.reuse, R126 ;  /* 0x0000007e03a47220 */ /* 0x040fe40000410000 */
[C---:B------:R-:W-:Y:S02]  /*8cd0*/  FMUL.FTZ R165, R3.reuse, R127 ;  /* 0x0000007f03a57220 */ /* 0x040fe40000410000 */
[C---:B------:R-:W-:Y:S02]  /*8ce0*/  FMUL.FTZ R96, R3.reuse, R142 ;  /* 0x0000008e03607220 */ /* 0x040fe40000410000 */
[C---:B------:R-:W-:Y:S02]  /*8cf0*/  FMUL.FTZ R97, R3.reuse, R143 ;  /* 0x0000008f03617220 */ /* 0x040fe40000410000 */
[C---:B------:R-:W-:Y:S02]  /*8d00*/  FMUL.FTZ R162, R3.reuse, R118 ;  /* 0x0000007603a27220 */ /* 0x040fe40000410000 */
[----:B------:R-:W-:-:S02]  /*8d10*/  FMUL.FTZ R163, R3, R119 ;  /* 0x0000007703a37220 */ /* 0x000fc40000410000 */
[C---:B------:R-:W-:Y:S01]  /*8d20*/  FMUL.FTZ R126, R3.reuse, R66 ;  /* 0x00000042037e7220 */ /* 0x040fe20000410000 */
[----:B--2---:R-:W-:Y:S01]  /*8d30*/  @P2 MOV R7, 0x3f317218 ;  /* 0x3f31721800072802 */ /* 0x004fe20000000f00 */
[C---:B------:R-:W-:Y:S02]  /*8d40*/  FMUL.FTZ R127, R3.reuse, R67 ;  /* 0x00000043037f7220 */ /* 0x040fe40000410000 */
[----:B------:R-:W-:Y:S02]  /*8d50*/  FMUL.FTZ R142, R3, R82 ;  /* 0x00000052038e7220 */ /* 0x000fe40000410000 */
[----:B------:R-:W-:Y:S02]  /*8d60*/  @P2 FMUL.FTZ R4, R7, c[0x0][0x2d0] ;  /* 0x0000b40007042a20 */ /* 0x000fe40000410000 */
[----:B---3--:R-:W-:Y:S01]  /*8d70*/  @P1 FMUL.FTZ R7, R0, 0.69314718246459960938 ;  /* 0x3f31721800071820 */ /* 0x008fe20000410000 */
[----:B------:R-:W-:Y:S01]  /*8d80*/  MOV R0, RZ ;  /* 0x000000ff00007202 */ /* 0x000fe20000000f00 */
[----:B------:R-:W-:-:S02]  /*8d90*/  FMUL.FTZ R143, R3, R83 ;  /* 0x00000053038f7220 */ /* 0x000fc40000410000 */
[C---:B------:R-:W-:Y:S02]  /*8da0*/  FMUL.FTZ R130, R3.reuse, R130 ;  /* 0x0000008203827220 */ /* 0x040fe40000410000 */
[C---:B------:R-:W-:Y:S01]  /*8db0*/  FMUL.FTZ R131, R3.reuse, R131 ;  /* 0x0000008303837220 */ /* 0x040fe20000410000 */
[----:B------:R-:W1:Y:S01]  /*8dc0*/  @P0 MUFU.RCP R0, R6 ;  /* 0x0000000600000308 */ /* 0x000e620000001000 */
        /* <DEDUP_REMOVED lines=11> */
[----:B------:R-:W-:Y:S01]  /*8e80*/  FMUL.FTZ R83, R3, R99 ;  /* 0x0000006303537220 */ /* 0x000fe20000410000 */
[----:B------:R-:W-:Y:S01]  /*8e90*/  @P3 MOV R3, 0x3f317218 ;  /* 0x3f31721800033802 */ /* 0x000fe20000000f00 */
        /* <DEDUP_REMOVED lines=23> */
[----:B------:R-:W-:Y:S02]  /*9010*/  FMUL.FTZ R27, R2, R93 ;  /* 0x0000005d021b7220 */ /* 0x000fe40000410000 */
[----:B------:R-:W2:Y:S01]  /*9020*/  @P0 MUFU.LG2 R2, R6 ;  /* 0x0000000600020308 */ /* 0x000ea20000000c00 */
[----:B------:R-:W-:Y:S02]  /*9030*/  @P3 FMUL.FTZ R9, R5, 0.69314718246459960938 ;  /* 0x3f31721805093820 */ /* 0x000fe40000410000 */
[----:B------:R-:W-:Y:S02]  /*9040*/  @P3 FMUL.FTZ R5, R3, c[0x0][0x2d0] ;  /* 0x0000b40003053a20 */ /* 0x000fe40000410000 */
[----:B------:R-:W-:Y:S02]  /*9050*/  @P1 FMUL.FTZ R3, R10, c[0x0][0x2d0] ;  /* 0x0000b4000a031a20 */ /* 0x000fe40000410000 */
[----:B------:R-:W-:Y:S01]  /*9060*/  @P2 FFMA.FTZ R24, R4, R107, R8 ;  /* 0x0000006b04182223 */ /* 0x000fe20000010008 */
[----:B------:R-:W-:Y:S01]  /*9070*/  MOV R4, 0x1 ;  /* 0x0000000100047802 */ /* 0x000fe20000000f00 */
[----:B------:R-:W-:Y:S01]  /*9080*/  @P1 FFMA.FTZ R25, R3, R106, R7 ;  /* 0x0000006a03191223 */ /* 0x000fe20000010007 */
[----:B------:R-:W-:Y:S01]  /*9090*/  @P0 MOV R3, 0x3f317218 ;  /* 0x3f31721800030802 */ /* 0x000fe20000000f00 */
[----:B-1----:R-:W-:-:S02]  /*90a0*/  FMUL.FTZ R72, R0, R62 ;  /* 0x0000003e00487220 */ /* 0x002fc40000410000 */
[----:B------:R-:W-:Y:S02]  /*90b0*/  FMUL.FTZ R73, R0, R63 ;  /* 0x0000003f00497220 */ /* 0x000fe40000410000 */
[----:B------:R-:W-:Y:S02]  /*90c0*/  @P0 FMUL.FTZ R3, R3, c[0x0][0x2d0] ;  /* 0x0000b40003030a20 */ /* 0x000fe40000410000 */
[----:B--2---:R-:W-:Y:S02]  /*90d0*/  @P0 FMUL.FTZ R2, R2, 0.69314718246459960938 ;  /* 0x3f31721802020820 */ /* 0x004fe40000410000 */
        /* <DEDUP_REMOVED lines=21> */
[----:B------:R-:W-:Y:S01]  /*9230*/  FMUL.FTZ R45, R0, R95 ;  /* 0x0000005f002d7220 */ /* 0x000fe20000410000 */
[----:B------:R-:W-:Y:S01]  /*9240*/  PRMT R0, R4, 0x7610, R0 ;  /* 0x0000761004007816 */ /* 0x000fe20000000000 */
[----:B------:R-:W-:Y:S02]  /*9250*/  @P3 FFMA.FTZ R23, R5, R108, R9 ;  /* 0x0000006c05173223 */ /* 0x000fe40000010009 */
[----:B------:R-:W-:Y:S02]  /*9260*/  @P0 FFMA.FTZ R22, R3, R105, R2 ;  /* 0x0000006903160223 */ /* 0x000fe40000010002 */
.L_x_37:
[----:B--2---:R2:W5:Y:S04]  /*9270*/  LDL R6, [R1+0x10] ;  /* 0x0000100001067983 */ /* 0x0045680000100800 */
[----:B------:R-:W3:Y:S01]  /*9280*/  S2R R2, SR_TID.X ;  /* 0x0000000000027919 */ /* 0x000ee20000002100 */
[----:B------:R-:W-:Y:S01]  /*9290*/  BSSY B0, `(.L_x_57) ;  /* 0x0000011000007945 */ /* 0x000fe20003800000 */
[----:B---3--:R-:W-:-:S13]  /*92a0*/  LOP3.LUT P0, RZ, R2, 0x7f, RZ, 0xc0, !PT ;  /* 0x0000007f02ff7812 */ /* 0x008fda000780c0ff */
[----:B------:R-:W-:Y:S05]  /*92b0*/  @P0 BRA `(.L_x_58) ;  /* 0x000000e000000947 */ /* 0x000fea0003800000 */
[----:B--2---:R-:W2:Y:S01]  /*92c0*/  S2R R4, SR_LANEID ;  /* 0x0000000000047919 */ /* 0x004ea20000000000 */
[----:B------:R-:W-:Y:S01]  /*92d0*/  VOTEU.ANY UR4, UPT, PT ;  /* 0x0000000000047886 */ /* 0x000fe200038e0100 */
[----:B-1----:R-:W-:Y:S01]  /*92e0*/  IMAD.MOV.U32 R5, RZ, RZ, c[0x0][0x564] ;  /* 0x00015900ff057624 */ /* 0x002fe200078e00ff */
[----:B------:R-:W2:Y:S08]  /*92f0*/  FLO.U32 R3, UR4 ;  /* 0x0000000400037d00 */ /* 0x000eb000080e0000 */
[----:B------:R-:W1:Y:S01]  /*9300*/  POPC R2, UR4 ;  /* 0x0000000400027d09 */ /* 0x000e620008000000 */
[----:B--2---:R-:W-:Y:S01]  /*9310*/  ISETP.EQ.U32.AND P0, PT, R3, R4, PT ;  /* 0x000000040300720c */ /* 0x004fe20003f02070 */
[----:B------:R-:W-:-:S12]  /*9320*/  IMAD.MOV.U32 R4, RZ, RZ, c[0x0][0x560] ;  /* 0x00015800ff047624 */ /* 0x000fd800078e00ff */
[----:B-1----:R1:W2:Y:S04]  /*9330*/  @P0 ATOMG.E.ADD.STRONG.GPU PT, R2, [R4.64], R2 ;  /* 0x00000002040209a8 */ /* 0x0022a800081ee1c6 */
[----:B-1----:R-:W1:Y:S04]  /*9340*/  S2R R4, SR_LTMASK ;  /* 0x0000000000047919 */ /* 0x002e680000003900 */
[----:B--2---:R1:W2:Y:S02]  /*9350*/  SHFL.IDX PT, R3, R2, R3, 0x1f ;  /* 0x00001f0302037589 */ /* 0x0042a400000e0000 */
[----:B-1----:R-:W-:-:S06]  /*9360*/  LOP3.LUT R2, R4, UR4, RZ, 0xc0, !PT ;  /* 0x0000000404027c12 */ /* 0x002fcc000f8ec0ff */
[----:B------:R-:W2:Y:S02]  /*9370*/  POPC R2, R2 ;  /* 0x0000000200027309 */ /* 0x000ea40000000000 */
[----:B--2--5:R-:W-:-:S05]  /*9380*/  IADD3 R6, R3, c[0x0][0xc], R2 ;  /* 0x0000030003067a10 */ /* 0x024fca0007ffe002 */
[----:B------:R1:W-:Y:S02]  /*9390*/  STL [R1+0x10], R6 ;  /* 0x0000100601007387 */ /* 0x0003e40000100800 */
.L_x_58:
[----:B--2---:R-:W-:Y:S05]  /*93a0*/  BSYNC B0 ;  /* 0x0000000000007941 */ /* 0x004fea0003800000 */
.L_x_57:
[----:B------:R-:W-:Y:S01]  /*93b0*/  PRMT R0, R0, 0x9910, RZ ;  /* 0x0000991000007816 */ /* 0x000fe200000000ff */
[----:B------:R-:W-:Y:S01]  /*93c0*/  BSSY B1, `(.L_x_59) ;  /* 0x00003aa000017945 */ /* 0x000fe20003800000 */
[----:B-----5:R-:W-:Y:S02]  /*93d0*/  IMAD.MOV.U32 R74, RZ, RZ, R6 ;  /* 0x000000ffff4a7224 */ /* 0x020fe400078e0006 */
[----:B------:R-:W-:-:S13]  /*93e0*/  ISETP.NE.AND P0, PT, R0, RZ, PT ;  /* 0x000000ff0000720c */ /* 0x000fda0003f05270 */
[----:B------:R-:W-:Y:S05]  /*93f0*/  @!P0 BRA `(.L_x_60) ;  /* 0x00002cd000008947 */ /* 0x000fea0003800000 */
[----:B------:R-:W2:Y:S04]  /*9400*/  LDL R10, [R1+0x2c] ;  /* 0x00002c00010a7983 */ /* 0x000ea80000100800 */
[----:B------:R-:W3:Y:S04]  /*9410*/  LDL R7, [R1+0x30] ;  /* 0x0000300001077983 */ /* 0x000ee80000100800 */
[----:B-1----:R-:W4:Y:S04]  /*9420*/  LDL R6, [R1+0x64] ;  /* 0x0000640001067983 */ /* 0x002f280000100800 */
[----:B------:R-:W4:Y:S04]  /*9430*/  LDL R12, [R1+0x60] ;  /* 0x00006000010c7983 */ /* 0x000f280000100800 */
[----:B------:R-:W4:Y:S04]  /*9440*/  LDL R9, [R1+0x4] ;  /* 0x0000040001097983 */ /* 0x000f280000100800 */
[----:B------:R-:W4:Y:S01]  /*9450*/  LDL R8, [R1+0x28] ;  /* 0x0000280001087983 */ /* 0x000f220000100800 */
[----:B------:R-:W-:Y:S01]  /*9460*/  WARPSYNC 0xffffffff ;  /* 0xffffffff00007948 */ /* 0x000fe20003800000 */
[----:B------:R-:W-:-:S02]  /*9470*/  F2FP.BF16.PACK_AB R0, R103, R102 ;  /* 0x000000666700723e */ /* 0x000fc400000010ff */
[----:B------:R-:W-:Y:S01]  /*9480*/  BAR.SYNC.DEFER_BLOCKING 0x1, 0x80 ;  /* 0x0042000000007b1d */ /* 0x000fe20000010000 */
[----:B------:R-:W-:Y:S02]  /*9490*/  F2FP.BF16.PACK_AB R3, R163, R162 ;  /* 0x000000a2a303723e */ /* 0x000fe400000010ff */
[----:B------:R-:W-:Y:S02]  /*94a0*/  F2FP.BF16.PACK_AB R2, R117, R116 ;  /* 0x000000747502723e */ /* 0x000fe400000010ff */
[----:B------:R-:W-:Y:S02]  /*94b0*/  F2FP.BF16.PACK_AB R4, R47, R46 ;  /* 0x0000002e2f04723e */ /* 0x000fe400000010ff */
[----:B------:R-:W-:Y:S02]  /*94c0*/  F2FP.BF16.PACK_AB R5, R73, R72 ;  /* 0x000000484905723e */ /* 0x000fe400000010ff */
[----:B------:R-:W-:-:S04]  /*94d0*/  ISETP.NE.U32.AND P0, PT, RZ, c[0x0][0x508], PT ;  /* 0x00014200ff007a0c */ /* 0x000fc80003f05070 */
[----:B------:R-:W-:Y:S02]  /*94e0*/  ISETP.NE.AND.EX P1, PT, RZ, c[0x0][0x50c], PT, P0 ;  /* 0x00014300ff007a0c */ /* 0x000fe40003f25300 */
[----:B------:R-:W-:-:S04]  /*94f0*/  ISETP.NE.U32.AND P2, PT, RZ, c[0x0][0x500], PT ;  /* 0x00014000ff007a0c */ /* 0x000fc80003f45070 */
[----:B------:R-:W-:Y:S01]  /*9500*/  ISETP.NE.AND.EX P2, PT, RZ, c[0x0][0x504], PT, P2 ;  /* 0x00014100ff007a0c */ /* 0x000fe20003f45320 */
[----:B------:R-:W-:Y:S01]  /*9510*/  IMAD.MOV.U32 R11, RZ, RZ, c[0x0][0x388] ;  /* 0x0000e200ff0b7624 */ /* 0x000fe200078e00ff */
[----:B--2---:R1:W-:Y:S04]  /*9520*/  STS [R10+0x80], R0 ;  /* 0x000080000a007388 */ /* 0x0043e80000000800 */
[----:B------:R2:W-:Y:S04]  /*9530*/  STS [R10+0x280], R3 ;  /* 0x000280030a007388 */ /* 0x0005e80000000800 */
[----:B---3--:R3:W-:Y:S01]  /*9540*/  STS [R7], R2 ;  /* 0x0000000207007388 */ /* 0x0087e20000000800 */
[----:B-1----:R-:W-:-:S02]  /*9550*/  F2FP.BF16.PACK_AB R0, R165, R164 ;  /* 0x000000a4a500723e */ /* 0x002fc400000010ff */
[----:B--2---:R-:W-:-:S03]  /*9560*/  F2FP.BF16.PACK_AB R3, R29, R28 ;  /* 0x0000001c1d03723e */ /* 0x004fc600000010ff */
[----:B------:R1:W-:Y:S01]  /*9570*/  STS [R7+0x200], R0 ;  /* 0x0002000007007388 */ /* 0x0003e20000000800 */
[----:B---3--:R-:W-:-:S03]  /*9580*/  F2FP.BF16.PACK_AB R2, R57, R56 ;  /* 0x000000383902723e */ /* 0x008fc600000010ff */
[----:B------:R2:W-:Y:S04]  /*9590*/  STS [R10+0x1080], R3 ;  /* 0x001080030a007388 */ /* 0x0005e80000000800 */
[----:B------:R3:W-:Y:S01]  /*95a0*/  STS [R10+0x1280], R2 ;  /* 0x001280020a007388 */ /* 0x0007e20000000800 */
[----:B-1----:R-:W-:Y:S02]  /*95b0*/  F2FP.BF16.PACK_AB R0, R31, R30 ;  /* 0x0000001e1f00723e */ /* 0x002fe400000010ff */
[----:B--2---:R-:W-:-:S03]  /*95c0*/  F2FP.BF16.PACK_AB R3, R125, R124 ;  /* 0x0000007c7d03723e */ /* 0x004fc600000010ff */
[----:B------:R1:W-:Y:S01]  /*95d0*/  STS [R7+0x1000], R0 ;  /* 0x0010000007007388 */ /* 0x0003e20000000800 */
[----:B---3--:R-:W-:-:S03]  /*95e0*/  F2FP.BF16.PACK_AB R2, R131, R130 ;  /* 0x000000828302723e */ /* 0x008fc600000010ff */
[----:B------:R2:W-:Y:S04]  /*95f0*/  STS [R7+0x1200], R4 ;  /* 0x0012000407007388 */ /* 0x0005e80000000800 */
[----:B----4-:R3:W-:Y:S04]  /*9600*/  STS [R6+0x80], R3 ;  /* 0x0000800306007388 */ /* 0x0107e80000000800 */
[----:B------:R4:W-:Y:S01]  /*9610*/  STS [R6+0x280], R2 ;  /* 0x0002800206007388 */ /* 0x0009e20000000800 */
[----:B-1----:R-:W-:Y:S02]  /*9620*/  F2FP.BF16.PACK_AB R0, R129, R128 ;  /* 0x000000808100723e */ /* 0x002fe400000010ff */
[----:B--2---:R-:W-:-:S03]  /*9630*/  F2FP.BF16.PACK_AB R4, R33, R32 ;  /* 0x000000202104723e */ /* 0x004fc600000010ff */
[----:B------:R1:W-:Y:S01]  /*9640*/  STS [R12], R0 ;  /* 0x000000000c007388 */ /* 0x0003e20000000800 */
[----:B---3--:R-:W-:Y:S02]  /*9650*/  F2FP.BF16.PACK_AB R3, R97, R96 ;  /* 0x000000606103723e */ /* 0x008fe400000010ff */
[----:B----4-:R-:W-:-:S03]  /*9660*/  F2FP.BF16.PACK_AB R2, R69, R68 ;  /* 0x000000444502723e */ /* 0x010fc600000010ff */
[----:B------:R2:W-:Y:S04]  /*9670*/  STS [R12+0x200], R3 ;  /* 0x000200030c007388 */ /* 0x0005e80000000800 */
[----:B------:R3:W-:Y:S04]  /*9680*/  STS [R6+0x1080], R4 ;  /* 0x0010800406007388 */ /* 0x0007e80000000800 */
[----:B------:R4:W-:Y:S01]  /*9690*/  STS [R6+0x1280], R2 ;  /* 0x0012800206007388 */ /* 0x0009e20000000800 */
[----:B-1----:R-:W-:-:S05]  /*96a0*/  F2FP.BF16.PACK_AB R0, R35, R34 ;  /* 0x000000222300723e */ /* 0x002fca00000010ff */
[----:B------:R1:W-:Y:S01]  /*96b0*/  STS [R12+0x1000], R0 ;  /* 0x001000000c007388 */ /* 0x0003e20000000800 */
[----:B--2---:R-:W-:Y:S02]  /*96c0*/  F2FP.BF16.PACK_AB R3, R141, R140 ;  /* 0x0000008c8d03723e */ /* 0x004fe400000010ff */
        /* <DEDUP_REMOVED lines=19> */
[----:B------:R3:W-:Y:S01]  /*9800*/  STS [R6+0x2080], R3 ;  /* 0x0020800306007388 */ /* 0x0007e20000000800 */
[----:B-1----:R-:W-:-:S03]  /*9810*/  F2FP.BF16.PACK_AB R0, R161, R160 ;  /* 0x000000a0a100723e */ /* 0x002fc600000010ff */
[----:B------:R1:W-:Y:S04]  /*9820*/  STS [R6+0x2280], R2 ;  /* 0x0022800206007388 */ /* 0x0003e80000000800 */
[----:B------:R4:W-:Y:S01]  /*9830*/  STS [R12+0x2000], R0 ;  /* 0x002000000c007388 */ /* 0x0009e20000000800 */
[----:B--2---:R-:W-:Y:S02]  /*9840*/  F2FP.BF16.PACK_AB R4, R39, R38 ;  /* 0x000000262704723e */ /* 0x004fe400000010ff */
[----:B---3--:R-:W-:Y:S02]  /*9850*/  F2FP.BF16.PACK_AB R3, R127, R126 ;  /* 0x0000007e7f03723e */ /* 0x008fe400000010ff */
[----:B-1----:R-:W-:-:S03]  /*9860*/  F2FP.BF16.PACK_AB R2, R59, R58 ;  /* 0x0000003a3b02723e */ /* 0x002fc600000010ff */
[----:B------:R1:W-:Y:S01]  /*9870*/  STS [R12+0x2200], R3 ;  /* 0x002200030c007388 */ /* 0x0003e20000000800 */
[----:B----4-:R-:W-:-:S03]  /*9880*/  F2FP.BF16.PACK_AB R0, R41, R40 ;  /* 0x000000282900723e */ /* 0x010fc600000010ff */
[----:B------:R2:W-:Y:S04]  /*9890*/  STS [R6+0x3080], R4 ;  /* 0x0030800406007388 */ /* 0x0005e80000000800 */
[----:B------:R3:W-:Y:S04]  /*98a0*/  STS [R6+0x3280], R2 ;  /* 0x0032800206007388 */ /* 0x0007e80000000800 */
[----:B------:R4:W-:Y:S04]  /*98b0*/  STS [R12+0x3000], R0 ;  /* 0x003000000c007388 */ /* 0x0009e80000000800 */
[----:B------:R-:W-:Y:S01]  /*98c0*/  STS [R12+0x3200], R5 ;  /* 0x003200050c007388 */ /* 0x000fe20000000800 */
[----:B-1----:R-:W-:-:S02]  /*98d0*/  F2FP.BF16.PACK_AB R3, R169, R168 ;  /* 0x000000a8a903723e */ /* 0x002fc400000010ff */
[----:B--2---:R-:W-:Y:S02]  /*98e0*/  F2FP.BF16.PACK_AB R4, R101, R100 ;  /* 0x000000646504723e */ /* 0x004fe400000010ff */
[----:B---3--:R-:W-:-:S03]  /*98f0*/  F2FP.BF16.PACK_AB R2, R167, R166 ;  /* 0x000000a6a702723e */ /* 0x008fc600000010ff */
[----:B------:R1:W-:Y:S01]  /*9900*/  STS [R10+0x4080], R4 ;  /* 0x004080040a007388 */ /* 0x0003e20000000800 */
[----:B----4-:R-:W-:-:S03]  /*9910*/  F2FP.BF16.PACK_AB R0, R143, R142 ;  /* 0x0000008e8f00723e */ /* 0x010fc600000010ff */
[----:B------:R2:W-:Y:S04]  /*9920*/  STS [R10+0x4280], R3 ;  /* 0x004280030a007388 */ /* 0x0005e80000000800 */
[----:B------:R3:W-:Y:S04]  /*9930*/  STS [R7+0x4000], R2 ;  /* 0x0040000207007388 */ /* 0x0007e80000000800 */
[----:B------:R4:W-:Y:S01]  /*9940*/  STS [R7+0x4200], R0 ;  /* 0x0042000007007388 */ /* 0x0009e20000000800 */
[----:B-1----:R-:W-:Y:S02]  /*9950*/  F2FP.BF16.PACK_AB R4, R67, R66 ;  /* 0x000000424304723e */ /* 0x002fe400000010ff */
[----:B--2---:R-:W-:-:S03]  /*9960*/  F2FP.BF16.PACK_AB R3, R71, R70 ;  /* 0x000000464703723e */ /* 0x004fc600000010ff */
[----:B------:R-:W-:Y:S01]  /*9970*/  STS [R10+0x5080], R4 ;  /* 0x005080040a007388 */ /* 0x000fe20000000800 */
[----:B---3--:R-:W-:-:S03]  /*9980*/  F2FP.BF16.PACK_AB R2, R53, R52 ;  /* 0x000000343502723e */ /* 0x008fc600000010ff */
[----:B------:R1:W-:Y:S01]  /*9990*/  STS [R10+0x5280], R3 ;  /* 0x005280030a007388 */ /* 0x0003e20000000800 */
[----:B----4-:R-:W-:-:S03]  /*99a0*/  F2FP.BF16.PACK_AB R0, R63, R62 ;  /* 0x0000003e3f00723e */ /* 0x010fc600000010ff */
[----:B------:R2:W-:Y:S04]  /*99b0*/  STS [R7+0x5000], R2 ;  /* 0x0050000207007388 */ /* 0x0005e80000000800 */
[----:B------:R3:W-:Y:S01]  /*99c0*/  STS [R7+0x5200], R0 ;  /* 0x0052000007007388 */ /* 0x0007e20000000800 */
[----:B-1----:R-:W-:-:S03]  /*99d0*/  F2FP.BF16.PACK_AB R3, R85, R84 ;  /* 0x000000545503723e */ /* 0x002fc600000010ff */
[----:B------:R-:W4:Y:S01]  /*99e0*/  LDL.LU R10, [R1+0x18] ;  /* 0x00001800010a7983 */ /* 0x000f220000300800 */
[----:B------:R-:W-:Y:S02]  /*99f0*/  @P1 LEA R4, P0, R9, c[0x0][0x508], 0x2 ;  /* 0x0001420009041a11 */ /* 0x000fe400078010ff */
[----:B--2---:R-:W-:Y:S01]  /*9a00*/  F2FP.BF16.PACK_AB R2, R87, R86 ;  /* 0x000000565702723e */ /* 0x004fe200000010ff */
[----:B------:R1:W-:Y:S01]  /*9a10*/  STS [R6+0x4080], R3 ;  /* 0x0040800306007388 */ /* 0x0003e20000000800 */
[----:B------:R-:W-:Y:S02]  /*9a20*/  @P1 LEA.HI.X R5, R9, c[0x0][0x50c], R8, 0x2, P0 ;  /* 0x0001430009051a11 */ /* 0x000fe400000f1408 */
[----:B---3--:R-:W-:Y:S01]  /*9a30*/  F2FP.BF16.PACK_AB R0, R81, R80 ;  /* 0x000000505100723e */ /* 0x008fe200000010ff */
[----:B------:R2:W-:Y:S04]  /*9a40*/  STS [R6+0x4280], R2 ;  /* 0x0042800206007388 */ /* 0x0005e80000000800 */
[----:B------:R3:W-:Y:S01]  /*9a50*/  STS [R12+0x4000], R0 ;  /* 0x004000000c007388 */ /* 0x0007e20000000800 */
[----:B-1----:R-:W-:-:S02]  /*9a60*/  F2FP.BF16.PACK_AB R3, R83, R82 ;  /* 0x000000525303723e */ /* 0x002fc400000010ff */
[----:B--2---:R-:W-:-:S03]  /*9a70*/  F2FP.BF16.PACK_AB R2, R43, R42 ;  /* 0x0000002a2b02723e */ /* 0x004fc600000010ff */
[----:B------:R1:W-:Y:S01]  /*9a80*/  STS [R12+0x4200], R3 ;  /* 0x004200030c007388 */ /* 0x0003e20000000800 */
[----:B---3--:R-:W-:-:S03]  /*9a90*/  F2FP.BF16.PACK_AB R0, R55, R54 ;  /* 0x000000363700723e */ /* 0x008fc600000010ff */
[----:B------:R2:W-:Y:S04]  /*9aa0*/  STS [R6+0x5080], R2 ;  /* 0x0050800206007388 */ /* 0x0005e80000000800 */
[----:B------:R3:W-:Y:S01]  /*9ab0*/  STS [R6+0x5280], R0 ;  /* 0x0052800006007388 */ /* 0x0007e20000000800 */
[----:B-1----:R-:W-:Y:S01]  /*9ac0*/  F2FP.BF16.PACK_AB R3, R27, R26 ;  /* 0x0000001a1b03723e */ /* 0x002fe200000010ff */
[----:B--2---:R-:W-:-:S04]  /*9ad0*/  IMAD.MOV.U32 R2, RZ, RZ, RZ ;  /* 0x000000ffff027224 */ /* 0x004fc800078e00ff */
[----:B------:R1:W-:Y:S01]  /*9ae0*/  STS [R12+0x5000], R3 ;  /* 0x005000030c007388 */ /* 0x0003e20000000800 */
[----:B---3--:R-:W-:Y:S01]  /*9af0*/  F2FP.BF16.PACK_AB R0, R45, R44 ;  /* 0x0000002c2d00723e */ /* 0x008fe200000010ff */
[----:B------:R-:W-:-:S04]  /*9b00*/  IMAD.MOV.U32 R6, RZ, RZ, 0x4 ;  /* 0x00000004ff067424 */ /* 0x000fc800078e00ff */
[----:B------:R2:W-:Y:S01]  /*9b10*/  STS [R12+0x5200], R0 ;  /* 0x005200000c007388 */ /* 0x0005e20000000800 */
[----:B------:R-:W-:-:S03]  /*9b20*/  IMAD.WIDE R6, R9, R6, c[0x0][0x500] ;  /* 0x0001400009067625 */ /* 0x000fc600078e0206 */
[----:B------:R-:W-:Y:S06]  /*9b30*/  BAR.SYNC.DEFER_BLOCKING 0x1, 0x80 ;  /* 0x0042000000007b1d */ /* 0x000fec0000010000 */
[----:B------:R2:W5:Y:S04]  /*9b40*/  @P1 LDG.E R11, [R4.64] ;  /* 0x00000006040b1981 */ /* 0x000568000c1e1900 */
[----:B------:R2:W5:Y:S01]  /*9b50*/  @P2 LDG.E R2, [R6.64] ;  /* 0x0000000606022981 */ /* 0x000562000c1e1900 */
[----:B----4-:R-:W-:-:S04]  /*9b60*/  ISETP.NE.AND P0, PT, R10, RZ, PT ;  /* 0x000000ff0a00720c */ /* 0x010fc80003f05270 */
[----:B-1----:R-:W-:Y:S01]  /*9b70*/  SEL R3, R10, c[0x0][0x3d4], P0 ;  /* 0x0000f5000a037a07 */ /* 0x002fe20000000000 */
[----:B------:R-:W-:Y:S05]  /*9b80*/  @P1 BRA `(.L_x_61) ;  /* 0x0000004000001947 */ /* 0x000fea0003800000 */
[----:B--2---:R-:W-:Y:S05]  /*9b90*/  @!P2 BRA `(.L_x_61) ;  /* 0x000000300000a947 */ /* 0x004fea0003800000 */
[----:B------:R1:W2:Y:S04]  /*9ba0*/  LDG.E R0, [R6.64] ;  /* 0x0000000606007981 */ /* 0x0002a8000c1e1900 */
[----:B-1----:R-:W2:Y:S02]  /*9bb0*/  LDG.E R6, [R6.64+0x4] ;  /* 0x0000040606067981 */ /* 0x002ea4000c1e1900 */
[----:B--2--5:R-:W-:Y:S02]  /*9bc0*/  IADD3 R11, -R0, R6, RZ ;  /* 0x00000006000b7210 */ /* 0x024fe40007ffe1ff */
.L_x_61:
[----:B--2---:R-:W2:Y:S04]  /*9bd0*/  LDL R4, [R1+0xb0] ;  /* 0x0000b00001047983 */ /* 0x004ea80000100800 */
[----:B------:R-:W2:Y:S04]  /*9be0*/  LDL R75, [R1+0x14] ;  /* 0x00001400014b7983 */ /* 0x000ea80000100800 */
[----:B------:R-:W3:Y:S04]  /*9bf0*/  LDL R77, [R1+0x20] ;  /* 0x00002000014d7983 */ /* 0x000ee80000100800 */
[----:B------:R-:W4:Y:S04]  /*9c00*/  LDL R13, [R1+0x74] ;  /* 0x00007400010d7983 */ /* 0x000f280000100800 */
[----:B------:R-:W3:Y:S04]  /*9c10*/  LDL R78, [R1+0xac] ;  /* 0x0000ac00014e7983 */ /* 0x000ee80000100800 */
[----:B------:R-:W4:Y:S01]  /*9c20*/  LDL.LU R76, [R1+0x24] ;  /* 0x00002400014c7983 */ /* 0x000f220000300800 */
[----:B------:R-:W-:Y:S01]  /*9c30*/  IMAD.MOV.U32 R0, RZ, RZ, 0x368 ;  /* 0x00000368ff007424 */ /* 0x000fe200078e00ff */
[----:B------:R-:W-:-:S04]  /*9c40*/  ISETP.GT.AND P2, PT, R3, 0x1, PT ;  /* 0x000000010300780c */ /* 0x000fc80003f44270 */
[----:B------:R-:W-:-:S04]  /*9c50*/  SEL R0, R0, 0x328, P2 ;  /* 0x0000032800007807 */ /* 0x000fc80001000000 */
[----:B------:R1:W1:Y:S08]  /*9c60*/  LDC.64 R6, c[0x0][R0+0x170] ;  /* 0x00005c0000067b82 */ /* 0x0002700000000a00 */
[----:B------:R1:W3:Y:S08]  /*9c70*/  LDC.64 R14, c[0x0][R0+0x168] ;  /* 0x00005a00000e7b82 */ /* 0x0002f00000000a00 */
[----:B------:R1:W2:Y:S08]  /*9c80*/  LDC.64 R18, c[0x0][R0+0x178] ;  /* 0x00005e0000127b82 */ /* 0x0002b00000000a00 */
[----:B------:R1:W2:Y:S01]  /*9c90*/  LDC.64 R20, c[0x0][R0+0x160] ;  /* 0x0000580000147b82 */ /* 0x0002a20000000a00 */
[----:B------:R-:W-:-:S04]  /*9ca0*/  ISETP.NE.U32.AND P0, PT, RZ, c[0x0][0x500], PT ;  /* 0x00014000ff007a0c */ /* 0x000fc80003f05070 */
[----:B------:R-:W-:Y:S01]  /*9cb0*/  ISETP.NE.AND.EX P0, PT, RZ, c[0x0][0x504], PT, P0 ;  /* 0x00014100ff007a0c */ /* 0x000fe20003f05300 */
[----:B-1----:R-:W-:-:S05]  /*9cc0*/  IMAD.MOV.U32 R0, RZ, RZ, c[0x0][0x4e8] ;  /* 0x00013a00ff007624 */ /* 0x002fca00078e00ff */
[----:B------:R-:W-:Y:S02]  /*9cd0*/  ISETP.NE.AND P5, PT, R0, 0x1, PT ;  /* 0x000000010000780c */ /* 0x000fe40003fa5270 */
[----:B------:R-:W-:-:S05]  /*9ce0*/  SEL R0, R9, RZ, !P0 ;  /* 0x000000ff09007207 */ /* 0x000fca0004000000 */
[----:B------:R-:W-:Y:S01]  /*9cf0*/  IMAD R3, R7, R0, RZ ;  /* 0x0000000007037224 */ /* 0x000fe200078e02ff */
[----:B------:R-:W1:Y:S01]  /*9d00*/  S2R R79, SR_TID.X ;  /* 0x00000000004f7919 */ /* 0x000e620000002100 */
[----:B-----5:R-:W-:Y:S02]  /*9d10*/  SHF.R.S32.HI R17, RZ, 0x1f, R2 ;  /* 0x0000001fff117819 */ /* 0x020fe40000011402 */
[----:B-1----:R-:W-:-:S04]  /*9d20*/  SHF.R.S32.HI R16, RZ, 0x1f, R79 ;  /* 0x0000001fff107819 */ /* 0x002fc8000001144f */
[----:B------:R-:W-:-:S04]  /*9d30*/  LEA.HI R16, R16, R79, RZ, 0x5 ;  /* 0x0000004f10107211 */ /* 0x000fc800078f28ff */
[----:B------:R-:W-:-:S05]  /*9d40*/  LOP3.LUT R16, R16, 0xffffffe0, RZ, 0xc0, !PT ;  /* 0xffffffe010107812 */ /* 0x000fca00078ec0ff */
[----:B------:R-:W-:Y:S02]  /*9d50*/  IMAD.IADD R16, R79, 0x1, -R16 ;  /* 0x000000014f107824 */ /* 0x000fe400078e0a10 */
[----:B--2---:R-:W-:Y:S01]  /*9d60*/  IMAD R10, R75, 0x80, R4 ;  /* 0x000000804b0a7824 */ /* 0x004fe200078e0204 */
[----:B------:R-:W-:-:S03]  /*9d70*/  SEL R4, R8, RZ, !P0 ;  /* 0x000000ff08047207 */ /* 0x000fc60004000000 */
[----:B------:R-:W-:-:S04]  /*9d80*/  @P5 IMAD.HI.U32 R8, R10, c[0x0][0x4ec], RZ ;  /* 0x00013b000a085a27 */ /* 0x000fc800078e00ff */
[C---:B------:R-:W-:Y:S02]  /*9d90*/  IMAD R12, R6.reuse, R4, R3 ;  /* 0x00000004060c7224 */ /* 0x040fe400078e0203 */
[----:B------:R-:W-:-:S04]  /*9da0*/  IMAD.WIDE.U32 R4, R6, R0, RZ ;  /* 0x0000000006047225 */ /* 0x000fc800078e00ff */
[----:B---3--:R-:W-:-:S04]  /*9db0*/  IMAD.WIDE.U32 R6, R14, R77, RZ ;  /* 0x0000004d0e067225 */ /* 0x008fc800078e00ff */
[----:B------:R-:W-:Y:S01]  /*9dc0*/  IMAD.MOV.U32 R3, RZ, RZ, R10 ;  /* 0x000000ffff037224 */ /* 0x000fe200078e000a */
[----:B------:R-:W-:Y:S01]  /*9dd0*/  @P5 SHF.R.U32.HI R3, RZ, c[0x0][0x4f0], R8 ;  /* 0x00013c00ff035a19 */ /* 0x000fe20000011608 */
[----:B------:R-:W-:Y:S01]  /*9de0*/  IMAD R9, R15, R77, RZ ;  /* 0x0000004d0f097224 */ /* 0x000fe200078e02ff */
[----:B----4-:R-:W-:Y:S01]  /*9df0*/  SEL R8, R13, RZ, P2 ;  /* 0x000000ff0d087207 */ /* 0x010fe20001000000 */
[----:B------:R-:W-:Y:S01]  /*9e00*/  IMAD.IADD R12, R5, 0x1, R12 ;  /* 0x00000001050c7824 */ /* 0x000fe200078e020c */
[----:B------:R-:W-:Y:S01]  /*9e10*/  IADD3 R13, P1, P0, R4, R6, R2 ;  /* 0x00000006040d7210 */ /* 0x000fe2000783e002 */
[----:B------:R-:W-:Y:S02]  /*9e20*/  IMAD.IADD R4, R7, 0x1, R9 ;  /* 0x0000000107047824 */ /* 0x000fe400078e0209 */
[----:B------:R-:W-:Y:S02]  /*9e30*/  IMAD R9, R19, R8, RZ ;  /* 0x0000000813097224 */ /* 0x000fe400078e02ff */
[----:B------:R-:W-:-:S02]  /*9e40*/  IMAD.MOV R5, RZ, RZ, -R3 ;  /* 0x000000ffff057224 */ /* 0x000fc400078e0a03 */
[----:B------:R-:W-:Y:S01]  /*9e50*/  IMAD.WIDE.U32 R6, R18, R8, RZ ;  /* 0x0000000812067225 */ /* 0x000fe200078e00ff */
[----:B------:R-:W-:-:S03]  /*9e60*/  IADD3.X R12, R12, R4, R17, P1, P0 ;  /* 0x000000040c0c7210 */ /* 0x000fc60000fe0411 */
[----:B------:R-:W-:Y:S01]  /*9e70*/  IMAD R4, R5, c[0x0][0x4e8], R10 ;  /* 0x00013a0005047a24 */ /* 0x000fe200078e020a */
[----:B------:R-:W-:Y:S01]  /*9e80*/  IADD3 R6, P1, P0, R3, R13, R6 ;  /* 0x0000000d03067210 */ /* 0x000fe2000783e006 */
[----:B------:R-:W-:Y:S01]  /*9e90*/  IMAD.IADD R9, R7, 0x1, R9 ;  /* 0x0000000107097824 */ /* 0x000fe200078e0209 */
[----:B------:R-:W-:Y:S01]  /*9ea0*/  SHF.R.S32.HI R5, RZ, 0x1f, R3 ;  /* 0x0000001fff057819 */ /* 0x000fe20000011403 */
[----:B------:R-:W-:Y:S01]  /*9eb0*/  IMAD R3, R21, R4, RZ ;  /* 0x0000000415037224 */ /* 0x000fe200078e02ff */
[----:B------:R-:W-:Y:S02]  /*9ec0*/  SHF.R.S32.HI R8, RZ, 0x1f, R4 ;  /* 0x0000001fff087819 */ /* 0x000fe40000011404 */
[----:B------:R-:W-:Y:S01]  /*9ed0*/  IADD3.X R7, R5, R12, R9, P1, P0 ;  /* 0x0000000c05077210 */ /* 0x000fe20000fe0409 */
[----:B------:R-:W-:Y:S02]  /*9ee0*/  IMAD.MOV.U32 R9, RZ, RZ, c[0x0][0x4a8] ;  /* 0x00012a00ff097624 */ /* 0x000fe400078e00ff */
[----:B------:R-:W-:-:S02]  /*9ef0*/  IMAD R3, R20, R8, R3 ;  /* 0x0000000814037224 */ /* 0x000fc400078e0203 */
[----:B------:R-:W-:Y:S01]  /*9f00*/  IMAD.WIDE.U32 R4, R20, R4, R6 ;  /* 0x0000000414047225 */ /* 0x000fe200078e0006 */
[----:B------:R-:W-:-:S03]  /*9f10*/  SEL R6, R9, c[0x0][0x450], P2 ;  /* 0x0001140009067a07 */ /* 0x000fc60001000000 */
[----:B------:R-:W-:Y:S02]  /*9f20*/  IMAD.MOV.U32 R7, RZ, RZ, c[0x0][0x4ac] ;  /* 0x00012b00ff077624 */ /* 0x000fe400078e00ff */
[----:B------:R-:W-:Y:S01]  /*9f30*/  IMAD.IADD R3, R5, 0x1, R3 ;  /* 0x0000000105037824 */ /* 0x000fe200078e0203 */
[----:B------:R-:W-:Y:S02]  /*9f40*/  LEA R5, P0, R4, R6, 0x2 ;  /* 0x0000000604057211 */ /* 0x000fe400078010ff */
[----:B------:R-:W-:-:S04]  /*9f50*/  SEL R7, R7, c[0x0][0x454], P2 ;  /* 0x0001150007077a07 */ /* 0x000fc80001000000 */
[----:B------:R-:W-:Y:S01]  /*9f60*/  LEA.HI.X R3, R4, R7, R3, 0x2, P0 ;  /* 0x0000000704037211 */ /* 0x000fe200000f1403 */
[----:B------:R-:W-:Y:S04]  /*9f70*/  SHFL.IDX PT, R14, R5, RZ, 0x1c1f ;  /* 0x001c1fff050e7589 */ /* 0x000fe800000e0000 */
[----:B------:R-:W1:Y:S04]  /*9f80*/  SHFL.IDX PT, R15, R3, RZ, 0x1c1f ;  /* 0x001c1fff030f7589 */ /* 0x000e6800000e0000 */
[----:B------:R-:W-:Y:S04]  /*9f90*/  SHFL.IDX PT, R12, R5, 0x1, 0x1c1f ;  /* 0x003c1f00050c7f89 */ /* 0x000fe800000e0000 */
[----:B------:R-:W2:Y:S04]  /*9fa0*/  SHFL.IDX PT, R13, R3, 0x1, 0x1c1f ;  /* 0x003c1f00030d7f89 */ /* 0x000ea800000e0000 */
[----:B------:R-:W-:Y:S04]  /*9fb0*/  SHFL.IDX PT, R9, R3, 0x2, 0x1c1f ;  /* 0x005c1f0003097f89 */ /* 0x000fe800000e0000 */
[----:B------:R3:W-:Y:S01]  /*9fc0*/  SHFL.IDX PT, R7, R3, 0x3, 0x1c1f ;  /* 0x007c1f0003077f89 */ /* 0x0007e200000e0000 */
[----:B------:R-:W-:Y:S01]  /*9fd0*/  IMAD R4, R11, c[0x0][0x4e8], RZ ;  /* 0x00013a000b047a24 */ /* 0x000fe200078e02ff */
[----:B------:R-:W-:-:S02]  /*9fe0*/  LOP3.LUT P0, RZ, R16, 0x3, RZ, 0xc0, !PT ;  /* 0x0000000310ff7812 */ /* 0x000fc4000780c0ff */
[----:B------:R-:W4:Y:S01]  /*9ff0*/  SHFL.IDX PT, R8, R5, 0x2, 0x1c1f ;  /* 0x005c1f0005087f89 */ /* 0x000f2200000e0000 */
[----:B---3--:R-:W-:-:S05]  /*a000*/  IMAD R3, R75, 0x80, R78 ;  /* 0x000000804b037824 */ /* 0x008fca00078e024e */
[C---:B------:R-:W-:Y:S02]  /*a010*/  IADD3 R16, R3.reuse, 0x8, RZ ;  /* 0x0000000803107810 */ /* 0x040fe40007ffe0ff */
[CC--:B------:R-:W-:Y:S02]  /*a020*/  ISETP.GE.OR P4, PT, R3.reuse, R4.reuse, P0 ;  /* 0x000000040300720c */ /* 0x0c0fe40000786670 */
[----:B------:R-:W-:Y:S02]  /*a030*/  IADD3 R11, R3, 0x40, RZ ;  /* 0x00000040030b7810 */ /* 0x000fe40007ffe0ff */
[-C--:B------:R-:W-:Y:S02]  /*a040*/  ISETP.GE.OR P3, PT, R16, R4.reuse, P0 ;  /* 0x000000041000720c */ /* 0x080fe40000766670 */
[CC--:B------:R-:W-:Y:S01]  /*a050*/  ISETP.GE.OR P1, PT, R11.reuse, R4.reuse, P0 ;  /* 0x000000040b00720c */ /* 0x0c0fe20000726670 */
[----:B------:R3:W3:Y:S06]  /*a060*/  SHFL.IDX PT, R6, R5, 0x3, 0x1c1f ;  /* 0x007c1f0005067f89 */ /* 0x0006ec00000e0000 */
[----:B-1----:R1:W-:Y:S04]  /*a070*/  @!P4 ST.E [R14.64], R23 ;  /* 0x000000170e00c985 */ /* 0x0023e8000c101906 */
[----:B--2---:R1:W-:Y:S01]  /*a080*/  @!P3 ST.E [R12.64], R24 ;  /* 0x000000180c00b985 */ /* 0x0043e2000c101906 */
[----:B------:R-:W-:-:S03]  /*a090*/  ISETP.GE.AND P3, PT, R11, R4, PT ;  /* 0x000000040b00720c */ /* 0x000fc60003f66270 */
[----:B----4-:R1:W-:Y:S01]  /*a0a0*/  @!P1 ST.E [R8.64], R25 ;  /* 0x0000001908009985 */ /* 0x0103e2000c101906 */
[----:B------:R-:W-:Y:S02]  /*a0b0*/  LOP3.LUT R76, R76, 0xfffffffd, RZ, 0xc0, !PT ;  /* 0xfffffffd4c4c7812 */ /* 0x000fe400078ec0ff */
[----:B---3--:R-:W-:-:S04]  /*a0c0*/  IADD3 R5, R3, 0x48, RZ ;  /* 0x0000004803057810 */ /* 0x008fc80007ffe0ff */
[----:B------:R-:W-:Y:S02]  /*a0d0*/  ISETP.GE.AND P1, PT, R5, R4, PT ;  /* 0x000000040500720c */ /* 0x000fe40003f26270 */
[----:B------:R-:W-:-:S04]  /*a0e0*/  LOP3.LUT R76, R76, 0xfffffffe, RZ, 0xc0, !PT ;  /* 0xfffffffe4c4c7812 */ /* 0x000fc800078ec0ff */
[----:B------:R-:W-:-:S07]  /*a0f0*/  @P3 LOP3.LUT R76, R76, 0x1, RZ, 0xfc, !PT ;  /* 0x000000014c4c3812 */ /* 0x000fce00078efcff */
[----:B------:R-:W-:-:S05]  /*a100*/  @P1 LOP3.LUT R76, R76, 0x2, RZ, 0xfc, !PT ;  /* 0x000000024c4c1812 */ /* 0x000fca00078efcff */
[----:B------:R1:W-:Y:S01]  /*a110*/  STL [R1+0x24], R76 ;  /* 0x0000244c01007387 */ /* 0x0003e20000100800 */
[-C--:B------:R-:W-:Y:S02]  /*a120*/  ISETP.GE.OR P0, PT, R5, R4.reuse, P0 ;  /* 0x000000040500720c */ /* 0x080fe40000706670 */
[----:B------:R-:W-:-:S11]  /*a130*/  ISETP.GE.AND P6, PT, R16, R4, PT ;  /* 0x000000041000720c */ /* 0x000fd60003fc6270 */
[----:B------:R1:W-:Y:S01]  /*a140*/  @!P0 ST.E [R6.64], R22 ;  /* 0x0000001606008985 */ /* 0x0003e2000c101906 */
[----:B------:R-:W-:Y:S01]  /*a150*/  ISETP.GE.AND P0, PT, R3, R4, PT ;  /* 0x000000040300720c */ /* 0x000fe20003f06270 */
[----:B------:R-:W-:Y:S05]  /*a160*/  @P2 BRA `(.L_x_62) ;  /* 0x0000093000002947 */ /* 0x000fea0003800000 */
[----:B------:R-:W2:Y:S04]  /*a170*/  LDL R18, [R1+0x78] ;  /* 0x0000780001127983 */ /* 0x000ea80000100800 */
[----:B------:R-:W3:Y:S01]  /*a180*/  S2R R79, SR_TID.X ;  /* 0x00000000004f7919 */ /* 0x000ee20000002100 */
[----:B------:R-:W-:Y:S02]  /*a190*/  IMAD R3, R17, c[0x0][0x3a0], RZ ;  /* 0x0000e80011037a24 */ /* 0x000fe400078e02ff */
[----:B-1----:R-:W-:-:S04]  /*a1a0*/  IMAD.WIDE.U32 R6, R2, c[0x0][0x3a0], RZ ;  /* 0x0000e80002067a25 */ /* 0x002fc800078e00ff */
[----:B------:R-:W-:Y:S01]  /*a1b0*/  IMAD R2, R2, c[0x0][0x3a4], R3 ;  /* 0x0000e90002027a24 */ /* 0x000fe200078e0203 */
[--C-:B---3--:R-:W-:Y:S02]  /*a1c0*/  SHF.R.S32.HI R78, RZ, 0x1f, R79.reuse ;  /* 0x0000001fff4e7819 */ /* 0x108fe4000001144f */
[----:B------:R-:W-:Y:S02]  /*a1d0*/  SHF.R.S32.HI R76, RZ, 0x1f, R79 ;  /* 0x0000001fff4c7819 */ /* 0x000fe4000001144f */
[-C--:B------:R-:W-:Y:S02]  /*a1e0*/  LEA.HI R78, R78, R79.reuse, RZ, 0x2 ;  /* 0x0000004f4e4e7211 */ /* 0x080fe400078f10ff */
[----:B------:R-:W-:Y:S02]  /*a1f0*/  LEA.HI R76, R76, R79, RZ, 0x2 ;  /* 0x0000004f4c4c7211 */ /* 0x000fe400078f10ff */
[----:B------:R-:W-:Y:S02]  /*a200*/  LOP3.LUT R78, R78, 0xfffffffc, RZ, 0xc0, !PT ;  /* 0xfffffffc4e4e7812 */ /* 0x000fe400078ec0ff */
[----:B------:R-:W-:-:S02]  /*a210*/  SHF.R.S32.HI R76, RZ, 0x2, R76 ;  /* 0x00000002ff4c7819 */ /* 0x000fc4000001144c */
[----:B------:R-:W-:Y:S01]  /*a220*/  IADD3 R78, -R78, R79, RZ ;  /* 0x0000004f4e4e7210 */ /* 0x000fe20007ffe1ff */
[----:B------:R-:W-:-:S03]  /*a230*/  IMAD.IADD R3, R7, 0x1, R2 ;  /* 0x0000000107037824 */ /* 0x000fc600078e0202 */
[----:B------:R-:W-:Y:S01]  /*a240*/  LEA R5, R78, R76, 0x5 ;  /* 0x0000004c4e057211 */ /* 0x000fe200078e28ff */
[----:B------:R-:W-:-:S03]  /*a250*/  IMAD.MOV.U32 R2, RZ, RZ, R6 ;  /* 0x000000ffff027224 */ /* 0x000fc600078e0006 */
[----:B------:R-:W-:Y:S01]  /*a260*/  LEA R5, R75, R5, 0x7 ;  /* 0x000000054b057211 */ /* 0x000fe200078e38ff */
[----:B------:R-:W-:Y:S01]  /*a270*/  IMAD.WIDE.U32 R6, R77, c[0x0][0x3e8], R2 ;  /* 0x0000fa004d067a25 */ /* 0x000fe200078e0002 */
[----:B------:R-:W-:-:S03]  /*a280*/  SHF.R.S32.HI R3, RZ, 0x1f, R0 ;  /* 0x0000001fff037819 */ /* 0x000fc60000011400 */
[----:B------:R-:W-:Y:S01]  /*a290*/  @P5 IMAD.HI.U32 R9, R5, c[0x0][0x4ec], RZ ;  /* 0x00013b0005095a27 */ /* 0x000fe200078e00ff */
[----:B------:R-:W-:-:S03]  /*a2a0*/  MOV R2, R5 ;  /* 0x0000000500027202 */ /* 0x000fc60000000f00 */
[----:B------:R-:W-:Y:S01]  /*a2b0*/  IMAD R7, R77, c[0x0][0x3ec], R7 ;  /* 0x0000fb004d077a24 */ /* 0x000fe200078e0207 */
[----:B------:R-:W-:Y:S01]  /*a2c0*/  @P5 SHF.R.U32.HI R2, RZ, c[0x0][0x4f0], R9 ;  /* 0x00013c00ff025a19 */ /* 0x000fe20000011609 */
[----:B------:R-:W-:Y:S02]  /*a2d0*/  IMAD R8, R3, c[0x0][0x3f0], RZ ;  /* 0x0000fc0003087a24 */ /* 0x000fe400078e02ff */
[----:B------:R-:W-:-:S04]  /*a2e0*/  IMAD.WIDE.U32 R6, R0, c[0x0][0x3f0], R6 ;  /* 0x0000fc0000067a25 */ /* 0x000fc800078e0006 */
[----:B------:R-:W-:Y:S01]  /*a2f0*/  IMAD R9, R0, c[0x0][0x3f4], R8 ;  /* 0x0000fd0000097a24 */ /* 0x000fe200078e0208 */
[----:B------:R-:W-:Y:S02]  /*a300*/  SHF.R.S32.HI R8, RZ, 0x1f, R2 ;  /* 0x0000001fff087819 */ /* 0x000fe40000011402 */
[----:B------:R-:W-:Y:S02]  /*a310*/  IADD3 R0, -R2, RZ, RZ ;  /* 0x000000ff02007210 */ /* 0x000fe40007ffe1ff */
[----:B------:R-:W-:-:S03]  /*a320*/  IADD3 R7, R7, R9, RZ ;  /* 0x0000000907077210 */ /* 0x000fc60007ffe0ff */
[----:B------:R-:W-:-:S05]  /*a330*/  IMAD R0, R0, c[0x0][0x4e8], R5 ;  /* 0x00013a0000007a24 */ /* 0x000fca00078e0205 */
[----:B------:R-:W-:-:S05]  /*a340*/  SHF.R.S32.HI R5, RZ, 0x1f, R0 ;  /* 0x0000001fff057819 */ /* 0x000fca0000011400 */
[----:B------:R-:W-:Y:S01]  /*a350*/  IMAD R5, R5, c[0x0][0x3d8], RZ ;  /* 0x0000f60005057a24 */ /* 0x000fe200078e02ff */
[----:B------:R-:W-:Y:S01]  /*a360*/  LEA R11, R75, R76, 0x7 ;  /* 0x0000004c4b0b7211 */ /* 0x000fe200078e38ff */
[----:B--2---:R-:W-:-:S05]  /*a370*/  IMAD.SHL.U32 R3, R18, 0x2, RZ ;  /* 0x0000000212037824 */ /* 0x004fca00078e00ff */
[----:B------:R-:W1:Y:S04]  /*a380*/  LDS.128 R24, [R3+0x80] ;  /* 0x0000800003187984 */ /* 0x000e680000000c00 */
[----:B------:R-:W2:Y:S04]  /*a390*/  LDS.128 R36, [R3+0x880] ;  /* 0x0008800003247984 */ /* 0x000ea80000000c00 */
[----:B------:R-:W3:Y:S04]  /*a3a0*/  LDS.128 R48, [R3+0x1080] ;  /* 0x0010800003307984 */ /* 0x000ee80000000c00 */
[----:B------:R-:W4:Y:S04]  /*a3b0*/  LDS.128 R60, [R3+0x1880] ;  /* 0x00188000033c7984 */ /* 0x000f280000000c00 */
[----:B------:R-:W1:Y:S04]  /*a3c0*/  LDS.128 R20, [R3+0x2080] ;  /* 0x0020800003147984 */ /* 0x000e680000000c00 */
[----:B------:R-:W1:Y:S04]  /*a3d0*/  LDS.128 R32, [R3+0x2880] ;  /* 0x0028800003207984 */ /* 0x000e680000000c00 */
[----:B------:R-:W1:Y:S04]  /*a3e0*/  LDS.128 R44, [R3+0x3080] ;  /* 0x00308000032c7984 */ /* 0x000e680000000c00 */
[----:B------:R-:W1:Y:S04]  /*a3f0*/  LDS.128 R56, [R3+0x3880] ;  /* 0x0038800003387984 */ /* 0x000e680000000c00 */
[----:B------:R-:W1:Y:S04]  /*a400*/  LDS.128 R16, [R3+0x4080] ;  /* 0x0040800003107984 */ /* 0x000e680000000c00 */
[----:B------:R-:W1:Y:S04]  /*a410*/  LDS.128 R28, [R3+0x4880] ;  /* 0x00488000031c7984 */ /* 0x000e680000000c00 */
[----:B------:R-:W1:Y:S04]  /*a420*/  LDS.128 R40, [R3+0x5080] ;  /* 0x0050800003287984 */ /* 0x000e680000000c00 */
[----:B------:R5:W1:Y:S02]  /*a430*/  LDS.128 R52, [R3+0x5880] ;  /* 0x0058800003347984 */ /* 0x000a640000000c00 */
[----:B-----5:R-:W-:-:S04]  /*a440*/  IMAD R3, R8, c[0x0][0x3e0], RZ ;  /* 0x0000f80008037a24 */ /* 0x020fc800078e02ff */
[C---:B------:R-:W-:Y:S02]  /*a450*/  IMAD R8, R2.reuse, c[0x0][0x3e4], R3 ;  /* 0x0000f90002087a24 */ /* 0x040fe400078e0203 */
[----:B------:R-:W-:-:S04]  /*a460*/  IMAD.WIDE.U32 R2, R2, c[0x0][0x3e0], R6 ;  /* 0x0000f80002027a25 */ /* 0x000fc800078e0006 */
[----:B------:R-:W-:-:S04]  /*a470*/  IMAD.IADD R3, R3, 0x1, R8 ;  /* 0x0000000103037824 */ /* 0x000fc800078e0208 */
[----:B------:R-:W-:-:S04]  /*a480*/  IMAD.WIDE.U32 R2, R0, c[0x0][0x3d8], R2 ;  /* 0x0000f60000027a25 */ /* 0x000fc800078e0002 */
[----:B------:R-:W-:Y:S01]  /*a490*/  IMAD R0, R0, c[0x0][0x3dc], R5 ;  /* 0x0000f70000007a24 */ /* 0x000fe200078e0205 */
[----:B------:R-:W-:-:S04]  /*a4a0*/  LEA R13, P0, R2, c[0x0][0x380], 0x1 ;  /* 0x0000e000020d7a11 */ /* 0x000fc800078008ff */
[----:B------:R-:W-:-:S04]  /*a4b0*/  IADD3 R0, R3, R0, RZ ;  /* 0x0000000003007210 */ /* 0x000fc80007ffe0ff */
[----:B------:R-:W-:Y:S01]  /*a4c0*/  LEA.HI.X R12, R2, c[0x0][0x384], R0, 0x1, P0 ;  /* 0x0000e100020c7a11 */ /* 0x000fe200000f0c00 */
[----:B------:R-:W-:Y:S05]  /*a4d0*/  BRA.DIV ~URZ, `(.L_x_63) ;  /* 0x00003f527f007947 */ /* 0x000fea000b800000 */
[----:B-1234-:R1:W2:Y:S02]  /*a4e0*/  SHFL.IDX PT, R10, R12, RZ, 0x1c1f ;  /* 0x001c1fff0c0a7589 */ /* 0x01e2a400000e0000 */
.L_x_133:
[----:B------:R-:W-:Y:S05]  /*a4f0*/  BRA.DIV ~URZ, `(.L_x_64) ;  /* 0x00003fa27f007947 */ /* 0x000fea000b800000 */
[----:B------:R3:W4:Y:S02]  /*a500*/  SHFL.IDX PT, R0, R13, RZ, 0x1c1f ;  /* 0x001c1fff0d007589 */ /* 0x00072400000e0000 */
.L_x_134:
[----:B------:R-:W-:Y:S01]  /*a510*/  ISETP.GE.AND P0, PT, R11, R4, PT ;  /* 0x000000040b00720c */ /* 0x000fe20003f06270 */
[----:B------:R-:W-:-:S12]  /*a520*/  BSSY B0, `(.L_x_65) ;  /* 0x0000011000007945 */ /* 0x000fd80003800000 */
[----:B------:R-:W-:Y:S05]  /*a530*/  @P0 BRA `(.L_x_66) ;  /* 0x000000f000000947 */ /* 0x000fea0003800000 */
[----:B------:R-:W5:Y:S04]  /*a540*/  LDL R5, [R1] ;  /* 0x0000000001057983 */ /* 0x000f680000100800 */
[----:B---3--:R-:W3:Y:S04]  /*a550*/  LDL R15, [R1+0x6c] ;  /* 0x00006c00010f7983 */ /* 0x008ee80000100800 */
[----:B----4-:R-:W4:Y:S01]  /*a560*/  LDL R14, [R1+0x68] ;  /* 0x00006800010e7983 */ /* 0x010f220000100800 */
[----:B------:R-:W-:Y:S02]  /*a570*/  ISETP.GE.AND P2, PT, R250, c[0x0][0x3c8], PT ;  /* 0x0000f200fa007a0c */ /* 0x000fe40003f46270 */
[----:B------:R-:W-:-:S11]  /*a580*/  ISETP.GE.AND P1, PT, R252, c[0x0][0x3c8], PT ;  /* 0x0000f200fc007a0c */ /* 0x000fd60003f26270 */
[-C--:B------:R-:W-:Y:S02]  /*a590*/  @!P2 LEA R8, P5, R250, R0.reuse, 0x1 ;  /* 0x00000000fa08a211 */ /* 0x080fe400078a08ff */
[----:B------:R-:W-:Y:S02]  /*a5a0*/  @!P1 LEA R6, P4, R252, R0, 0x1 ;  /* 0x00000000fc069211 */ /* 0x000fe400078808ff */
[----:B--2---:R-:W-:-:S05]  /*a5b0*/  @!P2 LEA.HI.X R9, R250, R10, R251, 0x1, P5 ;  /* 0x0000000afa09a211 */ /* 0x004fca00028f0cfb */
[----:B------:R2:W-:Y:S01]  /*a5c0*/  @!P2 ST.E.128 [R8.64], R24 ;  /* 0x000000180800a985 */ /* 0x0005e2000c101d06 */
[----:B-----5:R-:W-:Y:S02]  /*a5d0*/  ISETP.GE.AND P0, PT, R5, c[0x0][0x3c8], PT ;  /* 0x0000f20005007a0c */ /* 0x020fe40003f06270 */
[----:B---3--:R-:W-:-:S11]  /*a5e0*/  @!P1 LEA.HI.X R7, R252, R10, R15, 0x1, P4 ;  /* 0x0000000afc079211 */ /* 0x008fd600020f0c0f */
[----:B------:R-:W-:-:S04]  /*a5f0*/  @!P0 LEA R2, P3, R5, R0, 0x1 ;  /* 0x0000000005028211 */ /* 0x000fc800078608ff */
[----:B----4-:R-:W-:Y:S01]  /*a600*/  @!P0 LEA.HI.X R3, R5, R10, R14, 0x1, P3 ;  /* 0x0000000a05038211 */ /* 0x010fe200018f0c0e */
[----:B------:R2:W-:Y:S04]  /*a610*/  @!P1 ST.E.128 [R6.64], R20 ;  /* 0x0000001406009985 */ /* 0x0005e8000c101d06 */
[----:B------:R2:W-:Y:S04]  /*a620*/  @!P0 ST.E.128 [R2.64], R16 ;  /* 0x0000001002008985 */ /* 0x0005e8000c101d06 */
.L_x_66:
[----:B------:R-:W-:Y:S05]  /*a630*/  BSYNC B0 ;  /* 0x0000000000007941 */ /* 0x000fea0003800000 */
.L_x_65:
[----:B------:R-:W-:Y:S05]  /*a640*/  BRA.DIV ~URZ, `(.L_x_67) ;  /* 0x00003eb27f007947 */ /* 0x000fea000b800000 */
[----:B--2---:R2:W1:Y:S04]  /*a650*/  SHFL.IDX PT, R10, R12, 0x1, 0x1c1f ;  /* 0x003c1f000c0a7f89 */ /* 0x00446800000e0000 */
[----:B----4-:R2:W4:Y:S02]  /*a660*/  SHFL.IDX PT, R0, R13, 0x1, 0x1c1f ;  /* 0x003c1f000d007f89 */ /* 0x01052400000e0000 */
.L_x_135:
[----:B------:R-:W-:Y:S01]  /*a670*/  IADD3 R2, R11, 0x20, RZ ;  /* 0x000000200b027810 */ /* 0x000fe20007ffe0ff */
[----:B------:R-:W-:Y:S03]  /*a680*/  BSSY B0, `(.L_x_68) ;  /* 0x0000012000007945 */ /* 0x000fe60003800000 */
[----:B------:R-:W-:-:S13]  /*a690*/  ISETP.GE.AND P0, PT, R2, R4, PT ;  /* 0x000000040200720c */ /* 0x000fda0003f06270 */
[----:B------:R-:W-:Y:S05]  /*a6a0*/  @P0 BRA `(.L_x_69) ;  /* 0x000000f000000947 */ /* 0x000fea0003800000 */
[----:B------:R-:W5:Y:S04]  /*a6b0*/  LDL R5, [R1] ;  /* 0x0000000001057983 */ /* 0x000f680000100800 */
[----:B--2---:R-:W2:Y:S04]  /*a6c0*/  LDL R15, [R1+0x6c] ;  /* 0x00006c00010f7983 */ /* 0x004ea80000100800 */
[----:B---3--:R-:W3:Y:S01]  /*a6d0*/  LDL R14, [R1+0x68] ;  /* 0x00006800010e7983 */ /* 0x008ee20000100800 */
[----:B------:R-:W-:Y:S02]  /*a6e0*/  ISETP.GE.AND P2, PT, R250, c[0x0][0x3c8], PT ;  /* 0x0000f200fa007a0c */ /* 0x000fe40003f46270 */
[----:B------:R-:W-:-:S11]  /*a6f0*/  ISETP.GE.AND P1, PT, R252, c[0x0][0x3c8], PT ;  /* 0x0000f200fc007a0c */ /* 0x000fd60003f26270 */
[-C--:B----4-:R-:W-:Y:S02]  /*a700*/  @!P2 LEA R8, P5, R250, R0.reuse, 0x1 ;  /* 0x00000000fa08a211 */ /* 0x090fe400078a08ff */
[----:B------:R-:W-:Y:S02]  /*a710*/  @!P1 LEA R6, P4, R252, R0, 0x1 ;  /* 0x00000000fc069211 */ /* 0x000fe400078808ff */
[----:B-1----:R-:W-:-:S05]  /*a720*/  @!P2 LEA.HI.X R9, R250, R10, R251, 0x1, P5 ;  /* 0x0000000afa09a211 */ /* 0x002fca00028f0cfb */
[----:B------:R1:W-:Y:S01]  /*a730*/  @!P2 ST.E.128 [R8.64], R36 ;  /* 0x000000240800a985 */ /* 0x0003e2000c101d06 */
[----:B-----5:R-:W-:Y:S02]  /*a740*/  ISETP.GE.AND P0, PT, R5, c[0x0][0x3c8], PT ;  /* 0x0000f20005007a0c */ /* 0x020fe40003f06270 */
[----:B--2---:R-:W-:-:S11]  /*a750*/  @!P1 LEA.HI.X R7, R252, R10, R15, 0x1, P4 ;  /* 0x0000000afc079211 */ /* 0x004fd600020f0c0f */
[----:B------:R-:W-:-:S04]  /*a760*/  @!P0 LEA R2, P3, R5, R0, 0x1 ;  /* 0x0000000005028211 */ /* 0x000fc800078608ff */
[----:B---3--:R-:W-:Y:S01]  /*a770*/  @!P0 LEA.HI.X R3, R5, R10, R14, 0x1, P3 ;  /* 0x0000000a05038211 */ /* 0x008fe200018f0c0e */
[----:B------:R1:W-:Y:S04]  /*a780*/  @!P1 ST.E.128 [R6.64], R32 ;  /* 0x0000002006009985 */ /* 0x0003e8000c101d06 */
[----:B------:R1:W-:Y:S04]  /*a790*/  @!P0 ST.E.128 [R2.64], R28 ;  /* 0x0000001c02008985 */ /* 0x0003e8000c101d06 */
.L_x_69:
[----:B------:R-:W-:Y:S05]  /*a7a0*/  BSYNC B0 ;  /* 0x0000000000007941 */ /* 0x000fea0003800000 */
.L_x_68:
[----:B------:R-:W-:Y:S05]  /*a7b0*/  BRA.DIV ~URZ, `(.L_x_70) ;  /* 0x00003e027f007947 */ /* 0x000fea000b800000 */
[----:B-1----:R1:W2:Y:S02]  /*a7c0*/  SHFL.IDX PT, R10, R12, 0x2, 0x1c1f ;  /* 0x005c1f000c0a7f89 */ /* 0x0022a400000e0000 */
.L_x_136:
[----:B------:R-:W-:Y:S05]  /*a7d0*/  BRA.DIV ~URZ, `(.L_x_71) ;  /* 0x00003e527f007947 */ /* 0x000fea000b800000 */
[----:B----4-:R4:W1:Y:S02]  /*a7e0*/  SHFL.IDX PT, R0, R13, 0x2, 0x1c1f ;  /* 0x005c1f000d007f89 */ /* 0x01086400000e0000 */
.L_x_137:
[----:B------:R-:W-:Y:S01]  /*a7f0*/  IADD3 R2, R11, 0x40, RZ ;  /* 0x000000400b027810 */ /* 0x000fe20007ffe0ff */
[----:B------:R-:W-:Y:S03]  /*a800*/  BSSY B0, `(.L_x_72) ;  /* 0x0000012000007945 */ /* 0x000fe60003800000 */
[----:B------:R-:W-:-:S13]  /*a810*/  ISETP.GE.AND P0, PT, R2, R4, PT ;  /* 0x000000040200720c */ /* 0x000fda0003f06270 */
[----:B------:R-:W-:Y:S05]  /*a820*/  @P0 BRA `(.L_x_73) ;  /* 0x000000f000000947 */ /* 0x000fea0003800000 */
[----:B------:R-:W5:Y:S04]  /*a830*/  LDL R5, [R1] ;  /* 0x0000000001057983 */ /* 0x000f680000100800 */
[----:B---3--:R-:W3:Y:S04]  /*a840*/  LDL R15, [R1+0x6c] ;  /* 0x00006c00010f7983 */ /* 0x008ee80000100800 */
[----:B----4-:R-:W4:Y:S01]  /*a850*/  LDL R14, [R1+0x68] ;  /* 0x00006800010e7983 */ /* 0x010f220000100800 */
[----:B------:R-:W-:Y:S02]  /*a860*/  ISETP.GE.AND P2, PT, R250, c[0x0][0x3c8], PT ;  /* 0x0000f200fa007a0c */ /* 0x000fe40003f46270 */
[----:B------:R-:W-:-:S11]  /*a870*/  ISETP.GE.AND P1, PT, R252, c[0x0][0x3c8], PT ;  /* 0x0000f200fc007a0c */ /* 0x000fd60003f26270 */
[-C--:B-1----:R-:W-:Y:S02]  /*a880*/  @!P2 LEA R8, P5, R250, R0.reuse, 0x1 ;  /* 0x00000000fa08a211 */ /* 0x082fe400078a08ff */
        /* <DEDUP_REMOVED lines=9> */
.L_x_73:
[----:B------:R-:W-:Y:S05]  /*a920*/  BSYNC B0 ;  /* 0x0000000000007941 */ /* 0x000fea0003800000 */
.L_x_72:
[----:B------:R-:W-:Y:S05]  /*a930*/  BRA.DIV ~URZ, `(.L_x_74) ;  /* 0x00003d527f007947 */ /* 0x000fea000b800000 */
[----:B-1----:R1:W3:Y:S04]  /*a940*/  SHFL.IDX PT, R6, R12, 0x3, 0x1c1f ;  /* 0x007c1f000c067f89 */ /* 0x0022e800000e0000 */
[----:B------:R1:W4:Y:S02]  /*a950*/  SHFL.IDX PT, R0, R13, 0x3, 0x1c1f ;  /* 0x007c1f000d007f89 */ /* 0x00032400000e0000 */
.L_x_138:
[----:B------:R-:W-:-:S04]  /*a960*/  IADD3 R2, R11, 0x60, RZ ;  /* 0x000000600b027810 */ /* 0x000fc80007ffe0ff */
[----:B------:R-:W-:-:S13]  /*a970*/  ISETP.GE.AND P0, PT, R2, R4, PT ;  /* 0x000000040200720c */ /* 0x000fda0003f06270 */
[----:B------:R-:W-:Y:S05]  /*a980*/  @P0 BRA `(.L_x_75) ;  /* 0x000024d000000947 */ /* 0x000fea0003800000 */
[----:B------:R-:W5:Y:S04]  /*a990*/  LDL R8, [R1+0x6c] ;  /* 0x00006c0001087983 */ /* 0x000f680000100800 */
[----:B----4-:R-:W4:Y:S01]  /*a9a0*/  LDL R7, [R1] ;  /* 0x0000000001077983 */ /* 0x010f220000100800 */
[----:B------:R-:W-:Y:S02]  /*a9b0*/  ISETP.GE.AND P1, PT, R250, c[0x0][0x3c8], PT ;  /* 0x0000f200fa007a0c */ /* 0x000fe40003f26270 */
[----:B------:R-:W-:-:S11]  /*a9c0*/  ISETP.GE.AND P0, PT, R252, c[0x0][0x3c8], PT ;  /* 0x0000f200fc007a0c */ /* 0x000fd60003f06270 */
[-C--:B------:R-:W-:Y:S02]  /*a9d0*/  @!P1 LEA R4, P3, R250, R0.reuse, 0x1 ;  /* 0x00000000fa049211 */ /* 0x080fe400078608ff */
[----:B------:R-:W-:Y:S02]  /*a9e0*/  @!P0 LEA R2, P2, R252, R0, 0x1 ;  /* 0x00000000fc028211 */ /* 0x000fe400078408ff */
[----:B---3--:R-:W-:-:S05]  /*a9f0*/  @!P1 LEA.HI.X R5, R250, R6, R251, 0x1, P3 ;  /* 0x00000006fa059211 */ /* 0x008fca00018f0cfb */
[----:B------:R3:W-:Y:S01]  /*aa00*/  @!P1 ST.E.128 [R4.64], R60 ;  /* 0x0000003c04009985 */ /* 0x0007e2000c101d06 */
[----:B-----5:R-:W-:-:S05]  /*aa10*/  @!P0 LEA.HI.X R3, R252, R6, R8, 0x1, P2 ;  /* 0x00000006fc038211 */ /* 0x020fca00010f0c08 */
[----:B------:R3:W-:Y:S01]  /*aa20*/  @!P0 ST.E.128 [R2.64], R56 ;  /* 0x0000003802008985 */ /* 0x0007e2000c101d06 */
[----:B----4-:R-:W-:-:S13]  /*aa30*/  ISETP.GE.AND P0, PT, R7, c[0x0][0x3c8], PT ;  /* 0x0000f20007007a0c */ /* 0x010fda0003f06270 */
[----:B------:R-:W-:Y:S05]  /*aa40*/  @P0 BRA `(.L_x_75) ;  /* 0x0000241000000947 */ /* 0x000fea0003800000 */
[----:B------:R-:W4:Y:S01]  /*aa50*/  LDL R8, [R1+0x68] ;  /* 0x0000680001087983 */ /* 0x000f220000100800 */
[----:B---3--:R-:W-:-:S04]  /*aa60*/  LEA R2, P0, R7, R0, 0x1 ;  /* 0x0000000007027211 */ /* 0x008fc800078008ff */
[----:B----4-:R-:W-:-:S05]  /*aa70*/  LEA.HI.X R3, R7, R6, R8, 0x1, P0 ;  /* 0x0000000607037211 */ /* 0x010fca00000f0c08 */
[----:B------:R3:W-:Y:S01]  /*aa80*/  ST.E.128 [R2.64], R52 ;  /* 0x0000003402007985 */ /* 0x0007e2000c101d06 */
[----:B------:R-:W-:Y:S05]  /*aa90*/  BRA `(.L_x_75) ;  /* 0x000023c000007947 */ /* 0x000fea0003800000 */
.L_x_62:
[----:B-1----:R-:W2:Y:S04]  /*aaa0*/  LDL.LU R7, [R1+0x20] ;  /* 0x0000200001077983 */ /* 0x002ea80000300800 */
[----:B------:R-:W3:Y:S01]  /*aab0*/  LDL.LU R6, [R1+0x74] ;  /* 0x0000740001067983 */ /* 0x000ee20000300800 */
[----:B------:R-:W-:Y:S02]  /*aac0*/  IMAD R3, R17, c[0x0][0x408], RZ ;  /* 0x0001020011037a24 */ /* 0x000fe400078e02ff */
[----:B------:R-:W-:-:S04]  /*aad0*/  IMAD.WIDE.U32 R4, R2, c[0x0][0x408], RZ ;  /* 0x0001020002047a25 */ /* 0x000fc800078e00ff */
[----:B------:R-:W-:-:S05]  /*aae0*/  IMAD R2, R2, c[0x0][0x40c], R3 ;  /* 0x0001030002027a24 */ /* 0x000fca00078e0203 */
[----:B------:R-:W-:Y:S02]  /*aaf0*/  IADD3 R3, R5, R2, RZ ;  /* 0x0000000205037210 */ /* 0x000fe40007ffe0ff */
[----:B------:R-:W-:Y:S02]  /*ab00*/  MOV R2, R4 ;  /* 0x0000000400027202 */ /* 0x000fe40000000f00 */
[----:B------:R-:W-:-:S05]  /*ab10*/  SHF.R.S32.HI R5, RZ, 0x1f, R0 ;  /* 0x0000001fff057819 */ /* 0x000fca0000011400 */
[----:B------:R-:W-:Y:S02]  /*ab20*/  IMAD R4, R5, c[0x0][0x440], RZ ;  /* 0x0001100005047a24 */ /* 0x000fe400078e02ff */
[----:B------:R-:W-:-:S04]  /*ab30*/  @P5 IMAD.HI.U32 R5, R10, c[0x0][0x4ec], RZ ;  /* 0x00013b000a055a27 */ /* 0x000fc800078e00ff */
[----:B------:R-:W-:Y:S02]  /*ab40*/  IMAD R4, R0, c[0x0][0x444], R4 ;  /* 0x0001110000047a24 */ /* 0x000fe400078e0204 */
[----:B--2---:R-:W-:-:S04]  /*ab50*/  IMAD.WIDE.U32 R2, R7, c[0x0][0x438], R2 ;  /* 0x00010e0007027a25 */ /* 0x004fc800078e0002 */
[----:B------:R-:W-:-:S04]  /*ab60*/  IMAD R3, R7, c[0x0][0x43c], R3 ;  /* 0x00010f0007037a24 */ /* 0x000fc800078e0203 */
[----:B------:R-:W-:Y:S01]  /*ab70*/  IMAD.WIDE.U32 R2, R0, c[0x0][0x440], R2 ;  /* 0x0001100000027a25 */ /* 0x000fe200078e0002 */
[----:B------:R-:W-:Y:S02]  /*ab80*/  MOV R0, R10 ;  /* 0x0000000a00007202 */ /* 0x000fe40000000f00 */
[----:B------:R-:W-:Y:S02]  /*ab90*/  @P5 SHF.R.U32.HI R0, RZ, c[0x0][0x4f0], R5 ;  /* 0x00013c00ff005a19 */ /* 0x000fe40000011605 */
[----:B------:R-:W-:Y:S02]  /*aba0*/  IADD3 R3, R3, R4, RZ ;  /* 0x0000000403037210 */ /* 0x000fe40007ffe0ff */
[----:B------:R-:W-:Y:S02]  /*abb0*/  SHF.R.S32.HI R5, RZ, 0x1f, R0 ;  /* 0x0000001fff057819 */ /* 0x000fe40000011400 */
[----:B------:R-:W-:Y:S01]  /*abc0*/  IADD3 R4, -R0, RZ, RZ ;  /* 0x000000ff00047210 */ /* 0x000fe20007ffe1ff */
[----:B---3--:R-:W-:-:S04]  /*abd0*/  IMAD.WIDE.U32 R2, R6, c[0x0][0x448], R2 ;  /* 0x0001120006027a25 */ /* 0x008fc800078e0002 */
[----:B------:R-:W-:Y:S02]  /*abe0*/  IMAD R5, R5, c[0x0][0x430], RZ ;  /* 0x00010c0005057a24 */ /* 0x000fe400078e02ff */
[----:B------:R-:W-:Y:S02]  /*abf0*/  IMAD R3, R6, c[0x0][0x44c], R3 ;  /* 0x0001130006037a24 */ /* 0x000fe400078e0203 */
[----:B------:R-:W-:Y:S02]  /*ac00*/  IMAD R4, R4, c[0x0][0x4e8], R10 ;  /* 0x00013a0004047a24 */ /* 0x000fe400078e020a */
[C---:B------:R-:W-:Y:S02]  /*ac10*/  IMAD R5, R0.reuse, c[0x0][0x434], R5 ;  /* 0x00010d0000057a24 */ /* 0x040fe400078e0205 */
[----:B------:R-:W-:Y:S01]  /*ac20*/  IMAD.WIDE.U32 R2, R0, c[0x0][0x430], R2 ;  /* 0x00010c0000027a25 */ /* 0x000fe200078e0002 */
[----:B------:R-:W-:-:S04]  /*ac30*/  SHF.R.S32.HI R0, RZ, 0x1f, R4 ;  /* 0x0000001fff007819 */ /* 0x000fc80000011404 */
[----:B------:R-:W-:Y:S01]  /*ac40*/  IADD3 R3, R3, R5, RZ ;  /* 0x0000000503037210 */ /* 0x000fe20007ffe0ff */
[----:B------:R-:W-:-:S04]  /*ac50*/  IMAD R0, R0, c[0x0][0x428], RZ ;  /* 0x00010a0000007a24 */ /* 0x000fc800078e02ff */
[----:B------:R-:W-:-:S04]  /*ac60*/  IMAD.WIDE.U32 R2, R4, c[0x0][0x428], R2 ;  /* 0x00010a0004027a25 */ /* 0x000fc800078e0002 */
[----:B------:R-:W-:Y:S01]  /*ac70*/  IMAD R4, R4, c[0x0][0x42c], R0 ;  /* 0x00010b0004047a24 */ /* 0x000fe200078e0200 */
[----:B------:R-:W-:-:S04]  /*ac80*/  LEA R13, P1, R2, c[0x0][0x400], 0x2 ;  /* 0x00010000020d7a11 */ /* 0x000fc800078210ff */
[----:B------:R-:W-:-:S04]  /*ac90*/  IADD3 R4, R3, R4, RZ ;  /* 0x0000000403047210 */ /* 0x000fc80007ffe0ff */
[----:B------:R-:W-:Y:S01]  /*aca0*/  LEA.HI.X R12, R2, c[0x0][0x404], R4, 0x2, P1 ;  /* 0x00010100020c7a11 */ /* 0x000fe200008f1404 */
[----:B------:R-:W-:Y:S05]  /*acb0*/  BRA.DIV ~URZ, `(.L_x_76) ;  /* 0x00003a927f007947 */ /* 0x000fea000b800000 */
[----:B------:R1:W2:Y:S02]  /*acc0*/  SHFL.IDX PT, R4, R12, RZ, 0x1c1f ;  /* 0x001c1fff0c047589 */ /* 0x0002a400000e0000 */
.L_x_139:
[----:B------:R-:W-:Y:S05]  /*acd0*/  BRA.DIV ~URZ, `(.L_x_77) ;  /* 0x00003ae27f007947 */ /* 0x000fea000b800000 */
[----:B------:R3:W4:Y:S02]  /*ace0*/  SHFL.IDX PT, R0, R13, RZ, 0x1c1f ;  /* 0x001c1fff0d007589 */ /* 0x00072400000e0000 */
.L_x_140:
[----:B------:R-:W-:Y:S01]  /*acf0*/  BSSY B0, `(.L_x_78) ;  /* 0x000004a000007945 */ /* 0x000fe20003800000 */
[----:B------:R-:W-:Y:S05]  /*ad00*/  @P0 BRA `(.L_x_79) ;  /* 0x0000048000000947 */ /* 0x000fea0003800000 */
[----:B------:R-:W5:Y:S04]  /*ad10*/  LDL R5, [R1+0x70] ;  /* 0x0000700001057983 */ /* 0x000f680000100800 */
[----:B---3--:R-:W3:Y:S04]  /*ad20*/  LDL R16, [R1+0x5c] ;  /* 0x00005c0001107983 */ /* 0x008ee80000100800 */
[----:B----4-:R-:W4:Y:S04]  /*ad30*/  LDL R10, [R1+0x58] ;  /* 0x00005800010a7983 */ /* 0x010f280000100800 */
[----:B--2---:R-:W2:Y:S04]  /*ad40*/  LDL R18, [R1+0xa4] ;  /* 0x0000a40001127983 */ /* 0x004ea80000100800 */
[----:B------:R-:W2:Y:S04]  /*ad50*/  LDL R14, [R1+0xa0] ;  /* 0x0000a000010e7983 */ /* 0x000ea80000100800 */
        /* <DEDUP_REMOVED lines=12> */
[----:B------:R-:W2:Y:S01]  /*ae20*/  LDL R11, [R1+0x38] ;  /* 0x00003800010b7983 */ /* 0x000ea20000100800 */
[----:B-----5:R-:W-:-:S02]  /*ae30*/  ISETP.GE.AND P0, PT, R5, c[0x0][0x3c8], PT ;  /* 0x0000f20005007a0c */ /* 0x020fc40003f06270 */
[----:B---3--:R-:W-:Y:S02]  /*ae40*/  ISETP.GE.AND P1, PT, R16, c[0x0][0x3c8], PT ;  /* 0x0000f20010007a0c */ /* 0x008fe40003f26270 */
[----:B----4-:R-:W-:-:S09]  /*ae50*/  ISETP.GE.AND P3, PT, R10, c[0x0][0x3c8], PT ;  /* 0x0000f2000a007a0c */ /* 0x010fd20003f66270 */
[----:B------:R-:W-:Y:S02]  /*ae60*/  @!P0 IMAD.MOV.U32 R2, RZ, RZ, R0 ;  /* 0x000000ffff028224 */ /* 0x000fe400078e0000 */
[----:B------:R-:W-:-:S04]  /*ae70*/  @!P0 IMAD.MOV.U32 R3, RZ, RZ, R4 ;  /* 0x000000ffff038224 */ /* 0x000fc800078e0004 */
[----:B------:R-:W-:Y:S01]  /*ae80*/  @!P0 IMAD.WIDE R6, R5, 0x4, R2 ;  /* 0x0000000405068825 */ /* 0x000fe200078e0202 */
[C---:B------:R-:W-:Y:S01]  /*ae90*/  @!P1 LEA R2, P2, R16.reuse, R0, 0x2 ;  /* 0x0000000010029211 */ /* 0x040fe200078410ff */
[----:B------:R-:W3:Y:S03]  /*aea0*/  LDL R5, [R1+0x34] ;  /* 0x0000340001057983 */ /* 0x000ee60000100800 */
[----:B--2---:R-:W-:Y:S02]  /*aeb0*/  @!P1 LEA.HI.X R3, R16, R4, R18, 0x2, P2 ;  /* 0x0000000410039211 */ /* 0x004fe400010f1412 */
[----:B------:R-:W2:Y:S04]  /*aec0*/  LDL R18, [R1+0x88] ;  /* 0x0000880001127983 */ /* 0x000ea80000100800 */
[----:B------:R4:W-:Y:S04]  /*aed0*/  @!P0 ST.E.64 [R6.64], R102 ;  /* 0x0000006606008985 */ /* 0x0009e8000c101b06 */
[----:B------:R-:W5:Y:S01]  /*aee0*/  LDL R16, [R1+0x84] ;  /* 0x0000840001107983 */ /* 0x000f620000100800 */
[----:B----4-:R-:W-:-:S04]  /*aef0*/  @!P3 LEA R6, P0, R10, R0, 0x2 ;  /* 0x000000000a06b211 */ /* 0x010fc800078010ff */
[----:B------:R-:W-:Y:S02]  /*af00*/  @!P3 LEA.HI.X R7, R10, R4, R14, 0x2, P0 ;  /* 0x000000040a07b211 */ /* 0x000fe400000f140e */
[----:B------:R-:W4:Y:S04]  /*af10*/  LDL R14, [R1+0x80] ;  /* 0x00008000010e7983 */ /* 0x000f280000100800 */
[----:B------:R-:W4:Y:S01]  /*af20*/  LDL R10, [R1+0x7c] ;  /* 0x00007c00010a7983 */ /* 0x000f220000100800 */
[----:B------:R-:W-:-:S03]  /*af30*/  ISETP.GE.AND P4, PT, R25, c[0x0][0x3c8], PT ;  /* 0x0000f20019007a0c */ /* 0x000fc60003f86270 */
[----:B------:R1:W-:Y:S01]  /*af40*/  @!P1 ST.E.64 [R2.64], R116 ;  /* 0x0000007402009985 */ /* 0x0003e2000c101b06 */
[----:B------:R-:W-:Y:S02]  /*af50*/  ISETP.GE.AND P1, PT, R23, c[0x0][0x3c8], PT ;  /* 0x0000f20017007a0c */ /* 0x000fe40003f26270 */
[----:B------:R-:W-:Y:S01]  /*af60*/  ISETP.GE.AND P2, PT, R8, c[0x0][0x3c8], PT ;  /* 0x0000f20008007a0c */ /* 0x000fe20003f46270 */
[----:B------:R1:W-:Y:S06]  /*af70*/  @!P3 ST.E.64 [R6.64], R124 ;  /* 0x0000007c0600b985 */ /* 0x0003ec000c101b06 */
[----:B-1----:R-:W-:-:S04]  /*af80*/  @!P4 LEA R2, P0, R25, R0, 0x2 ;  /* 0x000000001902c211 */ /* 0x002fc800078010ff */
[----:B------:R-:W-:Y:S02]  /*af90*/  @!P4 LEA.HI.X R3, R25, R4, R75, 0x2, P0 ;  /* 0x000000041903c211 */ /* 0x000fe400000f144b */
[----:B------:R-:W-:-:S03]  /*afa0*/  @!P1 LEA R6, P0, R23, R0, 0x2 ;  /* 0x0000000017069211 */ /* 0x000fc600078010ff */
[----:B------:R1:W-:Y:S01]  /*afb0*/  @!P4 ST.E.64 [R2.64], R128 ;  /* 0x000000800200c985 */ /* 0x0003e2000c101b06 */
[----:B------:R-:W-:Y:S02]  /*afc0*/  ISETP.GE.AND P4, PT, R21, c[0x0][0x3c8], PT ;  /* 0x0000f20015007a0c */ /* 0x000fe40003f86270 */
[----:B------:R-:W-:-:S05]  /*afd0*/  @!P1 LEA.HI.X R7, R23, R4, R24, 0x2, P0 ;  /* 0x0000000417079211 */ /* 0x000fca00000f1418 */
[----:B------:R1:W-:Y:S01]  /*afe0*/  @!P1 ST.E.64 [R6.64], R140 ;  /* 0x0000008c06009985 */ /* 0x0003e2000c101b06 */
[----:B------:R-:W-:Y:S02]  /*aff0*/  ISETP.GE.AND P1, PT, R19, c[0x0][0x3c8], PT ;  /* 0x0000f20013007a0c */ /* 0x000fe40003f26270 */
[----:B------:R-:W-:Y:S02]  /*b000*/  ISETP.GE.AND P3, PT, R17, c[0x0][0x3c8], PT ;  /* 0x0000f20011007a0c */ /* 0x000fe40003f66270 */
[----:B-1----:R-:W-:-:S04]  /*b010*/  @!P2 LEA R2, P0, R8, R0, 0x2 ;  /* 0x000000000802a211 */ /* 0x002fc800078010ff */
[----:B------:R-:W-:Y:S02]  /*b020*/  @!P2 LEA.HI.X R3, R8, R4, R9, 0x2, P0 ;  /* 0x000000040803a211 */ /* 0x000fe400000f1409 */
[----:B------:R-:W-:-:S04]  /*b030*/  @!P4 LEA R8, P0, R21, R0, 0x2 ;  /* 0x000000001508c211 */ /* 0x000fc800078010ff */
[----:B------:R-:W-:Y:S01]  /*b040*/  @!P4 LEA.HI.X R9, R21, R4, R22, 0x2, P0 ;  /* 0x000000041509c211 */ /* 0x000fe200000f1416 */
[----:B------:R1:W-:Y:S01]  /*b050*/  @!P2 ST.E.64 [R2.64], R144 ;  /* 0x000000900200a985 */ /* 0x0003e2000c101b06 */
[----:B------:R-:W-:-:S03]  /*b060*/  @!P1 LEA R6, P0, R19, R0, 0x2 ;  /* 0x0000000013069211 */ /* 0x000fc600078010ff */
[----:B------:R2:W-:Y:S01]  /*b070*/  @!P4 ST.E.64 [R8.64], R156 ;  /* 0x0000009c0800c985 */ /* 0x0005e2000c101b06 */
[----:B------:R-:W-:Y:S02]  /*b080*/  ISETP.GE.AND P4, PT, R15, c[0x0][0x3c8], PT ;  /* 0x0000f2000f007a0c */ /* 0x000fe40003f86270 */
[----:B------:R-:W-:Y:S02]  /*b090*/  @!P1 LEA.HI.X R7, R19, R4, R20, 0x2, P0 ;  /* 0x0000000413079211 */ /* 0x000fe400000f1414 */
[----:B------:R-:W-:-:S03]  /*b0a0*/  ISETP.GE.AND P2, PT, R11, c[0x0][0x3c8], PT ;  /* 0x0000f2000b007a0c */ /* 0x000fc60003f46270 */
[----:B------:R2:W-:Y:S01]  /*b0b0*/  @!P1 ST.E.64 [R6.64], R160 ;  /* 0x000000a006009985 */ /* 0x0005e2000c101b06 */
[----:B-1----:R-:W-:Y:S02]  /*b0c0*/  @!P3 LEA R2, P0, R17, R0, 0x2 ;  /* 0x000000001102b211 */ /* 0x002fe400078010ff */
[----:B---3--:R-:W-:Y:S02]  /*b0d0*/  ISETP.GE.AND P1, PT, R5, c[0x0][0x3c8], PT ;  /* 0x0000f20005007a0c */ /* 0x008fe40003f26270 */
[----:B--2---:R-:W-:Y:S02]  /*b0e0*/  @!P3 LEA.HI.X R3, R17, R4, R18, 0x2, P0 ;  /* 0x000000041103b211 */ /* 0x004fe400000f1412 */
[----:B------:R-:W-:-:S04]  /*b0f0*/  @!P4 LEA R8, P0, R15, R0, 0x2 ;  /* 0x000000000f08c211 */ /* 0x000fc800078010ff */
[----:B-----5:R-:W-:Y:S02]  /*b100*/  @!P4 LEA.HI.X R9, R15, R4, R16, 0x2, P0 ;  /* 0x000000040f09c211 */ /* 0x020fe400000f1410 */
[C---:B------:R-:W-:Y:S01]  /*b110*/  @!P2 LEA R6, P0, R11.reuse, R0, 0x2 ;  /* 0x000000000b06a211 */ /* 0x040fe200078010ff */
[----:B------:R1:W-:Y:S04]  /*b120*/  @!P3 ST.E.64 [R2.64], R100 ;  /* 0x000000640200b985 */ /* 0x0003e8000c101b06 */
[----:B------:R2:W-:Y:S01]  /*b130*/  @!P4 ST.E.64 [R8.64], R166 ;  /* 0x000000a60800c985 */ /* 0x0005e2000c101b06 */
[----:B----4-:R-:W-:Y:S02]  /*b140*/  @!P2 LEA.HI.X R7, R11, R4, R14, 0x2, P0 ;  /* 0x000000040b07a211 */ /* 0x010fe400000f140e */
[----:B-1----:R-:W-:-:S04]  /*b150*/  @!P1 LEA R2, P0, R5, R0, 0x2 ;  /* 0x0000000005029211 */ /* 0x002fc800078010ff */
[----:B------:R-:W-:Y:S01]  /*b160*/  @!P1 LEA.HI.X R3, R5, R4, R10, 0x2, P0 ;  /* 0x0000000405039211 */ /* 0x000fe200000f140a */
[----:B------:R2:W-:Y:S04]  /*b170*/  @!P2 ST.E.64 [R6.64], R84 ;  /* 0x000000540600a985 */ /* 0x0005e8000c101b06 */
[----:B------:R2:W-:Y:S04]  /*b180*/  @!P1 ST.E.64 [R2.64], R80 ;  /* 0x0000005002009985 */ /* 0x0005e8000c101b06 */
.L_x_79:
[----:B------:R-:W-:Y:S05]  /*b190*/  BSYNC B0 ;  /* 0x0000000000007941 */ /* 0x000fea0003800000 */
.L_x_78:
[----:B------:R-:W-:Y:S05]  /*b1a0*/  BRA.DIV ~URZ, `(.L_x_80) ;  /* 0x000036727f007947 */ /* 0x000fea000b800000 */
[----:B--2---:R2:W1:Y:S04]  /*b1b0*/  SHFL.IDX PT, R4, R12, 0x1, 0x1c1f ;  /* 0x003c1f000c047f89 */ /* 0x00446800000e0000 */
[----:B----4-:R2:W4:Y:S02]  /*b1c0*/  SHFL.IDX PT, R0, R13, 0x1, 0x1c1f ;  /* 0x003c1f000d007f89 */ /* 0x01052400000e0000 */
.L_x_141:
[----:B------:R-:W-:Y:S01]  /*b1d0*/  BSSY B0, `(.L_x_81) ;  /* 0x000004a000007945 */ /* 0x000fe20003800000 */
[----:B------:R-:W-:Y:S05]  /*b1e0*/  @P6 BRA `(.L_x_82) ;  /* 0x0000048000006947 */ /* 0x000fea0003800000 */
[----:B------:R-:W5:Y:S04]  /*b1f0*/  LDL R5, [R1+0x70] ;  /* 0x0000700001057983 */ /* 0x000f680000100800 */
[----:B--2---:R-:W2:Y:S04]  /*b200*/  LDL R9, [R1+0x5c] ;  /* 0x00005c0001097983 */ /* 0x004ea80000100800 */
[----:B---3--:R-:W3:Y:S04]  /*b210*/  LDL R14, [R1+0xa4] ;  /* 0x0000a400010e7983 */ /* 0x008ee80000100800 */
[----:B----4-:R-:W4:Y:S04]  /*b220*/  LDL R76, [R1+0x58] ;  /* 0x00005800014c7983 */ /* 0x010f280000100800 */
[----:B------:R-:W3:Y:S04]  /*b230*/  LDL R25, [R1+0x54] ;  /* 0x0000540001197983 */ /* 0x000ee80000100800 */
[----:B------:R-:W3:Y:S04]  /*b240*/  LDL R23, [R1+0x50] ;  /* 0x0000500001177983 */ /* 0x000ee80000100800 */
[----:B------:R-:W4:Y:S04]  /*b250*/  LDL R21, [R1+0x4c] ;  /* 0x00004c0001157983 */ /* 0x000f280000100800 */
        /* <DEDUP_REMOVED lines=12> */
[----:B------:R-:W4:Y:S01]  /*b320*/  LDL R16, [R1+0x80] ;  /* 0x0000800001107983 */ /* 0x000f220000100800 */
[----:B-----5:R-:W-:-:S02]  /*b330*/  ISETP.GE.AND P1, PT, R5, c[0x0][0x3c8], PT ;  /* 0x0000f20005007a0c */ /* 0x020fc40003f26270 */
[----:B--2---:R-:W-:-:S11]  /*b340*/  ISETP.GE.AND P0, PT, R9, c[0x0][0x3c8], PT ;  /* 0x0000f20009007a0c */ /* 0x004fd60003f06270 */
[----:B------:R-:W-:Y:S02]  /*b350*/  @!P1 IMAD.MOV.U32 R6, RZ, RZ, R0 ;  /* 0x000000ffff069224 */ /* 0x000fe400078e0000 */
[----:B-1----:R-:W-:Y:S01]  /*b360*/  @!P1 IMAD.MOV.U32 R7, RZ, RZ, R4 ;  /* 0x000000ffff079224 */ /* 0x002fe200078e0004 */
[----:B------:R-:W-:-:S03]  /*b370*/  @!P0 LEA R2, P2, R9, R0, 0x2 ;  /* 0x0000000009028211 */ /* 0x000fc600078410ff */
[----:B------:R-:W-:Y:S02]  /*b380*/  @!P1 IMAD.WIDE R6, R5, 0x4, R6 ;  /* 0x0000000405069825 */ /* 0x000fe400078e0206 */
[----:B------:R-:W2:Y:S01]  /*b390*/  LDL R5, [R1+0x34] ;  /* 0x0000340001057983 */ /* 0x000ea20000100800 */
[----:B---3--:R-:W-:-:S03]  /*b3a0*/  @!P0 LEA.HI.X R3, R9, R4, R14, 0x2, P2 ;  /* 0x0000000409038211 */ /* 0x008fc600010f140e */
[----:B------:R-:W3:Y:S04]  /*b3b0*/  LDL R9, [R1+0x88] ;  /* 0x0000880001097983 */ /* 0x000ee80000100800 */
[----:B------:R-:W5:Y:S01]  /*b3c0*/  LDL R14, [R1+0x7c] ;  /* 0x00007c00010e7983 */ /* 0x000f620000100800 */
[----:B----4-:R-:W-:Y:S02]  /*b3d0*/  ISETP.GE.AND P3, PT, R76, c[0x0][0x3c8], PT ;  /* 0x0000f2004c007a0c */ /* 0x010fe40003f66270 */
[----:B------:R-:W-:Y:S02]  /*b3e0*/  ISETP.GE.AND P4, PT, R25, c[0x0][0x3c8], PT ;  /* 0x0000f20019007a0c */ /* 0x000fe40003f86270 */
[----:B------:R-:W-:Y:S01]  /*b3f0*/  ISETP.GE.AND P2, PT, R23, c[0x0][0x3c8], PT ;  /* 0x0000f20017007a0c */ /* 0x000fe20003f46270 */
[----:B------:R1:W-:Y:S01]  /*b400*/  @!P1 ST.E.64 [R6.64], R162 ;  /* 0x000000a206009985 */ /* 0x0003e2000c101b06 */
[----:B------:R-:W-:-:S03]  /*b410*/  ISETP.GE.AND P1, PT, R21, c[0x0][0x3c8], PT ;  /* 0x0000f20015007a0c */ /* 0x000fc60003f26270 */
[----:B------:R4:W-:Y:S04]  /*b420*/  @!P0 ST.E.64 [R2.64], R164 ;  /* 0x000000a402008985 */ /* 0x0009e8000c101b06 */
[CC--:B-1----:R-:W-:Y:S02]  /*b430*/  @!P3 LEA R6, P5, R76.reuse, R0.reuse, 0x2 ;  /* 0x000000004c06b211 */ /* 0x0c2fe400078a10ff */
[C---:B----4-:R-:W-:Y:S02]  /*b440*/  @!P4 LEA R2, P0, R25.reuse, R0, 0x2 ;  /* 0x000000001902c211 */ /* 0x050fe400078010ff */
[-C--:B------:R-:W-:Y:S02]  /*b450*/  @!P3 LEA.HI.X R7, R76, R4.reuse, R77, 0x2, P5 ;  /* 0x000000044c07b211 */ /* 0x080fe400028f144d */
[----:B------:R-:W-:-:S02]  /*b460*/  @!P4 LEA.HI.X R3, R25, R4, R75, 0x2, P0 ;  /* 0x000000041903c211 */ /* 0x000fc400000f144b */
[----:B------:R-:W-:Y:S01]  /*b470*/  ISETP.GE.AND P0, PT, R19, c[0x0][0x3c8], PT ;  /* 0x0000f20013007a0c */ /* 0x000fe20003f06270 */
[----:B------:R1:W-:Y:S04]  /*b480*/  @!P3 ST.E.64 [R6.64], R130 ;  /* 0x000000820600b985 */ /* 0x0003e8000c101b06 */
[----:B------:R4:W-:Y:S01]  /*b490*/  @!P4 ST.E.64 [R2.64], R96 ;  /* 0x000000600200c985 */ /* 0x0009e2000c101b06 */
[----:B------:R-:W-:Y:S02]  /*b4a0*/  ISETP.GE.AND P4, PT, R10, c[0x0][0x3c8], PT ;  /* 0x0000f2000a007a0c */ /* 0x000fe40003f86270 */
[----:B------:R-:W-:Y:S02]  /*b4b0*/  ISETP.GE.AND P5, PT, R8, c[0x0][0x3c8], PT ;  /* 0x0000f20008007a0c */ /* 0x000fe40003fa6270 */
[----:B-1----:R-:W-:-:S04]  /*b4c0*/  @!P2 LEA R6, P3, R23, R0, 0x2 ;  /* 0x000000001706a211 */ /* 0x002fc800078610ff */
[----:B------:R-:W-:Y:S02]  /*b4d0*/  @!P2 LEA.HI.X R7, R23, R4, R24, 0x2, P3 ;  /* 0x000000041707a211 */ /* 0x000fe400018f1418 */
[----:B----4-:R-:W-:-:S03]  /*b4e0*/  @!P1 LEA R2, P3, R21, R0, 0x2 ;  /* 0x0000000015029211 */ /* 0x010fc600078610ff */
[----:B------:R1:W-:Y:S01]  /*b4f0*/  @!P2 ST.E.64 [R6.64], R146 ;  /* 0x000000920600a985 */ /* 0x0003e2000c101b06 */
[----:B------:R-:W-:Y:S02]  /*b500*/  @!P1 LEA.HI.X R3, R21, R4, R22, 0x2, P3 ;  /* 0x0000000415039211 */ /* 0x000fe400018f1416 */
[----:B------:R-:W-:-:S03]  /*b510*/  ISETP.GE.AND P3, PT, R17, c[0x0][0x3c8], PT ;  /* 0x0000f20011007a0c */ /* 0x000fc60003f66270 */
[----:B------:R4:W-:Y:S01]  /*b520*/  @!P1 ST.E.64 [R2.64], R158 ;  /* 0x0000009e02009985 */ /* 0x0009e2000c101b06 */
[----:B-1----:R-:W-:-:S04]  /*b530*/  @!P0 LEA R6, P2, R19, R0, 0x2 ;  /* 0x0000000013068211 */ /* 0x002fc800078410ff */
[----:B------:R-:W-:Y:S02]  /*b540*/  @!P0 LEA.HI.X R7, R19, R4, R20, 0x2, P2 ;  /* 0x0000000413078211 */ /* 0x000fe400010f1414 */
[C---:B----4-:R-:W-:Y:S02]  /*b550*/  @!P4 LEA R2, P1, R10.reuse, R0, 0x2 ;  /* 0x000000000a02c211 */ /* 0x050fe400078210ff */
[----:B------:R-:W-:Y:S01]  /*b560*/  ISETP.GE.AND P2, PT, R15, c[0x0][0x3c8], PT ;  /* 0x0000f2000f007a0c */ /* 0x000fe20003f46270 */
[----:B------:R1:W-:Y:S01]  /*b570*/  @!P0 ST.E.64 [R6.64], R118 ;  /* 0x0000007606008985 */ /* 0x0003e2000c101b06 */
[----:B------:R-:W-:Y:S02]  /*b580*/  @!P4 LEA.HI.X R3, R10, R4, R11, 0x2, P1 ;  /* 0x000000040a03c211 */ /* 0x000fe400008f140b */
[----:B------:R-:W-:-:S03]  /*b590*/  @!P5 LEA R10, P0, R8, R0, 0x2 ;  /* 0x00000000080ad211 */ /* 0x000fc600078010ff */
[----:B------:R4:W-:Y:S01]  /*b5a0*/  @!P4 ST.E.64 [R2.64], R126 ;  /* 0x0000007e0200c985 */ /* 0x0009e2000c101b06 */
[----:B--2---:R-:W-:Y:S02]  /*b5b0*/  ISETP.GE.AND P1, PT, R5, c[0x0][0x3c8], PT ;  /* 0x0000f20005007a0c */ /* 0x004fe40003f26270 */
[----:B---3--:R-:W-:Y:S02]  /*b5c0*/  @!P5 LEA.HI.X R11, R8, R4, R9, 0x2, P0 ;  /* 0x00000004080bd211 */ /* 0x008fe400000f1409 */
[----:B------:R-:W-:-:S04]  /*b5d0*/  @!P3 LEA R8, P0, R17, R0, 0x2 ;  /* 0x000000001108b211 */ /* 0x000fc800078010ff */
[----:B------:R-:W-:Y:S02]  /*b5e0*/  @!P3 LEA.HI.X R9, R17, R4, R18, 0x2, P0 ;  /* 0x000000041109b211 */ /* 0x000fe400000f1412 */
[----:B-1----:R-:W-:-:S04]  /*b5f0*/  @!P2 LEA R6, P0, R15, R0, 0x2 ;  /* 0x000000000f06a211 */ /* 0x002fc800078010ff */
[----:B------:R-:W-:Y:S02]  /*b600*/  @!P2 LEA.HI.X R7, R15, R4, R16, 0x2, P0 ;  /* 0x000000040f07a211 */ /* 0x000fe400000f1410 */
[C---:B----4-:R-:W-:Y:S01]  /*b610*/  @!P1 LEA R2, P0, R5.reuse, R0, 0x2 ;  /* 0x0000000005029211 */ /* 0x050fe200078010ff */
[----:B------:R1:W-:Y:S03]  /*b620*/  @!P5 ST.E.64 [R10.64], R168 ;  /* 0x000000a80a00d985 */ /* 0x0003e6000c101b06 */
[----:B-----5:R-:W-:Y:S01]  /*b630*/  @!P1 LEA.HI.X R3, R5, R4, R14, 0x2, P0 ;  /* 0x0000000405039211 */ /* 0x020fe200000f140e */
[----:B------:R1:W-:Y:S04]  /*b640*/  @!P3 ST.E.64 [R8.64], R142 ;  /* 0x0000008e0800b985 */ /* 0x0003e8000c101b06 */
[----:B------:R1:W-:Y:S04]  /*b650*/  @!P2 ST.E.64 [R6.64], R86 ;  /* 0x000000560600a985 */ /* 0x0003e8000c101b06 */
[----:B------:R1:W-:Y:S02]  /*b660*/  @!P1 ST.E.64 [R2.64], R82 ;  /* 0x0000005202009985 */ /* 0x0003e4000c101b06 */
.L_x_82:
[----:B------:R-:W-:Y:S05]  /*b670*/  BSYNC B0 ;  /* 0x0000000000007941 */ /* 0x000fea0003800000 */
.L_x_81:
[----:B------:R-:W-:Y:S05]  /*b680*/  BRA.DIV ~URZ, `(.L_x_83) ;  /* 0x000032527f007947 */ /* 0x000fea000b800000 */
[----:B-1----:R1:W2:Y:S02]  /*b690*/  SHFL.IDX PT, R4, R12, 0x2, 0x1c1f ;  /* 0x005c1f000c047f89 */ /* 0x0022a400000e0000 */
.L_x_142:
[----:B------:R-:W-:Y:S05]  /*b6a0*/  BRA.DIV ~URZ, `(.L_x_84) ;  /* 0x000032a27f007947 */ /* 0x000fea000b800000 */
[----:B----4-:R4:W1:Y:S02]  /*b6b0*/  SHFL.IDX PT, R0, R13, 0x2, 0x1c1f ;  /* 0x005c1f000d007f89 */ /* 0x01086400000e0000 */
.L_x_143:
[----:B------:R-:W5:Y:S01]  /*b6c0*/  LDL R2, [R1+0x24] ;  /* 0x0000240001027983 */ /* 0x000f620000100800 */
[----:B------:R-:W-:Y:S01]  /*b6d0*/  BSSY B0, `(.L_x_85) ;  /* 0x000004b000007945 */ /* 0x000fe20003800000 */
[----:B-----5:R-:W-:-:S13]  /*b6e0*/  LOP3.LUT P0, RZ, R2, 0x1, RZ, 0xc0, !PT ;  /* 0x0000000102ff7812 */ /* 0x020fda000780c0ff */
        /* <DEDUP_REMOVED lines=22> */
[----:B---3--:R-:W-:-:S11]  /*b850*/  ISETP.GE.AND P0, PT, R16, c[0x0][0x3c8], PT ;  /* 0x0000f20010007a0c */ /* 0x008fd60003f06270 */
[----:B-1----:R-:W-:-:S04]  /*b860*/  @!P2 LEA R2, P1, R11, R0, 0x2 ;  /* 0x000000000b02a211 */ /* 0x002fc800078210ff */
[----:B----4-:R-:W-:Y:S02]  /*b870*/  @!P2 LEA.HI.X R3, R11, R4, R14, 0x2, P1 ;  /* 0x000000040b03a211 */ /* 0x010fe400008f140e */
[----:B------:R-:W3:Y:S01]  /*b880*/  LDL R11, [R1+0x8c] ;  /* 0x00008c00010b7983 */ /* 0x000ee20000100800 */
[----:B------:R-:W-:Y:S02]  /*b890*/  @!P0 IMAD.MOV.U32 R6, RZ, RZ, R0 ;  /* 0x000000ffff068224 */ /* 0x000fe400078e0000 */
[----:B------:R-:W-:Y:S01]  /*b8a0*/  @!P0 IMAD.MOV.U32 R7, RZ, RZ, R4 ;  /* 0x000000ffff078224 */ /* 0x000fe200078e0004 */
[----:B------:R-:W4:Y:S03]  /*b8b0*/  LDL R14, [R1+0x7c] ;  /* 0x00007c00010e7983 */ /* 0x000f260000100800 */
[----:B------:R-:W-:Y:S02]  /*b8c0*/  @!P0 IMAD.WIDE R6, R16, 0x4, R6 ;  /* 0x0000000410068825 */ /* 0x000fe400078e0206 */
[----:B------:R-:W5:Y:S01]  /*b8d0*/  LDL R16, [R1+0x80] ;  /* 0x0000800001107983 */ /* 0x000f620000100800 */
[----:B--2---:R-:W-:-:S02]  /*b8e0*/  ISETP.GE.AND P4, PT, R76, c[0x0][0x3c8], PT ;  /* 0x0000f2004c007a0c */ /* 0x004fc40003f86270 */
[----:B------:R-:W-:Y:S01]  /*b8f0*/  ISETP.GE.AND P3, PT, R8, c[0x0][0x3c8], PT ;  /* 0x0000f20008007a0c */ /* 0x000fe20003f66270 */
[----:B------:R1:W-:Y:S01]  /*b900*/  @!P0 ST.E.64 [R6.64], R28 ;  /* 0x0000001c06008985 */ /* 0x0003e2000c101b06 */
[----:B------:R-:W-:Y:S02]  /*b910*/  ISETP.GE.AND P1, PT, R25, c[0x0][0x3c8], PT ;  /* 0x0000f20019007a0c */ /* 0x000fe40003f26270 */
[----:B------:R-:W-:Y:S01]  /*b920*/  ISETP.GE.AND P0, PT, R23, c[0x0][0x3c8], PT ;  /* 0x0000f20017007a0c */ /* 0x000fe20003f06270 */
[----:B------:R2:W-:Y:S01]  /*b930*/  @!P2 ST.E.64 [R2.64], R30 ;  /* 0x0000001e0200a985 */ /* 0x0005e2000c101b06 */
[----:B------:R-:W-:-:S05]  /*b940*/  ISETP.GE.AND P6, PT, R21, c[0x0][0x3c8], PT ;  /* 0x0000f20015007a0c */ /* 0x000fca0003fc6270 */
[-C--:B-1----:R-:W-:Y:S02]  /*b950*/  @!P4 LEA R6, P5, R76, R0.reuse, 0x2 ;  /* 0x000000004c06c211 */ /* 0x082fe400078a10ff */
[----:B--2---:R-:W-:Y:S02]  /*b960*/  @!P3 LEA R2, P2, R8, R0, 0x2 ;  /* 0x000000000802b211 */ /* 0x004fe400078410ff */
[-C--:B------:R-:W-:Y:S02]  /*b970*/  @!P4 LEA.HI.X R7, R76, R4.reuse, R77, 0x2, P5 ;  /* 0x000000044c07c211 */ /* 0x080fe400028f144d */
[----:B------:R-:W-:-:S03]  /*b980*/  @!P3 LEA.HI.X R3, R8, R4, R9, 0x2, P2 ;  /* 0x000000040803b211 */ /* 0x000fc600010f1409 */
[----:B------:R-:W-:Y:S01]  /*b990*/  @!P4 ST.E.64 [R6.64], R32 ;  /* 0x000000200600c985 */ /* 0x000fe2000c101b06 */
[----:B------:R-:W-:Y:S02]  /*b9a0*/  ISETP.GE.AND P4, PT, R10, c[0x0][0x3c8], PT ;  /* 0x0000f2000a007a0c */ /* 0x000fe40003f86270 */
[C---:B------:R-:W-:Y:S01]  /*b9b0*/  @!P1 LEA R8, P5, R25.reuse, R0, 0x2 ;  /* 0x0000000019089211 */ /* 0x040fe200078a10ff */
[----:B------:R1:W-:Y:S03]  /*b9c0*/  @!P3 ST.E.64 [R2.64], R34 ;  /* 0x000000220200b985 */ /* 0x0003e6000c101b06 */
[----:B------:R-:W-:Y:S02]  /*b9d0*/  @!P1 LEA.HI.X R9, R25, R4, R75, 0x2, P5 ;  /* 0x0000000419099211 */ /* 0x000fe400028f144b */
[----:B------:R-:W-:-:S03]  /*b9e0*/  ISETP.GE.AND P3, PT, R19, c[0x0][0x3c8], PT ;  /* 0x0000f20013007a0c */ /* 0x000fc60003f66270 */
[----:B------:R-:W-:Y:S01]  /*b9f0*/  @!P1 ST.E.64 [R8.64], R50 ;  /* 0x0000003208009985 */ /* 0x000fe2000c101b06 */
[----:B------:R-:W-:Y:S02]  /*ba00*/  ISETP.GE.AND P1, PT, R15, c[0x0][0x3c8], PT ;  /* 0x0000f2000f007a0c */ /* 0x000fe40003f26270 */
[-C--:B-1----:R-:W-:Y:S02]  /*ba10*/  @!P0 LEA R2, P2, R23, R0.reuse, 0x2 ;  /* 0x0000000017028211 */ /* 0x082fe400078410ff */
[----:B------:R-:W-:Y:S02]  /*ba20*/  @!P6 LEA R6, P5, R21, R0, 0x2 ;  /* 0x000000001506e211 */ /* 0x000fe400078a10ff */
[-C--:B------:R-:W-:Y:S02]  /*ba30*/  @!P0 LEA.HI.X R3, R23, R4.reuse, R24, 0x2, P2 ;  /* 0x0000000417038211 */ /* 0x080fe400010f1418 */
[----:B------:R-:W-:Y:S02]  /*ba40*/  ISETP.GE.AND P2, PT, R17, c[0x0][0x3c8], PT ;  /* 0x0000f20011007a0c */ /* 0x000fe40003f46270 */
[----:B------:R-:W-:Y:S01]  /*ba50*/  @!P6 LEA.HI.X R7, R21, R4, R22, 0x2, P5 ;  /* 0x000000041507e211 */ /* 0x000fe200028f1416 */
[----:B------:R1:W-:Y:S01]  /*ba60*/  @!P0 ST.E.64 [R2.64], R36 ;  /* 0x0000002402008985 */ /* 0x0003e2000c101b06 */
[----:B------:R-:W-:-:S03]  /*ba70*/  ISETP.GE.AND P0, PT, R5, c[0x0][0x3c8], PT ;  /* 0x0000f20005007a0c */ /* 0x000fc60003f06270 */
[----:B------:R2:W-:Y:S01]  /*ba80*/  @!P6 ST.E.64 [R6.64], R38 ;  /* 0x000000260600e985 */ /* 0x0005e2000c101b06 */
[----:B-1----:R-:W-:-:S04]  /*ba90*/  @!P4 LEA R2, P5, R10, R0, 0x2 ;  /* 0x000000000a02c211 */ /* 0x002fc800078a10ff */
[----:B---3--:R-:W-:Y:S02]  /*baa0*/  @!P4 LEA.HI.X R3, R10, R4, R11, 0x2, P5 ;  /* 0x000000040a03c211 */ /* 0x008fe400028f140b */
[----:B------:R-:W-:-:S03]  /*bab0*/  @!P3 LEA R10, P5, R19, R0, 0x2 ;  /* 0x00000000130ab211 */ /* 0x000fc600078a10ff */
[----:B------:R1:W-:Y:S01]  /*bac0*/  @!P4 ST.E.64 [R2.64], R40 ;  /* 0x000000280200c985 */ /* 0x0003e2000c101b06 */
[----:B------:R-:W-:Y:S02]  /*bad0*/  @!P2 LEA R8, P4, R17, R0, 0x2 ;  /* 0x000000001108a211 */ /* 0x000fe400078810ff */
[----:B------:R-:W-:Y:S02]  /*bae0*/  @!P3 LEA.HI.X R11, R19, R4, R20, 0x2, P5 ;  /* 0x00000004130bb211 */ /* 0x000fe400028f1414 */
[----:B--2---:R-:W-:Y:S02]  /*baf0*/  @!P1 LEA R6, P5, R15, R0, 0x2 ;  /* 0x000000000f069211 */ /* 0x004fe400078a10ff */
[-C--:B------:R-:W-:Y:S02]  /*bb00*/  @!P2 LEA.HI.X R9, R17, R4.reuse, R18, 0x2, P4 ;  /* 0x000000041109a211 */ /* 0x080fe400020f1412 */
[----:B-----5:R-:W-:Y:S01]  /*bb10*/  @!P1 LEA.HI.X R7, R15, R4, R16, 0x2, P5 ;  /* 0x000000040f079211 */ /* 0x020fe200028f1410 */
[----:B------:R2:W-:Y:S04]  /*bb20*/  @!P3 ST.E.64 [R10.64], R66 ;  /* 0x000000420a00b985 */ /* 0x0005e8000c101b06 */
[----:B------:R2:W-:Y:S04]  /*bb30*/  @!P2 ST.E.64 [R8.64], R52 ;  /* 0x000000340800a985 */ /* 0x0005e8000c101b06 */
[----:B------:R2:W-:Y:S01]  /*bb40*/  @!P1 ST.E.64 [R6.64], R42 ;  /* 0x0000002a06009985 */ /* 0x0005e2000c101b06 */
[----:B-1----:R-:W-:-:S04]  /*bb50*/  @!P0 LEA R2, P4, R5, R0, 0x2 ;  /* 0x0000000005028211 */ /* 0x002fc800078810ff */
[----:B----4-:R-:W-:-:S05]  /*bb60*/  @!P0 LEA.HI.X R3, R5, R4, R14, 0x2, P4 ;  /* 0x0000000405038211 */ /* 0x010fca00020f140e */
[----:B------:R2:W-:Y:S04]  /*bb70*/  @!P0 ST.E.64 [R2.64], R26 ;  /* 0x0000001a02008985 */ /* 0x0005e8000c101b06 */
.L_x_86:
[----:B------:R-:W-:Y:S05]  /*bb80*/  BSYNC B0 ;  /* 0x0000000000007941 */ /* 0x000fea0003800000 */
.L_x_85:
[----:B------:R-:W-:Y:S05]  /*bb90*/  BRA.DIV ~URZ, `(.L_x_87) ;  /* 0x00002e127f007947 */ /* 0x000fea000b800000 */
[----:B--2---:R2:W3:Y:S04]  /*bba0*/  SHFL.IDX PT, R4, R12, 0x3, 0x1c1f ;  /* 0x007c1f000c047f89 */ /* 0x0044e800000e0000 */
[----:B-1----:R2:W1:Y:S02]  /*bbb0*/  SHFL.IDX PT, R0, R13, 0x3, 0x1c1f ;  /* 0x007c1f000d007f89 */ /* 0x00246400000e0000 */
.L_x_144:
[----:B------:R-:W5:Y:S02]  /*bbc0*/  LDL R2, [R1+0x24] ;  /* 0x0000240001027983 */ /* 0x000f640000100800 */
[----:B-----5:R-:W-:-:S13]  /*bbd0*/  LOP3.LUT P0, RZ, R2, 0x2, RZ, 0xc0, !PT ;  /* 0x0000000202ff7812 */ /* 0x020fda000780c0ff */
[----:B------:R-:W-:Y:S05]  /*bbe0*/  @P0 BRA `(.L_x_75) ;  /* 0x0000127000000947 */ /* 0x000fea0003800000 */
[----:B--234-:R-:W2:Y:S04]  /*bbf0*/  LDL R13, [R1+0x70] ;  /* 0x00007000010d7983 */ /* 0x01cea80000100800 */
[----:B------:R-:W3:Y:S04]  /*bc00*/  LDL R8, [R1+0x5c] ;  /* 0x00005c0001087983 */ /* 0x000ee80000100800 */
[----:B------:R-:W4:Y:S04]  /*bc10*/  LDL R5, [R1+0x58] ;  /* 0x0000580001057983 */ /* 0x000f280000100800 */
[----:B------:R-:W5:Y:S04]  /*bc20*/  LDL R9, [R1+0xa4] ;  /* 0x0000a40001097983 */ /* 0x000f680000100800 */
        /* <DEDUP_REMOVED lines=15> */
[----:B------:R-:W5:Y:S01]  /*bd20*/  LDL R15, [R1+0x84] ;  /* 0x00008400010f7983 */ /* 0x000f620000100800 */
[----:B--2---:R-:W-:-:S02]  /*bd30*/  ISETP.GE.AND P4, PT, R13, c[0x0][0x3c8], PT ;  /* 0x0000f2000d007a0c */ /* 0x004fc40003f86270 */
[----:B---3--:R-:W-:Y:S02]  /*bd40*/  ISETP.GE.AND P3, PT, R8, c[0x0][0x3c8], PT ;  /* 0x0000f20008007a0c */ /* 0x008fe40003f66270 */
[----:B----4-:R-:W-:-:S09]  /*bd50*/  ISETP.GE.AND P2, PT, R5, c[0x0][0x3c8], PT ;  /* 0x0000f20005007a0c */ /* 0x010fd20003f46270 */
[----:B-1----:R-:W-:Y:S02]  /*bd60*/  @!P4 IMAD.MOV.U32 R6, RZ, RZ, R0 ;  /* 0x000000ffff06c224 */ /* 0x002fe400078e0000 */
[----:B------:R-:W-:Y:S01]  /*bd70*/  @!P4 IMAD.MOV.U32 R7, RZ, RZ, R4 ;  /* 0x000000ffff07c224 */ /* 0x000fe200078e0004 */
[----:B------:R-:W-:-:S03]  /*bd80*/  @!P3 LEA R2, P5, R8, R0, 0x2 ;  /* 0x000000000802b211 */ /* 0x000fc600078a10ff */
[----:B------:R-:W-:Y:S01]  /*bd90*/  @!P4 IMAD.WIDE R6, R13, 0x4, R6 ;  /* 0x000000040d06c825 */ /* 0x000fe200078e0206 */
[----:B-----5:R-:W-:Y:S01]  /*bda0*/  @!P3 LEA.HI.X R3, R8, R4, R9, 0x2, P5 ;  /* 0x000000040803b211 */ /* 0x020fe200028f1409 */
[----:B------:R-:W2:Y:S04]  /*bdb0*/  LDL R13, [R1+0x80] ;  /* 0x00008000010d7983 */ /* 0x000ea80000100800 */
[----:B------:R1:W-:Y:S04]  /*bdc0*/  @!P4 ST.E.64 [R6.64], R56 ;  /* 0x000000380600c985 */ /* 0x0003e8000c101b06 */
[----:B------:R3:W-:Y:S01]  /*bdd0*/  @!P3 ST.E.64 [R2.64], R46 ;  /* 0x0000002e0200b985 */ /* 0x0007e2000c101b06 */
[----:B------:R-:W-:-:S04]  /*bde0*/  @!P2 LEA R8, P3, R5, R0, 0x2 ;  /* 0x000000000508a211 */ /* 0x000fc800078610ff */
[----:B------:R-:W-:Y:S02]  /*bdf0*/  @!P2 LEA.HI.X R9, R5, R4, R26, 0x2, P3 ;  /* 0x000000040509a211 */ /* 0x000fe400018f141a */
[----:B------:R-:W4:Y:S01]  /*be00*/  LDL R5, [R1+0x34] ;  /* 0x0000340001057983 */ /* 0x000f220000100800 */
[----:B------:R-:W-:Y:S02]  /*be10*/  ISETP.GE.AND P1, PT, R24, c[0x0][0x3c8], PT ;  /* 0x0000f20018007a0c */ /* 0x000fe40003f26270 */
[----:B------:R-:W-:-:S11]  /*be20*/  ISETP.GE.AND P0, PT, R22, c[0x0][0x3c8], PT ;  /* 0x0000f20016007a0c */ /* 0x000fd60003f06270 */
[-C--:B-1----:R-:W-:Y:S02]  /*be30*/  @!P1 LEA R6, P4, R24, R0.reuse, 0x2 ;  /* 0x0000000018069211 */ /* 0x082fe400078810ff */
[----:B------:R-:W-:Y:S02]  /*be40*/  ISETP.GE.AND P5, PT, R20, c[0x0][0x3c8], PT ;  /* 0x0000f20014007a0c */ /* 0x000fe40003fa6270 */
[----:B---3--:R-:W-:-:S09]  /*be50*/  @!P0 LEA R2, P6, R22, R0, 0x2 ;  /* 0x0000000016028211 */ /* 0x008fd200078c10ff */
[----:B------:R-:W-:-:S04]  /*be60*/  P2R R3, PR, RZ, 0x10 ;  /* 0x00000010ff037803 */ /* 0x000fc80000000000 */
[----:B------:R-:W-:Y:S02]  /*be70*/  ISETP.NE.AND P3, PT, R3, RZ, PT ;  /* 0x000000ff0300720c */ /* 0x000fe40003f65270 */
[----:B------:R-:W-:Y:S02]  /*be80*/  ISETP.GE.AND P4, PT, R10, c[0x0][0x3c8], PT ;  /* 0x0000f2000a007a0c */ /* 0x000fe40003f86270 */
[-C--:B------:R-:W-:Y:S02]  /*be90*/  @!P1 LEA.HI.X R7, R24, R4.reuse, R25, 0x2, P3 ;  /* 0x0000000418079211 */ /* 0x080fe400018f1419 */
[----:B------:R-:W-:Y:S01]  /*bea0*/  @!P0 LEA.HI.X R3, R22, R4, R23, 0x2, P6 ;  /* 0x0000000416038211 */ /* 0x000fe200030f1417 */
[----:B------:R-:W-:Y:S01]  /*beb0*/  @!P2 ST.E.64 [R8.64], R68 ;  /* 0x000000440800a985 */ /* 0x000fe2000c101b06 */
[----:B------:R-:W-:-:S03]  /*bec0*/  ISETP.GE.AND P3, PT, R18, c[0x0][0x3c8], PT ;  /* 0x0000f20012007a0c */ /* 0x000fc60003f66270 */
[----:B------:R1:W-:Y:S04]  /*bed0*/  @!P1 ST.E.64 [R6.64], R64 ;  /* 0x0000004006009985 */ /* 0x0003e8000c101b06 */
[----:B------:R3:W-:Y:S01]  /*bee0*/  @!P0 ST.E.64 [R2.64], R48 ;  /* 0x0000003002008985 */ /* 0x0007e2000c101b06 */
[----:B------:R-:W-:Y:S02]  /*bef0*/  ISETP.GE.AND P2, PT, R16, c[0x0][0x3c8], PT ;  /* 0x0000f20010007a0c */ /* 0x000fe40003f46270 */
[----:B------:R-:W-:Y:S02]  /*bf00*/  ISETP.GE.AND P1, PT, R14, c[0x0][0x3c8], PT ;  /* 0x0000f2000e007a0c */ /* 0x000fe40003f26270 */
[----:B-1----:R-:W-:-:S04]  /*bf10*/  @!P5 LEA R6, P0, R20, R0, 0x2 ;  /* 0x000000001406d211 */ /* 0x002fc800078010ff */
[----:B------:R-:W-:Y:S02]  /*bf20*/  @!P5 LEA.HI.X R7, R20, R4, R21, 0x2, P0 ;  /* 0x000000041407d211 */ /* 0x000fe400000f1415 */
[----:B---3--:R-:W-:-:S03]  /*bf30*/  @!P4 LEA R2, P6, R10, R0, 0x2 ;  /* 0x000000000a02c211 */ /* 0x008fc600078c10ff */
[----:B------:R-:W-:Y:S01]  /*bf40*/  @!P5 ST.E.64 [R6.64], R60 ;  /* 0x0000003c0600d985 */ /* 0x000fe2000c101b06 */
[----:B------:R-:W-:Y:S02]  /*bf50*/  @!P4 LEA.HI.X R3, R10, R4, R11, 0x2, P6 ;  /* 0x000000040a03c211 */ /* 0x000fe400030f140b */
[-C--:B------:R-:W-:Y:S02]  /*bf60*/  @!P3 LEA R10, P5, R18, R0.reuse, 0x2 ;  /* 0x00000000120ab211 */ /* 0x080fe400078a10ff */
[----:B------:R-:W-:Y:S01]  /*bf70*/  ISETP.GE.AND P0, PT, R12, c[0x0][0x3c8], PT ;  /* 0x0000f2000c007a0c */ /* 0x000fe20003f06270 */
[----:B------:R1:W-:Y:S01]  /*bf80*/  @!P4 ST.E.64 [R2.64], R58 ;  /* 0x0000003a0200c985 */ /* 0x0003e2000c101b06 */
[----:B------:R-:W-:-:S04]  /*bf90*/  @!P2 LEA R8, P6, R16, R0, 0x2 ;  /* 0x000000001008a211 */ /* 0x000fc800078c10ff */
[----:B------:R-:W-:-:S05]  /*bfa0*/  @!P2 LEA.HI.X R9, R16, R4, R17, 0x2, P6 ;  /* 0x000000041009a211 */ /* 0x000fca00030f1411 */
[----:B-1----:R-:W-:-:S04]  /*bfb0*/  P2R R2, PR, RZ, 0x20 ;  /* 0x00000020ff027803 */ /* 0x002fc80000000000 */
[----:B------:R-:W-:Y:S02]  /*bfc0*/  ISETP.NE.AND P4, PT, R2, RZ, PT ;  /* 0x000000ff0200720c */ /* 0x000fe40003f85270 */
[----:B------:R-:W-:Y:S02]  /*bfd0*/  @!P1 LEA R6, P5, R14, R0, 0x2 ;  /* 0x000000000e069211 */ /* 0x000fe400078a10ff */
[----:B------:R-:W-:Y:S02]  /*bfe0*/  @!P3 LEA.HI.X R11, R18, R4, R19, 0x2, P4 ;  /* 0x00000004120bb211 */ /* 0x000fe400020f1413 */
[----:B------:R-:W-:Y:S02]  /*bff0*/  @!P0 LEA R2, P4, R12, R0, 0x2 ;  /* 0x000000000c028211 */ /* 0x000fe400078810ff */
[-C--:B------:R-:W-:Y:S01]  /*c000*/  @!P1 LEA.HI.X R7, R14, R4.reuse, R15, 0x2, P5 ;  /* 0x000000040e079211 */ /* 0x080fe200028f140f */
[----:B------:R1:W-:Y:S04]  /*c010*/  @!P3 ST.E.64 [R10.64], R72 ;  /* 0x000000480a00b985 */ /* 0x0003e8000c101b06 */
[----:B------:R1:W-:Y:S04]  /*c020*/  @!P2 ST.E.64 [R8.64], R70 ;  /* 0x000000460800a985 */ /* 0x0003e8000c101b06 */
[----:B------:R1:W-:Y:S01]  /*c030*/  @!P1 ST.E.64 [R6.64], R62 ;  /* 0x0000003e06009985 */ /* 0x0003e2000c101b06 */
[----:B--2---:R-:W-:-:S05]  /*c040*/  @!P0 LEA.HI.X R3, R12, R4, R13, 0x2, P4 ;  /* 0x000000040c038211 */ /* 0x004fca00020f140d */
[----:B------:R1:W-:Y:S01]  /*c050*/  @!P0 ST.E.64 [R2.64], R54 ;  /* 0x0000003602008985 */ /* 0x0003e2000c101b06 */
[----:B----4-:R-:W-:-:S13]  /*c060*/  ISETP.GE.AND P0, PT, R5, c[0x0][0x3c8], PT ;  /* 0x0000f20005007a0c */ /* 0x010fda0003f06270 */
[----:B------:R-:W-:Y:S05]  /*c070*/  @P0 BRA `(.L_x_75) ;  /* 0x00000de000000947 */ /* 0x000fea0003800000 */
[----:B------:R-:W2:Y:S01]  /*c080*/  LDL R12, [R1+0x7c] ;  /* 0x00007c00010c7983 */ /* 0x000ea20000100800 */
[----:B-1----:R-:W-:-:S04]  /*c090*/  LEA R2, P0, R5, R0, 0x2 ;  /* 0x0000000005027211 */ /* 0x002fc800078010ff */
[----:B--2---:R-:W-:-:S05]  /*c0a0*/  LEA.HI.X R3, R5, R4, R12, 0x2, P0 ;  /* 0x0000000405037211 */ /* 0x004fca00000f140c */
[----:B------:R1:W-:Y:S01]  /*c0b0*/  ST.E.64 [R2.64], R44 ;  /* 0x0000002c02007985 */ /* 0x0003e2000c101b06 */
[----:B------:R-:W-:Y:S05]  /*c0c0*/  BRA `(.L_x_75) ;  /* 0x00000d9000007947 */ /* 0x000fea0003800000 */
.L_x_60:
[----:B------:R-:W2:Y:S04]  /*c0d0*/  LDL.LU R8, [R1+0x18] ;  /* 0x0000180001087983 */ /* 0x000ea80000300800 */
[----:B------:R-:W3:Y:S04]  /*c0e0*/  LDL R7, [R1+0x4] ;  /* 0x0000040001077983 */ /* 0x000ee80000100800 */
[----:B-1----:R-:W4:Y:S01]  /*c0f0*/  LDL R6, [R1+0x28] ;  /* 0x0000280001067983 */ /* 0x002f220000100800 */
[----:B------:R-:W-:Y:S01]  /*c100*/  ISETP.NE.U32.AND P0, PT, RZ, c[0x0][0x508], PT ;  /* 0x00014200ff007a0c */ /* 0x000fe20003f05070 */
[----:B------:R-:W-:Y:S01]  /*c110*/  IMAD.MOV.U32 R4, RZ, RZ, 0x4 ;  /* 0x00000004ff047424 */ /* 0x000fe200078e00ff */
[----:B------:R-:W-:Y:S01]  /*c120*/  ISETP.NE.U32.AND P2, PT, RZ, c[0x0][0x500], PT ;  /* 0x00014000ff007a0c */ /* 0x000fe20003f45070 */
[----:B------:R-:W-:Y:S01]  /*c130*/  IMAD.MOV.U32 R0, RZ, RZ, RZ ;  /* 0x000000ffff007224 */ /* 0x000fe200078e00ff */
[----:B------:R-:W-:Y:S01]  /*c140*/  ISETP.NE.AND.EX P1, PT, RZ, c[0x0][0x50c], PT, P0 ;  /* 0x00014300ff007a0c */ /* 0x000fe20003f25300 */
[----:B------:R-:W-:Y:S01]  /*c150*/  IMAD.MOV.U32 R19, RZ, RZ, c[0x0][0x388] ;  /* 0x0000e200ff137624 */ /* 0x000fe200078e00ff */
[----:B------:R-:W-:-:S11]  /*c160*/  ISETP.NE.AND.EX P2, PT, RZ, c[0x0][0x504], PT, P2 ;  /* 0x00014100ff007a0c */ /* 0x000fd60003f45320 */
[C---:B---3--:R-:W-:Y:S01]  /*c170*/  @P1 LEA R2, P0, R7.reuse, c[0x0][0x508], 0x2 ;  /* 0x0001420007021a11 */ /* 0x048fe200078010ff */
[----:B------:R-:W-:-:S03]  /*c180*/  IMAD.WIDE R4, R7, R4, c[0x0][0x500] ;  /* 0x0001400007047625 */ /* 0x000fc600078e0204 */
[----:B----4-:R-:W-:Y:S02]  /*c190*/  @P1 LEA.HI.X R3, R7, c[0x0][0x50c], R6, 0x2, P0 ;  /* 0x0001430007031a11 */ /* 0x010fe400000f1406 */
[----:B------:R1:W5:Y:S04]  /*c1a0*/  @P2 LDG.E R0, [R4.64] ;  /* 0x0000000604002981 */ /* 0x000368000c1e1900 */
[----:B------:R1:W5:Y:S01]  /*c1b0*/  @P1 LDG.E R19, [R2.64] ;  /* 0x0000000602131981 */ /* 0x000362000c1e1900 */
[----:B--2---:R-:W-:-:S04]  /*c1c0*/  ISETP.NE.AND P0, PT, R8, RZ, PT ;  /* 0x000000ff0800720c */ /* 0x004fc80003f05270 */
[----:B------:R-:W-:Y:S01]  /*c1d0*/  SEL R18, R8, c[0x0][0x3d4], P0 ;  /* 0x0000f50008127a07 */ /* 0x000fe20000000000 */
[----:B------:R-:W-:Y:S05]  /*c1e0*/  @P1 BRA `(.L_x_88) ;  /* 0x0000004000001947 */ /* 0x000fea0003800000 */
[----:B------:R-:W-:Y:S05]  /*c1f0*/  @!P2 BRA `(.L_x_88) ;  /* 0x000000300000a947 */ /* 0x000fea0003800000 */
[----:B-1----:R1:W2:Y:S04]  /*c200*/  LDG.E R2, [R4.64] ;  /* 0x0000000604027981 */ /* 0x0022a8000c1e1900 */
[----:B-1----:R-:W2:Y:S02]  /*c210*/  LDG.E R4, [R4.64+0x4] ;  /* 0x0000040604047981 */ /* 0x002ea4000c1e1900 */
[----:B--2--5:R-:W-:Y:S02]  /*c220*/  IADD3 R19, -R2, R4, RZ ;  /* 0x0000000402137210 */ /* 0x024fe40007ffe1ff */
.L_x_88:
[----:B-1----:R-:W1:Y:S01]  /*c230*/  S2R R4, SR_TID.X ;  /* 0x0000000000047919 */ /* 0x002e620000002100 */
[----:B------:R-:W-:Y:S01]  /*c240*/  BSSY B0, `(.L_x_89) ;  /* 0x0000038000007945 */ /* 0x000fe20003800000 */
[----:B------:R-:W-:Y:S02]  /*c250*/  SEL R12, R7, RZ, !P2 ;  /* 0x000000ff070c7207 */ /* 0x000fe40005000000 */
[----:B------:R-:W-:-:S02]  /*c260*/  SEL R20, R6, RZ, !P2 ;  /* 0x000000ff06147207 */ /* 0x000fc40005000000 */
[----:B-----5:R-:W-:Y:S02]  /*c270*/  SHF.R.S32.HI R17, RZ, 0x1f, R0 ;  /* 0x0000001fff117819 */ /* 0x020fe40000011400 */
[----:B-1----:R-:W-:-:S13]  /*c280*/  ISETP.GT.AND P0, PT, R4, 0x7f, PT ;  /* 0x0000007f0400780c */ /* 0x002fda0003f04270 */
[----:B------:R-:W-:Y:S05]  /*c290*/  @P0 BRA `(.L_x_90) ;  /* 0x0000032000000947 */ /* 0x000fea0003800000 */
[----:B------:R-:W2:Y:S01]  /*c2a0*/  LDL R3, [R1+0x14] ;  /* 0x0000140001037983 */ /* 0x000ea20000100800 */
[----:B------:R-:W-:Y:S01]  /*c2b0*/  IMAD R2, R19, c[0x0][0x4e8], RZ ;  /* 0x00013a0013027a24 */ /* 0x000fe200078e02ff */
[----:B--2---:R-:W-:-:S04]  /*c2c0*/  LEA R13, R3, R4, 0x7 ;  /* 0x00000004030d7211 */ /* 0x004fc800078e38ff */
[----:B------:R-:W-:-:S13]  /*c2d0*/  ISETP.GE.AND P0, PT, R13, R2, PT ;  /* 0x000000020d00720c */ /* 0x000fda0003f06270 */
[----:B------:R-:W-:Y:S05]  /*c2e0*/  @P0 BRA `(.L_x_90) ;  /* 0x000002d000000947 */ /* 0x000fea0003800000 */
[----:B------:R-:W2:Y:S04]  /*c2f0*/  LDL R4, [R1+0x20] ;  /* 0x0000200001047983 */ /* 0x000ea80000100800 */
[----:B------:R-:W3:Y:S01]  /*c300*/  LDL.LU R21, [R1+0x74] ;  /* 0x0000740001157983 */ /* 0x000ee20000300800 */
[----:B------:R-:W-:Y:S01]  /*c310*/  IMAD.MOV.U32 R2, RZ, RZ, 0x368 ;  /* 0x00000368ff027424 */ /* 0x000fe200078e00ff */
[----:B------:R-:W-:-:S04]  /*c320*/  ISETP.GT.AND P2, PT, R18, 0x1, PT ;  /* 0x000000011200780c */ /* 0x000fc80003f44270 */
[----:B------:R-:W-:-:S04]  /*c330*/  SEL R2, R2, 0x328, P2 ;  /* 0x0000032802027807 */ /* 0x000fc80001000000 */
[----:B------:R1:W4:Y:S08]  /*c340*/  LDC.64 R8, c[0x0][R2+0x170] ;  /* 0x00005c0002087b82 */ /* 0x0003300000000a00 */
[----:B------:R1:W2:Y:S08]  /*c350*/  LDC.64 R6, c[0x0][R2+0x168] ;  /* 0x00005a0002067b82 */ /* 0x0002b00000000a00 */
[----:B------:R1:W5:Y:S08]  /*c360*/  LDC.64 R14, c[0x0][R2+0x178] ;  /* 0x00005e00020e7b82 */ /* 0x0003700000000a00 */
[----:B------:R1:W2:Y:S02]  /*c370*/  LDC.64 R10, c[0x0][R2+0x160] ;  /* 0x00005800020a7b82 */ /* 0x0002a40000000a00 */
[----:B-1----:R-:W-:-:S02]  /*c380*/  IMAD.MOV.U32 R2, RZ, RZ, c[0x0][0x4e8] ;  /* 0x00013a00ff027624 */ /* 0x002fc400078e00ff */
[----:B----4-:R-:W-:-:S03]  /*c390*/  IMAD R3, R9, R12, RZ ;  /* 0x0000000c09037224 */ /* 0x010fc600078e02ff */
[----:B------:R-:W-:Y:S02]  /*c3a0*/  ISETP.NE.AND P0, PT, R2, 0x1, PT ;  /* 0x000000010200780c */ /* 0x000fe40003f05270 */
[----:B------:R-:W-:-:S11]  /*c3b0*/  MOV R2, R13 ;  /* 0x0000000d00027202 */ /* 0x000fd60000000f00 */
[----:B------:R-:W-:-:S05]  /*c3c0*/  @P0 IMAD.HI.U32 R16, R13, c[0x0][0x4ec], RZ ;  /* 0x00013b000d100a27 */ /* 0x000fca00078e00ff */
[----:B------:R-:W-:Y:S01]  /*c3d0*/  @P0 SHF.R.U32.HI R2, RZ, c[0x0][0x4f0], R16 ;  /* 0x00013c00ff020a19 */ /* 0x000fe20000011610 */
[-C--:B--2---:R-:W-:Y:S02]  /*c3e0*/  IMAD R9, R7, R4.reuse, RZ ;  /* 0x0000000407097224 */ /* 0x084fe400078e02ff */
[----:B------:R-:W-:-:S04]  /*c3f0*/  IMAD.WIDE.U32 R6, R6, R4, RZ ;  /* 0x0000000406067225 */ /* 0x000fc800078e00ff */
[----:B------:R-:W-:-:S04]  /*c400*/  IMAD.WIDE.U32 R4, R8, R12, RZ ;  /* 0x0000000c08047225 */ /* 0x000fc800078e00ff */
[----:B------:R-:W-:Y:S01]  /*c410*/  IMAD R8, R8, R20, R3 ;  /* 0x0000001408087224 */ /* 0x000fe200078e0203 */
[----:B---3--:R-:W-:Y:S01]  /*c420*/  SEL R3, R21, RZ, P2 ;  /* 0x000000ff15037207 */ /* 0x008fe20001000000 */
[----:B------:R-:W-:Y:S01]  /*c430*/  IMAD.IADD R9, R7, 0x1, R9 ;  /* 0x0000000107097824 */ /* 0x000fe200078e0209 */
[----:B------:R-:W-:Y:S01]  /*c440*/  IADD3 R16, P1, P0, R4, R6, R0 ;  /* 0x0000000604107210 */ /* 0x000fe2000783e000 */
[----:B------:R-:W-:Y:S01]  /*c450*/  IMAD.MOV R6, RZ, RZ, -R2 ;  /* 0x000000ffff067224 */ /* 0x000fe200078e0a02 */
[----:B------:R-:W-:Y:S01]  /*c460*/  IADD3 R7, R5, R8, RZ ;  /* 0x0000000805077210 */ /* 0x000fe20007ffe0ff */
[-C--:B-----5:R-:W-:Y:S02]  /*c470*/  IMAD R8, R15, R3.reuse, RZ ;  /* 0x000000030f087224 */ /* 0x0a0fe400078e02ff */
[----:B------:R-:W-:Y:S01]  /*c480*/  IMAD.WIDE.U32 R4, R14, R3, RZ ;  /* 0x000000030e047225 */ /* 0x000fe200078e00ff */
[----:B------:R-:W-:-:S03]  /*c490*/  IADD3.X R9, R7, R9, R17, P1, P0 ;  /* 0x0000000907097210 */ /* 0x000fc60000fe0411 */
[----:B------:R-:W-:Y:S01]  /*c4a0*/  IMAD R3, R6, c[0x0][0x4e8], R13 ;  /* 0x00013a0006037a24 */ /* 0x000fe200078e020d */
[----:B------:R-:W-:Y:S02]  /*c4b0*/  IADD3 R7, R5, R8, RZ ;  /* 0x0000000805077210 */ /* 0x000fe40007ffe0ff */
[----:B------:R-:W-:Y:S02]  /*c4c0*/  IADD3 R4, P1, P0, R2, R16, R4 ;  /* 0x0000001002047210 */ /* 0x000fe4000783e004 */
[----:B------:R-:W-:Y:S01]  /*c4d0*/  SHF.R.S32.HI R5, RZ, 0x1f, R2 ;  /* 0x0000001fff057819 */ /* 0x000fe20000011402 */
[----:B------:R-:W-:Y:S01]  /*c4e0*/  IMAD R2, R11, R3, RZ ;  /* 0x000000030b027224 */ /* 0x000fe200078e02ff */
[----:B------:R-:W-:Y:S02]  /*c4f0*/  SHF.R.S32.HI R6, RZ, 0x1f, R3 ;  /* 0x0000001fff067819 */ /* 0x000fe40000011403 */
[----:B------:R-:W-:Y:S01]  /*c500*/  IADD3.X R5, R5, R9, R7, P1, P0 ;  /* 0x0000000905057210 */ /* 0x000fe20000fe0407 */
[----:B------:R-:W-:-:S02]  /*c510*/  IMAD.MOV.U32 R7, RZ, RZ, c[0x0][0x4a8] ;  /* 0x00012a00ff077624 */ /* 0x000fc400078e00ff */
[C---:B------:R-:W-:Y:S02]  /*c520*/  IMAD R6, R10.reuse, R6, R2 ;  /* 0x000000060a067224 */ /* 0x040fe400078e0202 */
[----:B------:R-:W-:Y:S01]  /*c530*/  IMAD.WIDE.U32 R2, R10, R3, R4 ;  /* 0x000000030a027225 */ /* 0x000fe200078e0004 */
[----:B------:R-:W-:Y:S02]  /*c540*/  MOV R5, c[0x0][0x4ac] ;  /* 0x00012b0000057a02 */ /* 0x000fe40000000f00 */
[----:B------:R-:W-:Y:S01]  /*c550*/  SEL R4, R7, c[0x0][0x450], P2 ;  /* 0x0001140007047a07 */ /* 0x000fe20001000000 */
[----:B------:R-:W-:Y:S01]  /*c560*/  IMAD.IADD R3, R3, 0x1, R6 ;  /* 0x0000000103037824 */ /* 0x000fe200078e0206 */
[----:B------:R-:W-:Y:S02]  /*c570*/  SEL R5, R5, c[0x0][0x454], P2 ;  /* 0x0001150005057a07 */ /* 0x000fe40001000000 */
[----:B------:R-:W-:-:S04]  /*c580*/  LEA R4, P0, R2, R4, 0x2 ;  /* 0x0000000402047211 */ /* 0x000fc800078010ff */
[----:B------:R-:W-:Y:S02]  /*c590*/  LEA.HI.X R5, R2, R5, R3, 0x2, P0 ;  /* 0x0000000502057211 */ /* 0x000fe400000f1403 */
[----:B------:R-:W-:-:S05]  /*c5a0*/  MOV R2, 0xff800000 ;  /* 0xff80000000027802 */ /* 0x000fca0000000f00 */
[----:B------:R1:W-:Y:S02]  /*c5b0*/  STG.E [R4.64], R2 ;  /* 0x0000000204007986 */ /* 0x0003e4000c101906 */
.L_x_90:
[----:B------:R-:W-:Y:S05]  /*c5c0*/  BSYNC B0 ;  /* 0x0000000000007941 */ /* 0x000fea0003800000 */
.L_x_89:
[----:B------:R-:W-:-:S13]  /*c5d0*/  ISETP.GT.AND P0, PT, R18, 0x1, PT ;  /* 0x000000011200780c */ /* 0x000fda0003f04270 */
[----:B------:R-:W-:Y:S05]  /*c5e0*/  @P0 BRA `(.L_x_75) ;  /* 0x0000087000000947 */ /* 0x000fea0003800000 */
[----:B-1----:R-:W2:Y:S04]  /*c5f0*/  LDL.LU R2, [R1+0x14] ;  /* 0x0000140001027983 */ /* 0x002ea80000300800 */
[----:B------:R-:W3:Y:S01]  /*c600*/  LDL.LU R7, [R1+0x20] ;  /* 0x0000200001077983 */ /* 0x000ee20000300800 */
[----:B------:R-:W-:-:S03]  /*c610*/  IMAD R4, R17, c[0x0][0x3a0], RZ ;  /* 0x0000e80011047a24 */ /* 0x000fc600078e02ff */
[----:B------:R-:W1:Y:S02]  /*c620*/  S2R R3, SR_TID.X ;  /* 0x0000000000037919 */ /* 0x000e640000002100 */
[--C-:B-1----:R-:W-:Y:S02]  /*c630*/  SHF.R.S32.HI R5, RZ, 0x1f, R3.reuse ;  /* 0x0000001fff057819 */ /* 0x102fe40000011403 */
[----:B------:R-:W-:Y:S02]  /*c640*/  SHF.R.S32.HI R9, RZ, 0x1f, R3 ;  /* 0x0000001fff097819 */ /* 0x000fe40000011403 */
[-C--:B------:R-:W-:Y:S02]  /*c650*/  LEA.HI R5, R5, R3.reuse, RZ, 0x2 ;  /* 0x0000000305057211 */ /* 0x080fe400078f10ff */
[----:B------:R-:W-:Y:S02]  /*c660*/  LEA.HI R9, R9, R3, RZ, 0x2 ;  /* 0x0000000309097211 */ /* 0x000fe400078f10ff */
[----:B------:R-:W-:-:S02]  /*c670*/  LOP3.LUT R5, R5, 0xfffffffc, RZ, 0xc0, !PT ;  /* 0xfffffffc05057812 */ /* 0x000fc400078ec0ff */
[----:B------:R-:W-:-:S03]  /*c680*/  SHF.R.S32.HI R9, RZ, 0x2, R9 ;  /* 0x00000002ff097819 */ /* 0x000fc60000011409 */
[----:B------:R-:W-:Y:S01]  /*c690*/  IMAD.IADD R5, R3, 0x1, -R5 ;  /* 0x0000000103057824 */ /* 0x000fe200078e0a05 */
[----:B--2---:R-:W-:Y:S02]  /*c6a0*/  MOV R8, R2 ;  /* 0x0000000200087202 */ /* 0x004fe40000000f00 */
[----:B------:R-:W-:Y:S02]  /*c6b0*/  MOV R2, c[0x0][0x4e8] ;  /* 0x00013a0000027a02 */ /* 0x000fe40000000f00 */
[----:B------:R-:W-:Y:S02]  /*c6c0*/  LEA R11, R8, R9, 0x7 ;  /* 0x00000009080b7211 */ /* 0x000fe400078e38ff */
[----:B------:R-:W-:Y:S01]  /*c6d0*/  ISETP.NE.AND P0, PT, R2, 0x1, PT ;  /* 0x000000010200780c */ /* 0x000fe20003f05270 */
[----:B------:R-:W-:-:S04]  /*c6e0*/  IMAD.WIDE.U32 R2, R0, c[0x0][0x3a0], RZ ;  /* 0x0000e80000027a25 */ /* 0x000fc800078e00ff */
[----:B------:R-:W-:Y:S01]  /*c6f0*/  IMAD R0, R0, c[0x0][0x3a4], R4 ;  /* 0x0000e90000007a24 */ /* 0x000fe200078e0204 */
[----:B------:R-:W-:Y:S01]  /*c700*/  LEA R4, R5, R9, 0x5 ;  /* 0x0000000905047211 */ /* 0x000fe200078e28ff */
[----:B------:R-:W-:-:S03]  /*c710*/  IMAD R5, R20, c[0x0][0x3f0], RZ ;  /* 0x0000fc0014057a24 */ /* 0x000fc600078e02ff */
[----:B------:R-:W-:Y:S01]  /*c720*/  IADD3 R3, R3, R0, RZ ;  /* 0x0000000003037210 */ /* 0x000fe20007ffe0ff */
[----:B------:R-:W-:-:S04]  /*c730*/  IMAD R4, R8, 0x80, R4 ;  /* 0x0000008008047824 */ /* 0x000fc800078e0204 */
[----:B------:R-:W-:-:S04]  /*c740*/  @P0 IMAD.HI.U32 R6, R4, c[0x0][0x4ec], RZ ;  /* 0x00013b0004060a27 */ /* 0x000fc800078e00ff */
[----:B---3--:R-:W-:-:S04]  /*c750*/  IMAD.WIDE.U32 R2, R7, c[0x0][0x3e8], R2 ;  /* 0x0000fa0007027a25 */ /* 0x008fc800078e0002 */
[----:B------:R-:W-:Y:S01]  /*c760*/  IMAD.MOV.U32 R0, RZ, RZ, R4 ;  /* 0x000000ffff007224 */ /* 0x000fe200078e0004 */
[----:B------:R-:W-:Y:S01]  /*c770*/  @P0 SHF.R.U32.HI R0, RZ, c[0x0][0x4f0], R6 ;  /* 0x00013c00ff000a19 */ /* 0x000fe20000011606 */
[----:B------:R-:W-:Y:S02]  /*c780*/  IMAD R3, R7, c[0x0][0x3ec], R3 ;  /* 0x0000fb0007037a24 */ /* 0x000fe400078e0203 */
[C---:B------:R-:W-:Y:S01]  /*c790*/  IMAD R7, R12.reuse, c[0x0][0x3f4], R5 ;  /* 0x0000fd000c077a24 */ /* 0x040fe200078e0205 */
[----:B------:R-:W-:Y:S01]  /*c7a0*/  SHF.R.S32.HI R6, RZ, 0x1f, R0 ;  /* 0x0000001fff067819 */ /* 0x000fe20000011400 */
[----:B------:R-:W-:Y:S01]  /*c7b0*/  IMAD.WIDE.U32 R2, R12, c[0x0][0x3f0], R2 ;  /* 0x0000fc000c027a25 */ /* 0x000fe200078e0002 */
[----:B------:R-:W-:-:S03]  /*c7c0*/  IADD3 R5, -R0, RZ, RZ ;  /* 0x000000ff00057210 */ /* 0x000fc60007ffe1ff */
[----:B------:R-:W-:Y:S01]  /*c7d0*/  IMAD R6, R6, c[0x0][0x3e0], RZ ;  /* 0x0000f80006067a24 */ /* 0x000fe200078e02ff */
[----:B------:R-:W-:Y:S01]  /*c7e0*/  IADD3 R3, R3, R7, RZ ;  /* 0x0000000703037210 */ /* 0x000fe20007ffe0ff */
[----:B------:R-:W-:Y:S02]  /*c7f0*/  IMAD R4, R5, c[0x0][0x4e8], R4 ;  /* 0x00013a0005047a24 */ /* 0x000fe400078e0204 */
[C---:B------:R-:W-:Y:S02]  /*c800*/  IMAD R6, R0.reuse, c[0x0][0x3e4], R6 ;  /* 0x0000f90000067a24 */ /* 0x040fe400078e0206 */
[----:B------:R-:W-:Y:S01]  /*c810*/  IMAD.WIDE.U32 R2, R0, c[0x0][0x3e0], R2 ;  /* 0x0000f80000027a25 */ /* 0x000fe200078e0002 */
[----:B------:R-:W-:-:S03]  /*c820*/  SHF.R.S32.HI R0, RZ, 0x1f, R4 ;  /* 0x0000001fff007819 */ /* 0x000fc60000011404 */
[----:B------:R-:W-:Y:S02]  /*c830*/  IMAD.IADD R3, R3, 0x1, R6 ;  /* 0x0000000103037824 */ /* 0x000fe400078e0206 */
[----:B------:R-:W-:Y:S02]  /*c840*/  IMAD R0, R0, c[0x0][0x3d8], RZ ;  /* 0x0000f60000007a24 */ /* 0x000fe400078e02ff */
[----:B------:R-:W-:-:S04]  /*c850*/  IMAD.WIDE.U32 R2, R4, c[0x0][0x3d8], R2 ;  /* 0x0000f60004027a25 */ /* 0x000fc800078e0002 */
[----:B------:R-:W-:Y:S01]  /*c860*/  IMAD R4, R4, c[0x0][0x3dc], R0 ;  /* 0x0000f70004047a24 */ /* 0x000fe200078e0200 */
[----:B------:R-:W-:-:S04]  /*c870*/  LEA R12, P0, R2, c[0x0][0x380], 0x1 ;  /* 0x0000e000020c7a11 */ /* 0x000fc800078008ff */
[----:B------:R-:W-:-:S04]  /*c880*/  IADD3 R4, R3, R4, RZ ;  /* 0x0000000403047210 */ /* 0x000fc80007ffe0ff */
[----:B------:R-:W-:Y:S01]  /*c890*/  LEA.HI.X R9, R2, c[0x0][0x384], R4, 0x1, P0 ;  /* 0x0000e10002097a11 */ /* 0x000fe200000f0c04 */
[----:B------:R-:W-:Y:S05]  /*c8a0*/  BRA.DIV ~URZ, `(.L_x_91) ;  /* 0x000021c27f007947 */ /* 0x000fea000b800000 */
[----:B------:R1:W2:Y:S02]  /*c8b0*/  SHFL.IDX PT, R8, R9, RZ, 0x1c1f ;  /* 0x001c1fff09087589 */ /* 0x0002a400000e0000 */
.L_x_145:
[----:B------:R-:W-:Y:S05]  /*c8c0*/  BRA.DIV ~URZ, `(.L_x_92) ;  /* 0x000022127f007947 */ /* 0x000fea000b800000 */
[----:B------:R3:W4:Y:S02]  /*c8d0*/  SHFL.IDX PT, R0, R12, RZ, 0x1c1f ;  /* 0x001c1fff0c007589 */ /* 0x00072400000e0000 */
.L_x_146:
[----:B------:R-:W-:Y:S01]  /*c8e0*/  IMAD R10, R19, c[0x0][0x4e8], RZ ;  /* 0x00013a00130a7a24 */ /* 0x000fe200078e02ff */
[----:B------:R-:W-:Y:S04]  /*c8f0*/  BSSY B0, `(.L_x_93) ;  /* 0x0000012000007945 */ /* 0x000fe80003800000 */
[----:B------:R-:W-:-:S13]  /*c900*/  ISETP.GE.AND P0, PT, R11, R10, PT ;  /* 0x0000000a0b00720c */ /* 0x000fda0003f06270 */
        /* <DEDUP_REMOVED lines=9> */
[----:B------:R2:W-:Y:S01]  /*c9a0*/  @!P2 ST.E.128 [R6.64], RZ ;  /* 0x000000ff0600a985 */ /* 0x0005e2000c101d06 */
[----:B-----5:R-:W-:Y:S02]  /*c9b0*/  ISETP.GE.AND P0, PT, R13, c[0x0][0x3c8], PT ;  /* 0x0000f2000d007a0c */ /* 0x020fe40003f06270 */
[----:B---3--:R-:W-:-:S11]  /*c9c0*/  @!P1 LEA.HI.X R5, R252, R8, R15, 0x1, P4 ;  /* 0x00000008fc059211 */ /* 0x008fd600020f0c0f */
[----:B------:R-:W-:-:S04]  /*c9d0*/  @!P0 LEA R2, P3, R13, R0, 0x1 ;  /* 0x000000000d028211 */ /* 0x000fc800078608ff */
[----:B----4-:R-:W-:Y:S01]  /*c9e0*/  @!P0 LEA.HI.X R3, R13, R8, R14, 0x1, P3 ;  /* 0x000000080d038211 */ /* 0x010fe200018f0c0e */
[----:B------:R2:W-:Y:S04]  /*c9f0*/  @!P1 ST.E.128 [R4.64], RZ ;  /* 0x000000ff04009985 */ /* 0x0005e8000c101d06 */
[----:B------:R2:W-:Y:S04]  /*ca00*/  @!P0 ST.E.128 [R2.64], RZ ;  /* 0x000000ff02008985 */ /* 0x0005e8000c101d06 */
.L_x_94:
[----:B------:R-:W-:Y:S05]  /*ca10*/  BSYNC B0 ;  /* 0x0000000000007941 */ /* 0x000fea0003800000 */
.L_x_93:
[----:B------:R-:W-:Y:S05]  /*ca20*/  BRA.DIV ~URZ, `(.L_x_95) ;  /* 0x000021127f007947 */ /* 0x000fea000b800000 */
[----:B--2---:R2:W1:Y:S04]  /*ca30*/  SHFL.IDX PT, R8, R9, 0x1, 0x1c1f ;  /* 0x003c1f0009087f89 */ /* 0x00446800000e0000 */
[----:B----4-:R2:W4:Y:S02]  /*ca40*/  SHFL.IDX PT, R0, R12, 0x1, 0x1c1f ;  /* 0x003c1f000c007f89 */ /* 0x01052400000e0000 */
.L_x_147:
        /* <DEDUP_REMOVED lines=12> */
[----:B------:R1:W-:Y:S01]  /*cb10*/  @!P2 ST.E.128 [R6.64], RZ ;  /* 0x000000ff0600a985 */ /* 0x0003e2000c101d06 */
[----:B-----5:R-:W-:Y:S02]  /*cb20*/  ISETP.GE.AND P0, PT, R13, c[0x0][0x3c8], PT ;  /* 0x0000f2000d007a0c */ /* 0x020fe40003f06270 */
[----:B--2---:R-:W-:-:S11]  /*cb30*/  @!P1 LEA.HI.X R5, R252, R8, R15, 0x1, P4 ;  /* 0x00000008fc059211 */ /* 0x004fd600020f0c0f */
[----:B------:R-:W-:-:S04]  /*cb40*/  @!P0 LEA R2, P3, R13, R0, 0x1 ;  /* 0x000000000d028211 */ /* 0x000fc800078608ff */
[----:B---3--:R-:W-:Y:S01]  /*cb50*/  @!P0 LEA.HI.X R3, R13, R8, R14, 0x1, P3 ;  /* 0x000000080d038211 */ /* 0x008fe200018f0c0e */
[----:B------:R1:W-:Y:S04]  /*cb60*/  @!P1 ST.E.128 [R4.64], RZ ;  /* 0x000000ff04009985 */ /* 0x0003e8000c101d06 */
[----:B------:R1:W-:Y:S04]  /*cb70*/  @!P0 ST.E.128 [R2.64], RZ ;  /* 0x000000ff02008985 */ /* 0x0003e8000c101d06 */
.L_x_97:
[----:B------:R-:W-:Y:S05]  /*cb80*/  BSYNC B0 ;  /* 0x0000000000007941 */ /* 0x000fea0003800000 */
.L_x_96:
[----:B------:R-:W-:Y:S05]  /*cb90*/  BRA.DIV ~URZ, `(.L_x_98) ;  /* 0x000020627f007947 */ /* 0x000fea000b800000 */
[----:B-1----:R1:W2:Y:S02]  /*cba0*/  SHFL.IDX PT, R8, R9, 0x2, 0x1c1f ;  /* 0x005c1f0009087f89 */ /* 0x0022a400000e0000 */
.L_x_148:
[----:B------:R-:W-:Y:S05]  /*cbb0*/  BRA.DIV ~URZ, `(.L_x_99) ;  /* 0x000020b27f007947 */ /* 0x000fea000b800000 */
[----:B----4-:R4:W1:Y:S02]  /*cbc0*/  SHFL.IDX PT, R0, R12, 0x2, 0x1c1f ;  /* 0x005c1f000c007f89 */ /* 0x01086400000e0000 */
.L_x_149:
        /* <DEDUP_REMOVED lines=19> */
.L_x_101:
[----:B------:R-:W-:Y:S05]  /*cd00*/  BSYNC B0 ;  /* 0x0000000000007941 */ /* 0x000fea0003800000 */
.L_x_100:
[----:B------:R-:W-:Y:S05]  /*cd10*/  BRA.DIV ~URZ, `(.L_x_102) ;  /* 0x00001fb27f007947 */ /* 0x000fea000b800000 */
[----:B--2---:R2:W3:Y:S04]  /*cd20*/  SHFL.IDX PT, R8, R9, 0x3, 0x1c1f ;  /* 0x007c1f0009087f89 */ /* 0x0044e800000e0000 */
[----:B-1----:R2:W1:Y:S02]  /*cd30*/  SHFL.IDX PT, R0, R12, 0x3, 0x1c1f ;  /* 0x007c1f000c007f89 */ /* 0x00246400000e0000 */
.L_x_150:
[----:B------:R-:W-:-:S04]  /*cd40*/  IADD3 R2, R11, 0x60, RZ ;  /* 0x000000600b027810 */ /* 0x000fc80007ffe0ff */
[----:B------:R-:W-:-:S13]  /*cd50*/  ISETP.GE.AND P0, PT, R2, R10, PT ;  /* 0x0000000a0200720c */ /* 0x000fda0003f06270 */
[----:B------:R-:W-:Y:S05]  /*cd60*/  @P0 BRA `(.L_x_75) ;  /* 0x000000f000000947 */ /* 0x000fea0003800000 */
[----:B--2---:R-:W2:Y:S04]  /*cd70*/  LDL R9, [R1] ;  /* 0x0000000001097983 */ /* 0x004ea80000100800 */
[----:B------:R-:W5:Y:S04]  /*cd80*/  LDL R13, [R1+0x6c] ;  /* 0x00006c00010d7983 */ /* 0x000f680000100800 */
[----:B---34-:R-:W3:Y:S01]  /*cd90*/  LDL R12, [R1+0x68] ;  /* 0x00006800010c7983 */ /* 0x018ee20000100800 */
[----:B------:R-:W-:Y:S02]  /*cda0*/  ISETP.GE.AND P2, PT, R250, c[0x0][0x3c8], PT ;  /* 0x0000f200fa007a0c */ /* 0x000fe40003f46270 */
[----:B------:R-:W-:-:S11]  /*cdb0*/  ISETP.GE.AND P1, PT, R252, c[0x0][0x3c8], PT ;  /* 0x0000f200fc007a0c */ /* 0x000fd60003f26270 */
[-C--:B-1----:R-:W-:Y:S02]  /*cdc0*/  @!P2 LEA R6, P5, R250, R0.reuse, 0x1 ;  /* 0x00000000fa06a211 */ /* 0x082fe400078a08ff */
[----:B------:R-:W-:Y:S02]  /*cdd0*/  @!P1 LEA R4, P4, R252, R0, 0x1 ;  /* 0x00000000fc049211 */ /* 0x000fe400078808ff */
[----:B------:R-:W-:-:S05]  /*cde0*/  @!P2 LEA.HI.X R7, R250, R8, R251, 0x1, P5 ;  /* 0x00000008fa07a211 */ /* 0x000fca00028f0cfb */
[----:B------:R1:W-:Y:S01]  /*cdf0*/  @!P2 ST.E.128 [R6.64], RZ ;  /* 0x000000ff0600a985 */ /* 0x0003e2000c101d06 */
[----:B--2---:R-:W-:Y:S02]  /*ce00*/  ISETP.GE.AND P0, PT, R9, c[0x0][0x3c8], PT ;  /* 0x0000f20009007a0c */ /* 0x004fe40003f06270 */
[----:B-----5:R-:W-:-:S11]  /*ce10*/  @!P1 LEA.HI.X R5, R252, R8, R13, 0x1, P4 ;  /* 0x00000008fc059211 */ /* 0x020fd600020f0c0d */
[----:B------:R-:W-:-:S04]  /*ce20*/  @!P0 LEA R2, P3, R9, R0, 0x1 ;  /* 0x0000000009028211 */ /* 0x000fc800078608ff */
[----:B---3--:R-:W-:Y:S01]  /*ce30*/  @!P0 LEA.HI.X R3, R9, R8, R12, 0x1, P3 ;  /* 0x0000000809038211 */ /* 0x008fe200018f0c0c */
[----:B------:R1:W-:Y:S04]  /*ce40*/  @!P1 ST.E.128 [R4.64], RZ ;  /* 0x000000ff04009985 */ /* 0x0003e8000c101d06 */
[----:B------:R1:W-:Y:S04]  /*ce50*/  @!P0 ST.E.128 [R2.64], RZ ;  /* 0x000000ff02008985 */ /* 0x0003e8000c101d06 */
.L_x_75:
[----:B------:R-:W-:Y:S05]  /*ce60*/  BSYNC B1 ;  /* 0x0000000000017941 */ /* 0x000fea0003800000 */
.L_x_59:
[----:B-1--4-:R-:W4:Y:S02]  /*ce70*/  LDL R0, [R1+0xa8] ;  /* 0x0000a80001007983 */ /* 0x012f240000100800 */
[----:B----4-:R-:W-:-:S13]  /*ce80*/  ISETP.NE.AND P0, PT, R0, RZ, PT ;  /* 0x000000ff0000720c */ /* 0x010fda0003f05270 */
[----:B------:R-:W-:Y:S01]  /*ce90*/  @P0 WARPSYNC 0xffffffff ;  /* 0xffffffff00000948 */ /* 0x000fe20003800000 */
[----:B------:R-:W-:Y:S06]  /*cea0*/  @P0 BAR.SYNC.DEFER_BLOCKING 0x5, 0x80 ;  /* 0x0142000000000b1d */ /* 0x000fec0000010000 */
[----:B---3--:R-:W1:Y:S04]  /*ceb0*/  @P0 LDS.128 R4, [0xc080] ;  /* 0x00c08000ff040984 */ /* 0x008e680000000c00 */
[----:B-1----:R1:W-:Y:S04]  /*cec0*/  @P0 STL.64 [R1+0x10], R4 ;  /* 0x0000100401000387 */ /* 0x0023e80000100a00 */
[----:B------:R1:W-:Y:S04]  /*ced0*/  @P0 STL.64 [R1+0x18], R6 ;  /* 0x0000180601000387 */ /* 0x0003e80000100a00 */
[----:B------:R-:W-:Y:S06]  /*cee0*/  @P0 BAR.ARV 0x4, 0x80 ;  /* 0x0102000000000b1d */ /* 0x000fec0000002000 */
[----:B------:R-:W-:Y:S05]  /*cef0*/  @P0 BRA `(.L_x_103) ;  /* 0x00000b9000000947 */ /* 0x000fea0003800000 */
[----:B------:R-:W3:Y:S01]  /*cf00*/  S2R R0, SR_TID.X ;  /* 0x0000000000007919 */ /* 0x000ee20000002100 */
[----:B-1----:R-:W-:Y:S01]  /*cf10*/  IMAD.MOV.U32 R7, RZ, RZ, RZ ;  /* 0x000000ffff077224 */ /* 0x002fe200078e00ff */
[----:B---3--:R-:W-:-:S04]  /*cf20*/  LOP3.LUT R14, R0, 0x1f, RZ, 0xc0, !PT ;  /* 0x0000001f000e7812 */ /* 0x008fc800078ec0ff */
[----:B------:R-:W-:Y:S01]  /*cf30*/  ISETP.NE.AND P6, PT, R14, 0x1f, PT ;  /* 0x0000001f0e00780c */ /* 0x000fe20003fc5270 */
[----:B------:R-:W-:Y:S10]  /*cf40*/  BRA.DIV ~URZ, `(.L_x_104) ;  /* 0x00001e427f007947 */ /* 0x000ff4000b800000 */
[----:B--2---:R1:W2:Y:S02]  /*cf50*/  SHFL.IDX PT, R9, R74, RZ, 0x1f ;  /* 0x00001fff4a097589 */ /* 0x0042a400000e0000 */
.L_x_151:
[----:B------:R-:W-:Y:S05]  /*cf60*/  BRA.DIV ~URZ, `(.L_x_105) ;  /* 0x00001e927f007947 */ /* 0x000fea000b800000 */
[----:B------:R3:W4:Y:S02]  /*cf70*/  SHFL.IDX PT, R8, R74, 0x1, 0x1f ;  /* 0x00201f004a087f89 */ /* 0x00072400000e0000 */
.L_x_152:
[----:B------:R-:W5:Y:S01]  /*cf80*/  LDL R0, [R1+0x1c] ;  /* 0x00001c0001007983 */ /* 0x000f620000100800 */
[----:B------:R-:W-:Y:S02]  /*cf90*/  IMAD.MOV.U32 R6, RZ, RZ, RZ ;  /* 0x000000ffff067224 */ /* 0x000fe400078e00ff */
[----:B-----5:R-:W-:-:S05]  /*cfa0*/  IMAD.IADD R0, R0, 0x1, R14 ;  /* 0x0000000100007824 */ /* 0x020fca00078e020e */
[----:B------:R-:W-:-:S13]  /*cfb0*/  ISETP.GE.OR P0, PT, R0, c[0x0][0x53c], !P6 ;  /* 0x00014f0000007a0c */ /* 0x000fda0007706670 */
[----:B------:R-:W-:Y:S01]  /*cfc0*/  @!P0 IMAD.MOV.U32 R2, RZ, RZ, 0x4 ;  /* 0x00000004ff028424 */ /* 0x000fe200078e00ff */
[----:B------:R-:W-:-:S03]  /*cfd0*/  @!P0 MOV R3, 0x4 ;  /* 0x0000000400038802 */ /* 0x000fc60000000f00 */
[----:B------:R-:W-:-:S04]  /*cfe0*/  @!P0 IMAD.WIDE R4, R0, R2, c[0x0][0x580] ;  /* 0x0001600000048625 */ /* 0x000fc800078e0202 */
[----:B------:R-:W-:Y:S01]  /*cff0*/  @!P0 IMAD.WIDE R2, R0, R3, c[0x0][0x578] ;  /* 0x00015e0000028625 */ /* 0x000fe200078e0203 */
[----:B------:R-:W5:Y:S04]  /*d000*/  @!P0 LDG.E R6, [R4.64] ;  /* 0x0000000604068981 */ /* 0x000f68000c1e1900 */
[----:B------:R-:W5:Y:S01]  /*d010*/  @!P0 LDG.E R7, [R2.64] ;  /* 0x0000000602078981 */ /* 0x000f62000c1e1900 */
[C---:B------:R-:W-:Y:S02]  /*d020*/  ISETP.GE.U32.AND P4, PT, R14.reuse, 0x10, PT ;  /* 0x000000100e00780c */ /* 0x040fe40003f86070 */
[C---:B------:R-:W-:Y:S02]  /*d030*/  ISETP.GE.U32.AND P3, PT, R14.reuse, 0x8, PT ;  /* 0x000000080e00780c */ /* 0x040fe40003f66070 */
[----:B------:R-:W-:-:S02]  /*d040*/  ISETP.GE.U32.AND P2, PT, R14, 0x4, PT ;  /* 0x000000040e00780c */ /* 0x000fc40003f46070 */
[C---:B------:R-:W-:Y:S02]  /*d050*/  ISETP.GE.U32.AND P1, PT, R14.reuse, 0x2, PT ;  /* 0x000000020e00780c */ /* 0x040fe40003f26070 */
[----:B------:R-:W-:Y:S02]  /*d060*/  ISETP.NE.AND P5, PT, R14, RZ, PT ;  /* 0x000000ff0e00720c */ /* 0x000fe40003fa5270 */
[----:B------:R-:W-:Y:S01]  /*d070*/  MOV R13, RZ ;  /* 0x000000ff000d7202 */ /* 0x000fe20000000f00 */
[----:B-----5:R-:W-:Y:S01]  /*d080*/  IMAD R0, R7, R6, RZ ;  /* 0x0000000607007224 */ /* 0x020fe200078e02ff */
[----:B------:R-:W-:Y:S07]  /*d090*/  BRA.DIV ~URZ, `(.L_x_106) ;  /* 0x00001dd27f007947 */ /* 0x000fee000b800000 */
[----:B------:R1:W3:Y:S02]  /*d0a0*/  SHFL.UP PT, R4, R0, 0x1, RZ ;  /* 0x0420000000047989 */ /* 0x0002e400000e00ff */
.L_x_153:
[----:B---3--:R-:W-:-:S04]  /*d0b0*/  SEL R4, R4, RZ, P5 ;  /* 0x000000ff04047207 */ /* 0x008fc80002800000 */
        /* <DEDUP_REMOVED lines=14> */
[----:B------:R1:W3:Y:S02]  /*d1a0*/  SHFL.IDX PT, R0, R4, 0x1f, 0x1f ;  /* 0x03e01f0004007f89 */ /* 0x0002e400000e0000 */
.L_x_154:
[----:B---3--:R-:W-:Y:S01]  /*d1b0*/  IMAD R0, R0, c[0x0][0x538], RZ ;  /* 0x00014e0000007a24 */ /* 0x008fe200078e02ff */
[----:B------:R-:W-:Y:S04]  /*d1c0*/  BSSY B1, `(.L_x_108) ;  /* 0x0000083000017945 */ /* 0x000fe80003800000 */
[----:B----4-:R-:W-:-:S04]  /*d1d0*/  IADD3 R8, R0, R8, RZ ;  /* 0x0000000800087210 */ /* 0x010fc80007ffe0ff */
[----:B--2---:R-:W-:-:S13]  /*d1e0*/  ISETP.GT.AND P0, PT, R8, R9, PT ;  /* 0x000000090800720c */ /* 0x004fda0003f04270 */
[----:B------:R-:W-:Y:S05]  /*d1f0*/  @P0 BRA `(.L_x_109) ;  /* 0x0000025000000947 */ /* 0x000fea0003800000 */
.L_x_113:
[----:B------:R-:W2:Y:S02]  /*d200*/  LDL.LU R0, [R1+0x1c] ;  /* 0x00001c0001007983 */ /* 0x000ea40000300800 */
[----:B--2---:R-:W-:-:S04]  /*d210*/  IADD3 R0, R0, 0x1f, RZ ;  /* 0x0000001f00007810 */ /* 0x004fc80007ffe0ff */
[----:B------:R-:W-:-:S13]  /*d220*/  ISETP.GE.AND P0, PT, R0, c[0x0][0x53c], PT ;  /* 0x00014f0000007a0c */ /* 0x000fda0003f06270 */
[----:B------:R-:W-:Y:S05]  /*d230*/  @P0 BRA `(.L_x_110) ;  /* 0x0000076000000947 */ /* 0x000fea0003800000 */
[----:B------:R2:W-:Y:S01]  /*d240*/  STL [R1+0x1c], R0 ;  /* 0x00001c0001007387 */ /* 0x0005e20000100800 */
[----:B------:R-:W-:Y:S01]  /*d250*/  CS2R R6, SRZ ;  /* 0x0000000000067805 */ /* 0x000fe2000001ff00 */
[----:B--2---:R-:W-:-:S04]  /*d260*/  IADD3 R0, R0, R14, RZ ;  /* 0x0000000e00007210 */ /* 0x004fc80007ffe0ff */
[----:B------:R-:W-:-:S13]  /*d270*/  ISETP.GE.OR P0, PT, R0, c[0x0][0x53c], !P6 ;  /* 0x00014f0000007a0c */ /* 0x000fda0007706670 */
[----:B------:R-:W-:Y:S02]  /*d280*/  @!P0 MOV R2, 0x4 ;  /* 0x0000000400028802 */ /* 0x000fe40000000f00 */
[----:B------:R-:W-:-:S03]  /*d290*/  @!P0 MOV R3, 0x4 ;  /* 0x0000000400038802 */ /* 0x000fc60000000f00 */
[----:B-1----:R-:W-:-:S04]  /*d2a0*/  @!P0 IMAD.WIDE R4, R0, R2, c[0x0][0x580] ;  /* 0x0001600000048625 */ /* 0x002fc800078e0202 */
[----:B------:R-:W-:Y:S01]  /*d2b0*/  @!P0 IMAD.WIDE R2, R0, R3, c[0x0][0x578] ;  /* 0x00015e0000028625 */ /* 0x000fe200078e0203 */
[----:B------:R-:W2:Y:S04]  /*d2c0*/  @!P0 LDG.E R6, [R4.64] ;  /* 0x0000000604068981 */ /* 0x000ea8000c1e1900 */
[----:B------:R-:W2:Y:S02]  /*d2d0*/  @!P0 LDG.E R7, [R2.64] ;  /* 0x0000000602078981 */ /* 0x000ea4000c1e1900 */
[----:B--2---:R-:W-:Y:S01]  /*d2e0*/  IMAD R0, R7, R6, RZ ;  /* 0x0000000607007224 */ /* 0x004fe200078e02ff */
[----:B------:R-:W-:Y:S05]  /*d2f0*/  BRA.DIV ~URZ, `(.L_x_111) ;  /* 0x00001d527f007947 */ /* 0x000fea000b800000 */
[----:B------:R1:W2:Y:S02]  /*d300*/  SHFL.UP PT, R2, R0, 0x1, RZ ;  /* 0x0420000000027989 */ /* 0x0002a400000e00ff */
.L_x_155:
        /* <DEDUP_REMOVED lines=16> */
.L_x_156:
[----:B--2---:R-:W-:-:S05]  /*d410*/  IMAD R0, R0, c[0x0][0x538], RZ ;  /* 0x00014e0000007a24 */ /* 0x004fca00078e02ff */
[----:B------:R-:W-:-:S04]  /*d420*/  IADD3 R8, R0, R8, RZ ;  /* 0x0000000800087210 */ /* 0x000fc80007ffe0ff */
[----:B------:R-:W-:-:S13]  /*d430*/  ISETP.GT.AND P0, PT, R8, R9, PT ;  /* 0x000000090800720c */ /* 0x000fda0003f04270 */
[----:B-1----:R-:W-:Y:S05]  /*d440*/  @!P0 BRA `(.L_x_113) ;  /* 0xfffffdb000008947 */ /* 0x002fea000383ffff */
.L_x_109:
[----:B------:R-:W-:-:S05]  /*d450*/  IADD3 R11, -R0, R8, RZ ;  /* 0x00000008000b7210 */ /* 0x000fca0007ffe1ff */
[----:B------:R-:W-:-:S05]  /*d460*/  IMAD R0, R4, c[0x0][0x538], R11 ;  /* 0x00014e0004007a24 */ /* 0x000fca00078e020b */
[----:B------:R-:W-:Y:S01]  /*d470*/  ISETP.GT.AND P0, PT, R0, R9, PT ;  /* 0x000000090000720c */ /* 0x000fe20003f04270 */
[----:B------:R-:W-:-:S12]  /*d480*/  BRA.DIV ~URZ, `(.L_x_114) ;  /* 0x00001db27f007947 */ /* 0x000fd8000b800000 */
[----:B------:R-:W-:-:S04]  /*d490*/  VOTE.ANY R10, PT, !P0 ;  /* 0x00000000000a7806 */ /* 0x000fc800040e0100 */
.L_x_157:
[----:B------:R2:W3:Y:S01]  /*d4a0*/  POPC R12, R10 ;  /* 0x0000000a000c7309 */ /* 0x0004e20000000000 */
[----:B------:R-:W-:Y:S05]  /*d4b0*/  BRA.DIV ~URZ, `(.L_x_115) ;  /* 0x00001dd27f007947 */ /* 0x000fea000b800000 */
[----:B---3--:R3:W4:Y:S04]  /*d4c0*/  SHFL.IDX PT, R8, R6, R12, 0x1f ;  /* 0x00001f0c06087589 */ /* 0x00872800000e0000 */
[----:B------:R3:W1:Y:S02]  /*d4d0*/  SHFL.IDX PT, R7, R7, R12, 0x1f ;  /* 0x00001f0c07077589 */ /* 0x00066400000e0000 */
.L_x_158:
[----:B------:R-:W-:Y:S01]  /*d4e0*/  ISETP.NE.AND P0, PT, R10, RZ, PT ;  /* 0x000000ff0a00720c */ /* 0x000fe20003f05270 */
[----:B------:R-:W-:-:S12]  /*d4f0*/  BSSY B0, `(.L_x_116) ;  /* 0x0000005000007945 */ /* 0x000fd80003800000 */
[----:B------:R-:W-:Y:S05]  /*d500*/  @!P0 BRA `(.L_x_117) ;  /* 0x0000003000008947 */ /* 0x000fea0003800000 */
[----:B------:R-:W-:Y:S01]  /*d510*/  IADD3 R3, R12, -0x1, RZ ;  /* 0xffffffff0c037810 */ /* 0x000fe20007ffe0ff */
[----:B------:R-:W-:Y:S05]  /*d520*/  BRA.DIV ~URZ, `(.L_x_118) ;  /* 0x00001e327f007947 */ /* 0x000fea000b800000 */
[----:B------:R2:W3:Y:S02]  /*d530*/  SHFL.IDX PT, R13, R4, R3, 0x1f ;  /* 0x00001f03040d7589 */ /* 0x0004e400000e0000 */
.L_x_117:
[----:B------:R-:W-:Y:S05]  /*d540*/  BSYNC B0 ;  /* 0x0000000000007941 */ /* 0x000fea0003800000 */
.L_x_116:
[----:B---3--:R-:W-:Y:S01]  /*d550*/  IMAD R6, R13, c[0x0][0x538], R11 ;  /* 0x00014e000d067a24 */ /* 0x008fe200078e020b */
[----:B----4-:R-:W-:Y:S02]  /*d560*/  IABS R2, R8 ;  /* 0x0000000800027213 */ /* 0x010fe40000000000 */
[----:B-1----:R-:W-:Y:S01]  /*d570*/  IABS R0, R7 ;  /* 0x0000000700007213 */ /* 0x002fe20000000000 */
[----:B--2---:R-:W-:Y:S01]  /*d580*/  IMAD.IADD R10, R9, 0x1, -R6 ;  /* 0x00000001090a7824 */ /* 0x004fe200078e0a06 */
[----:B------:R1:W-:Y:S01]  /*d590*/  STL [R1+0x10], R6 ;  /* 0x0000100601007387 */ /* 0x0003e20000100800 */
[----:B------:R-:W2:Y:S03]  /*d5a0*/  I2F.RP R4, R2 ;  /* 0x0000000200047306 */ /* 0x000ea60000209400 */
[----:B------:R-:W3:Y:S05]  /*d5b0*/  LDL.LU R13, [R1+0x1c] ;  /* 0x00001c00010d7983 */ /* 0x000eea0000300800 */
[----:B--2---:R-:W2:Y:S02]  /*d5c0*/  MUFU.RCP R4, R4 ;  /* 0x0000000400047308 */ /* 0x004ea40000001000 */
[----:B--2---:R-:W-:-:S06]  /*d5d0*/  IADD3 R4, R4, 0xffffffe, RZ ;  /* 0x0ffffffe04047810 */ /* 0x004fcc0007ffe0ff */
[----:B------:R-:W2:Y:S01]  /*d5e0*/  F2I.FTZ.U32.TRUNC.NTZ R5, R4 ;  /* 0x0000000400057305 */ /* 0x000ea2000021f000 */
[----:B-1----:R-:W-:Y:S01]  /*d5f0*/  IMAD.MOV.U32 R6, RZ, RZ, R0 ;  /* 0x000000ffff067224 */ /* 0x002fe200078e0000 */
[----:B------:R-:W-:Y:S02]  /*d600*/  IABS R0, R8 ;  /* 0x0000000800007213 */ /* 0x000fe40000000000 */
[----:B------:R-:W-:-:S04]  /*d610*/  IABS R9, R10 ;  /* 0x0000000a00097213 */ /* 0x000fc80000000000 */
[----:B------:R-:W1:Y:S01]  /*d620*/  I2F.RP R11, R6 ;  /* 0x00000006000b7306 */ /* 0x000e620000209400 */
[----:B--2---:R-:W-:Y:S01]  /*d630*/  IMAD.MOV R3, RZ, RZ, -R5 ;  /* 0x000000ffff037224 */ /* 0x004fe200078e0a05 */
[----:B------:R-:W-:-:S03]  /*d640*/  MOV R4, RZ ;  /* 0x000000ff00047202 */ /* 0x000fc60000000f00 */
[----:B------:R-:W-:Y:S02]  /*d650*/  IMAD R3, R3, R2, RZ ;  /* 0x0000000203037224 */ /* 0x000fe400078e02ff */
[----:B------:R-:W-:Y:S02]  /*d660*/  IMAD.MOV R0, RZ, RZ, -R0 ;  /* 0x000000ffff007224 */ /* 0x000fe400078e0a00 */
[----:B------:R-:W-:-:S04]  /*d670*/  IMAD.HI.U32 R5, R5, R3, R4 ;  /* 0x0000000305057227 */ /* 0x000fc800078e0004 */
[----:B------:R-:W-:Y:S02]  /*d680*/  IMAD.MOV.U32 R3, RZ, RZ, R9 ;  /* 0x000000ffff037224 */ /* 0x000fe400078e0009 */
[----:B------:R-:W-:Y:S02]  /*d690*/  IMAD.MOV.U32 R4, RZ, RZ, R0 ;  /* 0x000000ffff047224 */ /* 0x000fe400078e0000 */
[----:B------:R-:W-:-:S04]  /*d6a0*/  IMAD.HI.U32 R0, R5, R3, RZ ;  /* 0x0000000305007227 */ /* 0x000fc800078e00ff */
[----:B------:R-:W-:Y:S02]  /*d6b0*/  IMAD R3, R0, R4, R3 ;  /* 0x0000000400037224 */ /* 0x000fe400078e0203 */
[----:B-1----:R-:W1:Y:S03]  /*d6c0*/  MUFU.RCP R4, R11 ;  /* 0x0000000b00047308 */ /* 0x002e660000001000 */
[----:B------:R-:W-:-:S13]  /*d6d0*/  ISETP.GT.U32.AND P0, PT, R2, R3, PT ;  /* 0x000000030200720c */ /* 0x000fda0003f04070 */
[-C--:B------:R-:W-:Y:S02]  /*d6e0*/  @!P0 IADD3 R3, R3, -R2.reuse, RZ ;  /* 0x8000000203038210 */ /* 0x080fe40007ffe0ff */
[----:B-1----:R-:W-:Y:S02]  /*d6f0*/  IADD3 R4, R4, 0xffffffe, RZ ;  /* 0x0ffffffe04047810 */ /* 0x002fe40007ffe0ff */
[----:B------:R-:W-:Y:S02]  /*d700*/  ISETP.GE.U32.AND P2, PT, R3, R2, PT ;  /* 0x000000020300720c */ /* 0x000fe40003f46070 */
[----:B------:R-:W1:Y:S01]  /*d710*/  F2I.FTZ.U32.TRUNC.NTZ R3, R4 ;  /* 0x0000000400037305 */ /* 0x000e62000021f000 */
[----:B------:R-:W-:Y:S02]  /*d720*/  LOP3.LUT R2, R10, R8, RZ, 0x3c, !PT ;  /* 0x000000080a027212 */ /* 0x000fe400078e3cff */
[----:B------:R-:W-:Y:S02]  /*d730*/  @!P0 IADD3 R0, R0, 0x1, RZ ;  /* 0x0000000100008810 */ /* 0x000fe40007ffe0ff */
[----:B------:R-:W-:-:S02]  /*d740*/  ISETP.GE.AND P1, PT, R2, RZ, PT ;  /* 0x000000ff0200720c */ /* 0x000fc40003f26270 */
[----:B------:R-:W-:-:S04]  /*d750*/  ISETP.NE.AND P0, PT, R8, RZ, PT ;  /* 0x000000ff0800720c */ /* 0x000fc80003f05270 */
[----:B------:R-:W-:Y:S01]  /*d760*/  @P2 IADD3 R0, R0, 0x1, RZ ;  /* 0x0000000100002810 */ /* 0x000fe20007ffe0ff */
[----:B-1----:R-:W-:-:S06]  /*d770*/  IMAD.MOV R2, RZ, RZ, -R3 ;  /* 0x000000ffff027224 */ /* 0x002fcc00078e0a03 */
[----:B------:R-:W-:Y:S02]  /*d780*/  @!P1 IMAD.MOV R0, RZ, RZ, -R0 ;  /* 0x000000ffff009224 */ /* 0x000fe400078e0a00 */
[----:B------:R-:W-:Y:S01]  /*d790*/  IMAD.MOV.U32 R4, RZ, RZ, R2 ;  /* 0x000000ffff047224 */ /* 0x000fe200078e0002 */
[----:B------:R-:W-:Y:S02]  /*d7a0*/  IABS R2, R7 ;  /* 0x0000000700027213 */ /* 0x000fe40000000000 */
[----:B------:R-:W-:Y:S01]  /*d7b0*/  @!P0 LOP3.LUT R0, RZ, R8, RZ, 0x33, !PT ;  /* 0x00000008ff008212 */ /* 0x000fe200078e33ff */
[----:B------:R-:W-:Y:S01]  /*d7c0*/  IMAD R4, R4, R6, RZ ;  /* 0x0000000604047224 */ /* 0x000fe200078e02ff */
[----:B------:R-:W-:Y:S01]  /*d7d0*/  IADD3 R5, RZ, -R2, RZ ;  /* 0x80000002ff057210 */ /* 0x000fe20007ffe0ff */
[----:B------:R-:W-:Y:S01]  /*d7e0*/  IMAD.MOV.U32 R2, RZ, RZ, RZ ;  /* 0x000000ffff027224 */ /* 0x000fe200078e00ff */
[----:B------:R-:W-:-:S03]  /*d7f0*/  IABS R9, R0 ;  /* 0x0000000000097213 */ /* 0x000fc60000000000 */
[----:B------:R-:W-:Y:S01]  /*d800*/  IMAD.HI.U32 R2, R3, R4, R2 ;  /* 0x0000000403027227 */ /* 0x000fe200078e0002 */
[----:B------:R-:W-:-:S03]  /*d810*/  MOV R4, R5 ;  /* 0x0000000500047202 */ /* 0x000fc60000000f00 */
[----:B------:R-:W-:-:S04]  /*d820*/  IMAD.MOV.U32 R3, RZ, RZ, R9 ;  /* 0x000000ffff037224 */ /* 0x000fc800078e0009 */
[----:B------:R-:W-:-:S04]  /*d830*/  IMAD.HI.U32 R2, R2, R3, RZ ;  /* 0x0000000302027227 */ /* 0x000fc800078e00ff */
[----:B------:R-:W-:-:S05]  /*d840*/  IMAD R3, R2, R4, R3 ;  /* 0x0000000402037224 */ /* 0x000fca00078e0203 */
[----:B------:R-:W-:-:S13]  /*d850*/  ISETP.GT.U32.AND P0, PT, R6, R3, PT ;  /* 0x000000030600720c */ /* 0x000fda0003f04070 */
[----:B------:R-:W-:-:S05]  /*d860*/  @!P0 IMAD.IADD R3, R3, 0x1, -R6 ;  /* 0x0000000103038824 */ /* 0x000fca00078e0a06 */
[----:B------:R-:W-:Y:S02]  /*d870*/  ISETP.GE.U32.AND P2, PT, R3, R6, PT ;  /* 0x000000060300720c */ /* 0x000fe40003f46070 */
[----:B------:R-:W-:Y:S02]  /*d880*/  LOP3.LUT R3, R0, R7, RZ, 0x3c, !PT ;  /* 0x0000000700037212 */ /* 0x000fe400078e3cff */
[----:B------:R-:W-:Y:S02]  /*d890*/  @!P0 IADD3 R2, R2, 0x1, RZ ;  /* 0x0000000102028810 */ /* 0x000fe40007ffe0ff */
[----:B------:R-:W-:Y:S02]  /*d8a0*/  ISETP.GE.AND P1, PT, R3, RZ, PT ;  /* 0x000000ff0300720c */ /* 0x000fe40003f26270 */
[----:B------:R-:W-:-:S05]  /*d8b0*/  ISETP.NE.AND P0, PT, R7, RZ, PT ;  /* 0x000000ff0700720c */ /* 0x000fca0003f05270 */
[----:B------:R-:W-:-:S06]  /*d8c0*/  @P2 IADD3 R2, R2, 0x1, RZ ;  /* 0x0000000102022810 */ /* 0x000fcc0007ffe0ff */
[----:B------:R-:W-:Y:S02]  /*d8d0*/  @!P1 IMAD.MOV R2, RZ, RZ, -R2 ;  /* 0x000000ffff029224 */ /* 0x000fe400078e0a02 */
[----:B------:R-:W-:-:S04]  /*d8e0*/  @!P0 LOP3.LUT R2, RZ, R7, RZ, 0x33, !PT ;  /* 0x00000007ff028212 */ /* 0x000fc800078e33ff */
[----:B------:R-:W-:Y:S01]  /*d8f0*/  IADD3 R3, -R2, RZ, RZ ;  /* 0x000000ff02037210 */ /* 0x000fe20007ffe1ff */
[----:B------:R-:W-:Y:S02]  /*d900*/  IMAD R4, R0, R8, RZ ;  /* 0x0000000800047224 */ /* 0x000fe400078e02ff */
[C---:B------:R-:W-:Y:S02]  /*d910*/  IMAD R2, R7.reuse, 0x1000000, R2 ;  /* 0x0100000007027824 */ /* 0x040fe400078e0202 */
[----:B------:R-:W-:Y:S01]  /*d920*/  IMAD R0, R7, R3, R0 ;  /* 0x0000000307007224 */ /* 0x000fe200078e0200 */
[----:B------:R-:W-:-:S03]  /*d930*/  IADD3 R3, R10, -R4, RZ ;  /* 0x800000040a037210 */ /* 0x000fc60007ffe0ff */
[----:B------:R-:W-:-:S05]  /*d940*/  IMAD R0, R0, 0x10000, R2 ;  /* 0x0001000000007824 */ /* 0x000fca00078e0202 */
[----:B------:R1:W-:Y:S01]  /*d950*/  STL [R1+0x18], R0 ;  /* 0x0000180001007387 */ /* 0x0003e20000100800 */
[----:B---3--:R-:W-:-:S05]  /*d960*/  IMAD.IADD R13, R12, 0x1, R13 ;  /* 0x000000010c0d7824 */ /* 0x008fca00078e020d */
[----:B------:R1:W-:Y:S04]  /*d970*/  STL [R1+0x1c], R13 ;  /* 0x00001c0d01007387 */ /* 0x0003e80000100800 */
[----:B------:R1:W-:Y:S01]  /*d980*/  STL [R1+0x14], R3 ;  /* 0x0000140301007387 */ /* 0x0003e20000100800 */
[----:B------:R-:W-:Y:S05]  /*d990*/  BRA `(.L_x_119) ;  /* 0x0000005000007947 */ /* 0x000fea0003800000 */
.L_x_110:
[----:B------:R-:W-:Y:S01]  /*d9a0*/  MOV R0, c[0x0][0x53c] ;  /* 0x00014f0000007a02 */ /* 0x000fe20000000f00 */
[----:B------:R2:W-:Y:S04]  /*d9b0*/  STL [R1+0x10], R9 ;  /* 0x0000100901007387 */ /* 0x0005e80000100800 */
[----:B------:R2:W-:Y:S04]  /*d9c0*/  STL [R1+0x14], RZ ;  /* 0x000014ff01007387 */ /* 0x0005e80000100800 */
[----:B------:R2:W-:Y:S04]  /*d9d0*/  STL [R1+0x18], RZ ;  /* 0x000018ff01007387 */ /* 0x0005e80000100800 */
[----:B------:R2:W-:Y:S02]  /*d9e0*/  STL [R1+0x1c], R0 ;  /* 0x00001c0001007387 */ /* 0x0005e40000100800 */
.L_x_119:
[----:B------:R-:W-:Y:S05]  /*d9f0*/  BSYNC B1 ;  /* 0x0000000000017941 */ /* 0x000fea0003800000 */
.L_x_108:
[----:B-1----:R-:W3:Y:S04]  /*da00*/  LDL R4, [R1+0x10] ;  /* 0x0000100001047983 */ /* 0x002ee80000100800 */
[----:B------:R-:W3:Y:S04]  /*da10*/  LDL R5, [R1+0x14] ;  /* 0x0000140001057983 */ /* 0x000ee80000100800 */
[----:B------:R-:W3:Y:S04]  /*da20*/  LDL R6, [R1+0x18] ;  /* 0x0000180001067983 */ /* 0x000ee80000100800 */
[----:B------:R-:W3:Y:S01]  /*da30*/  LDL R7, [R1+0x1c] ;  /* 0x00001c0001077983 */ /* 0x000ee20000100800 */
[----:B------:R-:W-:Y:S03]  /*da40*/  WARPSYNC 0xffffffff ;  /* 0xffffffff00007948 */ /* 0x000fe60003800000 */
[----:B------:R-:W-:Y:S01]  /*da50*/  BAR.SYNC.DEFER_BLOCKING 0x4, 0x80 ;  /* 0x0102000000007b1d */ /* 0x000fe20000010000 */
[----:B------:R-:W-:-:S13]  /*da60*/  ISETP.NE.AND P0, PT, R14, RZ, PT ;  /* 0x000000ff0e00720c */ /* 0x000fda0003f05270 */
[----:B---3--:R1:W-:Y:S04]  /*da70*/  @!P0 STS.128 [0xc080], R4 ;  /* 0x00c08004ff008388 */ /* 0x0083e80000000c00 */
[----:B------:R-:W-:Y:S06]  /*da80*/  BAR.ARV 0x5, 0x80 ;  /* 0x0142000000007b1d */ /* 0x000fec0000002000 */
.L_x_103:
[----:B--2---:R-:W2:Y:S02]  /*da90*/  LDL R0, [R1+0x1c] ;  /* 0x00001c0001007983 */ /* 0x004ea40000100800 */
[----:B--2---:R-:W-:-:S13]  /*daa0*/  ISETP.GE.AND P0, PT, R0, c[0x0][0x53c], PT ;  /* 0x00014f0000007a0c */ /* 0x004fda0003f06270 */
[----:B-1----:R-:W-:Y:S01]  /*dab0*/  @P0 CALL.REL.NOINC `(.L_x_120) ;  /* 0x0000001000000944 */ /* 0x002fe20003c00000 */
[----:B------:R-:W-:Y:S05]  /*dac0*/  BRA `(.L_x_121) ;  /* 0xffff3d1000007947 */ /* 0x000fea000383ffff */
.L_x_120:
[----:B------:R-:W-:Y:S05]  /*dad0*/  EXIT ;  /* 0x000000000000794d */ /* 0x000fea0003800000 */
.L_x_23:
[----:B------:R-:W-:Y:S01]  /*dae0*/  IMAD.MOV.U32 R0, RZ, RZ, R5 ;  /* 0x000000ffff007224 */ /* 0x000fe200078e0005 */
[----:B------:R-:W-:Y:S02]  /*daf0*/  MOV R2, 0x1 ;  /* 0x0000000100027802 */ /* 0x000fe40000000f00 */
[----:B------:R-:W-:Y:S02]  /*db00*/  MOV R3, 0xdb20 ;  /* 0x0000db2000037802 */ /* 0x000fe40000000f00 */
[----:B------:R-:W-:Y:S05]  /*db10*/  CALL.REL.NOINC `($__internal_2_$__cuda_sm70_shflsync_up_p) ;  /* 0x0000193000007944 */ /* 0x000fea0003c00000 */
[----:B------:R-:W-:Y:S01]  /*db20*/  MOV R0, R4 ;  /* 0x0000000400007202 */ /* 0x000fe20000000f00 */
[----:B------:R-:W-:Y:S05]  /*db30*/  BRA `(.L_x_122) ;  /* 0xffff293000007947 */ /* 0x000fea000383ffff */
.L_x_24:
[----:B------:R-:W-:Y:S01]  /*db40*/  IMAD.MOV.U32 R0, RZ, RZ, R5 ;  /* 0x000000ffff007224 */ /* 0x000fe200078e0005 */
[----:B------:R-:W-:Y:S02]  /*db50*/  MOV R2, 0x2 ;  /* 0x0000000200027802 */ /* 0x000fe40000000f00 */
[----:B------:R-:W-:Y:S02]  /*db60*/  MOV R3, 0xdb80 ;  /* 0x0000db8000037802 */ /* 0x000fe40000000f00 */
[----:B------:R-:W-:Y:S05]  /*db70*/  CALL.REL.NOINC `($__internal_2_$__cuda_sm70_shflsync_up_p) ;  /* 0x000018d000007944 */ /* 0x000fea0003c00000 */
[----:B------:R-:W-:Y:S01]  /*db80*/  SEL R0, R4, RZ, P4 ;  /* 0x000000ff04007207 */ /* 0x000fe20002000000 */
[----:B------:R-:W-:Y:S01]  /*db90*/  IMAD.MOV.U32 R2, RZ, RZ, 0x4 ;  /* 0x00000004ff027424 */ /* 0x000fe200078e00ff */
[----:B------:R-:W-:-:S03]  /*dba0*/  MOV R3, 0xdbd0 ;  /* 0x0000dbd000037802 */ /* 0x000fc60000000f00 */
[----:B------:R-:W-:Y:S02]  /*dbb0*/  IMAD.IADD R0, R5, 0x1, R0 ;  /* 0x0000000105007824 */ /* 0x000fe400078e0200 */
        /* <DEDUP_REMOVED lines=14> */
[----:B------:R-:W-:Y:S01]  /*dca0*/  IMAD.IADD R4, R0, 0x1, R4 ;  /* 0x0000000100047824 */ /* 0x000fe200078e0204 */
[----:B------:R-:W-:-:S03]  /*dcb0*/  MOV R0, 0x1f ;  /* 0x0000001f00007802 */ /* 0x000fc60000000f00 */
[----:B------:R-:W-:Y:S02]  /*dcc0*/  IMAD.MOV.U32 R5, RZ, RZ, R4 ;  /* 0x000000ffff057224 */ /* 0x000fe400078e0004 */
[----:B------:R-:W-:Y:S05]  /*dcd0*/  CALL.REL.NOINC `($__internal_1_$__cuda_sm70_shflsync_idx_p) ;  /* 0x0000172000007944 */ /* 0x000fea0003c00000 */
[----:B------:R-:W-:Y:S05]  /*dce0*/  BRA `(.L_x_123) ;  /* 0xffff288000007947 */ /* 0x000fea000383ffff */
.L_x_26:
[----:B------:R-:W-:Y:S02]  /*dcf0*/  SEL R0, RZ, 0x1, P0 ;  /* 0x00000001ff007807 */ /* 0x000fe40000000000 */
[----:B------:R-:W-:Y:S02]  /*dd00*/  MOV R2, 0xdd20 ;  /* 0x0000dd2000027802 */ /* 0x000fe40000000f00 */
[----:B------:R-:W-:Y:S05]  /*dd10*/  CALL.REL.NOINC `($__internal_3_$__cuda_sm70_votesync_ballot) ;  /* 0x000017a000007944 */ /* 0x000fea0003c00000 */
[----:B------:R-:W-:Y:S01]  /*dd20*/  MOV R6, R0 ;  /* 0x0000000000067202 */ /* 0x000fe20000000f00 */
[----:B------:R-:W-:Y:S05]  /*dd30*/  BRA `(.L_x_124) ;  /* 0xffff28c000007947 */ /* 0x000fea000383ffff */
.L_x_27:
[----:B------:R-:W-:Y:S01]  /*dd40*/  IMAD.MOV.U32 R5, RZ, RZ, R8 ;  /* 0x000000ffff057224 */ /* 0x000fe200078e0008 */
[----:B--2---:R-:W-:Y:S01]  /*dd50*/  MOV R3, R13 ;  /* 0x0000000d00037202 */ /* 0x004fe20000000f00 */
[----:B------:R-:W-:Y:S01]  /*dd60*/  IMAD.MOV.U32 R0, RZ, RZ, 0x1f ;  /* 0x0000001fff007424 */ /* 0x000fe200078e00ff */
[----:B------:R-:W-:Y:S02]  /*dd70*/  MOV R2, 0xdd90 ;  /* 0x0000dd9000027802 */ /* 0x000fe40000000f00 */
[----:B-1----:R-:W-:Y:S05]  /*dd80*/  CALL.REL.NOINC `($__internal_1_$__cuda_sm70_shflsync_idx_p) ;  /* 0x0000167000007944 */ /* 0x002fea0003c00000 */
[----:B------:R-:W-:Y:S01]  /*dd90*/  IMAD.MOV.U32 R11, RZ, RZ, R0 ;  /* 0x000000ffff0b7224 */ /* 0x000fe200078e0000 */
[----:B------:R-:W-:Y:S01]  /*dda0*/  MOV R5, R7 ;  /* 0x0000000700057202 */ /* 0x000fe20000000f00 */
[----:B------:R-:W-:Y:S01]  /*ddb0*/  IMAD.MOV.U32 R7, RZ, RZ, RZ ;  /* 0x000000ffff077224 */ /* 0x000fe200078e00ff */
[----:B------:R-:W-:Y:S01]  /*ddc0*/  MOV R3, R13 ;  /* 0x0000000d00037202 */ /* 0x000fe20000000f00 */
[----:B------:R-:W-:Y:S01]  /*ddd0*/  IMAD.MOV.U32 R0, RZ, RZ, 0x1f ;  /* 0x0000001fff007424 */ /* 0x000fe200078e00ff */
[----:B------:R-:W-:-:S02]  /*dde0*/  MOV R2, 0xde00 ;  /* 0x0000de0000027802 */ /* 0x000fc40000000f00 */
[----:B------:R-:W-:Y:S05]  /*ddf0*/  CALL.REL.NOINC `($__internal_1_$__cuda_sm70_shflsync_idx_p) ;  /* 0x0000160000007944 */ /* 0x000fea0003c00000 */
[----:B------:R-:W-:Y:S01]  /*de00*/  MOV R10, R0 ;  /* 0x00000000000a7202 */ /* 0x000fe20000000f00 */
[----:B------:R-:W-:Y:S05]  /*de10*/  BRA `(.L_x_125) ;  /* 0xffff283000007947 */ /* 0x000fea000383ffff */
.L_x_30:
[----:B------:R-:W-:Y:S01]  /*de20*/  IMAD.MOV.U32 R5, RZ, RZ, R4 ;  /* 0x000000ffff057224 */ /* 0x000fe200078e0004 */
[----:B------:R-:W-:-:S02]  /*de30*/  MOV R0, 0x1f ;  /* 0x0000001f00007802 */ /* 0x000fc40000000f00 */
[----:B------:R-:W-:Y:S02]  /*de40*/  MOV R2, 0xde60 ;  /* 0x0000de6000027802 */ /* 0x000fe40000000f00 */
[----:B-1----:R-:W-:Y:S05]  /*de50*/  CALL.REL.NOINC `($__internal_1_$__cuda_sm70_shflsync_idx_p) ;  /* 0x000015a000007944 */ /* 0x002fea0003c00000 */
[----:B------:R-:W-:Y:S01]  /*de60*/  MOV R7, R0 ;  /* 0x0000000000077202 */ /* 0x000fe20000000f00 */
[----:B------:R-:W-:Y:S05]  /*de70*/  BRA `(.L_x_29) ;  /* 0xffff283000007947 */ /* 0x000fea000383ffff */
.L_x_38:
[----:B------:R-:W-:Y:S01]  /*de80*/  IMAD.MOV.U32 R5, RZ, RZ, R10 ;  /* 0x000000ffff057224 */ /* 0x000fe200078e000a */
[----:B------:R-:W-:Y:S01]  /*de90*/  MOV R3, RZ ;  /* 0x000000ff00037202 */ /* 0x000fe20000000f00 */
[----:B------:R-:W-:Y:S01]  /*dea0*/  IMAD.MOV.U32 R0, RZ, RZ, 0x1c1f ;  /* 0x00001c1fff007424 */ /* 0x000fe200078e00ff */
[----:B------:R-:W-:Y:S02]  /*deb0*/  MOV R2, 0xded0 ;  /* 0x0000ded000027802 */ /* 0x000fe40000000f00 */
[----:B------:R-:W-:Y:S05]  /*dec0*/  CALL.REL.NOINC `($__internal_1_$__cuda_sm70_shflsync_idx_p) ;  /* 0x0000153000007944 */ /* 0x000fea0003c00000 */
[----:B------:R-:W-:Y:S01]  /*ded0*/  MOV R8, R0 ;  /* 0x0000000000087202 */ /* 0x000fe20000000f00 */
[----:B------:R-:W-:Y:S05]  /*dee0*/  BRA `(.L_x_126) ;  /* 0xffff491000007947 */ /* 0x000fea000383ffff */
.L_x_39:
[----:B------:R-:W-:Y:S01]  /*def0*/  IMAD.MOV.U32 R5, RZ, RZ, R12 ;  /* 0x000000ffff057224 */ /* 0x000fe200078e000c */
[----:B------:R-:W-:Y:S01]  /*df00*/  MOV R3, RZ ;  /* 0x000000ff00037202 */ /* 0x000fe20000000f00 */
[----:B------:R-:W-:Y:S01]  /*df10*/  IMAD.MOV.U32 R0, RZ, RZ, 0x1c1f ;  /* 0x00001c1fff007424 */ /* 0x000fe200078e00ff */
[----:B------:R-:W-:Y:S02]  /*df20*/  MOV R2, 0xdf40 ;  /* 0x0000df4000027802 */ /* 0x000fe40000000f00 */
[----:B-12---:R-:W-:Y:S05]  /*df30*/  CALL.REL.NOINC `($__internal_1_$__cuda_sm70_shflsync_idx_p) ;  /* 0x000014c000007944 */ /* 0x006fea0003c00000 */
[----:B------:R-:W-:Y:S05]  /*df40*/  BRA `(.L_x_127) ;  /* 0xffff48d000007947 */ /* 0x000fea000383ffff */
.L_x_42:
[----:B--2---:R-:W-:Y:S01]  /*df50*/  IMAD.MOV.U32 R5, RZ, RZ, R10 ;  /* 0x000000ffff057224 */ /* 0x004fe200078e000a */
[----:B------:R-:W-:Y:S01]  /*df60*/  MOV R3, 0x1 ;  /* 0x0000000100037802 */ /* 0x000fe20000000f00 */
[----:B----4-:R-:W-:Y:S01]  /*df70*/  IMAD.MOV.U32 R0, RZ, RZ, 0x1c1f ;  /* 0x00001c1fff007424 */ /* 0x010fe200078e00ff */
[----:B------:R-:W-:-:S02]  /*df80*/  MOV R2, 0xdfa0 ;  /* 0x0000dfa000027802 */ /* 0x000fc40000000f00 */
[----:B-1-3--:R-:W-:Y:S05]  /*df90*/  CALL.REL.NOINC `($__internal_1_$__cuda_sm70_shflsync_idx_p) ;  /* 0x0000146000007944 */ /* 0x00afea0003c00000 */
[----:B------:R-:W-:Y:S01]  /*dfa0*/  IMAD.MOV.U32 R8, RZ, RZ, R0 ;  /* 0x000000ffff087224 */ /* 0x000fe200078e0000 */
[----:B------:R-:W-:Y:S01]  /*dfb0*/  MOV R3, 0x1 ;  /* 0x0000000100037802 */ /* 0x000fe20000000f00 */
[----:B------:R-:W-:Y:S01]  /*dfc0*/  IMAD.MOV.U32 R5, RZ, RZ, R12 ;  /* 0x000000ffff057224 */ /* 0x000fe200078e000c */
[----:B------:R-:W-:-:S02]  /*dfd0*/  MOV R0, 0x1c1f ;  /* 0x00001c1f00007802 */ /* 0x000fc40000000f00 */
[----:B------:R-:W-:Y:S02]  /*dfe0*/  MOV R2, 0xe000 ;  /* 0x0000e00000027802 */ /* 0x000fe40000000f00 */
[----:B------:R-:W-:Y:S05]  /*dff0*/  CALL.REL.NOINC `($__internal_1_$__cuda_sm70_shflsync_idx_p) ;  /* 0x0000140000007944 */ /* 0x000fea0003c00000 */
[----:B------:R-:W-:Y:S05]  /*e000*/  BRA `(.L_x_128) ;  /* 0xffff49a000007947 */ /* 0x000fea000383ffff */
.L_x_45:
[----:B-1----:R-:W-:Y:S01]  /*e010*/  IMAD.MOV.U32 R5, RZ, RZ, R10 ;  /* 0x000000ffff057224 */ /* 0x002fe200078e000a */
[----:B------:R-:W-:Y:S01]  /*e020*/  MOV R3, 0x2 ;  /* 0x0000000200037802 */ /* 0x000fe20000000f00 */
[----:B----4-:R-:W-:Y:S01]  /*e030*/  IMAD.MOV.U32 R0, RZ, RZ, 0x1c1f ;  /* 0x00001c1fff007424 */ /* 0x010fe200078e00ff */
[----:B------:R-:W-:Y:S02]  /*e040*/  MOV R2, 0xe060 ;  /* 0x0000e06000027802 */ /* 0x000fe40000000f00 */
[----:B--23--:R-:W-:Y:S05]  /*e050*/  CALL.REL.NOINC `($__internal_1_$__cuda_sm70_shflsync_idx_p) ;  /* 0x000013a000007944 */ /* 0x00cfea0003c00000 */
[----:B------:R-:W-:Y:S01]  /*e060*/  MOV R8, R0 ;  /* 0x0000000000087202 */ /* 0x000fe20000000f00 */
[----:B------:R-:W-:Y:S05]  /*e070*/  BRA `(.L_x_129) ;  /* 0xffff4ab000007947 */ /* 0x000fea000383ffff */
.L_x_46:
[----:B------:R-:W-:Y:S01]  /*e080*/  IMAD.MOV.U32 R5, RZ, RZ, R12 ;  /* 0x000000ffff057224 */ /* 0x000fe200078e000c */
[----:B------:R-:W-:Y:S01]  /*e090*/  MOV R3, 0x2 ;  /* 0x0000000200037802 */ /* 0x000fe20000000f00 */
[----:B----4-:R-:W-:Y:S01]  /*e0a0*/  IMAD.MOV.U32 R0, RZ, RZ, 0x1c1f ;  /* 0x00001c1fff007424 */ /* 0x010fe200078e00ff */
[----:B------:R-:W-:Y:S02]  /*e0b0*/  MOV R2, 0xe0d0 ;  /* 0x0000e0d000027802 */ /* 0x000fe40000000f00 */
[----:B-123--:R-:W-:Y:S05]  /*e0c0*/  CALL.REL.NOINC `($__internal_1_$__cuda_sm70_shflsync_idx_p) ;  /* 0x0000133000007944 */ /* 0x00efea0003c00000 */
[----:B------:R-:W-:Y:S05]  /*e0d0*/  BRA `(.L_x_130) ;  /* 0xffff4a7000007947 */ /* 0x000fea000383ffff */
.L_x_49:
[----:B-1----:R-:W-:Y:S01]  /*e0e0*/  IMAD.MOV.U32 R5, RZ, RZ, R10 ;  /* 0x000000ffff057224 */ /* 0x002fe200078e000a */
[----:B------:R-:W-:Y:S01]  /*e0f0*/  MOV R3, 0x3 ;  /* 0x0000000300037802 */ /* 0x000fe20000000f00 */
[----:B------:R-:W-:Y:S01]  /*e100*/  IMAD.MOV.U32 R0, RZ, RZ, 0x1c1f ;  /* 0x00001c1fff007424 */ /* 0x000fe200078e00ff */
[----:B------:R-:W-:-:S02]  /*e110*/  MOV R2, 0xe130 ;  /* 0x0000e13000027802 */ /* 0x000fc40000000f00 */
[----:B--234-:R-:W-:Y:S05]  /*e120*/  CALL.REL.NOINC `($__internal_1_$__cuda_sm70_shflsync_idx_p) ;  /* 0x000012d000007944 */ /* 0x01cfea0003c00000 */
[----:B------:R-:W-:Y:S01]  /*e130*/  IMAD.MOV.U32 R8, RZ, RZ, R0 ;  /* 0x000000ffff087224 */ /* 0x000fe200078e0000 */
[----:B------:R-:W-:Y:S01]  /*e140*/  MOV R3, 0x3 ;  /* 0x0000000300037802 */ /* 0x000fe20000000f00 */
[----:B------:R-:W-:Y:S01]  /*e150*/  IMAD.MOV.U32 R5, RZ, RZ, R12 ;  /* 0x000000ffff057224 */ /* 0x000fe200078e000c */
[----:B------:R-:W-:-:S02]  /*e160*/  MOV R0, 0x1c1f ;  /* 0x00001c1f00007802 */ /* 0x000fc40000000f00 */
[----:B------:R-:W-:Y:S02]  /*e170*/  MOV R2, 0xe190 ;  /* 0x0000e19000027802 */ /* 0x000fe40000000f00 */
[----:B------:R-:W-:Y:S05]  /*e180*/  CALL.REL.NOINC `($__internal_1_$__cuda_sm70_shflsync_idx_p) ;  /* 0x0000127000007944 */ /* 0x000fea0003c00000 */
[----:B------:R-:W-:Y:S05]  /*e190*/  BRA `(.L_x_131) ;  /* 0xffff4b4000007947 */ /* 0x000fea000383ffff */
.L_x_56:
[----:B------:R-:W-:Y:S01]  /*e1a0*/  IMAD.MOV.U32 R0, RZ, RZ, R232 ;  /* 0x000000ffff007224 */ /* 0x000fe200078e00e8 */
[----:B------:R-:W-:Y:S01]  /*e1b0*/  MOV R10, 0x1f ;  /* 0x0000001f000a7802 */ /* 0x000fe20000000f00 */
[----:B------:R-:W-:Y:S01]  /*e1c0*/  IMAD.MOV.U32 R3, RZ, RZ, 0x2 ;  /* 0x00000002ff037424 */ /* 0x000fe200078e00ff */
[----:B------:R-:W-:Y:S02]  /*e1d0*/  MOV R9, 0xffffffff ;  /* 0xffffffff00097802 */ /* 0x000fe40000000f00 */
[----:B------:R-:W-:Y:S02]  /*e1e0*/  MOV R2, 0xe200 ;  /* 0x0000e20000027802 */ /* 0x000fe40000000f00 */
[----:B------:R-:W-:Y:S05]  /*e1f0*/  CALL.REL.NOINC `($__internal_0_$__cuda_sm70_shflsync_bfly_p) ;  /* 0x000011c000007944 */ /* 0x000fea0003c00000 */
[----:B------:R-:W-:Y:S01]  /*e200*/  FADD.FTZ R0, R232, R8 ;  /* 0x00000008e8007221 */ /* 0x000fe20000010000 */
[----:B------:R-:W-:Y:S02]  /*e210*/  MOV R3, 0x1 ;  /* 0x0000000100037802 */ /* 0x000fe40000000f00 */
[----:B------:R-:W-:Y:S02]  /*e220*/  MOV R2, 0xe240 ;  /* 0x0000e24000027802 */ /* 0x000fe40000000f00 */
[----:B------:R-:W-:Y:S05]  /*e230*/  CALL.REL.NOINC `($__internal_0_$__cuda_sm70_shflsync_bfly_p) ;  /* 0x0000118000007944 */ /* 0x000fea0003c00000 */
[----:B------:R-:W-:Y:S01]  /*e240*/  FADD.FTZ R5, R0, R8 ;  /* 0x0000000800057221 */ /* 0x000fe20000010000 */
[----:B------:R-:W-:Y:S02]  /*e250*/  MOV R0, R241 ;  /* 0x000000f100007202 */ /* 0x000fe40000000f00 */
[----:B------:R-:W-:-:S02]  /*e260*/  MOV R3, 0x2 ;  /* 0x0000000200037802 */ /* 0x000fc40000000f00 */
[----:B------:R-:W-:Y:S02]  /*e270*/  MOV R2, 0xe290 ;  /* 0x0000e29000027802 */ /* 0x000fe40000000f00 */
[----:B------:R-:W-:Y:S05]  /*e280*/  CALL.REL.NOINC `($__internal_0_$__cuda_sm70_shflsync_bfly_p) ;  /* 0x0000113000007944 */ /* 0x000fea0003c00000 */
[----:B------:R-:W-:Y:S01]  /*e290*/  FADD.FTZ R4, R241, R8 ;  /* 0x00000008f1047221 */ /* 0x000fe20000010000 */
[----:B------:R-:W-:Y:S02]  /*e2a0*/  MOV R3, 0x1 ;  /* 0x0000000100037802 */ /* 0x000fe40000000f00 */
[----:B------:R-:W-:Y:S02]  /*e2b0*/  MOV R2, 0xe2e0 ;  /* 0x0000e2e000027802 */ /* 0x000fe40000000f00 */
[----:B------:R-:W-:Y:S02]  /*e2c0*/  MOV R0, R4 ;  /* 0x0000000400007202 */ /* 0x000fe40000000f00 */
[----:B------:R-:W-:Y:S05]  /*e2d0*/  CALL.REL.NOINC `($__internal_0_$__cuda_sm70_shflsync_bfly_p) ;  /* 0x000010e000007944 */ /* 0x000fea0003c00000 */
[----:B------:R-:W-:Y:S01]  /*e2e0*/  FADD.FTZ R4, R4, R8 ;  /* 0x0000000804047221 */ /* 0x000fe20000010000 */
[----:B------:R-:W-:Y:S02]  /*e2f0*/  MOV R0, R242 ;  /* 0x000000f200007202 */ /* 0x000fe40000000f00 */
[----:B------:R-:W-:Y:S02]  /*e300*/  MOV R3, 0x2 ;  /* 0x0000000200037802 */ /* 0x000fe40000000f00 */
[----:B------:R-:W-:-:S02]  /*e310*/  MOV R2, 0xe330 ;  /* 0x0000e33000027802 */ /* 0x000fc40000000f00 */
[----:B------:R-:W-:Y:S05]  /*e320*/  CALL.REL.NOINC `($__internal_0_$__cuda_sm70_shflsync_bfly_p) ;  /* 0x0000109000007944 */ /* 0x000fea0003c00000 */
[----:B------:R-:W-:Y:S01]  /*e330*/  FADD.FTZ R7, R242, R8 ;  /* 0x00000008f2077221 */ /* 0x000fe20000010000 */
[----:B------:R-:W-:-:S02]  /*e340*/  MOV R3, 0x1 ;  /* 0x0000000100037802 */ /* 0x000fc40000000f00 */
[----:B------:R-:W-:Y:S02]  /*e350*/  MOV R2, 0xe380 ;  /* 0x0000e38000027802 */ /* 0x000fe40000000f00 */
[----:B------:R-:W-:Y:S02]  /*e360*/  MOV R0, R7 ;  /* 0x0000000700007202 */ /* 0x000fe40000000f00 */
[----:B------:R-:W-:Y:S05]  /*e370*/  CALL.REL.NOINC `($__internal_0_$__cuda_sm70_shflsync_bfly_p) ;  /* 0x0000104000007944 */ /* 0x000fea0003c00000 */
[----:B------:R-:W-:Y:S01]  /*e380*/  FADD.FTZ R7, R7, R8 ;  /* 0x0000000807077221 */ /* 0x000fe20000010000 */
[----:B------:R-:W-:Y:S02]  /*e390*/  MOV R0, R243 ;  /* 0x000000f300007202 */ /* 0x000fe40000000f00 */
[----:B------:R-:W-:Y:S02]  /*e3a0*/  MOV R3, 0x2 ;  /* 0x0000000200037802 */ /* 0x000fe40000000f00 */
[----:B------:R-:W-:Y:S02]  /*e3b0*/  MOV R2, 0xe3d0 ;  /* 0x0000e3d000027802 */ /* 0x000fe40000000f00 */
[----:B------:R-:W-:Y:S05]  /*e3c0*/  CALL.REL.NOINC `($__internal_0_$__cuda_sm70_shflsync_bfly_p) ;  /* 0x00000ff000007944 */ /* 0x000fea0003c00000 */
[----:B------:R-:W-:Y:S01]  /*e3d0*/  FADD.FTZ R6, R243, R8 ;  /* 0x00000008f3067221 */ /* 0x000fe20000010000 */
[----:B------:R-:W-:Y:S02]  /*e3e0*/  MOV R3, 0x1 ;  /* 0x0000000100037802 */ /* 0x000fe40000000f00 */
[----:B------:R-:W-:-:S02]  /*e3f0*/  MOV R2, 0xe420 ;  /* 0x0000e42000027802 */ /* 0x000fc40000000f00 */
[----:B------:R-:W-:Y:S02]  /*e400*/  MOV R0, R6 ;  /* 0x0000000600007202 */ /* 0x000fe40000000f00 */
[----:B------:R-:W-:Y:S05]  /*e410*/  CALL.REL.NOINC `($__internal_0_$__cuda_sm70_shflsync_bfly_p) ;  /* 0x00000fa000007944 */ /* 0x000fea0003c00000 */
[----:B------:R-:W-:Y:S05]  /*e420*/  BRA `(.L_x_132) ;  /* 0xffffa5e000007947 */ /* 0x000fea000383ffff */
.L_x_63:
[----:B-1234-:R-:W-:Y:S01]  /*e430*/  IMAD.MOV.U32 R5, RZ, RZ, R12 ;  /* 0x000000ffff057224 */ /* 0x01efe200078e000c */
[----:B------:R-:W-:Y:S01]  /*e440*/  MOV R3, RZ ;  /* 0x000000ff00037202 */ /* 0x000fe20000000f00 */
[----:B------:R-:W-:Y:S01]  /*e450*/  IMAD.MOV.U32 R0, RZ, RZ, 0x1c1f ;  /* 0x00001c1fff007424 */ /* 0x000fe200078e00ff */
[----:B------:R-:W-:Y:S02]  /*e460*/  MOV R2, 0xe480 ;  /* 0x0000e48000027802 */ /* 0x000fe40000000f00 */
[----:B------:R-:W-:Y:S05]  /*e470*/  CALL.REL.NOINC `($__internal_1_$__cuda_sm70_shflsync_idx_p) ;  /* 0x00000f8000007944 */ /* 0x000fea0003c00000 */
[----:B------:R-:W-:Y:S01]  /*e480*/  MOV R10, R0 ;  /* 0x00000000000a7202 */ /* 0x000fe20000000f00 */
[----:B------:R-:W-:Y:S05]  /*e490*/  BRA `(.L_x_133) ;  /* 0xffffc05000007947 */ /* 0x000fea000383ffff */
.L_x_64:
[----:B------:R-:W-:Y:S01]  /*e4a0*/  IMAD.MOV.U32 R5, RZ, RZ, R13 ;  /* 0x000000ffff057224 */ /* 0x000fe200078e000d */
[----:B------:R-:W-:Y:S01]  /*e4b0*/  MOV R3, RZ ;  /* 0x000000ff00037202 */ /* 0x000fe20000000f00 */
[----:B------:R-:W-:Y:S01]  /*e4c0*/  IMAD.MOV.U32 R0, RZ, RZ, 0x1c1f ;  /* 0x00001c1fff007424 */ /* 0x000fe200078e00ff */
[----:B------:R-:W-:Y:S02]  /*e4d0*/  MOV R2, 0xe4f0 ;  /* 0x0000e4f000027802 */ /* 0x000fe40000000f00 */
[----:B-12---:R-:W-:Y:S05]  /*e4e0*/  CALL.REL.NOINC `($__internal_1_$__cuda_sm70_shflsync_idx_p) ;  /* 0x00000f1000007944 */ /* 0x006fea0003c00000 */
[----:B------:R-:W-:Y:S05]  /*e4f0*/  BRA `(.L_x_134) ;  /* 0xffffc01000007947 */ /* 0x000fea000383ffff */
.L_x_67:
[----:B------:R-:W-:Y:S01]  /*e500*/  IMAD.MOV.U32 R5, RZ, RZ, R12 ;  /* 0x000000ffff057224 */ /* 0x000fe200078e000c */
[----:B--2---:R-:W-:Y:S01]  /*e510*/  MOV R3, 0x1 ;  /* 0x0000000100037802 */ /* 0x004fe20000000f00 */
        /* <DEDUP_REMOVED lines=10> */
.L_x_70:
[----:B------:R-:W-:Y:S01]  /*e5c0*/  IMAD.MOV.U32 R5, RZ, RZ, R12 ;  /* 0x000000ffff057224 */ /* 0x000fe200078e000c */
[----:B-1----:R-:W-:Y:S01]  /*e5d0*/  MOV R3, 0x2 ;  /* 0x0000000200037802 */ /* 0x002fe20000000f00 */
[----:B----4-:R-:W-:Y:S01]  /*e5e0*/  IMAD.MOV.U32 R0, RZ, RZ, 0x1c1f ;  /* 0x00001c1fff007424 */ /* 0x010fe200078e00ff */
[----:B------:R-:W-:Y:S02]  /*e5f0*/  MOV R2, 0xe610 ;  /* 0x0000e61000027802 */ /* 0x000fe40000000f00 */
[----:B--23--:R-:W-:Y:S05]  /*e600*/  CALL.REL.NOINC `($__internal_1_$__cuda_sm70_shflsync_idx_p) ;  /* 0x00000df000007944 */ /* 0x00cfea0003c00000 */
[----:B------:R-:W-:Y:S01]  /*e610*/  MOV R10, R0 ;  /* 0x00000000000a7202 */ /* 0x000fe20000000f00 */
[----:B------:R-:W-:Y:S05]  /*e620*/  BRA `(.L_x_136) ;  /* 0xffffc1a000007947 */ /* 0x000fea000383ffff */
.L_x_71:
[----:B------:R-:W-:Y:S01]  /*e630*/  IMAD.MOV.U32 R5, RZ, RZ, R13 ;  /* 0x000000ffff057224 */ /* 0x000fe200078e000d */
[----:B------:R-:W-:Y:S01]  /*e640*/  MOV R3, 0x2 ;  /* 0x0000000200037802 */ /* 0x000fe20000000f00 */
[----:B----4-:R-:W-:Y:S01]  /*e650*/  IMAD.MOV.U32 R0, RZ, RZ, 0x1c1f ;  /* 0x00001c1fff007424 */ /* 0x010fe200078e00ff */
[----:B------:R-:W-:Y:S02]  /*e660*/  MOV R2, 0xe680 ;  /* 0x0000e68000027802 */ /* 0x000fe40000000f00 */
[----:B-123--:R-:W-:Y:S05]  /*e670*/  CALL.REL.NOINC `($__internal_1_$__cuda_sm70_shflsync_idx_p) ;  /* 0x00000d8000007944 */ /* 0x00efea0003c00000 */
[----:B------:R-:W-:Y:S05]  /*e680*/  BRA `(.L_x_137) ;  /* 0xffffc16000007947 */ /* 0x000fea000383ffff */
.L_x_74:
[----:B------:R-:W-:Y:S01]  /*e690*/  IMAD.MOV.U32 R5, RZ, RZ, R12 ;  /* 0x000000ffff057224 */ /* 0x000fe200078e000c */
[----:B-1----:R-:W-:Y:S01]  /*e6a0*/  MOV R3, 0x3 ;  /* 0x0000000300037802 */ /* 0x002fe20000000f00 */
        /* <DEDUP_REMOVED lines=10> */
.L_x_76:
[----:B------:R-:W-:Y:S01]  /*e750*/  IMAD.MOV.U32 R5, RZ, RZ, R12 ;  /* 0x000000ffff057224 */ /* 0x000fe200078e000c */
[----:B------:R-:W-:Y:S01]  /*e760*/  MOV R3, RZ ;  /* 0x000000ff00037202 */ /* 0x000fe20000000f00 */
[----:B------:R-:W-:Y:S01]  /*e770*/  IMAD.MOV.U32 R0, RZ, RZ, 0x1c1f ;  /* 0x00001c1fff007424 */ /* 0x000fe200078e00ff */
[----:B------:R-:W-:Y:S02]  /*e780*/  MOV R2, 0xe7a0 ;  /* 0x0000e7a000027802 */ /* 0x000fe40000000f00 */
[----:B------:R-:W-:Y:S05]  /*e790*/  CALL.REL.NOINC `($__internal_1_$__cuda_sm70_shflsync_idx_p) ;  /* 0x00000c6000007944 */ /* 0x000fea0003c00000 */
[----:B------:R-:W-:Y:S01]  /*e7a0*/  MOV R4, R0 ;  /* 0x0000000000047202 */ /* 0x000fe20000000f00 */
[----:B------:R-:W-:Y:S05]  /*e7b0*/  BRA `(.L_x_139) ;  /* 0xffffc51000007947 */ /* 0x000fea000383ffff */
.L_x_77:
[----:B------:R-:W-:Y:S01]  /*e7c0*/  IMAD.MOV.U32 R5, RZ, RZ, R13 ;  /* 0x000000ffff057224 */ /* 0x000fe200078e000d */
[----:B------:R-:W-:Y:S01]  /*e7d0*/  MOV R3, RZ ;  /* 0x000000ff00037202 */ /* 0x000fe20000000f00 */
[----:B------:R-:W-:Y:S01]  /*e7e0*/  IMAD.MOV.U32 R0, RZ, RZ, 0x1c1f ;  /* 0x00001c1fff007424 */ /* 0x000fe200078e00ff */
[----:B------:R-:W-:Y:S02]  /*e7f0*/  MOV R2, 0xe810 ;  /* 0x0000e81000027802 */ /* 0x000fe40000000f00 */
[----:B-12---:R-:W-:Y:S05]  /*e800*/  CALL.REL.NOINC `($__internal_1_$__cuda_sm70_shflsync_idx_p) ;  /* 0x00000bf000007944 */ /* 0x006fea0003c00000 */
[----:B------:R-:W-:Y:S05]  /*e810*/  BRA `(.L_x_140) ;  /* 0xffffc4d000007947 */ /* 0x000fea000383ffff */
.L_x_80:
        /* <DEDUP_REMOVED lines=12> */
.L_x_83:
[----:B------:R-:W-:Y:S01]  /*e8e0*/  IMAD.MOV.U32 R5, RZ, RZ, R12 ;  /* 0x000000ffff057224 */ /* 0x000fe200078e000c */
[----:B-1----:R-:W-:Y:S01]  /*e8f0*/  MOV R3, 0x2 ;  /* 0x0000000200037802 */ /* 0x002fe20000000f00 */
[----:B----4-:R-:W-:Y:S01]  /*e900*/  IMAD.MOV.U32 R0, RZ, RZ, 0x1c1f ;  /* 0x00001c1fff007424 */ /* 0x010fe200078e00ff */
[----:B------:R-:W-:Y:S02]  /*e910*/  MOV R2, 0xe930 ;  /* 0x0000e93000027802 */ /* 0x000fe40000000f00 */
[----:B--23--:R-:W-:Y:S05]  /*e920*/  CALL.REL.NOINC `($__internal_1_$__cuda_sm70_shflsync_idx_p) ;  /* 0x00000ad000007944 */ /* 0x00cfea0003c00000 */
[----:B------:R-:W-:Y:S01]  /*e930*/  MOV R4, R0 ;  /* 0x0000000000047202 */ /* 0x000fe20000000f00 */
[----:B------:R-:W-:Y:S05]  /*e940*/  BRA `(.L_x_142) ;  /* 0xffffcd5000007947 */ /* 0x000fea000383ffff */
.L_x_84:
[----:B------:R-:W-:Y:S01]  /*e950*/  IMAD.MOV.U32 R5, RZ, RZ, R13 ;  /* 0x000000ffff057224 */ /* 0x000fe200078e000d */
[----:B------:R-:W-:Y:S01]  /*e960*/  MOV R3, 0x2 ;  /* 0x0000000200037802 */ /* 0x000fe20000000f00 */
[----:B----4-:R-:W-:Y:S01]  /*e970*/  IMAD.MOV.U32 R0, RZ, RZ, 0x1c1f ;  /* 0x00001c1fff007424 */ /* 0x010fe200078e00ff */
[----:B------:R-:W-:Y:S02]  /*e980*/  MOV R2, 0xe9a0 ;  /* 0x0000e9a000027802 */ /* 0x000fe40000000f00 */
[----:B-123--:R-:W-:Y:S05]  /*e990*/  CALL.REL.NOINC `($__internal_1_$__cuda_sm70_shflsync_idx_p) ;  /* 0x00000a6000007944 */ /* 0x00efea0003c00000 */
[----:B------:R-:W-:Y:S05]  /*e9a0*/  BRA `(.L_x_143) ;  /* 0xffffcd1000007947 */ /* 0x000fea000383ffff */
.L_x_87:
[----:B------:R-:W-:Y:S01]  /*e9b0*/  IMAD.MOV.U32 R5, RZ, RZ, R12 ;  /* 0x000000ffff057224 */ /* 0x000fe200078e000c */
[----:B--2---:R-:W-:Y:S01]  /*e9c0*/  MOV R3, 0x3 ;  /* 0x0000000300037802 */ /* 0x004fe20000000f00 */
[----:B-1----:R-:W-:Y:S01]  /*e9d0*/  IMAD.MOV.U32 R0, RZ, RZ, 0x1c1f ;  /* 0x00001c1fff007424 */ /* 0x002fe200078e00ff */
[----:B------:R-:W-:-:S02]  /*e9e0*/  MOV R2, 0xea00 ;  /* 0x0000ea0000027802 */ /* 0x000fc40000000f00 */
[----:B---34-:R-:W-:Y:S05]  /*e9f0*/  CALL.REL.NOINC `($__internal_1_$__cuda_sm70_shflsync_idx_p) ;  /* 0x00000a0000007944 */ /* 0x018fea0003c00000 */
[----:B------:R-:W-:Y:S01]  /*ea00*/  IMAD.MOV.U32 R4, RZ, RZ, R0 ;  /* 0x000000ffff047224 */ /* 0x000fe200078e0000 */
[----:B------:R-:W-:Y:S01]  /*ea10*/  MOV R3, 0x3 ;  /* 0x0000000300037802 */ /* 0x000fe20000000f00 */
[----:B------:R-:W-:Y:S01]  /*ea20*/  IMAD.MOV.U32 R5, RZ, RZ, R13 ;  /* 0x000000ffff057224 */ /* 0x000fe200078e000d */
[----:B------:R-:W-:-:S02]  /*ea30*/  MOV R0, 0x1c1f ;  /* 0x00001c1f00007802 */ /* 0x000fc40000000f00 */
[----:B------:R-:W-:Y:S02]  /*ea40*/  MOV R2, 0xea60 ;  /* 0x0000ea6000027802 */ /* 0x000fe40000000f00 */
[----:B------:R-:W-:Y:S05]  /*ea50*/  CALL.REL.NOINC `($__internal_1_$__cuda_sm70_shflsync_idx_p) ;  /* 0x000009a000007944 */ /* 0x000fea0003c00000 */
[----:B------:R-:W-:Y:S05]  /*ea60*/  BRA `(.L_x_144) ;  /* 0xffffd15000007947 */ /* 0x000fea000383ffff */
.L_x_91:
[----:B------:R-:W-:Y:S01]  /*ea70*/  IMAD.MOV.U32 R5, RZ, RZ, R9 ;  /* 0x000000ffff057224 */ /* 0x000fe200078e0009 */
[----:B------:R-:W-:Y:S01]  /*ea80*/  MOV R3, RZ ;  /* 0x000000ff00037202 */ /* 0x000fe20000000f00 */
[----:B------:R-:W-:Y:S01]  /*ea90*/  IMAD.MOV.U32 R0, RZ, RZ, 0x1c1f ;  /* 0x00001c1fff007424 */ /* 0x000fe200078e00ff */
[----:B------:R-:W-:Y:S02]  /*eaa0*/  MOV R2, 0xeac0 ;  /* 0x0000eac000027802 */ /* 0x000fe40000000f00 */
[----:B------:R-:W-:Y:S05]  /*eab0*/  CALL.REL.NOINC `($__internal_1_$__cuda_sm70_shflsync_idx_p) ;  /* 0x0000094000007944 */ /* 0x000fea0003c00000 */
[----:B------:R-:W-:Y:S01]  /*eac0*/  MOV R8, R0 ;  /* 0x0000000000087202 */ /* 0x000fe20000000f00 */
[----:B------:R-:W-:Y:S05]  /*ead0*/  BRA `(.L_x_145) ;  /* 0xffffdde000007947 */ /* 0x000fea000383ffff */
.L_x_92:
[----:B------:R-:W-:Y:S01]  /*eae0*/  IMAD.MOV.U32 R5, RZ, RZ, R12 ;  /* 0x000000ffff057224 */ /* 0x000fe200078e000c */
[----:B------:R-:W-:Y:S01]  /*eaf0*/  MOV R3, RZ ;  /* 0x000000ff00037202 */ /* 0x000fe20000000f00 */
[----:B------:R-:W-:Y:S01]  /*eb00*/  IMAD.MOV.U32 R0, RZ, RZ, 0x1c1f ;  /* 0x00001c1fff007424 */ /* 0x000fe200078e00ff */
[----:B------:R-:W-:Y:S02]  /*eb10*/  MOV R2, 0xeb30 ;  /* 0x0000eb3000027802 */ /* 0x000fe40000000f00 */
[----:B-12---:R-:W-:Y:S05]  /*eb20*/  CALL.REL.NOINC `($__internal_1_$__cuda_sm70_shflsync_idx_p) ;  /* 0x000008d000007944 */ /* 0x006fea0003c00000 */
[----:B------:R-:W-:Y:S05]  /*eb30*/  BRA `(.L_x_146) ;  /* 0xffffdda000007947 */ /* 0x000fea000383ffff */
.L_x_95:
        /* <DEDUP_REMOVED lines=12> */
.L_x_98:
[----:B-1----:R-:W-:Y:S01]  /*ec00*/  IMAD.MOV.U32 R5, RZ, RZ, R9 ;  /* 0x000000ffff057224 */ /* 0x002fe200078e0009 */
[----:B------:R-:W-:Y:S01]  /*ec10*/  MOV R3, 0x2 ;  /* 0x0000000200037802 */ /* 0x000fe20000000f00 */
[----:B----4-:R-:W-:Y:S01]  /*ec20*/  IMAD.MOV.U32 R0, RZ, RZ, 0x1c1f ;  /* 0x00001c1fff007424 */ /* 0x010fe200078e00ff */
[----:B------:R-:W-:Y:S02]  /*ec30*/  MOV R2, 0xec50 ;  /* 0x0000ec5000027802 */ /* 0x000fe40000000f00 */
[----:B--23--:R-:W-:Y:S05]  /*ec40*/  CALL.REL.NOINC `($__internal_1_$__cuda_sm70_shflsync_idx_p) ;  /* 0x000007b000007944 */ /* 0x00cfea0003c00000 */
[----:B------:R-:W-:Y:S01]  /*ec50*/  MOV R8, R0 ;  /* 0x0000000000087202 */ /* 0x000fe20000000f00 */
[----:B------:R-:W-:Y:S05]  /*ec60*/  BRA `(.L_x_148) ;  /* 0xffffdf4000007947 */ /* 0x000fea000383ffff */
.L_x_99:
[----:B------:R-:W-:Y:S01]  /*ec70*/  IMAD.MOV.U32 R5, RZ, RZ, R12 ;  /* 0x000000ffff057224 */ /* 0x000fe200078e000c */
[----:B------:R-:W-:Y:S01]  /*ec80*/  MOV R3, 0x2 ;  /* 0x0000000200037802 */ /* 0x000fe20000000f00 */
[----:B----4-:R-:W-:Y:S01]  /*ec90*/  IMAD.MOV.U32 R0, RZ, RZ, 0x1c1f ;  /* 0x00001c1fff007424 */ /* 0x010fe200078e00ff */
[----:B------:R-:W-:Y:S02]  /*eca0*/  MOV R2, 0xecc0 ;  /* 0x0000ecc000027802 */ /* 0x000fe40000000f00 */
[----:B-123--:R-:W-:Y:S05]  /*ecb0*/  CALL.REL.NOINC `($__internal_1_$__cuda_sm70_shflsync_idx_p) ;  /* 0x0000074000007944 */ /* 0x00efea0003c00000 */
[----:B------:R-:W-:Y:S05]  /*ecc0*/  BRA `(.L_x_149) ;  /* 0xffffdf0000007947 */ /* 0x000fea000383ffff */
.L_x_102:
        /* <DEDUP_REMOVED lines=12> */
.L_x_104:
[----:B------:R-:W-:Y:S01]  /*ed90*/  IMAD.MOV.U32 R5, RZ, RZ, R74 ;  /* 0x000000ffff057224 */ /* 0x000fe200078e004a */
[----:B------:R-:W-:Y:S01]  /*eda0*/  MOV R3, RZ ;  /* 0x000000ff00037202 */ /* 0x000fe20000000f00 */
[----:B------:R-:W-:Y:S01]  /*edb0*/  IMAD.MOV.U32 R0, RZ, RZ, 0x1f ;  /* 0x0000001fff007424 */ /* 0x000fe200078e00ff */
[----:B------:R-:W-:Y:S02]  /*edc0*/  MOV R2, 0xede0 ;  /* 0x0000ede000027802 */ /* 0x000fe40000000f00 */
[----:B--2---:R-:W-:Y:S05]  /*edd0*/  CALL.REL.NOINC `($__internal_1_$__cuda_sm70_shflsync_idx_p) ;  /* 0x0000062000007944 */ /* 0x004fea0003c00000 */
[----:B------:R-:W-:Y:S01]  /*ede0*/  MOV R9, R0 ;  /* 0x0000000000097202 */ /* 0x000fe20000000f00 */
[----:B------:R-:W-:Y:S05]  /*edf0*/  BRA `(.L_x_151) ;  /* 0xffffe16000007947 */ /* 0x000fea000383ffff */
.L_x_105:
[----:B------:R-:W-:Y:S01]  /*ee00*/  IMAD.MOV.U32 R5, RZ, RZ, R74 ;  /* 0x000000ffff057224 */ /* 0x000fe200078e004a */
[----:B------:R-:W-:Y:S01]  /*ee10*/  MOV R3, 0x1 ;  /* 0x0000000100037802 */ /* 0x000fe20000000f00 */
[----:B------:R-:W-:Y:S01]  /*ee20*/  IMAD.MOV.U32 R0, RZ, RZ, 0x1f ;  /* 0x0000001fff007424 */ /* 0x000fe200078e00ff */
[----:B------:R-:W-:Y:S02]  /*ee30*/  MOV R2, 0xee50 ;  /* 0x0000ee5000027802 */ /* 0x000fe40000000f00 */
[----:B-12---:R-:W-:Y:S05]  /*ee40*/  CALL.REL.NOINC `($__internal_1_$__cuda_sm70_shflsync_idx_p) ;  /* 0x000005b000007944 */ /* 0x006fea0003c00000 */
[----:B------:R-:W-:Y:S01]  /*ee50*/  MOV R8, R0 ;  /* 0x0000000000087202 */ /* 0x000fe20000000f00 */
[----:B------:R-:W-:Y:S05]  /*ee60*/  BRA `(.L_x_152) ;  /* 0xffffe11000007947 */ /* 0x000fea000383ffff */
.L_x_106:
[----:B------:R-:W-:Y:S02]  /*ee70*/  MOV R2, 0x1 ;  /* 0x0000000100027802 */ /* 0x000fe40000000f00 */
[----:B------:R-:W-:-:S02]  /*ee80*/  MOV R3, 0xeea0 ;  /* 0x0000eea000037802 */ /* 0x000fc40000000f00 */
[----:B-1234-:R-:W-:Y:S05]  /*ee90*/  CALL.REL.NOINC `($__internal_2_$__cuda_sm70_shflsync_up_p) ;  /* 0x000005b000007944 */ /* 0x01efea0003c00000 */
[----:B------:R-:W-:Y:S05]  /*eea0*/  BRA `(.L_x_153) ;  /* 0xffffe20000007947 */ /* 0x000fea000383ffff */
.L_x_107:
[----:B------:R-:W-:Y:S02]  /*eeb0*/  MOV R2, 0x2 ;  /* 0x0000000200027802 */ /* 0x000fe40000000f00 */
[----:B------:R-:W-:-:S02]  /*eec0*/  MOV R3, 0xeee0 ;  /* 0x0000eee000037802 */ /* 0x000fc40000000f00 */
[----:B--2-4-:R-:W-:Y:S05]  /*eed0*/  CALL.REL.NOINC `($__internal_2_$__cuda_sm70_shflsync_up_p) ;  /* 0x0000057000007944 */ /* 0x014fea0003c00000 */
        /* <DEDUP_REMOVED lines=23> */
.L_x_111:
[----:B------:R-:W-:Y:S02]  /*f050*/  MOV R2, 0x1 ;  /* 0x0000000100027802 */ /* 0x000fe40000000f00 */
[----:B------:R-:W-:Y:S02]  /*f060*/  MOV R3, 0xf080 ;  /* 0x0000f08000037802 */ /* 0x000fe40000000f00 */
[----:B------:R-:W-:Y:S05]  /*f070*/  CALL.REL.NOINC `($__internal_2_$__cuda_sm70_shflsync_up_p) ;  /* 0x000003d000007944 */ /* 0x000fea0003c00000 */
[----:B------:R-:W-:Y:S01]  /*f080*/  MOV R2, R4 ;  /* 0x0000000400027202 */ /* 0x000fe20000000f00 */
[----:B------:R-:W-:Y:S05]  /*f090*/  BRA `(.L_x_155) ;  /* 0xffffe27000007947 */ /* 0x000fea000383ffff */
.L_x_112:
        /* <DEDUP_REMOVED lines=26> */
.L_x_114:
[----:B------:R-:W-:Y:S02]  /*f240*/  SEL R0, RZ, 0x1, P0 ;  /* 0x00000001ff007807 */ /* 0x000fe40000000000 */
[----:B------:R-:W-:Y:S02]  /*f250*/  MOV R2, 0xf270 ;  /* 0x0000f27000027802 */ /* 0x000fe40000000f00 */
[----:B-1----:R-:W-:Y:S05]  /*f260*/  CALL.REL.NOINC `($__internal_3_$__cuda_sm70_votesync_ballot) ;  /* 0x0000025000007944 */ /* 0x002fea0003c00000 */
[----:B------:R-:W-:Y:S01]  /*f270*/  MOV R10, R0 ;  /* 0x00000000000a7202 */ /* 0x000fe20000000f00 */
[----:B------:R-:W-:Y:S05]  /*f280*/  BRA `(.L_x_157) ;  /* 0xffffe21000007947 */ /* 0x000fea000383ffff */
.L_x_115:
[----:B------:R-:W-:Y:S01]  /*f290*/  IMAD.MOV.U32 R5, RZ, RZ, R6 ;  /* 0x000000ffff057224 */ /* 0x000fe200078e0006 */
[----:B---3--:R-:W-:Y:S01]  /*f2a0*/  MOV R3, R12 ;  /* 0x0000000c00037202 */ /* 0x008fe20000000f00 */
[----:B------:R-:W-:Y:S01]  /*f2b0*/  IMAD.MOV.U32 R0, RZ, RZ, 0x1f ;  /* 0x0000001fff007424 */ /* 0x000fe200078e00ff */
[----:B------:R-:W-:Y:S02]  /*f2c0*/  MOV R2, 0xf2e0 ;  /* 0x0000f2e000027802 */ /* 0x000fe40000000f00 */
[----:B-12---:R-:W-:Y:S05]  /*f2d0*/  CALL.REL.NOINC `($__internal_1_$__cuda_sm70_shflsync_idx_p) ;  /* 0x0000012000007944 */ /* 0x006fea0003c00000 */
[----:B------:R-:W-:Y:S01]  /*f2e0*/  IMAD.MOV.U32 R8, RZ, RZ, R0 ;  /* 0x000000ffff087224 */ /* 0x000fe200078e0000 */
[----:B------:R-:W-:Y:S01]  /*f2f0*/  MOV R3, R12 ;  /* 0x0000000c00037202 */ /* 0x000fe20000000f00 */
[----:B------:R-:W-:Y:S01]  /*f300*/  IMAD.MOV.U32 R5, RZ, RZ, R7 ;  /* 0x000000ffff057224 */ /* 0x000fe200078e0007 */
[----:B------:R-:W-:Y:S02]  /*f310*/  MOV R0, 0x1f ;  /* 0x0000001f00007802 */ /* 0x000fe40000000f00 */
[----:B------:R-:W-:-:S02]  /*f320*/  MOV R2, 0xf340 ;  /* 0x0000f34000027802 */ /* 0x000fc40000000f00 */
[----:B------:R-:W-:Y:S05]  /*f330*/  CALL.REL.NOINC `($__internal_1_$__cuda_sm70_shflsync_idx_p) ;  /* 0x000000c000007944 */ /* 0x000fea0003c00000 */
[----:B------:R-:W-:Y:S01]  /*f340*/  MOV R7, R0 ;  /* 0x0000000000077202 */ /* 0x000fe20000000f00 */
[----:B------:R-:W-:Y:S05]  /*f350*/  BRA `(.L_x_158) ;  /* 0xffffe18000007947 */ /* 0x000fea000383ffff */
.L_x_118:
[----:B------:R-:W-:Y:S01]  /*f360*/  IMAD.MOV.U32 R5, RZ, RZ, R4 ;  /* 0x000000ffff057224 */ /* 0x000fe200078e0004 */
[----:B------:R-:W-:-:S02]  /*f370*/  MOV R0, 0x1f ;  /* 0x0000001f00007802 */ /* 0x000fc40000000f00 */
[----:B------:R-:W-:Y:S02]  /*f380*/  MOV R2, 0xf3a0 ;  /* 0x0000f3a000027802 */ /* 0x000fe40000000f00 */
[----:B-1234-:R-:W-:Y:S05]  /*f390*/  CALL.REL.NOINC `($__internal_1_$__cuda_sm70_shflsync_idx_p) ;  /* 0x0000006000007944 */ /* 0x01efea0003c00000 */
[----:B------:R-:W-:Y:S01]  /*f3a0*/  MOV R13, R0 ;  /* 0x00000000000d7202 */ /* 0x000fe20000000f00 */
[----:B------:R-:W-:Y:S05]  /*f3b0*/  BRA `(.L_x_117) ;  /* 0xffffe18000007947 */ /* 0x000fea000383ffff */
        .weak           $__internal_0_$__cuda_sm70_shflsync_bfly_p
        .type           $__internal_0_$__cuda_sm70_shflsync_bfly_p,@function
        .size           $__internal_0_$__cuda_sm70_shflsync_bfly_p,($__internal_1_$__cuda_sm70_shflsync_idx_p - $__internal_0_$__cuda_sm70_shflsync_bfly_p)
$__internal_0_$__cuda_sm70_shflsync_bfly_p:
[----:B------:R-:W-:Y:S04]  /*f3c0*/  WARPSYNC R9 ;  /* 0x0000000900007348 */ /* 0x000fe80003800000 */
[----:B------:R1:W2:Y:S02]  /*f3d0*/  SHFL.BFLY PT, R8, R0, R3, R10 ;  /* 0x0c00000300087389 */ /* 0x0002a400000e000a */
[----:B-1----:R-:W-:-:S04]  /*f3e0*/  MOV R3, 0x0 ;  /* 0x0000000000037802 */ /* 0x002fc80000000f00 */
[----:B--2---:R-:W-:Y:S05]  /*f3f0*/  RET.REL.NODEC R2 `(_ZN7cutlass13device_kernelIN5flash19enable_sm80_to_sm89INS1_16FlashAttnFwdSm80INS1_25CollectiveMainloopFwdSm80ILi4ELi1ELb0EN4cute5tupleIJNS5_1CILi128EEENS7_ILi48EEENS7_ILi96EEEEEELi96ENS_10bfloat16_tEfNS_4arch4Sm80ELb0ELb0ELb1ELb1ELb0ELb0ELb1ELb1EEENS1_21CollectiveEpilogueFwdINS6_IJS8_SA_S9_EEENS6_IJNS7_ILi1EEESI_SI_EEESC_SE_Li128ELb1ELb1ELb1ELb0EEENS1_36VarlenDynamicPersistentTileSchedulerILi128ELi48ELi128ELi128ELb1ELb1ELb0ELb0ELb1ELb1EEEEEEEEEvNT_6ParamsE) ;  /* 0xffff0c0002007950 */ /* 0x004fea0003c3ffff */
        .weak           $__internal_1_$__cuda_sm70_shflsync_idx_p
        .type           $__internal_1_$__cuda_sm70_shflsync_idx_p,@function
        .size           $__internal_1_$__cuda_sm70_shflsync_idx_p,($__internal_2_$__cuda_sm70_shflsync_up_p - $__internal_1_$__cuda_sm70_shflsync_idx_p)
$__internal_1_$__cuda_sm70_shflsync_idx_p:
[----:B------:R-:W-:-:S04]  /*f400*/  MOV R15, 0xffffffff ;  /* 0xffffffff000f7802 */ /* 0x000fc80000000f00 */
[----:B------:R-:W-:Y:S04]  /*f410*/  WARPSYNC R15 ;  /* 0x0000000f00007348 */ /* 0x000fe80003800000 */
[----:B------:R1:W2:Y:S02]  /*f420*/  SHFL.IDX PT, R0, R5, R3, R0 ;  /* 0x0000000305007389 */ /* 0x0002a400000e0000 */
[----:B-1----:R-:W-:-:S04]  /*f430*/  MOV R3, 0x0 ;  /* 0x0000000000037802 */ /* 0x002fc80000000f00 */
[----:B--2---:R-:W-:Y:S05]  /*f440*/  RET.REL.NODEC R2 `(_ZN7cutlass13device_kernelIN5flash19enable_sm80_to_sm89INS1_16FlashAttnFwdSm80INS1_25CollectiveMainloopFwdSm80ILi4ELi1ELb0EN4cute5tupleIJNS5_1CILi128EEENS7_ILi48EEENS7_ILi96EEEEEELi96ENS_10bfloat16_tEfNS_4arch4Sm80ELb0ELb0ELb1ELb1ELb0ELb0ELb1ELb1EEENS1_21CollectiveEpilogueFwdINS6_IJS8_SA_S9_EEENS6_IJNS7_ILi1EEESI_SI_EEESC_SE_Li128ELb1ELb1ELb1ELb0EEENS1_36VarlenDynamicPersistentTileSchedulerILi128ELi48ELi128ELi128ELb1ELb1ELb0ELb0ELb1ELb1EEEEEEEEEvNT_6ParamsE) ;  /* 0xffff0bb002007950 */ /* 0x004fea0003c3ffff */
        .weak           $__internal_2_$__cuda_sm70_shflsync_up_p
        .type           $__internal_2_$__cuda_sm70_shflsync_up_p,@function
        .size           $__internal_2_$__cuda_sm70_shflsync_up_p,($__internal_3_$__cuda_sm70_votesync_ballot - $__internal_2_$__cuda_sm70_shflsync_up_p)
$__internal_2_$__cuda_sm70_shflsync_up_p:
[----:B------:R-:W-:Y:S02]  /*f450*/  IMAD.MOV.U32 R4, RZ, RZ, RZ ;  /* 0x000000ffff047224 */ /* 0x000fe400078e00ff */
[----:B------:R-:W-:-:S04]  /*f460*/  IMAD.MOV.U32 R10, RZ, RZ, -0x1 ;  /* 0xffffffffff0a7424 */ /* 0x000fc800078e00ff */
[----:B------:R-:W-:Y:S04]  /*f470*/  WARPSYNC R10 ;  /* 0x0000000a00007348 */ /* 0x000fe80003800000 */
[----:B------:R1:W2:Y:S02]  /*f480*/  SHFL.UP PT, R4, R0, R2, R4 ;  /* 0x0400000200047389 */ /* 0x0002a400000e0004 */
[----:B-1----:R-:W-:Y:S02]  /*f490*/  MOV R2, R3 ;  /* 0x0000000300027202 */ /* 0x002fe40000000f00 */
[----:B------:R-:W-:-:S04]  /*f4a0*/  MOV R3, 0x0 ;  /* 0x0000000000037802 */ /* 0x000fc80000000f00 */
[----:B--2---:R-:W-:Y:S05]  /*f4b0*/  RET.REL.NODEC R2 `(_ZN7cutlass13device_kernelIN5flash19enable_sm80_to_sm89INS1_16FlashAttnFwdSm80INS1_25CollectiveMainloopFwdSm80ILi4ELi1ELb0EN4cute5tupleIJNS5_1CILi128EEENS7_ILi48EEENS7_ILi96EEEEEELi96ENS_10bfloat16_tEfNS_4arch4Sm80ELb0ELb0ELb1ELb1ELb0ELb0ELb1ELb1EEENS1_21CollectiveEpilogueFwdINS6_IJS8_SA_S9_EEENS6_IJNS7_ILi1EEESI_SI_EEESC_SE_Li128ELb1ELb1ELb1ELb0EEENS1_36VarlenDynamicPersistentTileSchedulerILi128ELi48ELi128ELi128ELb1ELb1ELb0ELb0ELb1ELb1EEEEEEEEEvNT_6ParamsE) ;  /* 0xffff0b4002007950 */ /* 0x004fea0003c3ffff */
        .weak           $__internal_3_$__cuda_sm70_votesync_ballot
        .type           $__internal_3_$__cuda_sm70_votesync_ballot,@function
        .size           $__internal_3_$__cuda_sm70_votesync_ballot,(.L_x_2849 - $__internal_3_$__cuda_sm70_votesync_ballot)
$__internal_3_$__cuda_sm70_votesync_ballot:
[----:B------:R-:W-:Y:S01]  /*f4c0*/  ISETP.NE.U32.AND P0, PT, R0, 0x1, PT ;  /* 0x000000010000780c */ /* 0x000fe20003f05070 */
[----:B------:R-:W-:-:S04]  /*f4d0*/  IMAD.MOV.U32 R3, RZ, RZ, -0x1 ;  /* 0xffffffffff037424 */ /* 0x000fc800078e00ff */
[----:B------:R-:W-:Y:S08]  /*f4e0*/  WARPSYNC R3 ;  /* 0x0000000300007348 */ /* 0x000ff00003800000 */
[----:B------:R-:W-:-:S04]  /*f4f0*/  VOTE.ANY R0, PT, !P0 ;  /* 0x0000000000007806 */ /* 0x000fc800040e0100 */
[----:B------:R-:W-:Y:S01]  /*f500*/  LOP3.LUT R0, R0, R3, RZ, 0xc0, !PT ;  /* 0x0000000300007212 */ /* 0x000fe200078ec0ff */
[----:B------:R-:W-:-:S04]  /*f510*/  IMAD.MOV.U32 R3, RZ, RZ, 0x0 ;  /* 0x00000000ff037424 */ /* 0x000fc800078e00ff */
[----:B------:R-:W-:Y:S05]  /*f520*/  RET.REL.NODEC R2 `(_ZN7cutlass13device_kernelIN5flash19enable_sm80_to_sm89INS1_16FlashAttnFwdSm80INS1_25CollectiveMainloopFwdSm80ILi4ELi1ELb0EN4cute5tupleIJNS5_1CILi128EEENS7_ILi48EEENS7_ILi96EEEEEELi96ENS_10bfloat16_tEfNS_4arch4Sm80ELb0ELb0ELb1ELb1ELb0ELb0ELb1ELb1EEENS1_21CollectiveEpilogueFwdINS6_IJS8_SA_S9_EEENS6_IJNS7_ILi1EEESI_SI_EEESC_SE_Li128ELb1ELb1ELb1ELb0EEENS1_36VarlenDynamicPersistentTileSchedulerILi128ELi48ELi128ELi128ELb1ELb1ELb0ELb0ELb1ELb1EEEEEEEEEvNT_6ParamsE) ;  /* 0xffff0ad002007950 */ /* 0x000fea0003c3ffff */
.L_x_159:
        /* <DEDUP_REMOVED lines=13> */
.L_x_2849:


//--------------------- .text._ZN7cutlass13device_kernelIN5flash19enable_sm80_to_sm89INS1_16FlashAttnFwdSm80INS1_25CollectiveMainloopFwdSm80ILi4ELi1ELb0EN4cute5tupleIJNS5_1CILi128EEENS7_ILi48EEENS7_ILi96EEEEEELi96ENS_10bfloat16_tEfNS_4arch4Sm80ELb0ELb0ELb1ELb1ELb0ELb1ELb1ELb1EEENS1_21CollectiveEpilogueFwdINS6_IJS8_SA_S9_EEENS6_IJNS7_ILi1EEESI_SI_EEESC_SE_Li128ELb1ELb1ELb1ELb0EEENS1_36VarlenDynamicPersistentTileSchedulerILi128ELi48ELi128ELi128ELb1ELb1ELb0ELb0ELb1ELb1EEEEEEEEEvNT_6ParamsE --------------------------
	.section	.text._ZN7cutlass13device_kernelIN5flash19enable_sm80_to_sm89INS1_16FlashAttnFwdSm80INS1_25CollectiveMainloopFwdSm80ILi4ELi1ELb0EN4cute5tupleIJNS5_1CILi128EEENS7_ILi48EEENS7_ILi96EEEEEELi96ENS_10bfloat16_tEfNS_4arch4Sm80ELb0ELb0ELb1ELb1ELb0ELb1ELb1ELb1EEENS1_21CollectiveEpilogueFwdINS6_IJS8_SA_S9_EEENS6_IJNS7_ILi1EEESI_SI_EEESC_SE_Li128ELb1ELb1ELb1ELb0EEENS1_36VarlenDynamicPersistentTileSchedulerILi128ELi48ELi128ELi128ELb1ELb1ELb0ELb0ELb1ELb1EEEEEEEEEvNT_6ParamsE,"ax",@progbits
	.sectioninfo	@"SHI_REGISTERS=255"
	.align	128
.text._ZN7cutlass13device_kernelIN5flash19enable_sm80_to_sm89INS1_16FlashAttnFwdSm80INS1_25CollectiveMainloopFwdSm80ILi4ELi1ELb0EN4cute5tupleIJNS5_1CILi128EEENS7_ILi48EEENS7_ILi96EEEEEELi96ENS_10bfloat16_tEfNS_4arch4Sm80ELb0ELb0ELb1ELb1ELb0ELb1ELb1ELb1EEENS1_21CollectiveEpilogueFwdINS6_IJS8_SA_S9_EEENS6_IJNS7_ILi1EEESI_SI_EEESC_SE_Li128ELb1ELb1ELb1ELb0EEENS1_36VarlenDynamicPersistentTileSchedulerILi128ELi48ELi128ELi128ELb1ELb1ELb0ELb0ELb1ELb1EEEEEEEEEvNT_6ParamsE:
        .type           _ZN7cutlass13device_kernelIN5flash19enable_sm80_to_sm89INS1_16FlashAttnFwdSm80INS1_25CollectiveMainloopFwdSm80ILi4ELi1ELb0EN4cute5tupleIJNS5_1CILi128EEENS7_ILi48EEENS7_ILi96EEEEEELi96ENS_10bfloat16_tEfNS_4arch4Sm80ELb0ELb0ELb1ELb1ELb0ELb1ELb1ELb1EEENS1_21CollectiveEpilogueFwdINS6_IJS8_SA_S9_EEENS6_IJNS7_ILi1EEESI_SI_EEESC_SE_Li128ELb1ELb1ELb1ELb0EEENS1_36VarlenDynamicPersistentTileSchedulerILi128ELi48ELi128ELi128ELb1ELb1ELb0ELb0ELb1ELb1EEEEEEEEEvNT_6ParamsE,@function
        .size           _ZN7cutlass13device_kernelIN5flash19enable_sm80_to_sm89INS1_16FlashAttnFwdSm80INS1_25CollectiveMainloopFwdSm80ILi4ELi1ELb0EN4cute5tupleIJNS5_1CILi128EEENS7_ILi48EEENS7_ILi96EEEEEELi96ENS_10bfloat16_tEfNS_4arch4Sm80ELb0ELb0ELb1ELb1ELb0ELb1ELb1ELb1EEENS1_21CollectiveEpilogueFwdINS6_IJS8_SA_S9_EEENS6_IJNS7_ILi1EEESI_SI_EEESC_SE_Li128ELb1ELb1ELb1ELb0EEENS1_36VarlenDynamicPersistentTileSchedulerILi128ELi48ELi128ELi128ELb1ELb1ELb0ELb0ELb1ELb1EEEEEEEEEvNT_6ParamsE,(.L_x_2854 - _ZN7cutlass13device_kernelIN5flash19enable_sm80_to_sm89INS1_16FlashAttnFwdSm80INS1_25CollectiveMainloopFwdSm80ILi4ELi1ELb0EN4cute5tupleIJNS5_1CILi128EEENS7_ILi48EEENS7_ILi96EEEEEELi96ENS_10bfloat16_tEfNS_4arch4Sm80ELb0ELb0ELb1ELb1ELb0ELb1ELb1ELb1EEENS1_21CollectiveEpilogueFwdINS6_IJS8_SA_S9_EEENS6_IJNS7_ILi1EEESI_SI_EEESC_SE_Li128ELb1ELb1ELb1ELb0EEENS1_36VarlenDynamicPersistentTileSchedulerILi128ELi48ELi128ELi128ELb1ELb1ELb0ELb0ELb1ELb1EEEEEEEEEvNT_6ParamsE)
        .other          _ZN7cutlass13device_kernelIN5flash19enable_sm80_to_sm89INS1_16FlashAttnFwdSm80INS1_25CollectiveMainloopFwdSm80ILi4ELi1ELb0EN4cute5tupleIJNS5_1CILi128EEENS7_ILi48EEENS7_ILi96EEEEEELi96ENS_10bfloat16_tEfNS_4arch4Sm80ELb0ELb0ELb1ELb1ELb0ELb1ELb1ELb1EEENS1_21CollectiveEpilogueFwdINS6_IJS8_SA_S9_EEENS6_IJNS7_ILi1EEESI_SI_EEESC_SE_Li128ELb1ELb1ELb1ELb0EEENS1_36VarlenDynamicPersistentTileSchedulerILi128ELi48ELi128ELi128ELb1ELb1ELb0ELb0ELb1ELb1EEEEEEEEEvNT_6ParamsE,@"STO_CUDA_ENTRY STV_DEFAULT"
_ZN7cutlass13device_kernelIN5flash19enable_sm80_to_sm89INS1_16FlashAttnFwdSm80INS1_25CollectiveMainloopFwdSm80ILi4ELi1ELb0EN4cute5tupleIJNS5_1CILi128EEENS7_ILi48EEENS7_ILi96EEEEEELi96ENS_10bfloat16_tEfNS_4arch4Sm80ELb0ELb0ELb1ELb1ELb0ELb1ELb1ELb1EEENS1_21CollectiveEpilogueFwdINS6_IJS8_SA_S9_EEENS6_IJNS7_ILi1EEESI_SI_EEESC_SE_Li128ELb1ELb1ELb1ELb0EEENS1_36VarlenDynamicPersistentTileSchedulerILi128ELi48ELi128ELi128ELb1ELb1ELb0ELb0ELb1ELb1EEEEEEEEEvNT_6ParamsE:
        /* <DEDUP_REMOVED lines=54> */
.L_x_165:
        /* <DEDUP_REMOVED lines=17> */
.L_x_332:
        /* <DEDUP_REMOVED lines=16> */
.L_x_333:
[----:B--2---:R-:W-:-:S05]  /*0570*/  IMAD R0, R0, c[0x0][0x538], RZ ;  /* 0x00014e0000007a24 */ /* 0x004fca00078e02ff */
[----:B------:R-:W-:-:S04]  /*0580*/  IADD3 R6, R0, R6, RZ ;  /* 0x0000000600067210 */ /* 0x000fc80007ffe0ff */
[----:B------:R-:W-:-:S13]  /*0590*/  ISETP.GT.AND P0, PT, R6, UR4, PT ;  /* 0x0000000406007c0c */ /* 0x000fda000bf04270 */
[----:B-1----:R-:W-:Y:S05]  /*05a0*/  @!P0 BRA `(.L_x_165) ;  /* 0xfffffdb000008947 */ /* 0x002fea000383ffff */
.L_x_161:
[----:B------:R-:W-:-:S05]  /*05b0*/  IADD3 R12, -R0, R6, RZ ;  /* 0x00000006000c7210 */ /* 0x000fca0007ffe1ff */
[----:B------:R-:W-:-:S05]  /*05c0*/  IMAD R0, R4, c[0x0][0x538], R12 ;  /* 0x00014e0004007a24 */ /* 0x000fca00078e020c */
[----:B------:R-:W-:Y:S01]  /*05d0*/  ISETP.GT.AND P0, PT, R0, UR4, PT ;  /* 0x0000000400007c0c */ /* 0x000fe2000bf04270 */
[----:B------:R-:W-:-:S12]  /*05e0*/  BRA.DIV ~URZ, `(.L_x_166) ;  /* 0x000181f27f007947 */ /* 0x000fd8000b800000 */
[----:B------:R-:W-:-:S04]  /*05f0*/  VOTE.ANY R6, PT, !P0 ;  /* 0x0000000000067806 */ /* 0x000fc800040e0100 */
.L_x_334:
[----:B------:R1:W2:Y:S01]  /*0600*/  POPC R13, R6 ;  /* 0x00000006000d7309 */ /* 0x0002a20000000000 */
[----:B------:R-:W-:Y:S05]  /*0610*/  BRA.DIV ~URZ, `(.L_x_167) ;  /* 0x000182127f007947 */ /* 0x000fea000b800000 */
[----:B--2---:R-:W2:Y:S04]  /*0620*/  SHFL.IDX PT, R11, R8, R13, 0x1f ;  /* 0x00001f0d080b7589 */ /* 0x004ea800000e0000 */
[----:B------:R3:W4:Y:S02]  /*0630*/  SHFL.IDX PT, R10, R7, R13, 0x1f ;  /* 0x00001f0d070a7589 */ /* 0x00072400000e0000 */
[----:B---3--:R-:W-:Y:S02]  /*0640*/  MOV R7, RZ ;  /* 0x000000ff00077202 */ /* 0x008fe40000000f00 */
.L_x_335:
[----:B--2-4-:R-:W-:Y:S01]  /*0650*/  ISETP.NE.AND P0, PT, R6, RZ, PT ;  /* 0x000000ff0600720c */ /* 0x014fe20003f05270 */
[----:B------:R-:W-:-:S12]  /*0660*/  BSSY B0, `(.L_x_168) ;  /* 0x0000005000007945 */ /* 0x000fd80003800000 */
[----:B------:R-:W-:Y:S05]  /*0670*/  @!P0 BRA `(.L_x_169) ;  /* 0x0000003000008947 */ /* 0x000fea0003800000 */
[----:B------:R-:W-:Y:S01]  /*0680*/  IADD3 R3, R13, -0x1, RZ ;  /* 0xffffffff0d037810 */ /* 0x000fe20007ffe0ff */
[----:B------:R-:W-:Y:S05]  /*0690*/  BRA.DIV ~URZ, `(.L_x_170) ;  /* 0x000182727f007947 */ /* 0x000fea000b800000 */
[----:B------:R2:W3:Y:S02]  /*06a0*/  SHFL.IDX PT, R7, R4, R3, 0x1f ;  /* 0x00001f0304077589 */ /* 0x0004e400000e0000 */
.L_x_169:
[----:B------:R-:W-:Y:S05]  /*06b0*/  BSYNC B0 ;  /* 0x0000000000007941 */ /* 0x000fea0003800000 */
.L_x_168:
        /* <DEDUP_REMOVED lines=23> */
[----:B------:R-:W-:Y:S02]  /*0830*/  ISETP.GT.U32.AND P0, PT, R5, R0, PT ;  /* 0x000000000500720c */ /* 0x000fe40003f04070 */
[----:B-1----:R-:W-:-:S11]  /*0840*/  IADD3 R3, R3, 0xffffffe, RZ ;  /* 0x0ffffffe03037810 */ /* 0x002fd60007ffe0ff */
[----:B------:R-:W-:Y:S01]  /*0850*/  @!P0 IMAD.IADD R0, R0, 0x1, -R5 ;  /* 0x0000000100008824 */ /* 0x000fe200078e0a05 */
[----:B------:R-:W-:Y:S02]  /*0860*/  @!P0 IADD3 R2, R2, 0x1, RZ ;  /* 0x0000000102028810 */ /* 0x000fe40007ffe0ff */
[----:B------:R-:W-:Y:S01]  /*0870*/  ISETP.NE.AND P0, PT, R11, RZ, PT ;  /* 0x000000ff0b00720c */ /* 0x000fe20003f05270 */
[----:B------:R-:W1:Y:S01]  /*0880*/  F2I.FTZ.U32.TRUNC.NTZ R3, R3 ;  /* 0x0000000300037305 */ /* 0x000e62000021f000 */
[----:B------:R-:W-:Y:S02]  /*0890*/  ISETP.GE.U32.AND P2, PT, R0, R5, PT ;  /* 0x000000050000720c */ /* 0x000fe40003f46070 */
[----:B------:R-:W-:-:S04]  /*08a0*/  LOP3.LUT R0, R12, R11, RZ, 0x3c, !PT ;  /* 0x0000000b0c007212 */ /* 0x000fc800078e3cff */
[----:B------:R-:W-:-:S07]  /*08b0*/  ISETP.GE.AND P1, PT, R0, RZ, PT ;  /* 0x000000ff0000720c */ /* 0x000fce0003f26270 */
[----:B------:R-:W-:Y:S02]  /*08c0*/  @P2 IADD3 R2, R2, 0x1, RZ ;  /* 0x0000000102022810 */ /* 0x000fe40007ffe0ff */
[----:B-1----:R-:W-:-:S03]  /*08d0*/  IADD3 R0, RZ, -R3, RZ ;  /* 0x80000003ff007210 */ /* 0x002fc60007ffe0ff */
[----:B------:R-:W-:Y:S02]  /*08e0*/  IMAD.MOV.U32 R4, RZ, RZ, R2 ;  /* 0x000000ffff047224 */ /* 0x000fe400078e0002 */
[----:B------:R-:W-:Y:S01]  /*08f0*/  IMAD.MOV.U32 R2, RZ, RZ, R0 ;  /* 0x000000ffff027224 */ /* 0x000fe200078e0000 */
[----:B------:R-:W-:Y:S01]  /*0900*/  IABS R0, R10 ;  /* 0x0000000a00007213 */ /* 0x000fe20000000000 */
[----:B------:R-:W-:Y:S01]  /*0910*/  @!P1 IMAD.MOV R4, RZ, RZ, -R4 ;  /* 0x000000ffff049224 */ /* 0x000fe200078e0a04 */
[----:B------:R-:W-:Y:S01]  /*0920*/  @!P0 LOP3.LUT R4, RZ, R11, RZ, 0x33, !PT ;  /* 0x0000000bff048212 */ /* 0x000fe200078e33ff */
[----:B------:R-:W-:Y:S01]  /*0930*/  IMAD R5, R2, R7, RZ ;  /* 0x0000000702057224 */ /* 0x000fe200078e02ff */
[----:B------:R-:W-:Y:S01]  /*0940*/  MOV R2, RZ ;  /* 0x000000ff00027202 */ /* 0x000fe20000000f00 */
[----:B------:R-:W-:Y:S01]  /*0950*/  IMAD.MOV R6, RZ, RZ, -R0 ;  /* 0x000000ffff067224 */ /* 0x000fe200078e0a00 */
[----:B------:R-:W-:-:S03]  /*0960*/  IABS R8, R4 ;  /* 0x0000000400087213 */ /* 0x000fc60000000000 */
        /* <DEDUP_REMOVED lines=26> */
.L_x_162:
[----:B------:R-:W-:Y:S01]  /*0b10*/  MOV R0, UR4 ;  /* 0x0000000400007c02 */ /* 0x000fe20008000f00 */
[----:B------:R-:W-:Y:S04]  /*0b20*/  STL [R1+0x14], RZ ;  /* 0x000014ff01007387 */ /* 0x000fe80000100800 */
[----:B------:R-:W-:Y:S04]  /*0b30*/  STL [R1+0x18], RZ ;  /* 0x000018ff01007387 */ /* 0x000fe80000100800 */
[----:B------:R1:W-:Y:S02]  /*0b40*/  STL [R1+0x10], R0 ;  /* 0x0000100001007387 */ /* 0x0003e40000100800 */
[----:B-1----:R-:W-:-:S05]  /*0b50*/  MOV R0, c[0x0][0x53c] ;  /* 0x00014f0000007a02 */ /* 0x002fca0000000f00 */
[----:B------:R1:W-:Y:S02]  /*0b60*/  STL [R1+0x1c], R0 ;  /* 0x00001c0001007387 */ /* 0x0003e40000100800 */
.L_x_171:
        /* <DEDUP_REMOVED lines=8> */
.L_x_160:
[----:B------:R-:W2:Y:S02]  /*0bf0*/  LDL R0, [R1+0x1c] ;  /* 0x00001c0001007983 */ /* 0x000ea40000100800 */
[----:B--2---:R-:W-:-:S13]  /*0c00*/  ISETP.GE.AND P0, PT, R0, c[0x0][0x53c], PT ;  /* 0x00014f0000007a0c */ /* 0x004fda0003f06270 */
[----:B------:R-:W-:Y:S05]  /*0c10*/  @P0 EXIT ;  /* 0x000000000000094d */ /* 0x000fea0003800000 */
[----:B------:R-:W2:Y:S02]  /*0c20*/  S2R R12, SR_TID.X ;  /* 0x00000000000c7919 */ /* 0x000ea40000002100 */
[----:B--2---:R-:W-:Y:S02]  /*0c30*/  SHF.R.S32.HI R14, RZ, 0x1f, R12 ;  /* 0x0000001fff0e7819 */ /* 0x004fe4000001140c */
[-C--:B------:R-:W-:Y:S02]  /*0c40*/  LEA.HI R10, R12, R12.reuse, RZ, 0x1 ;  /* 0x0000000c0c0a7211 */ /* 0x080fe400078f08ff */
[----:B------:R-:W-:Y:S02]  /*0c50*/  LEA.HI R23, R14, R12, RZ, 0x3 ;  /* 0x0000000c0e177211 */ /* 0x000fe400078f18ff */
[----:B------:R-:W-:Y:S02]  /*0c60*/  SHF.R.S32.HI R242, RZ, 0x1, R10 ;  /* 0x00000001fff27819 */ /* 0x000fe4000001140a */
[----:B------:R-:W-:-:S02]  /*0c70*/  LOP3.LUT R0, R23, 0xfffffff8, RZ, 0xc0, !PT ;  /* 0xfffffff817007812 */ /* 0x000fc400078ec0ff */
[----:B-1----:R-:W-:Y:S02]  /*0c80*/  LEA.HI R5, R14, R12, RZ, 0x4 ;  /* 0x0000000c0e057211 */ /* 0x002fe400078f20ff */
[----:B------:R-:W-:Y:S01]  /*0c90*/  LEA.HI R3, R10, R242, RZ, 0x1 ;  /* 0x000000f20a037211 */ /* 0x000fe200078f08ff */
[----:B------:R-:W-:Y:S01]  /*0ca0*/  IMAD.IADD R2, R12, 0x1, -R0 ;  /* 0x000000010c027824 */ /* 0x000fe200078e0a00 */
[----:B------:R-:W-:Y:S02]  /*0cb0*/  SHF.R.S32.HI R6, RZ, 0x4, R5 ;  /* 0x00000004ff067819 */ /* 0x000fe40000011405 */
[----:B------:R-:W-:Y:S02]  /*0cc0*/  LOP3.LUT R0, R3, 0x7fffffe, RZ, 0xc0, !PT ;  /* 0x07fffffe03007812 */ /* 0x000fe400078ec0ff */
[----:B------:R-:W-:Y:S02]  /*0cd0*/  LEA.HI R11, R2, R2, RZ, 0x1 ;  /* 0x00000002020b7211 */ /* 0x000fe400078f08ff */
[----:B------:R-:W-:Y:S01]  /*0ce0*/  LEA.HI R4, R5, R6, RZ, 0x1 ;  /* 0x0000000605047211 */ /* 0x000fe200078f08ff */
[----:B------:R-:W-:Y:S01]  /*0cf0*/  IMAD.IADD R0, R242, 0x1, -R0 ;  /* 0x00000001f2007824 */ /* 0x000fe200078e0a00 */
[----:B------:R-:W-:-:S02]  /*0d00*/  LOP3.LUT R3, R11, 0x3fffffe, RZ, 0xc0, !PT ;  /* 0x03fffffe0b037812 */ /* 0x000fc400078ec0ff */
[----:B------:R-:W-:Y:S01]  /*0d10*/  LOP3.LUT R4, R4, 0xfffffffe, RZ, 0xc0, !PT ;  /* 0xfffffffe04047812 */ /* 0x000fe200078ec0ff */
[----:B------:R-:W-:Y:S01]  /*0d20*/  IMAD R22, R6, 0x8, R0 ;  /* 0x0000000806167824 */ /* 0x000fe200078e0200 */
[-C--:B------:R-:W-:Y:S01]  /*0d30*/  LEA.HI R7, R14, R12.reuse, RZ, 0x5 ;  /* 0x0000000c0e077211 */ /* 0x080fe200078f28ff */
[----:B------:R-:W-:Y:S01]  /*0d40*/  IMAD.IADD R21, R2, 0x1, -R3 ;  /* 0x0000000102157824 */ /* 0x000fe200078e0a03 */
[----:B------:R-:W-:Y:S01]  /*0d50*/  LEA.HI R14, R14, R12, RZ, 0x2 ;  /* 0x0000000c0e0e7211 */ /* 0x000fe200078f10ff */
[----:B------:R-:W-:Y:S01]  /*0d60*/  IMAD.IADD R19, R6, 0x1, -R4 ;  /* 0x0000000106137824 */ /* 0x000fe200078e0a04 */
[----:B------:R-:W-:Y:S01]  /*0d70*/  LOP3.LUT R0, R5, 0xfffffff0, RZ, 0xc0, !PT ;  /* 0xfffffff005007812 */ /* 0x000fe200078ec0ff */
[----:B------:R-:W-:Y:S01]  /*0d80*/  IMAD.SHL.U32 R22, R22, 0x20, RZ ;  /* 0x0000002016167824 */ /* 0x000fe200078e00ff */
[----:B------:R-:W-:Y:S02]  /*0d90*/  SHF.R.S32.HI R2, RZ, 0x3, R23 ;  /* 0x00000003ff027819 */ /* 0x000fe40000011417 */
[----:B------:R-:W-:Y:S01]  /*0da0*/  LOP3.LUT R4, R14, 0xfffffffc, RZ, 0xc0, !PT ;  /* 0xfffffffc0e047812 */ /* 0x000fe200078ec0ff */
[----:B------:R-:W-:Y:S01]  /*0db0*/  IMAD.IADD R0, R12, 0x1, -R0 ;  /* 0x000000010c007824 */ /* 0x000fe200078e0a00 */
[----:B------:R-:W-:Y:S01]  /*0dc0*/  SHF.R.S32.HI R243, RZ, 0x2, R14 ;  /* 0x00000002fff37819 */ /* 0x000fe2000001140e */
[----:B------:R-:W-:Y:S01]  /*0dd0*/  IMAD.SHL.U32 R2, R2, 0x40, RZ ;  /* 0x0000004002027824 */ /* 0x000fe200078e00ff */
[----:B------:R-:W-:Y:S01]  /*0de0*/  SHF.R.S32.HI R9, RZ, 0x5, R7 ;  /* 0x00000005ff097819 */ /* 0x000fe20000011407 */
[----:B------:R-:W-:Y:S01]  /*0df0*/  IMAD.IADD R25, R12, 0x1, -R4 ;  /* 0x000000010c197824 */ /* 0x000fe200078e0a04 */
[----:B------:R-:W-:-:S02]  /*0e00*/  LEA.HI R3, R14, R243, RZ, 0x1 ;  /* 0x000000f30e037211 */ /* 0x000fc400078f08ff */
[----:B------:R-:W-:Y:S01]  /*0e10*/  LOP3.LUT R2, R2, 0xc0, RZ, 0xc0, !PT ;  /* 0x000000c002027812 */ /* 0x000fe200078ec0ff */
[----:B------:R-:W-:Y:S01]  /*0e20*/  IMAD.SHL.U32 R250, R25, 0x8, RZ ;  /* 0x0000000819fa7824 */ /* 0x000fe200078e00ff */
[----:B------:R-:W-:Y:S02]  /*0e30*/  LEA.HI R8, R0, R0, RZ, 0x1 ;  /* 0x0000000000087211 */ /* 0x000fe400078f08ff */
[----:B------:R-:W-:Y:S02]  /*0e40*/  LOP3.LUT R4, R3, 0x7fffffe, RZ, 0xc0, !PT ;  /* 0x07fffffe03047812 */ /* 0x000fe400078ec0ff */
[----:B------:R-:W-:Y:S02]  /*0e50*/  SHF.R.S32.HI R6, RZ, 0x1f, R0 ;  /* 0x0000001fff067819 */ /* 0x000fe40000011400 */
[----:B------:R-:W-:Y:S02]  /*0e60*/  LOP3.LUT R3, R8, 0x7fffffe, RZ, 0xc0, !PT ;  /* 0x07fffffe08037812 */ /* 0x000fe400078ec0ff */
[----:B------:R-:W-:-:S02]  /*0e70*/  SHF.R.U32.HI R5, RZ, 0x3, R2 ;  /* 0x00000003ff057819 */ /* 0x000fc40000011602 */
[----:B------:R-:W-:Y:S01]  /*0e80*/  LOP3.LUT R2, R2, 0x18, R250, 0xf8, !PT ;  /* 0x0000001802027812 */ /* 0x000fe200078ef8fa */
[----:B------:R-:W-:Y:S01]  /*0e90*/  IMAD.IADD R13, R0, 0x1, -R3 ;  /* 0x00000001000d7824 */ /* 0x000fe200078e0a03 */
[----:B------:R-:W-:Y:S01]  /*0ea0*/  LEA.HI R16, R6, R0, RZ, 0x3 ;  /* 0x0000000006107211 */ /* 0x000fe200078f18ff */
[----:B------:R-:W-:Y:S01]  /*0eb0*/  IMAD.IADD R6, R243, 0x1, -R4 ;  /* 0x00000001f3067824 */ /* 0x000fe200078e0a04 */
[----:B------:R-:W-:Y:S02]  /*0ec0*/  LOP3.LUT R5, R2, R5, RZ, 0x3c, !PT ;  /* 0x0000000502057212 */ /* 0x000fe400078e3cff */
[----:B------:R-:W-:Y:S01]  /*0ed0*/  SHF.R.S32.HI R3, RZ, 0x1f, R7 ;  /* 0x0000001fff037819 */ /* 0x000fe20000011407 */
[----:B------:R-:W-:Y:S01]  /*0ee0*/  IMAD R0, R9, 0x8, R6 ;  /* 0x0000000809007824 */ /* 0x000fe200078e0206 */
[----:B------:R-:W-:Y:S01]  /*0ef0*/  LOP3.LUT R4, R10, 0xfffffffe, RZ, 0xc0, !PT ;  /* 0xfffffffe0a047812 */ /* 0x000fe200078ec0ff */
[----:B------:R-:W-:Y:S01]  /*0f00*/  IMAD.SHL.U32 R10, R16, 0x20, RZ ;  /* 0x00000020100a7824 */ /* 0x000fe200078e00ff */
[----:B------:R-:W-:Y:S01]  /*0f10*/  LOP3.LUT R2, R7, 0xffffffe0, RZ, 0xc0, !PT ;  /* 0xffffffe007027812 */ /* 0x000fe200078ec0ff */
[----:B------:R-:W-:Y:S01]  /*0f20*/  IMAD.U32 R241, R0, 0x20, R5 ;  /* 0x0000002000f17824 */ /* 0x000fe200078e0005 */
[----:B------:R-:W-:Y:S01]  /*0f30*/  LEA.HI R3, R3, R9, RZ, 0x2 ;  /* 0x0000000903037211 */ /* 0x000fe200078f10ff */
[C---:B------:R-:W-:Y:S01]  /*0f40*/  IMAD.IADD R33, R12.reuse, 0x1, -R4 ;  /* 0x000000010c217824 */ /* 0x040fe200078e0a04 */
[----:B------:R-:W-:Y:S01]  /*0f50*/  LEA.HI R0, R25, R25, RZ, 0x1 ;  /* 0x0000001919007211 */ /* 0x000fe200078f08ff */
[----:B------:R-:W-:Y:S01]  /*0f60*/  IMAD.IADD R32, R12, 0x1, -R2 ;  /* 0x000000010c207824 */ /* 0x000fe200078e0a02 */
[----:B------:R-:W-:Y:S01]  /*0f70*/  LOP3.LUT R3, R3, 0xffffffc, RZ, 0xc0, !PT ;  /* 0x0ffffffc03037812 */ /* 0x000fe200078ec0ff */
[----:B------:R-:W-:Y:S01]  /*0f80*/  IMAD.SHL.U32 R132, R33, 0x4, RZ ;  /* 0x0000000421847824 */ /* 0x000fe200078e00ff */
[C---:B------:R-:W-:Y:S01]  /*0f90*/  LOP3.LUT R2, R0.reuse, 0x1ffffffe, RZ, 0xc0, !PT ;  /* 0x1ffffffe00027812 */ /* 0x040fe200078ec0ff */
[----:B------:R-:W-:Y:S01]  /*0fa0*/  IMAD.SHL.U32 R0, R0, 0x20, RZ ;  /* 0x0000002000007824 */ /* 0x000fe200078e00ff */
[----:B------:R-:W-:Y:S01]  /*0fb0*/  SHF.R.S32.HI R4, RZ, 0x1f, R32 ;  /* 0x0000001fff047819 */ /* 0x000fe20000011420 */
[----:B------:R-:W-:Y:S01]  /*0fc0*/  IMAD.IADD R5, R9, 0x1, -R3 ;  /* 0x0000000109057824 */ /* 0x000fe200078e0a03 */
[----:B------:R-:W-:Y:S01]  /*0fd0*/  IADD3 R152, R132, 0x10, RZ ;  /* 0x0000001084987810 */ /* 0x000fe20007ffe0ff */
[----:B------:R-:W-:Y:S01]  /*0fe0*/  IMAD.IADD R3, R25, 0x1, -R2 ;  /* 0x0000000119037824 */ /* 0x000fe200078e0a02 */
[----:B------:R-:W-:Y:S01]  /*0ff0*/  LOP3.LUT R2, R0, 0xffffffc0, RZ, 0xc0, !PT ;  /* 0xffffffc000027812 */ /* 0x000fe200078ec0ff */
[----:B------:R-:W-:Y:S01]  /*1000*/  IMAD.SHL.U32 R100, R33, 0x8, RZ ;  /* 0x0000000821647824 */ /* 0x000fe200078e00ff */
[----:B------:R-:W-:Y:S01]  /*1010*/  IADD3 R6, R242, 0x40, RZ ;  /* 0x00000040f2067810 */ /* 0x000fe20007ffe0ff */
[----:B------:R-:W-:Y:S01]  /*1020*/  IMAD.IADD R0, R132, 0x1, R152 ;  /* 0x0000000184007824 */ /* 0x000fe200078e0298 */
[----:B------:R-:W-:Y:S01]  /*1030*/  LEA.HI R20, R4, R32, RZ, 0x2 ;  /* 0x0000002004147211 */ /* 0x000fe200078f10ff */
[----:B------:R-:W-:Y:S01]  /*1040*/  IMAD R24, R3, 0x8, R2 ;  /* 0x0000000803187824 */ /* 0x000fe200078e0202 */
[----:B------:R-:W-:-:S02]  /*1050*/  SHF.R.S32.HI R3, RZ, 0x1f, R6 ;  /* 0x0000001fff037819 */ /* 0x000fc40000011406 */
[----:B------:R-:W-:Y:S02]  /*1060*/  SHF.R.S32.HI R4, RZ, 0x2, R20 ;  /* 0x00000002ff047819 */ /* 0x000fe40000011414 */
[-C--:B------:R-:W-:Y:S02]  /*1070*/  LEA.HI R3, R3, R6.reuse, RZ, 0x3 ;  /* 0x0000000603037211 */ /* 0x080fe400078f18ff */
[----:B------:R-:W-:Y:S01]  /*1080*/  SHF.R.S32.HI R2, RZ, 0x1f, R0 ;  /* 0x0000001fff027819 */ /* 0x000fe20000011400 */
[----:B------:R-:W-:Y:S01]  /*1090*/  IMAD R30, R5, 0x10, R4 ;  /* 0x00000010051e7824 */ /* 0x000fe200078e0204 */
[----:B------:R-:W-:Y:S01]  /*10a0*/  IADD3 R135, R132, 0x20, RZ ;  /* 0x0000002084877810 */ /* 0x000fe20007ffe0ff */
[----:B------:R-:W-:Y:S01]  /*10b0*/  IMAD.SHL.U32 R3, R3, 0x20, RZ ;  /* 0x0000002003037824 */ /* 0x000fe200078e00ff */
[----:B------:R-:W-:Y:S02]  /*10c0*/  LEA.HI R12, R6, R6, RZ, 0x1 ;  /* 0x00000006060c7211 */ /* 0x000fe400078f08ff */
[CC--:B------:R-:W-:Y:S01]  /*10d0*/  LEA.HI R15, R2.reuse, R0.reuse, RZ, 0x3 ;  /* 0x00000000020f7211 */ /* 0x0c0fe200078f18ff */
[----:B------:R-:W-:Y:S01]  /*10e0*/  STL [R1+0x94], R30 ;  /* 0x0000941e01007387 */ /* 0x000fe20000100800 */
[----:B------:R-:W-:Y:S01]  /*10f0*/  LEA.HI R17, R2, R0, RZ, 0x5 ;  /* 0x0000000002117211 */ /* 0x000fe200078f28ff */
[----:B------:R-:W-:Y:S01]  /*1100*/  IMAD.IADD R0, R132, 0x1, R135 ;  /* 0x0000000184007824 */ /* 0x000fe200078e0287 */
[----:B------:R-:W-:-:S02]  /*1110*/  LOP3.LUT R4, R12, 0x7fffffe, RZ, 0xc0, !PT ;  /* 0x07fffffe0c047812 */ /* 0x000fc400078ec0ff */
[----:B------:R-:W-:Y:S02]  /*1120*/  SHF.R.S32.HI R7, RZ, 0x1f, R14 ;  /* 0x0000001fff077819 */ /* 0x000fe4000001140e */
[----:B------:R-:W-:Y:S01]  /*1130*/  LOP3.LUT R3, R3, 0xffffff00, RZ, 0xc0, !PT ;  /* 0xffffff0003037812 */ /* 0x000fe200078ec0ff */
[----:B------:R-:W-:Y:S01]  /*1140*/  IMAD.IADD R4, R6, 0x1, -R4 ;  /* 0x0000000106047824 */ /* 0x000fe200078e0a04 */
[----:B------:R-:W-:Y:S02]  /*1150*/  SHF.R.S32.HI R2, RZ, 0x1f, R0 ;  /* 0x0000001fff027819 */ /* 0x000fe40000011400 */
[----:B------:R-:W-:Y:S01]  /*1160*/  LEA.HI R5, R7, R243, RZ, 0x3 ;  /* 0x000000f307057211 */ /* 0x000fe200078f18ff */
[----:B------:R-:W-:Y:S01]  /*1170*/  IMAD R26, R4, 0x20, R3 ;  /* 0x00000020041a7824 */ /* 0x000fe200078e0203 */
[CC--:B------:R-:W-:Y:S01]  /*1180*/  LEA.HI R14, R2.reuse, R0.reuse, RZ, 0x3 ;  /* 0x00000000020e7211 */ /* 0x0c0fe200078f18ff */
[----:B------:R-:W-:Y:S01]  /*1190*/  IMAD.SHL.U32 R4, R9, 0x200, RZ ;  /* 0x0000020009047824 */ /* 0x000fe200078e00ff */
[----:B------:R-:W-:-:S02]  /*11a0*/  LEA.HI R18, R2, R0, RZ, 0x5 ;  /* 0x0000000002127211 */ /* 0x000fc400078f28ff */
[----:B------:R-:W-:Y:S01]  /*11b0*/  LOP3.LUT R3, R5, 0xfffffff8, RZ, 0xc0, !PT ;  /* 0xfffffff805037812 */ /* 0x000fe200078ec0ff */
[----:B------:R-:W-:Y:S01]  /*11c0*/  STL [R1+0x5c], R26 ;  /* 0x00005c1a01007387 */ /* 0x000fe20000100800 */
[----:B------:R-:W-:Y:S02]  /*11d0*/  SHF.R.S32.HI R0, RZ, 0x1, R11 ;  /* 0x00000001ff007819 */ /* 0x000fe4000001140b */
[--C-:B------:R-:W-:Y:S01]  /*11e0*/  SHF.R.S32.HI R5, RZ, 0x1, R8.reuse ;  /* 0x00000001ff057819 */ /* 0x100fe20000011408 */
[----:B------:R-:W-:Y:S01]  /*11f0*/  IMAD.IADD R3, R243, 0x1, -R3 ;  /* 0x00000001f3037824 */ /* 0x000fe200078e0a03 */
[C---:B------:R-:W-:Y:S01]  /*1200*/  LOP3.LUT P3, RZ, R0.reuse, 0x2, RZ, 0xc0, !PT ;  /* 0x0000000200ff7812 */ /* 0x040fe2000786c0ff */
[----:B------:R-:W-:Y:S01]  /*1210*/  IMAD.SHL.U32 R0, R0, 0x40, RZ ;  /* 0x0000004000007824 */ /* 0x000fe200078e00ff */
[----:B------:R-:W-:Y:S02]  /*1220*/  SHF.R.S32.HI R2, RZ, 0x1f, R8 ;  /* 0x0000001fff027819 */ /* 0x000fe40000011408 */
[----:B------:R-:W-:-:S02]  /*1230*/  IADD3 R154, R132, 0x18, RZ ;  /* 0x00000018849a7810 */ /* 0x000fc40007ffe0ff */
[----:B------:R-:W-:Y:S02]  /*1240*/  LEA.HI R6, R2, R5, RZ, 0x2 ;  /* 0x0000000502067211 */ /* 0x000fe400078f10ff */
[----:B------:R-:W-:Y:S02]  /*1250*/  LEA.HI R2, R3, R3, RZ, 0x1 ;  /* 0x0000000303027211 */ /* 0x000fe400078f08ff */
[----:B------:R-:W-:Y:S02]  /*1260*/  LOP3.LUT R0, R0, 0xc0, RZ, 0xc0, !PT ;  /* 0x000000c000007812 */ /* 0x000fe400078ec0ff */
[----:B------:R-:W-:Y:S02]  /*1270*/  LOP3.LUT R11, R6, 0xfffffffc, RZ, 0xc0, !PT ;  /* 0xfffffffc060b7812 */ /* 0x000fe400078ec0ff */
[----:B------:R-:W-:Y:S02]  /*1280*/  LOP3.LUT R8, R2, 0x3fffffe, RZ, 0xc0, !PT ;  /* 0x03fffffe02087812 */ /* 0x000fe400078ec0ff */
[----:B------:R-:W-:Y:S01]  /*1290*/  LOP3.LUT R9, R0, 0x8, R23, 0xf8, !PT ;  /* 0x0000000800097812 */ /* 0x000fe200078ef817 */
[----:B------:R-:W-:Y:S01]  /*12a0*/  IMAD.IADD R11, R5, 0x1, -R11 ;  /* 0x00000001050b7824 */ /* 0x000fe200078e0a0b */
[----:B------:R-:W-:Y:S01]  /*12b0*/  SHF.R.U32.HI R6, RZ, 0x3, R0 ;  /* 0x00000003ff067819 */ /* 0x000fe20000011600 */
[----:B------:R-:W-:Y:S01]  /*12c0*/  IMAD.IADD R8, R3, 0x1, -R8 ;  /* 0x0000000103087824 */ /* 0x000fe200078e0a08 */
[----:B------:R-:W-:-:S02]  /*12d0*/  LOP3.LUT R0, R10, 0xffffff00, RZ, 0xc0, !PT ;  /* 0xffffff000a007812 */ /* 0x000fc400078ec0ff */
[----:B------:R-:W-:Y:S02]  /*12e0*/  LEA.HI R5, R7, R243, RZ, 0x2 ;  /* 0x000000f307057211 */ /* 0x000fe400078f10ff */
[----:B------:R-:W-:Y:S01]  /*12f0*/  SHF.R.S32.HI R2, RZ, 0x1, R2 ;  /* 0x00000001ff027819 */ /* 0x000fe20000011402 */
[----:B------:R-:W-:Y:S01]  /*1300*/  IMAD.IADD R3, R0, 0x1, R4 ;  /* 0x0000000100037824 */ /* 0x000fe200078e0204 */
[----:B------:R-:W-:Y:S01]  /*1310*/  LOP3.LUT R6, R9, R6, RZ, 0x3c, !PT ;  /* 0x0000000609067212 */ /* 0x000fe200078e3cff */
[----:B------:R-:W-:Y:S01]  /*1320*/  IMAD R16, R13, 0x20, R0 ;  /* 0x000000200d107824 */ /* 0x000fe200078e0200 */
[----:B------:R-:W-:Y:S01]  /*1330*/  LOP3.LUT R0, R5, 0xfffffffc, RZ, 0xc0, !PT ;  /* 0xfffffffc05007812 */ /* 0x000fe200078ec0ff */
[----:B------:R-:W-:Y:S01]  /*1340*/  IMAD R13, R13, 0x20, R3 ;  /* 0x000000200d0d7824 */ /* 0x000fe200078e0203 */
[----:B------:R-:W-:Y:S01]  /*1350*/  LOP3.LUT R5, R2, 0x1, RZ, 0xc0, !PT ;  /* 0x0000000102057812 */ /* 0x000fe200078ec0ff */
[----:B------:R-:W-:Y:S01]  /*1360*/  IMAD R3, R25, 0x2, R4 ;  /* 0x0000000219037824 */ /* 0x000fe200078e0204 */
[----:B------:R-:W-:Y:S01]  /*1370*/  SHF.R.S32.HI R4, RZ, 0x1, R12 ;  /* 0x00000001ff047819 */ /* 0x000fe2000001140c */
[----:B------:R-:W-:Y:S01]  /*1380*/  IMAD.IADD R0, R243, 0x1, -R0 ;  /* 0x00000001f3007824 */ /* 0x000fe200078e0a00 */
[----:B------:R-:W-:Y:S01]  /*1390*/  ISETP.NE.U32.AND P2, PT, R5, 0x1, PT ;  /* 0x000000010500780c */ /* 0x000fe20003f45070 */
[----:B------:R-:W-:Y:S01]  /*13a0*/  IMAD R8, R8, 0x20, R3 ;  /* 0x0000002008087824 */ /* 0x000fe200078e0203 */
[----:B------:R-:W-:Y:S01]  /*13b0*/  LOP3.LUT P1, RZ, R2, 0x2, RZ, 0xc0, !PT ;  /* 0x0000000202ff7812 */ /* 0x000fe2000782c0ff */
[----:B------:R-:W-:Y:S01]  /*13c0*/  IMAD.SHL.U32 R4, R4, 0x40, RZ ;  /* 0x0000004004047824 */ /* 0x000fe200078e00ff */
[C---:B------:R-:W-:Y:S01]  /*13d0*/  LOP3.LUT P0, RZ, R0.reuse, 0x2, RZ, 0xc0, !PT ;  /* 0x0000000200ff7812 */ /* 0x040fe2000780c0ff */
[----:B------:R-:W-:Y:S01]  /*13e0*/  IMAD R3, R19, 0x8, R21 ;  /* 0x0000000813037824 */ /* 0x000fe200078e0215 */
[----:B------:R-:W-:Y:S01]  /*13f0*/  LOP3.LUT P4, RZ, R11, 0x2, RZ, 0xc0, !PT ;  /* 0x000000020bff7812 */ /* 0x000fe2000788c0ff */
[----:B------:R-:W-:Y:S01]  /*1400*/  IMAD.SHL.U32 R5, R0, 0x40, RZ ;  /* 0x0000004000057824 */ /* 0x000fe200078e00ff */
[----:B------:R-:W-:Y:S01]  /*1410*/  LOP3.LUT R31, R4, 0xc0, RZ, 0xc0, !PT ;  /* 0x000000c0041f7812 */ /* 0x000fe200078ec0ff */
[----:B------:R-:W-:Y:S01]  /*1420*/  IMAD.U32 R0, R3, 0x20, R6 ;  /* 0x0000002003007824 */ /* 0x000fe200078e0006 */
[----:B------:R-:W-:Y:S01]  /*1430*/  IADD3 R153, R132, 0x28, RZ ;  /* 0x0000002884997810 */ /* 0x000fe20007ffe0ff */
[----:B------:R-:W-:Y:S01]  /*1440*/  IMAD.SHL.U32 R3, R2, 0x40, RZ ;  /* 0x0000004002037824 */ /* 0x000fe200078e00ff */
[----:B------:R-:W-:Y:S01]  /*1450*/  LOP3.LUT R29, R5, 0xc0, RZ, 0xc0, !PT ;  /* 0x000000c0051d7812 */ /* 0x000fe200078ec0ff */
[----:B------:R-:W-:Y:S01]  /*1460*/  IMAD.SHL.U32 R2, R17, 0x80, RZ ;  /* 0x0000008011027824 */ /* 0x000fe200078e00ff */
[----:B------:R-:W-:Y:S01]  /*1470*/  SHF.R.U32.HI R28, RZ, 0x3, R31 ;  /* 0x00000003ff1c7819 */ /* 0x000fe2000001161f */
[----:B------:R-:W-:Y:S01]  /*1480*/  STL [R1+0x54], R31 ;  /* 0x0000541f01007387 */ /* 0x000fe20000100800 */
[----:B------:R-:W-:-:S02]  /*1490*/  LOP3.LUT R5, R31, 0x18, R15, 0xf8, !PT ;  /* 0x000000181f057812 */ /* 0x000fc400078ef80f */
[----:B------:R-:W-:Y:S01]  /*14a0*/  LOP3.LUT R6, R3, 0xc0, RZ, 0xc0, !PT ;  /* 0x000000c003067812 */ /* 0x000fe200078ec0ff */
[----:B------:R-:W-:Y:S01]  /*14b0*/  STL [R1+0x4c], R22 ;  /* 0x00004c1601007387 */ /* 0x000fe20000100800 */
[----:B------:R-:W-:Y:S02]  /*14c0*/  SHF.R.U32.HI R27, RZ, 0x3, R29 ;  /* 0x00000003ff1b7819 */ /* 0x000fe4000001161d */
[----:B------:R-:W-:Y:S01]  /*14d0*/  LOP3.LUT R4, R29, 0x18, R15, 0xf8, !PT ;  /* 0x000000181d047812 */ /* 0x000fe200078ef80f */
[----:B------:R-:W-:Y:S01]  /*14e0*/  STL [R1+0x44], R29 ;  /* 0x0000441d01007387 */ /* 0x000fe20000100800 */
[----:B------:R-:W-:Y:S02]  /*14f0*/  LOP3.LUT R3, R5, R28, RZ, 0x3c, !PT ;  /* 0x0000001c05037212 */ /* 0x000fe400078e3cff */
[----:B------:R-:W-:Y:S01]  /*1500*/  LOP3.LUT R2, R2, 0xfffff000, RZ, 0xc0, !PT ;  /* 0xfffff00002027812 */ /* 0x000fe200078ec0ff */
[----:B------:R-:W-:Y:S01]  /*1510*/  STL [R1+0x58], R28 ;  /* 0x0000581c01007387 */ /* 0x000fe20000100800 */
[----:B------:R-:W-:Y:S01]  /*1520*/  LEA.HI R5, R6, R6, RZ, 0x1d ;  /* 0x0000000606057211 */ /* 0x000fe200078fe8ff */
[----:B------:R-:W-:Y:S01]  /*1530*/  IMAD.SHL.U32 R6, R11, 0x40, RZ ;  /* 0x000000400b067824 */ /* 0x000fe200078e00ff */
[----:B------:R-:W-:Y:S01]  /*1540*/  LOP3.LUT R4, R4, R27, RZ, 0x3c, !PT ;  /* 0x0000001b04047212 */ /* 0x000fe200078e3cff */
[----:B------:R-:W-:Y:S01]  /*1550*/  STL [R1+0x48], R27 ;  /* 0x0000481b01007387 */ /* 0x000fe20000100800 */
[----:B------:R-:W-:Y:S01]  /*1560*/  IADD3 R11, R3, R26, R2 ;  /* 0x0000001a030b7210 */ /* 0x000fe20007ffe002 */
[----:B------:R-:W-:Y:S01]  /*1570*/  IMAD.SHL.U32 R3, R19, 0x8, RZ ;  /* 0x0000000813037824 */ /* 0x000fe200078e00ff */
[----:B------:R-:W-:Y:S01]  /*1580*/  IADD3 R12, R4, R2, R22 ;  /* 0x00000002040c7210 */ /* 0x000fe20007ffe016 */
[----:B------:R-:W-:Y:S01]  /*1590*/  IMAD.IADD R8, R5, 0x1, R8 ;  /* 0x0000000105087824 */ /* 0x000fe200078e0208 */
[----:B------:R-:W-:Y:S01]  /*15a0*/  LOP3.LUT R2, R6, 0xc0, RZ, 0xc0, !PT ;  /* 0x000000c006027812 */ /* 0x000fe200078ec0ff */
[----:B------:R-:W-:Y:S01]  /*15b0*/  IMAD.SHL.U32 R4, R18, 0x80, RZ ;  /* 0x0000008012047824 */ /* 0x000fe200078e00ff */
[----:B------:R-:W-:Y:S01]  /*15c0*/  LOP3.LUT R5, R29, 0x18, R14, 0xf8, !PT ;  /* 0x000000181d057812 */ /* 0x000fe200078ef80e */
[----:B------:R-:W-:Y:S01]  /*15d0*/  IMAD.SHL.U32 R25, R8, 0x2, RZ ;  /* 0x0000000208197824 */ /* 0x000fe200078e00ff */
[----:B------:R-:W-:-:S02]  /*15e0*/  LOP3.LUT R6, R2, 0x8, R3, 0xf8, !PT ;  /* 0x0000000802067812 */ /* 0x000fc400078ef803 */
[----:B------:R-:W-:Y:S02]  /*15f0*/  SHF.R.U32.HI R3, RZ, 0x3, R2 ;  /* 0x00000003ff037819 */ /* 0x000fe40000011602 */
[----:B------:R-:W-:Y:S01]  /*1600*/  LOP3.LUT R7, R31, 0x18, R14, 0xf8, !PT ;  /* 0x000000181f077812 */ /* 0x000fe200078ef80e */
[----:B------:R-:W-:Y:S01]  /*1610*/  STL [R1+0x28], R25 ;  /* 0x0000281901007387 */ /* 0x000fe20000100800 */
[----:B------:R-:W-:Y:S02]  /*1620*/  LOP3.LUT R2, R4, 0xfffff000, RZ, 0xc0, !PT ;  /* 0xfffff00004027812 */ /* 0x000fe400078ec0ff */
[----:B------:R-:W-:Y:S02]  /*1630*/  LOP3.LUT R5, R5, R27, RZ, 0x3c, !PT ;  /* 0x0000001b05057212 */ /* 0x000fe400078e3cff */
[----:B------:R-:W-:Y:S02]  /*1640*/  LOP3.LUT R3, R6, R3, RZ, 0x3c, !PT ;  /* 0x0000000306037212 */ /* 0x000fe400078e3cff */
[----:B------:R-:W-:-:S02]  /*1650*/  LOP3.LUT R4, R7, R28, RZ, 0x3c, !PT ;  /* 0x0000001c07047212 */ /* 0x000fc400078e3cff */
[----:B------:R-:W-:Y:S02]  /*1660*/  IADD3 R10, R5, R2, R22 ;  /* 0x00000002050a7210 */ /* 0x000fe40007ffe016 */
[C---:B------:R-:W-:Y:S02]  /*1670*/  IADD3 R5, R25.reuse, 0x80, RZ ;  /* 0x0000008019057810 */ /* 0x040fe40007ffe0ff */
[----:B------:R-:W-:Y:S02]  /*1680*/  IADD3 R23, R25, 0x70, RZ ;  /* 0x0000007019177810 */ /* 0x000fe40007ffe0ff */
[----:B------:R-:W-:Y:S01]  /*1690*/  IADD3 R9, R4, R26, R2 ;  /* 0x0000001a04097210 */ /* 0x000fe20007ffe002 */
[C---:B------:R-:W-:Y:S01]  /*16a0*/  IMAD.IADD R2, R3.reuse, 0x1, R13 ;  /* 0x0000000103027824 */ /* 0x040fe200078e020d */
[----:B------:R-:W-:Y:S01]  /*16b0*/  SHF.R.S32.HI R7, RZ, 0x1f, R152 ;  /* 0x0000001fff077819 */ /* 0x000fe20000011498 */
[----:B------:R-:W-:Y:S01]  /*16c0*/  IMAD.IADD R3, R3, 0x1, R16 ;  /* 0x0000000103037824 */ /* 0x000fe200078e0210 */
[----:B------:R-:W-:Y:S01]  /*16d0*/  @P2 IADD3 R23, R5, 0x10, RZ ;  /* 0x0000001005172810 */ /* 0x000fe20007ffe0ff */
[----:B------:R-:W-:Y:S01]  /*16e0*/  IMAD.MOV.U32 R13, RZ, RZ, 0x20 ;  /* 0x00000020ff0d7424 */ /* 0x000fe200078e00ff */
[----:B------:R-:W-:-:S02]  /*16f0*/  SHF.R.S32.HI R6, RZ, 0x1f, R154 ;  /* 0x0000001fff067819 */ /* 0x000fc4000001149a */
[----:B------:R-:W-:Y:S01]  /*1700*/  SHF.R.S32.HI R5, RZ, 0x1f, R135 ;  /* 0x0000001fff057819 */ /* 0x000fe20000011487 */
[----:B------:R-:W-:Y:S01]  /*1710*/  STL [R1+0x2c], R23 ;  /* 0x00002c1701007387 */ /* 0x000fe20000100800 */
[----:B------:R-:W-:Y:S02]  /*1720*/  IADD3 R16, R250, 0x40, RZ ;  /* 0x00000040fa107810 */ /* 0x000fe40007ffe0ff */
[----:B------:R-:W-:Y:S02]  /*1730*/  SHF.L.U64.HI R17, R152, 0x1, R7 ;  /* 0x0000000198117819 */ /* 0x000fe40000010207 */
[----:B------:R-:W-:Y:S01]  /*1740*/  SHF.L.U64.HI R7, R154, 0x1, R6 ;  /* 0x000000019a077819 */ /* 0x000fe20000010206 */
[----:B------:R-:W-:Y:S01]  /*1750*/  STL [R1], R16 ;  /* 0x0000001001007387 */ /* 0x000fe20000100800 */
[----:B------:R-:W-:Y:S02]  /*1760*/  SHF.L.U64.HI R6, R135, 0x1, R5 ;  /* 0x0000000187067819 */ /* 0x000fe40000010205 */
[----:B------:R-:W-:Y:S01]  /*1770*/  SHF.R.S32.HI R4, RZ, 0x1f, R153 ;  /* 0x0000001fff047819 */ /* 0x000fe20000011499 */
[----:B------:R-:W-:Y:S01]  /*1780*/  STL [R1+0x8c], R17 ;  /* 0x00008c1101007387 */ /* 0x000fe20000100800 */
[----:B------:R-:W-:-:S02]  /*1790*/  IADD3 R252, R250, 0x20, RZ ;  /* 0x00000020fafc7810 */ /* 0x000fc40007ffe0ff */
[----:B------:R-:W-:Y:S01]  /*17a0*/  LOP3.LUT R8, R20, 0x7ffffffc, RZ, 0xc0, !PT ;  /* 0x7ffffffc14087812 */ /* 0x000fe200078ec0ff */
[----:B------:R1:W-:Y:S01]  /*17b0*/  STL [R1+0x88], R7 ;  /* 0x0000880701007387 */ /* 0x0003e20000100800 */
[----:B------:R-:W-:Y:S02]  /*17c0*/  SHF.L.U64.HI R4, R153, 0x1, R4 ;  /* 0x0000000199047819 */ /* 0x000fe40000010204 */
[----:B------:R-:W-:Y:S01]  /*17d0*/  LEA R155, R0, 0x3c80, 0x1 ;  /* 0x00003c80009b7811 */ /* 0x000fe200078e08ff */
[----:B------:R2:W-:Y:S01]  /*17e0*/  STL [R1+0x84], R6 ;  /* 0x0000840601007387 */ /* 0x0005e20000100800 */
[----:B------:R-:W-:Y:S01]  /*17f0*/  IMAD.IADD R5, R32, 0x1, -R8 ;  /* 0x0000000120057824 */ /* 0x000fe200078e0a08 */
[----:B------:R-:W-:Y:S02]  /*1800*/  LEA R0, R12, 0x6080, 0x1 ;  /* 0x000060800c007811 */ /* 0x000fe400078e08ff */
[----:B------:R3:W-:Y:S01]  /*1810*/  STL [R1+0x80], R4 ;  /* 0x0000800401007387 */ /* 0x0007e20000100800 */
[----:B------:R-:W-:-:S02]  /*1820*/  IADD3 R192, R155, 0x20, RZ ;  /* 0x000000209bc07810 */ /* 0x000fc40007ffe0ff */
[----:B------:R-:W-:Y:S02]  /*1830*/  LEA R190, R2, 0x6080, 0x1 ;  /* 0x0000608002be7811 */ /* 0x000fe400078e08ff */
[----:B------:R-:W-:Y:S02]  /*1840*/  LEA R188, R3, 0x1880, 0x1 ;  /* 0x0000188003bc7811 */ /* 0x000fe400078e08ff */
[----:B------:R-:W-:Y:S02]  /*1850*/  @P3 IADD3 R192, R155, -0x20, RZ ;  /* 0xffffffe09bc03810 */ /* 0x000fe40007ffe0ff */
[----:B------:R-:W-:Y:S02]  /*1860*/  IADD3 R134, R132, 0x8, RZ ;  /* 0x0000000884867810 */ /* 0x000fe40007ffe0ff */
[----:B------:R-:W-:Y:S02]  /*1870*/  SHF.R.S32.HI R251, RZ, 0x1f, R250 ;  /* 0x0000001ffffb7819 */ /* 0x000fe400000114fa */
[----:B------:R-:W-:-:S02]  /*1880*/  IADD3 R200, R192, 0x400, RZ ;  /* 0x00000400c0c87810 */ /* 0x000fc40007ffe0ff */
[C---:B------:R-:W-:Y:S02]  /*1890*/  IADD3 R199, R192.reuse, 0x800, RZ ;  /* 0x00000800c0c77810 */ /* 0x040fe40007ffe0ff */
[----:B-1----:R-:W-:Y:S02]  /*18a0*/  SHF.R.S32.HI R7, RZ, 0x1f, R16 ;  /* 0x0000001fff077819 */ /* 0x002fe40000011410 */
[C---:B------:R-:W-:Y:S02]  /*18b0*/  IADD3 R198, R192.reuse, 0xc00, RZ ;  /* 0x00000c00c0c67810 */ /* 0x040fe40007ffe0ff */
[----:B--2---:R-:W-:Y:S02]  /*18c0*/  SHF.R.S32.HI R6, RZ, 0x1f, R252 ;  /* 0x0000001fff067819 */ /* 0x004fe400000114fc */
[C---:B------:R-:W-:Y:S02]  /*18d0*/  IADD3 R197, R192.reuse, 0x1000, RZ ;  /* 0x00001000c0c57810 */ /* 0x040fe40007ffe0ff */
[----:B---3--:R-:W-:Y:S01]  /*18e0*/  LOP3.LUT R4, R31, 0x18, R100, 0xf8, !PT ;  /* 0x000000181f047812 */ /* 0x008fe200078ef864 */
[----:B------:R1:W-:Y:S01]  /*18f0*/  STL [R1+0x3c], R6 ;  /* 0x00003c0601007387 */ /* 0x0003e20000100800 */
[----:B------:R-:W-:-:S02]  /*1900*/  IADD3 R196, R192, 0x1400, RZ ;  /* 0x00001400c0c47810 */ /* 0x000fc40007ffe0ff */
[----:B------:R-:W-:Y:S01]  /*1910*/  LOP3.LUT R4, R4, R28, RZ, 0x3c, !PT ;  /* 0x0000001c04047212 */ /* 0x000fe200078e3cff */
[----:B------:R2:W-:Y:S01]  /*1920*/  STL [R1+0x38], R7 ;  /* 0x0000380701007387 */ /* 0x0005e20000100800 */
[C---:B------:R-:W-:Y:S02]  /*1930*/  IADD3 R195, R192.reuse, 0x1800, RZ ;  /* 0x00001800c0c37810 */ /* 0x040fe40007ffe0ff */
[C---:B------:R-:W-:Y:S02]  /*1940*/  IADD3 R194, R192.reuse, 0x1c00, RZ ;  /* 0x00001c00c0c27810 */ /* 0x040fe40007ffe0ff */
[----:B------:R-:W-:Y:S01]  /*1950*/  IADD3 R193, R192, 0x2000, RZ ;  /* 0x00002000c0c17810 */ /* 0x000fe20007ffe0ff */
[----:B-1----:R-:W-:Y:S02]  /*1960*/  IMAD.SHL.U32 R6, R5, 0x2, RZ ;  /* 0x0000000205067824 */ /* 0x002fe400078e00ff */
[----:B------:R-:W-:Y:S01]  /*1970*/  IMAD.IADD R5, R30, 0x1, R24 ;  /* 0x000000011e057824 */ /* 0x000fe200078e0218 */
[----:B--2---:R-:W-:-:S02]  /*1980*/  SHF.R.S32.HI R7, RZ, 0x3, R15 ;  /* 0x00000003ff077819 */ /* 0x004fc4000001140f */
[----:B------:R1:W-:Y:S04]  /*1990*/  STL [R1+0x20], R6 ;  /* 0x0000200601007387 */ /* 0x0003e80000100800 */
[----:B------:R2:W-:Y:S04]  /*19a0*/  STL [R1+0x98], R5 ;  /* 0x0000980501007387 */ /* 0x0005e80000100800 */
[----:B------:R3:W-:Y:S01]  /*19b0*/  STL [R1+0x64], R7 ;  /* 0x0000640701007387 */ /* 0x0007e20000100800 */
[C-C-:B-1----:R-:W-:Y:S02]  /*19c0*/  LOP3.LUT R6, R29.reuse, 0x8, R100.reuse, 0xf8, !PT ;  /* 0x000000081d067812 */ /* 0x142fe400078ef864 */
[----:B--2---:R-:W-:-:S02]  /*19d0*/  LOP3.LUT R5, R29, 0x18, R100, 0xf8, !PT ;  /* 0x000000181d057812 */ /* 0x004fc400078ef864 */
[-C--:B------:R-:W-:Y:S02]  /*19e0*/  LOP3.LUT R6, R6, R27.reuse, RZ, 0x3c, !PT ;  /* 0x0000001b06067212 */ /* 0x080fe400078e3cff */
[----:B------:R-:W-:Y:S01]  /*19f0*/  LOP3.LUT R8, R5, R27, RZ, 0x3c, !PT ;  /* 0x0000001b05087212 */ /* 0x000fe200078e3cff */
[----:B------:R-:W-:Y:S01]  /*1a00*/  IMAD.IADD R5, R26, 0x1, R4 ;  /* 0x000000011a057824 */ /* 0x000fe200078e0204 */
[----:B---3--:R-:W-:Y:S01]  /*1a10*/  SHF.R.S32.HI R7, RZ, 0x3, R14 ;  /* 0x00000003ff077819 */ /* 0x008fe2000001140e */
[C---:B------:R-:W-:Y:S01]  /*1a20*/  IMAD.IADD R6, R22.reuse, 0x1, R6 ;  /* 0x0000000116067824 */ /* 0x040fe200078e0206 */
[----:B------:R-:W-:Y:S01]  /*1a30*/  SEL R4, R13, 0xffffffe0, !P4 ;  /* 0xffffffe00d047807 */ /* 0x000fe20006000000 */
[----:B------:R-:W-:Y:S01]  /*1a40*/  IMAD.IADD R8, R22, 0x1, R8 ;  /* 0x0000000116087824 */ /* 0x000fe200078e0208 */
[----:B------:R-:W-:Y:S01]  /*1a50*/  LEA R5, R5, 0x6080, 0x1 ;  /* 0x0000608005057811 */ /* 0x000fe200078e08ff */
[----:B------:R1:W-:Y:S01]  /*1a60*/  STL [R1+0x60], R7 ;  /* 0x0000600701007387 */ /* 0x0003e20000100800 */
[----:B------:R-:W-:Y:S01]  /*1a70*/  LEA R232, R6, 0x1880, 0x1 ;  /* 0x0000188006e87811 */ /* 0x000fe200078e08ff */
[----:B------:R-:W-:-:S02]  /*1a80*/  IMAD.IADD R191, R190, 0x1, R4 ;  /* 0x00000001bebf7824 */ /* 0x000fc400078e0204 */
[----:B------:R2:W-:Y:S01]  /*1a90*/  STL [R1+0x7c], R5 ;  /* 0x00007c0501007387 */ /* 0x0005e20000100800 */
[----:B------:R-:W-:Y:S01]  /*1aa0*/  IADD3 R233, R232, 0x20, RZ ;  /* 0x00000020e8e97810 */ /* 0x000fe20007ffe0ff */
[----:B------:R-:W-:Y:S01]  /*1ab0*/  IMAD.IADD R189, R4, 0x1, R188 ;  /* 0x0000000104bd7824 */ /* 0x000fe200078e02bc */
[----:B------:R-:W-:Y:S01]  /*1ac0*/  @P0 IADD3 R233, R232, -0x20, RZ ;  /* 0xffffffe0e8e90810 */ /* 0x000fe20007ffe0ff */
[----:B------:R3:W-:Y:S01]  /*1ad0*/  STL [R1+0x78], R0 ;  /* 0x0000780001007387 */ /* 0x0007e20000100800 */
[----:B-1----:R-:W-:Y:S02]  /*1ae0*/  SEL R7, R13, 0xffffffe0, !P1 ;  /* 0xffffffe00d077807 */ /* 0x002fe40004800000 */
[----:B--2---:R-:W-:Y:S02]  /*1af0*/  LEA R5, R11, 0x6080, 0x1 ;  /* 0x000060800b057811 */ /* 0x004fe400078e08ff */
[----:B---3--:R-:W-:-:S03]  /*1b00*/  LEA R0, R10, 0x6080, 0x1 ;  /* 0x000060800a007811 */ /* 0x008fc600078e08ff */
[----:B------:R1:W-:Y:S04]  /*1b10*/  STL [R1+0x74], R5 ;  /* 0x0000740501007387 */ /* 0x0003e80000100800 */
[----:B------:R2:W-:Y:S01]  /*1b20*/  STL [R1+0x70], R0 ;  /* 0x0000700001007387 */ /* 0x0005e20000100800 */
[----:B-1----:R-:W-:Y:S02]  /*1b30*/  LEA R5, R9, 0x6080, 0x1 ;  /* 0x0000608009057811 */ /* 0x002fe400078e08ff */
[----:B--2---:R-:W-:-:S03]  /*1b40*/  LEA R0, R8, 0x6080, 0x1 ;  /* 0x0000608008007811 */ /* 0x004fc600078e08ff */
[----:B------:R-:W-:Y:S04]  /*1b50*/  STL [R1+0x6c], R5 ;  /* 0x00006c0501007387 */ /* 0x000fe80000100800 */
[----:B------:R1:W-:Y:S02]  /*1b60*/  STL [R1+0x68], R0 ;  /* 0x0000680001007387 */ /* 0x0003e40000100800 */
[----:B-1----:R-:W-:-:S05]  /*1b70*/  IMAD.IADD R0, R25, 0x1, R7 ;  /* 0x0000000119007824 */ /* 0x002fca00078e0207 */
[----:B------:R1:W-:Y:S02]  /*1b80*/  STL [R1+0x34], R0 ;  /* 0x0000340001007387 */ /* 0x0003e40000100800 */
[----:B-1----:R-:W-:-:S05]  /*1b90*/  IMAD.IADD R0, R7, 0x1, R23 ;  /* 0x0000000107007824 */ /* 0x002fca00078e0217 */
[----:B------:R1:W-:Y:S02]  /*1ba0*/  STL [R1+0x30], R0 ;  /* 0x0000300001007387 */ /* 0x0003e40000100800 */
.L_x_331:
[----:B-1----:R-:W2:Y:S01]  /*1bb0*/  LDL R0, [R1+0x1c] ;  /* 0x00001c0001007983 */ /* 0x002ea20000100800 */
[----:B------:R-:W-:Y:S01]  /*1bc0*/  IMAD.MOV.U32 R13, RZ, RZ, 0x4 ;  /* 0x00000004ff0d7424 */ /* 0x000fe200078e00ff */
[----:B------:R-:W-:Y:S02]  /*1bd0*/  ISETP.NE.U32.AND P4, PT, RZ, c[0x0][0x360], PT ;  /* 0x0000d800ff007a0c */ /* 0x000fe40003f85070 */
[----:B------:R-:W-:Y:S01]  /*1be0*/  ISETP.NE.U32.AND P0, PT, RZ, c[0x0][0x370], PT ;  /* 0x0000dc00ff007a0c */ /* 0x000fe20003f05070 */
[----:B------:R-:W3:Y:S01]  /*1bf0*/  LDL R9, [R1+0x18] ;  /* 0x0000180001097983 */ /* 0x000ee20000100800 */
[----:B------:R-:W-:Y:S01]  /*1c00*/  ISETP.NE.AND.EX P4, PT, RZ, c[0x0][0x364], PT, P4 ;  /* 0x0000d900ff007a0c */ /* 0x000fe20003f85340 */
[----:B--2---:R-:W-:-:S05]  /*1c10*/  IMAD.WIDE R2, R0, R13, c[0x0][0x588] ;  /* 0x0001620000027625 */ /* 0x004fca00078e020d */
[----:B------:R-:W2:Y:S01]  /*1c20*/  LDG.E R17, [R2.64] ;  /* 0x0000000602117981 */ /* 0x000ea2000c1e1900 */
[----:B------:R-:W-:Y:S01]  /*1c30*/  ISETP.NE.AND.EX P2, PT, RZ, c[0x0][0x374], PT, P0 ;  /* 0x0000dd00ff007a0c */ /* 0x000fe20003f45300 */
[----:B------:R-:W-:Y:S01]  /*1c40*/  IMAD.MOV.U32 R148, RZ, RZ, RZ ;  /* 0x000000ffff947224 */ /* 0x000fe200078e00ff */
[----:B------:R-:W-:Y:S02]  /*1c50*/  ISETP.NE.U32.AND P3, PT, RZ, c[0x0][0x348], PT ;  /* 0x0000d200ff007a0c */ /* 0x000fe40003f65070 */
[----:B------:R-:W-:Y:S02]  /*1c60*/  ISETP.NE.U32.AND P5, PT, RZ, c[0x0][0x358], PT ;  /* 0x0000d600ff007a0c */ /* 0x000fe40003fa5070 */
[----:B------:R-:W-:Y:S02]  /*1c70*/  ISETP.NE.AND.EX P3, PT, RZ, c[0x0][0x34c], PT, P3 ;  /* 0x0000d300ff007a0c */ /* 0x000fe40003f65330 */
[----:B------:R-:W-:Y:S01]  /*1c80*/  ISETP.NE.AND.EX P5, PT, RZ, c[0x0][0x35c], PT, P5 ;  /* 0x0000d700ff007a0c */ /* 0x000fe20003fa5350 */
[----:B------:R-:W-:Y:S01]  /*1c90*/  CS2R R146, SRZ ;  /* 0x0000000000927805 */ /* 0x000fe2000001ff00 */
[----:B------:R-:W-:Y:S01]  /*1ca0*/  IMAD.MOV.U32 R12, RZ, RZ, RZ ;  /* 0x000000ffff0c7224 */ /* 0x000fe200078e00ff */
[----:B--2---:R-:W-:-:S02]  /*1cb0*/  SHF.R.S32.HI R18, RZ, 0x1f, R17 ;  /* 0x0000001fff127819 */ /* 0x004fc40000011411 */
[C---:B------:R-:W-:Y:S02]  /*1cc0*/  @P4 LEA R2, P0, R17.reuse, c[0x0][0x360], 0x2 ;  /* 0x0000d80011024a11 */ /* 0x040fe400078010ff */
[C---:B------:R-:W-:Y:S02]  /*1cd0*/  @P2 LEA R4, P1, R17.reuse, c[0x0][0x370], 0x2 ;  /* 0x0000dc0011042a11 */ /* 0x040fe400078210ff */
[C-C-:B------:R-:W-:Y:S02]  /*1ce0*/  @P4 LEA.HI.X R3, R17.reuse, c[0x0][0x364], R18.reuse, 0x2, P0 ;  /* 0x0000d90011034a11 */ /* 0x140fe400000f1412 */
[----:B------:R-:W-:Y:S02]  /*1cf0*/  ISETP.NE.U32.AND P0, PT, RZ, c[0x0][0x350], PT ;  /* 0x0000d400ff007a0c */ /* 0x000fe40003f05070 */
[----:B------:R-:W-:Y:S01]  /*1d00*/  @P2 LEA.HI.X R5, R17, c[0x0][0x374], R18, 0x2, P1 ;  /* 0x0000dd0011052a11 */ /* 0x000fe200008f1412 */
[----:B------:R1:W5:Y:S01]  /*1d10*/  @P4 LDG.E R149, [R2.64] ;  /* 0x0000000602954981 */ /* 0x000362000c1e1900 */
[----:B------:R-:W-:-:S03]  /*1d20*/  ISETP.NE.AND.EX P6, PT, RZ, c[0x0][0x354], PT, P0 ;  /* 0x0000d500ff007a0c */ /* 0x000fc60003fc5300 */
[----:B------:R2:W5:Y:S01]  /*1d30*/  @P2 LDG.E R148, [R4.64] ;  /* 0x0000000604942981 */ /* 0x000562000c1e1900 */
[----:B------:R-:W-:-:S04]  /*1d40*/  LEA R6, P2, R17, c[0x0][0x348], 0x2 ;  /* 0x0000d20011067a11 */ /* 0x000fc800078410ff */
[----:B------:R-:W-:-:S05]  /*1d50*/  LEA.HI.X R7, R17, c[0x0][0x34c], R18, 0x2, P2 ;  /* 0x0000d30011077a11 */ /* 0x000fca00010f1412 */
[----:B------:R4:W5:Y:S01]  /*1d60*/  @P3 LDG.E R146, [R6.64] ;  /* 0x0000000606923981 */ /* 0x000962000c1e1900 */
[C---:B-1----:R-:W-:Y:S02]  /*1d70*/  LEA R2, P0, R17.reuse, c[0x0][0x358], 0x2 ;  /* 0x0000d60011027a11 */ /* 0x042fe400078010ff */
[C---:B--2---:R-:W-:Y:S02]  /*1d80*/  LEA R4, P1, R17.reuse, c[0x0][0x350], 0x2 ;  /* 0x0000d40011047a11 */ /* 0x044fe400078210ff */
[C-C-:B------:R-:W-:Y:S02]  /*1d90*/  LEA.HI.X R3, R17.reuse, c[0x0][0x35c], R18.reuse, 0x2, P0 ;  /* 0x0000d70011037a11 */ /* 0x140fe400000f1412 */
[----:B------:R-:W-:-:S03]  /*1da0*/  LEA.HI.X R5, R17, c[0x0][0x354], R18, 0x2, P1 ;  /* 0x0000d50011057a11 */ /* 0x000fc600008f1412 */
[----:B------:R4:W5:Y:S04]  /*1db0*/  @P5 LDG.E R12, [R2.64] ;  /* 0x00000006020c5981 */ /* 0x000968000c1e1900 */
[----:B------:R4:W5:Y:S01]  /*1dc0*/  @P6 LDG.E R147, [R4.64] ;  /* 0x0000000604936981 */ /* 0x000962000c1e1900 */
[----:B---3--:R-:W-:-:S03]  /*1dd0*/  LOP3.LUT R16, R9, 0xffff, RZ, 0xc0, !PT ;  /* 0x0000ffff09107812 */ /* 0x008fc600078ec0ff */
[----:B------:R4:W-:Y:S04]  /*1de0*/  STL [R1+0x4], R17 ;  /* 0x0000041101007387 */ /* 0x0009e80000100800 */
[----:B------:R4:W-:Y:S04]  /*1df0*/  STL [R1+0x24], R18 ;  /* 0x0000241201007387 */ /* 0x0009e80000100800 */
[----:B------:R4:W-:Y:S01]  /*1e00*/  STL [R1+0xc], R16 ;  /* 0x00000c1001007387 */ /* 0x0009e20000100800 */
[----:B------:R-:W-:Y:S01]  /*1e10*/  YIELD ;  /* 0x0000000000007946 */ /* 0x000fe20003800000 */
[----:B------:R-:W-:Y:S01]  /*1e20*/  P2R R15, PR, RZ, 0x40 ;  /* 0x00000040ff0f7803 */ /* 0x000fe20000000000 */
[----:B------:R-:W-:Y:S05]  /*1e30*/  @P4 BRA `(.L_x_172) ;  /* 0x0000005000004947 */ /* 0x000fea0003800000 */
[----:B-----5:R-:W-:Y:S01]  /*1e40*/  MOV R149, c[0x0][0x168] ;  /* 0x00005a0000957a02 */ /* 0x020fe20000000f00 */
[----:B------:R-:W-:Y:S05]  /*1e50*/  @!P3 BRA `(.L_x_172) ;  /* 0x000000300000b947 */ /* 0x000fea0003800000 */
[----:B------:R-:W2:Y:S04]  /*1e60*/  LDG.E R8, [R6.64] ;  /* 0x0000000606087981 */ /* 0x000ea8000c1e1900 */
[----:B------:R-:W2:Y:S02]  /*1e70*/  LDG.E R0, [R6.64+0x4] ;  /* 0x0000040606007981 */ /* 0x000ea4000c1e1900 */
[----:B--2---:R-:W-:-:S02]  /*1e80*/  IADD3 R149, -R8, R0, RZ ;  /* 0x0000000008957210 */ /* 0x004fc40007ffe1ff */
.L_x_172:
[----:B------:R-:W-:-:S04]  /*1e90*/  ISETP.NE.U32.AND P0, PT, RZ, c[0x0][0x368], PT ;  /* 0x0000da00ff007a0c */ /* 0x000fc80003f05070 */
[----:B------:R-:W-:-:S13]  /*1ea0*/  ISETP.NE.AND.EX P0, PT, RZ, c[0x0][0x36c], PT, P0 ;  /* 0x0000db00ff007a0c */ /* 0x000fda0003f05300 */
[----:B------:R-:W-:Y:S05]  /*1eb0*/  @!P0 BRA `(.L_x_173) ;  /* 0x0000004000008947 */ /* 0x000fea0003800000 */
[----:B----4-:R-:W-:-:S04]  /*1ec0*/  LEA R4, P0, R17, c[0x0][0x368], 0x2 ;  /* 0x0000da0011047a11 */ /* 0x010fc800078010ff */
[----:B------:R-:W-:-:S05]  /*1ed0*/  LEA.HI.X R5, R17, c[0x0][0x36c], R18, 0x2, P0 ;  /* 0x0000db0011057a11 */ /* 0x000fca00000f1412 */
[----:B------:R1:W5:Y:S01]  /*1ee0*/  LDG.E R7, [R4.64] ;  /* 0x0000000604077981 */ /* 0x000362000c1e1900 */
[----:B------:R-:W-:Y:S05]  /*1ef0*/  BRA `(.L_x_174) ;  /* 0x0000005000007947 */ /* 0x000fea0003800000 */
.L_x_173:
[----:B----4-:R-:W-:Y:S01]  /*1f00*/  MOV R7, c[0x0][0x1d0] ;  /* 0x0000740000077a02 */ /* 0x010fe20000000f00 */
[----:B------:R-:W-:Y:S05]  /*1f10*/  @!P6 BRA `(.L_x_174) ;  /* 0x000000300000e947 */ /* 0x000fea0003800000 */
[----:B------:R-:W2:Y:S04]  /*1f20*/  LDG.E R7, [R4.64] ;  /* 0x0000000604077981 */ /* 0x000ea8000c1e1900 */
[----:B------:R-:W2:Y:S02]  /*1f30*/  LDG.E R0, [R4.64+0x4] ;  /* 0x0000040604007981 */ /* 0x000ea4000c1e1900 */
[----:B--2---:R-:W-:Y:S02]  /*1f40*/  IADD3 R7, -R7, R0, RZ ;  /* 0x0000000007077210 */ /* 0x004fe40007ffe1ff */
.L_x_174:
[----:B-1----:R1:W2:Y:S04]  /*1f50*/  @P5 LDG.E R5, [R2.64] ;  /* 0x0000000602055981 */ /* 0x0022a8000c1e1900 */
[----:B------:R1:W2:Y:S01]  /*1f60*/  @P5 LDG.E R4, [R2.64+0x4] ;  /* 0x0000040602045981 */ /* 0x0002a2000c1e1900 */
[----:B------:R-:W-:Y:S01]  /*1f70*/  ISETP.NE.U32.AND P0, PT, RZ, c[0x0][0x378], PT ;  /* 0x0000de00ff007a0c */ /* 0x000fe20003f05070 */
[----:B-----5:R-:W-:-:S03]  /*1f80*/  IMAD.MOV.U32 R136, RZ, RZ, R7 ;  /* 0x000000ffff887224 */ /* 0x020fc600078e0007 */
[----:B------:R-:W-:Y:S01]  /*1f90*/  ISETP.NE.AND.EX P1, PT, RZ, c[0x0][0x37c], PT, P0 ;  /* 0x0000df00ff007a0c */ /* 0x000fe20003f25300 */
[----:B------:R-:W-:-:S12]  /*1fa0*/  IMAD.MOV.U32 R0, RZ, RZ, c[0x0][0x228] ;  /* 0x00008a00ff007624 */ /* 0x000fd800078e00ff */
[----:B-1----:R-:W-:-:S04]  /*1fb0*/  @P1 LEA R2, P0, R17, c[0x0][0x378], 0x2 ;  /* 0x0000de0011021a11 */ /* 0x002fc800078010ff */
[----:B------:R-:W-:-:S05]  /*1fc0*/  @P1 LEA.HI.X R3, R17, c[0x0][0x37c], R18, 0x2, P0 ;  /* 0x0000df0011031a11 */ /* 0x000fca00000f1412 */
[----:B------:R1:W5:Y:S01]  /*1fd0*/  @P1 LDG.E R136, [R2.64] ;  /* 0x0000000602881981 */ /* 0x000362000c1e1900 */
[----:B------:R-:W-:Y:S01]  /*1fe0*/  IMAD.IADD R6, R7, 0x1, -R148 ;  /* 0x0000000107067824 */ /* 0x000fe200078e0a94 */
[----:B------:R-:W-:Y:S01]  /*1ff0*/  BSSY B0, `(.L_x_175) ;  /* 0x0000030000007945 */ /* 0x000fe20003800000 */
[C---:B-1----:R-:W-:Y:S02]  /*2000*/  LOP3.LUT R2, R9.reuse, 0xff000000, RZ, 0xc0, !PT ;  /* 0xff00000009027812 */ /* 0x042fe400078ec0ff */
[----:B------:R-:W-:Y:S01]  /*2010*/  LOP3.LUT R3, R9, 0xff0000, RZ, 0xc0, !PT ;  /* 0x00ff000009037812 */ /* 0x000fe200078ec0ff */
[----:B--2---:R-:W-:Y:S01]  /*2020*/  @P5 IMAD.IADD R0, R4, 0x1, -R5 ;  /* 0x0000000104005824 */ /* 0x004fe200078e0a05 */
[----:B------:R-:W-:-:S03]  /*2030*/  SHF.R.U32.HI R4, RZ, 0x8, R2 ;  /* 0x00000008ff047819 */ /* 0x000fc60000011602 */
[----:B------:R-:W-:Y:S01]  /*2040*/  IMAD.IADD R159, R6, 0x1, R0 ;  /* 0x00000001069f7824 */ /* 0x000fe200078e0200 */
[----:B------:R-:W-:-:S04]  /*2050*/  LEA.HI R4, R3, R4, RZ, 0x10 ;  /* 0x0000000403047211 */ /* 0x000fc800078f80ff */
[----:B------:R-:W-:Y:S02]  /*2060*/  SHF.R.U32.HI R5, RZ, 0x10, R4 ;  /* 0x00000010ff057819 */ /* 0x000fe40000011604 */
[----:B------:R-:W-:Y:S02]  /*2070*/  LOP3.LUT R14, R4, 0xff, RZ, 0xc0, !PT ;  /* 0x000000ff040e7812 */ /* 0x000fe400078ec0ff */
[C---:B------:R-:W-:Y:S01]  /*2080*/  IADD3 R2, R159.reuse, 0x2f, RZ ;  /* 0x0000002f9f027810 */ /* 0x040fe20007ffe0ff */
[----:B------:R1:W-:Y:S01]  /*2090*/  STL [R1+0x18], R5 ;  /* 0x0000180501007387 */ /* 0x0003e20000100800 */
[----:B------:R-:W-:Y:S02]  /*20a0*/  ISETP.GE.AND P0, PT, R159, 0x1, PT ;  /* 0x000000019f00780c */ /* 0x000fe40003f06270 */
[----:B------:R-:W-:Y:S01]  /*20b0*/  ISETP.NE.AND P1, PT, R5, RZ, PT ;  /* 0x000000ff0500720c */ /* 0x000fe20003f25270 */
[----:B------:R1:W-:Y:S01]  /*20c0*/  STL [R1+0x50], R14 ;  /* 0x0000500e01007387 */ /* 0x0003e20000100800 */
[----:B------:R-:W-:-:S02]  /*20d0*/  IMAD.HI R2, R2, 0x2aaaaaab, RZ ;  /* 0x2aaaaaab02027827 */ /* 0x000fc400078e02ff */
[----:B------:R-:W-:-:S03]  /*20e0*/  SEL R131, R5, c[0x0][0x338], P1 ;  /* 0x0000ce0005837a07 */ /* 0x000fc60000800000 */
[----:B------:R-:W-:-:S04]  /*20f0*/  SHF.R.U32.HI R3, RZ, 0x1f, R2 ;  /* 0x0000001fff037819 */ /* 0x000fc80000011602 */
[----:B------:R-:W-:Y:S01]  /*2100*/  LEA.HI.SX32 R137, R2, R3, 0x1d ;  /* 0x0000000302897211 */ /* 0x000fe200078feaff */
[----:B------:R-:W-:Y:S01]  /*2110*/  IMAD.MOV.U32 R2, RZ, RZ, RZ ;  /* 0x000000ffff027224 */ /* 0x000fe200078e00ff */
[----:B------:R-:W-:Y:S05]  /*2120*/  @!P0 BRA `(.L_x_176) ;  /* 0x000001c000008947 */ /* 0x000fea0003800000 */
        /* <DEDUP_REMOVED lines=11> */
[----:B------:R-:W-:Y:S02]  /*21e0*/  IMAD.MOV.U32 R4, RZ, RZ, RZ ;  /* 0x000000ffff047224 */ /* 0x000fe400078e00ff */
        /* <DEDUP_REMOVED lines=16> */
.L_x_176:
[----:B------:R-:W-:Y:S05]  /*22f0*/  BSYNC B0 ;  /* 0x0000000000007941 */ /* 0x000fea0003800000 */
.L_x_175:
[----:B------:R-:W-:Y:S01]  /*2300*/  IMAD R3, R14, R2, RZ ;  /* 0x000000020e037224 */ /* 0x000fe200078e02ff */
[----:B------:R-:W-:-:S03]  /*2310*/  SHF.R.S32.HI R101, RZ, 0x1f, R100 ;  /* 0x0000001fff657819 */ /* 0x000fc60000011464 */
[C---:B------:R-:W-:Y:S02]  /*2320*/  IMAD.IADD R2, R3.reuse, 0x1, R2 ;  /* 0x0000000103027824 */ /* 0x040fe400078e0202 */
[----:B------:R-:W-:-:S03]  /*2330*/  IMAD R3, R3, 0x30, -R6 ;  /* 0x0000003003037824 */ /* 0x000fc600078e0a06 */
[----:B------:R-:W-:Y:S02]  /*2340*/  IMNMX R2, R137, R2, PT ;  /* 0x0000000289027217 */ /* 0x000fe40003800200 */
[----:B------:R-:W-:-:S03]  /*2350*/  IMNMX R3, RZ, R3, !PT ;  /* 0x00000003ff037217 */ /* 0x000fc60007800200 */
[----:B------:R-:W-:Y:S02]  /*2360*/  IMAD R2, R2, 0x30, -R6 ;  /* 0x0000003002027824 */ /* 0x000fe400078e0a06 */
[----:B-1----:R-:W-:-:S03]  /*2370*/  IMAD.WIDE.U32 R4, R3, -0x55555555, RZ ;  /* 0xaaaaaaab03047825 */ /* 0x002fc600078e00ff */
[----:B------:R-:W-:Y:S02]  /*2380*/  IMNMX R2, R2, R0, PT ;  /* 0x0000000002027217 */ /* 0x000fe40003800200 */
[----:B------:R-:W-:Y:S02]  /*2390*/  SHF.R.U32.HI R126, RZ, 0x5, R5 ;  /* 0x00000005ff7e7819 */ /* 0x000fe40000011605 */
[----:B------:R-:W-:-:S13]  /*23a0*/  ISETP.GT.AND P0, PT, R2, R3, PT ;  /* 0x000000030200720c */ /* 0x000fda0003f04270 */
[----:B------:R-:W-:Y:S01]  /*23b0*/  @P0 IADD3 R3, R2, 0x2f, RZ ;  /* 0x0000002f02030810 */ /* 0x000fe20007ffe0ff */
[----:B------:R-:W-:-:S04]  /*23c0*/  IMAD.MOV.U32 R2, RZ, RZ, R126 ;  /* 0x000000ffff027224 */ /* 0x000fc800078e007e */
[----:B------:R-:W-:-:S05]  /*23d0*/  @P0 IMAD.HI R3, R3, 0x2aaaaaab, RZ ;  /* 0x2aaaaaab03030827 */ /* 0x000fca00078e02ff */
[----:B------:R-:W-:-:S04]  /*23e0*/  @P0 SHF.R.U32.HI R4, RZ, 0x1f, R3 ;  /* 0x0000001fff040819 */ /* 0x000fc80000011603 */
[----:B------:R-:W-:-:S04]  /*23f0*/  @P0 LEA.HI.SX32 R2, R3, R4, 0x1d ;  /* 0x0000000403020211 */ /* 0x000fc800078feaff */
[----:B------:R-:W-:-:S13]  /*2400*/  ISETP.GT.AND P0, PT, R2, R126, PT ;  /* 0x0000007e0200720c */ /* 0x000fda0003f04270 */
[----:B------:R-:W-:Y:S05]  /*2410*/  @!P0 BRA `(.L_x_177) ;  /* 0x0000501000008947 */ /* 0x000fea0003800000 */
[----:B------:R-:W2:Y:S01]  /*2420*/  LDL R8, [R1] ;  /* 0x0000000001087983 */ /* 0x000ea20000100800 */
[----:B------:R-:W-:-:S04]  /*2430*/  ISETP.NE.U32.AND P0, PT, RZ, c[0x0][0x340], PT ;  /* 0x0000d000ff007a0c */ /* 0x000fc80003f05070 */
[----:B------:R-:W-:-:S13]  /*2440*/  ISETP.NE.AND.EX P3, PT, RZ, c[0x0][0x344], PT, P0 ;  /* 0x0000d100ff007a0c */ /* 0x000fda0003f65300 */
[----:B------:R-:W-:-:S05]  /*2450*/  @P3 IMAD.WIDE R4, R17, R13, c[0x0][0x340] ;  /* 0x0000d00011043625 */ /* 0x000fca00078e020d */
[----:B------:R1:W3:Y:S01]  /*2460*/  @P3 LDG.E R11, [R4.64] ;  /* 0x00000006040b3981 */ /* 0x0002e2000c1e1900 */
[----:B------:R-:W-:Y:S01]  /*2470*/  SHF.R.S32.HI R3, RZ, 0x1f, R12 ;  /* 0x0000001fff037819 */ /* 0x000fe2000001140c */
[----:B------:R-:W-:Y:S01]  /*2480*/  IMAD.MOV.U32 R138, RZ, RZ, 0x30 ;  /* 0x00000030ff8a7424 */ /* 0x000fe200078e00ff */
[----:B------:R-:W-:Y:S01]  /*2490*/  IADD3 R125, P0, R243, R12, RZ ;  /* 0x0000000cf37d7210 */ /* 0x000fe20007f1e0ff */
[----:B------:R-:W-:Y:S01]  /*24a0*/  IMAD.IADD R10, R7, 0x1, R147 ;  /* 0x00000001070a7824 */ /* 0x000fe200078e0293 */
[----:B------:R-:W-:Y:S01]  /*24b0*/  IADD3 R30, R2, -0x1, RZ ;  /* 0xffffffff021e7810 */ /* 0x000fe20007ffe0ff */
[C---:B------:R-:W-:Y:S01]  /*24c0*/  IMAD R158, R138.reuse, c[0x0][0x23c], RZ ;  /* 0x00008f008a9e7a24 */ /* 0x040fe200078e02ff */
[----:B------:R-:W-:Y:S01]  /*24d0*/  LEA.HI.X.SX32 R128, R243, R3, 0x1, P0 ;  /* 0x00000003f3807211 */ /* 0x000fe200000f0eff */
[----:B------:R-:W-:Y:S01]  /*24e0*/  IMAD.WIDE.U32 R144, R138, c[0x0][0x238], RZ ;  /* 0x00008e008a907a25 */ /* 0x000fe200078e00ff */
[----:B------:R-:W-:Y:S02]  /*24f0*/  SEL R13, R18, RZ, !P5 ;  /* 0x000000ff120d7207 */ /* 0x000fe40006800000 */
[----:B------:R-:W-:Y:S01]  /*2500*/  SEL R14, R17, RZ, !P5 ;  /* 0x000000ff110e7207 */ /* 0x000fe20006800000 */
[----:B------:R-:W-:Y:S01]  /*2510*/  IMAD R3, R128, c[0x0][0x238], RZ ;  /* 0x00008e0080037a24 */ /* 0x000fe200078e02ff */
[----:B------:R-:W-:Y:S01]  /*2520*/  ISETP.GE.AND P6, PT, R250, c[0x0][0x1d4], PT ;  /* 0x00007500fa007a0c */ /* 0x000fe20003fc6270 */
[----:B------:R-:W-:Y:S01]  /*2530*/  IMAD.IADD R158, R145, 0x1, R158 ;  /* 0x00000001919e7824 */ /* 0x000fe200078e029e */
[----:B------:R-:W-:Y:S01]  /*2540*/  ISETP.GE.AND P5, PT, R252, c[0x0][0x1d4], PT ;  /* 0x00007500fc007a0c */ /* 0x000fe20003fa6270 */
[----:B------:R-:W-:Y:S01]  /*2550*/  IMAD R3, R125, c[0x0][0x23c], R3 ;  /* 0x00008f007d037a24 */ /* 0x000fe200078e0203 */
[----:B------:R-:W-:Y:S01]  /*2560*/  SHF.R.S32.HI R12, RZ, 0x1f, R10 ;  /* 0x0000001fff0c7819 */ /* 0x000fe2000001140a */
[----:B------:R-:W-:Y:S01]  /*2570*/  IMAD.MOV.U32 R162, RZ, RZ, c[0x0][0x238] ;  /* 0x00008e00ffa27624 */ /* 0x000fe200078e00ff */
[C---:B------:R-:W-:Y:S01]  /*2580*/  IADD3 R25, R100.reuse, 0x20, RZ ;  /* 0x0000002064197810 */ /* 0x040fe20007ffe0ff */
[----:B------:R-:W-:Y:S01]  /*2590*/  IMAD.MOV.U32 R157, RZ, RZ, 0x5 ;  /* 0x00000005ff9d7424 */ /* 0x000fe200078e00ff */
[----:B------:R-:W-:Y:S01]  /*25a0*/  IADD3 R24, R100, 0x10, RZ ;  /* 0x0000001064187810 */ /* 0x000fe20007ffe0ff */
[----:B------:R-:W-:Y:S01]  /*25b0*/  IMAD.MOV.U32 R163, RZ, RZ, c[0x0][0x27c] ;  /* 0x00009f00ffa37624 */ /* 0x000fe200078e00ff */
[----:B------:R-:W-:Y:S01]  /*25c0*/  SHF.R.S32.HI R133, RZ, 0x1f, R132 ;  /* 0x0000001fff857819 */ /* 0x000fe20000011484 */
[----:B------:R-:W-:Y:S01]  /*25d0*/  IMAD.WIDE.U32 R160, R242, c[0x0][0x1e0], RZ ;  /* 0x00007800f2a07a25 */ /* 0x000fe200078e00ff */
[----:B------:R-:W-:-:S02]  /*25e0*/  SHF.L.U64.HI R157, R162, R157, c[0x0][0x23c] ;  /* 0x00008f00a29d7619 */ /* 0x000fc4000001029d */
[----:B-----5:R-:W-:Y:S01]  /*25f0*/  SHF.R.S32.HI R32, RZ, 0x1f, R136 ;  /* 0x0000001fff207819 */ /* 0x020fe20000011488 */
[----:B-1----:R-:W-:-:S04]  /*2600*/  IMAD.WIDE.U32 R4, R125, c[0x0][0x238], R250 ;  /* 0x00008e007d047a25 */ /* 0x002fc800078e00fa */
[----:B------:R-:W-:Y:S01]  /*2610*/  IMAD.IADD R3, R5, 0x1, R3 ;  /* 0x0000000105037824 */ /* 0x000fe200078e0203 */
[----:B------:R-:W-:Y:S01]  /*2620*/  MOV R2, R4 ;  /* 0x0000000400027202 */ /* 0x000fe20000000f00 */
[----:B------:R-:W-:Y:S02]  /*2630*/  IMAD R5, R30, -0x30, R0 ;  /* 0xffffffd01e057824 */ /* 0x000fe400078e0200 */
[----:B------:R-:W-:Y:S02]  /*2640*/  IMAD R4, R13, c[0x0][0x248], RZ ;  /* 0x000092000d047a24 */ /* 0x000fe400078e02ff */
[----:B------:R-:W-:Y:S01]  /*2650*/  IMAD.WIDE.U32 R2, R16, c[0x0][0x240], R2 ;  /* 0x0000900010027a25 */ /* 0x000fe200078e0002 */
[----:B------:R-:W-:-:S03]  /*2660*/  IMNMX R5, R5, 0x30, PT ;  /* 0x0000003005057817 */ /* 0x000fc60003800200 */
[----:B------:R-:W-:Y:S02]  /*2670*/  IMAD R3, R16, c[0x0][0x244], R3 ;  /* 0x0000910010037a24 */ /* 0x000fe400078e0203 */
[----:B------:R-:W-:Y:S02]  /*2680*/  IMAD.IADD R6, R5, 0x1, -R243 ;  /* 0x0000000105067824 */ /* 0x000fe400078e0af3 */
[C---:B------:R-:W-:Y:S02]  /*2690*/  IMAD R4, R14.reuse, c[0x0][0x24c], R4 ;  /* 0x000093000e047a24 */ /* 0x040fe400078e0204 */
[----:B------:R-:W-:Y:S01]  /*26a0*/  IMAD.WIDE.U32 R96, R14, c[0x0][0x248], R2 ;  /* 0x000092000e607a25 */ /* 0x000fe200078e0002 */
[----:B------:R-:W-:Y:S02]  /*26b0*/  ISETP.GE.AND P1, PT, R6, 0x1, PT ;  /* 0x000000010600780c */ /* 0x000fe40003f26270 */
[----:B------:R-:W-:Y:S01]  /*26c0*/  SHF.R.S32.HI R3, RZ, 0x1f, R30 ;  /* 0x0000001fff037819 */ /* 0x000fe2000001141e */
[----:B------:R-:W-:Y:S01]  /*26d0*/  IMAD R2, R158, R30, RZ ;  /* 0x0000001e9e027224 */ /* 0x000fe200078e02ff */
[----:B------:R-:W-:Y:S01]  /*26e0*/  IADD3 R87, R97, R4, RZ ;  /* 0x0000000461577210 */ /* 0x000fe20007ffe0ff */
[----:B------:R-:W-:Y:S01]  /*26f0*/  IMAD.MOV.U32 R86, RZ, RZ, R96 ;  /* 0x000000ffff567224 */ /* 0x000fe200078e0060 */
[----:B------:R-:W-:Y:S01]  /*2700*/  ISETP.GT.AND P0, PT, R6, 0x20, PT ;  /* 0x000000200600780c */ /* 0x000fe20003f04270 */
[----:B------:R-:W-:-:S02]  /*2710*/  IMAD R2, R3, R144, R2 ;  /* 0x0000009003027224 */ /* 0x000fc400078e0202 */
[----:B------:R-:W-:-:S04]  /*2720*/  IMAD.WIDE.U32 R4, R30, R144, R86 ;  /* 0x000000901e047225 */ /* 0x000fc800078e0056 */
[----:B------:R-:W-:Y:S01]  /*2730*/  @P1 SHF.L.U32 R6, R241, 0x1, RZ ;  /* 0x00000001f1061819 */ /* 0x000fe200000006ff */
[----:B------:R-:W-:Y:S01]  /*2740*/  IMAD.SHL.U32 R162, R162, 0x20, RZ ;  /* 0x00000020a2a27824 */ /* 0x000fe200078e00ff */
[----:B------:R-:W-:Y:S01]  /*2750*/  IADD3 R7, R5, R2, RZ ;  /* 0x0000000205077210 */ /* 0x000fe20007ffe0ff */
[----:B------:R-:W-:Y:S01]  /*2760*/  IMAD R5, R12, c[0x0][0x1e0], RZ ;  /* 0x000078000c057a24 */ /* 0x000fe200078e02ff */
[----:B------:R-:W-:-:S03]  /*2770*/  @P1 LEA R2, P2, R4, c[0x0][0x220], 0x1 ;  /* 0x0000880004021a11 */ /* 0x000fc600078408ff */
[----:B------:R-:W-:Y:S01]  /*2780*/  IMAD R5, R10, c[0x0][0x1e4], R5 ;  /* 0x000079000a057a24 */ /* 0x000fe200078e0205 */
[----:B------:R-:W-:Y:S02]  /*2790*/  @P1 LEA.HI.X R3, R4, c[0x0][0x224], R7, 0x1, P2 ;  /* 0x0000890004031a11 */ /* 0x000fe400010f0c07 */
[----:B------:R-:W-:-:S03]  /*27a0*/  ISETP.NE.AND P2, PT, R15, RZ, PT ;  /* 0x000000ff0f00720c */ /* 0x000fc60003f45270 */
[----:B------:R-:W-:Y:S01]  /*27b0*/  @!PT LDS RZ, [RZ] ;  /* 0x00000000fffff984 */ /* 0x000fe20000000800 */
[----:B------:R-:W-:Y:S01]  /*27c0*/  @!PT LDS RZ, [RZ] ;  /* 0x00000000fffff984 */ /* 0x000fe20000000800 */
[----:B------:R-:W-:Y:S01]  /*27d0*/  @!PT LDS RZ, [RZ] ;  /* 0x00000000fffff984 */ /* 0x000fe20000000800 */
[----:B------:R1:W-:Y:S04]  /*27e0*/  @P1 LDGSTS.E.BYPASS.LTC128B.128 [R6+0x3c80], [R2.64], !P6 ;  /* 0x03c8000002061fae */ /* 0x0003e8000f101d46 */
[----:B------:R1:W-:Y:S01]  /*27f0*/  @P1 LDGSTS.E.BYPASS.LTC128B.128 [R6+0x4880], [R2.64+0x40], !P5 ;  /* 0x0488004002061fae */ /* 0x0003e2000e901d46 */
[----:B--2---:R-:W-:Y:S01]  /*2800*/  ISETP.GE.AND P4, PT, R8, c[0x0][0x1d4], PT ;  /* 0x0000750008007a0c */ /* 0x004fe20003f86270 */
[----:B------:R-:W-:-:S04]  /*2810*/  IMAD.WIDE.U32 R8, R10, c[0x0][0x1e0], RZ ;  /* 0x000078000a087a25 */ /* 0x000fc800078e00ff */
[----:B------:R-:W-:-:S08]  /*2820*/  IMAD.IADD R5, R9, 0x1, R5 ;  /* 0x0000000109057824 */ /* 0x000fd000078e0205 */
[----:B------:R1:W-:Y:S02]  /*2830*/  @P1 LDGSTS.E.BYPASS.LTC128B.128 [R6+0x5480], [R2.64+0x80], !P4 ;  /* 0x0548008002061fae */ /* 0x0003e4000e101d46 */
[----:B-1----:R-:W-:Y:S02]  /*2840*/  @P0 IADD3 R3, P1, R162, R4, RZ ;  /* 0x00000004a2030210 */ /* 0x002fe40007f3e0ff */
[----:B------:R-:W-:Y:S02]  /*2850*/  @P0 SHF.L.U32 R6, R241, 0x1, RZ ;  /* 0x00000001f1060819 */ /* 0x000fe400000006ff */
[----:B------:R-:W-:Y:S01]  /*2860*/  MOV R4, R8 ;  /* 0x0000000800047202 */ /* 0x000fe20000000f00 */
[----:B------:R-:W-:Y:S01]  /*2870*/  @P0 IMAD.X R7, R7, 0x1, R157, P1 ;  /* 0x0000000107070824 */ /* 0x000fe200008e069d */
[----:B------:R-:W-:-:S03]  /*2880*/  @P0 LEA R2, P1, R3, c[0x0][0x220], 0x1 ;  /* 0x0000880003020a11 */ /* 0x000fc600078208ff */
[C---:B------:R-:W-:Y:S01]  /*2890*/  IMAD.WIDE.U32 R4, R16.reuse, c[0x0][0x1e8], R4 ;  /* 0x00007a0010047a25 */ /* 0x040fe200078e0004 */
[----:B------:R-:W-:Y:S02]  /*28a0*/  @P0 LEA.HI.X R3, R3, c[0x0][0x224], R7, 0x1, P1 ;  /* 0x0000890003030a11 */ /* 0x000fe400008f0c07 */
[----:B---3--:R-:W-:Y:S01]  /*28b0*/  @P3 SHF.R.S32.HI R7, RZ, 0x1f, R11 ;  /* 0x0000001fff073819 */ /* 0x008fe2000001140b */
[----:B------:R-:W-:Y:S01]  /*28c0*/  @!P3 IMAD.MOV.U32 R11, RZ, RZ, R17 ;  /* 0x000000ffff0bb224 */ /* 0x000fe200078e0011 */
[----:B------:R-:W-:Y:S01]  /*28d0*/  @!P3 MOV R7, R18 ;  /* 0x000000120007b202 */ /* 0x000fe20000000f00 */
[----:B------:R1:W-:Y:S01]  /*28e0*/  @P0 LDGSTS.E.BYPASS.LTC128B.128 [R6+0x4480], [R2.64], !P6 ;  /* 0x0448000002060fae */ /* 0x0003e2000f101d46 */
[----:B------:R-:W-:Y:S01]  /*28f0*/  IMAD R5, R16, c[0x0][0x1ec], R5 ;  /* 0x00007b0010057a24 */ /* 0x000fe200078e0205 */
[----:B------:R-:W-:Y:S02]  /*2900*/  ISETP.GE.AND P1, PT, R24, c[0x0][0x27c], PT ;  /* 0x00009f0018007a0c */ /* 0x000fe40003f26270 */
[----:B------:R1:W-:Y:S01]  /*2910*/  @P0 LDGSTS.E.BYPASS.LTC128B.128 [R6+0x5080], [R2.64+0x40], !P5 ;  /* 0x0508004002060fae */ /* 0x0003e2000e901d46 */
[----:B------:R-:W-:-:S02]  /*2920*/  SEL R27, R7, RZ, !P2 ;  /* 0x000000ff071b7207 */ /* 0x000fc40005000000 */
[----:B------:R-:W-:Y:S01]  /*2930*/  SEL R18, R11, RZ, !P2 ;  /* 0x000000ff0b127207 */ /* 0x000fe20005000000 */
[----:B------:R1:W-:Y:S01]  /*2940*/  @P0 LDGSTS.E.BYPASS.LTC128B.128 [R6+0x5c80], [R2.64+0x80], !P4 ;  /* 0x05c8008002060fae */ /* 0x0003e2000e101d46 */
[----:B------:R-:W-:Y:S02]  /*2950*/  ISETP.GE.AND P0, PT, R100, c[0x0][0x27c], PT ;  /* 0x00009f0064007a0c */ /* 0x000fe40003f06270 */
[----:B------:R-:W-:Y:S01]  /*2960*/  ISETP.GE.AND P2, PT, R25, c[0x0][0x27c], PT ;  /* 0x00009f0019007a0c */ /* 0x000fe20003f46270 */
[----:B------:R-:W-:Y:S01]  /*2970*/  IMAD.WIDE.U32 R76, R18, c[0x0][0x1f0], R4 ;  /* 0x00007c00124c7a25 */ /* 0x000fe200078e0004 */
[----:B------:R-:W0:Y:S01]  /*2980*/  LDGDEPBAR ;  /* 0x00000000000079af */ /* 0x000e220000000000 */
[----:B------:R-:W-:Y:S01]  /*2990*/  WARPSYNC 0xffffffff ;  /* 0xffffffff00007948 */ /* 0x000fe20003800000 */
[----:B------:R-:W-:Y:S02]  /*29a0*/  SHF.L.U32 R7, R163, 0x1, RZ ;  /* 0x00000001a3077819 */ /* 0x000fe400000006ff */
[----:B-1----:R-:W-:Y:S01]  /*29b0*/  SHF.R.S32.HI R6, RZ, 0x1f, R242 ;  /* 0x0000001fff067819 */ /* 0x002fe200000114f2 */
[----:B------:R-:W-:-:S04]  /*29c0*/  IMAD R3, R27, c[0x0][0x1f0], RZ ;  /* 0x00007c001b037a24 */ /* 0x000fc800078e02ff */
[----:B------:R-:W-:Y:S02]  /*29d0*/  IMAD R2, R6, c[0x0][0x1e0], RZ ;  /* 0x0000780006027a24 */ /* 0x000fe400078e02ff */
[----:B------:R-:W-:Y:S02]  /*29e0*/  IMAD R3, R18, c[0x0][0x1f4], R3 ;  /* 0x00007d0012037a24 */ /* 0x000fe400078e0203 */
[----:B------:R-:W-:-:S03]  /*29f0*/  IMAD R2, R242, c[0x0][0x1e4], R2 ;  /* 0x00007900f2027a24 */ /* 0x000fc600078e0202 */
[----:B------:R-:W-:Y:S01]  /*2a00*/  IADD3 R78, R77, R3, RZ ;  /* 0x000000034d4e7210 */ /* 0x000fe20007ffe0ff */
[----:B------:R-:W-:Y:S02]  /*2a10*/  IMAD.IADD R127, R161, 0x1, R2 ;  /* 0x00000001a17f7824 */ /* 0x000fe400078e0202 */
[----:B------:R-:W2:Y:S01]  /*2a20*/  LDL R37, [R1+0x44] ;  /* 0x0000440001257983 */ /* 0x000ea20000100800 */
[----:B------:R-:W-:Y:S01]  /*2a30*/  IMAD.WIDE.U32 R2, R16, c[0x0][0x260], R250 ;  /* 0x0000980010027a25 */ /* 0x000fe200078e00fa */
[----:B------:R-:W-:Y:S02]  /*2a40*/  IADD3 R130, P3, R242, R10, RZ ;  /* 0x0000000af2827210 */ /* 0x000fe40007f7e0ff */
[----:B------:R-:W3:Y:S01]  /*2a50*/  LDL R36, [R1+0x4c] ;  /* 0x00004c0001247983 */ /* 0x000ee20000100800 */
[----:B------:R-:W-:Y:S01]  /*2a60*/  IMAD R3, R16, c[0x0][0x264], R3 ;  /* 0x0000990010037a24 */ /* 0x000fe200078e0203 */
[C---:B------:R-:W-:Y:S01]  /*2a70*/  IADD3 R21, -R7.reuse, c[0x0][0x1d4], RZ ;  /* 0x0000750007157a10 */ /* 0x040fe20007ffe1ff */
[----:B------:R-:W-:Y:S01]  /*2a80*/  IMAD R9, R6, c[0x0][0x290], RZ ;  /* 0x0000a40006097a24 */ /* 0x000fe200078e02ff */
[----:B------:R-:W4:Y:S01]  /*2a90*/  LDL R35, [R1+0x48] ;  /* 0x0000480001237983 */ /* 0x000f220000100800 */
[----:B------:R-:W-:Y:S01]  /*2aa0*/  IMAD.WIDE.U32 R80, R14, c[0x0][0x268], R2 ;  /* 0x00009a000e507a25 */ /* 0x000fe200078e0002 */
[----:B------:R-:W-:-:S02]  /*2ab0*/  SEL R19, R7, R21, !P0 ;  /* 0x0000001507137207 */ /* 0x000fc40004000000 */
[CC--:B------:R-:W-:Y:S01]  /*2ac0*/  SEL R20, R7.reuse, R21.reuse, !P1 ;  /* 0x0000001507147207 */ /* 0x0c0fe20004800000 */
[----:B------:R-:W-:Y:S01]  /*2ad0*/  IMAD R2, R6, c[0x0][0x280], RZ ;  /* 0x0000a00006027a24 */ /* 0x000fe200078e02ff */
[----:B------:R-:W-:Y:S01]  /*2ae0*/  SEL R21, R7, R21, !P2 ;  /* 0x0000001507157207 */ /* 0x000fe20005000000 */
[----:B------:R-:W-:Y:S01]  /*2af0*/  IMAD R4, R13, c[0x0][0x268], RZ ;  /* 0x00009a000d047a24 */ /* 0x000fe200078e02ff */
[----:B------:R-:W-:Y:S01]  /*2b00*/  SEL R13, RZ, c[0x0][0x27c], !P0 ;  /* 0x00009f00ff0d7a07 */ /* 0x000fe20004000000 */
[----:B------:R-:W-:Y:S02]  /*2b10*/  IMAD R8, R242, c[0x0][0x284], R2 ;  /* 0x0000a100f2087a24 */ /* 0x000fe400078e0202 */
[----:B------:R-:W-:-:S04]  /*2b20*/  IMAD.WIDE.U32 R2, R16, c[0x0][0x210], R100 ;  /* 0x0000840010027a25 */ /* 0x000fc800078e0064 */
[----:B------:R-:W-:Y:S01]  /*2b30*/  IMAD.X R129, R12, 0x1, R6, P3 ;  /* 0x000000010c817824 */ /* 0x000fe200018e0606 */
[----:B------:R-:W-:Y:S01]  /*2b40*/  ULDC.U8 UR4, c[0x0][0x298] ;  /* 0x0000a60000047ab9 */ /* 0x000fe20000000000 */
[----:B------:R-:W-:Y:S01]  /*2b50*/  IMAD R11, R16, c[0x0][0x214], R3 ;  /* 0x00008500100b7a24 */ /* 0x000fe200078e0203 */
[----:B------:R-:W-:Y:S01]  /*2b60*/  ISETP.GE.AND P3, PT, R163, 0x1, PT ;  /* 0x00000001a300780c */ /* 0x000fe20003f66270 */
[----:B------:R-:W-:-:S04]  /*2b70*/  IMAD.WIDE.U32 R6, R242, c[0x0][0x290], R132 ;  /* 0x0000a400f2067a25 */ /* 0x000fc800078e0084 */
[C---:B------:R-:W-:Y:S02]  /*2b80*/  IMAD R12, R242.reuse, c[0x0][0x294], R9 ;  /* 0x0000a500f20c7a24 */ /* 0x040fe400078e0209 */
[----:B------:R-:W-:-:S04]  /*2b90*/  IMAD.WIDE.U32 R16, R242, c[0x0][0x290], R100 ;  /* 0x0000a400f2107a25 */ /* 0x000fc800078e0064 */
[----:B------:R-:W-:Y:S02]  /*2ba0*/  IMAD R34, R14, c[0x0][0x26c], R4 ;  /* 0x00009b000e227a24 */ /* 0x000fe400078e0204 */
[----:B------:R-:W-:-:S04]  /*2bb0*/  IMAD.WIDE.U32 R4, R242, c[0x0][0x280], R132 ;  /* 0x0000a000f2047a25 */ /* 0x000fc800078e0084 */
[----:B------:R-:W-:-:S04]  /*2bc0*/  IMAD.WIDE.U32 R14, R242, c[0x0][0x280], R100 ;  /* 0x0000a000f20e7a25 */ /* 0x000fc800078e0064 */
[----:B------:R-:W-:Y:S02]  /*2bd0*/  IMAD.IADD R7, R7, 0x1, R12 ;  /* 0x0000000107077824 */ /* 0x000fe400078e020c */
[----:B------:R-:W-:Y:S01]  /*2be0*/  IMAD.IADD R3, R12, 0x1, R17 ;  /* 0x000000010c037824 */ /* 0x000fe200078e0211 */
[----:B------:R-:W-:Y:S01]  /*2bf0*/  IADD3 R12, R100, R13, RZ ;  /* 0x0000000d640c7210 */ /* 0x000fe20007ffe0ff */
[----:B------:R-:W-:Y:S01]  /*2c00*/  IMAD.IADD R9, R5, 0x1, R8 ;  /* 0x0000000105097824 */ /* 0x000fe200078e0208 */
[----:B------:R-:W-:Y:S01]  /*2c10*/  SEL R13, RZ, c[0x0][0x27c], !P1 ;  /* 0x00009f00ff0d7a07 */ /* 0x000fe20004800000 */
[----:B------:R-:W-:Y:S02]  /*2c20*/  IMAD.IADD R5, R8, 0x1, R15 ;  /* 0x0000000108057824 */ /* 0x000fe400078e020f */
[----:B------:R-:W-:Y:S02]  /*2c30*/  IMAD.MOV.U32 R10, RZ, RZ, R2 ;  /* 0x000000ffff0a7224 */ /* 0x000fe400078e0002 */
[----:B------:R-:W-:-:S02]  /*2c40*/  IMAD.MOV.U32 R8, RZ, RZ, R4 ;  /* 0x000000ffff087224 */ /* 0x000fc400078e0004 */
[----:B------:R-:W-:Y:S01]  /*2c50*/  IMAD.MOV.U32 R4, RZ, RZ, R14 ;  /* 0x000000ffff047224 */ /* 0x000fe200078e000e */
[----:B------:R-:W-:Y:S01]  /*2c60*/  SHF.R.S32.HI R14, RZ, 0x1f, R12 ;  /* 0x0000001fff0e7819 */ /* 0x000fe2000001140c */
[----:B------:R-:W-:Y:S01]  /*2c70*/  IMAD.MOV.U32 R2, RZ, RZ, R16 ;  /* 0x000000ffff027224 */ /* 0x000fe200078e0010 */
[----:B------:R-:W-:Y:S01]  /*2c80*/  SEL R16, RZ, c[0x0][0x27c], !P2 ;  /* 0x00009f00ff107a07 */ /* 0x000fe20005000000 */
[----:B------:R-:W-:Y:S01]  /*2c90*/  IMAD.IADD R13, R24, 0x1, R13 ;  /* 0x00000001180d7824 */ /* 0x000fe200078e020d */
[CC--:B------:R-:W-:Y:S02]  /*2ca0*/  LEA.HI R15, R14.reuse, R12.reuse, RZ, 0x3 ;  /* 0x0000000c0e0f7211 */ /* 0x0c0fe400078f18ff */
[----:B------:R-:W-:Y:S01]  /*2cb0*/  LEA.HI R23, R14, R12, RZ, 0x5 ;  /* 0x0000000c0e177211 */ /* 0x000fe200078f28ff */
[----:B------:R-:W-:Y:S01]  /*2cc0*/  IMAD.IADD R12, R25, 0x1, R16 ;  /* 0x00000001190c7824 */ /* 0x000fe200078e0210 */
[----:B------:R-:W-:Y:S02]  /*2cd0*/  SHF.R.S32.HI R16, RZ, 0x1f, R13 ;  /* 0x0000001fff107819 */ /* 0x000fe4000001140d */
[----:B------:R-:W-:-:S02]  /*2ce0*/  SHF.R.S32.HI R17, RZ, 0x1f, R19 ;  /* 0x0000001fff117819 */ /* 0x000fc40000011413 */
[CC--:B------:R-:W-:Y:S02]  /*2cf0*/  LEA.HI R14, R16.reuse, R13.reuse, RZ, 0x3 ;  /* 0x0000000d100e7211 */ /* 0x0c0fe400078f18ff */
[----:B------:R-:W-:Y:S02]  /*2d00*/  LEA.HI R22, R16, R13, RZ, 0x5 ;  /* 0x0000000d10167211 */ /* 0x000fe400078f28ff */
[----:B------:R-:W-:Y:S02]  /*2d10*/  LEA.HI R31, R17, R19, RZ, 0x4 ;  /* 0x00000013111f7211 */ /* 0x000fe400078f20ff */
[----:B------:R-:W-:Y:S02]  /*2d20*/  SHF.R.S32.HI R16, RZ, 0x1f, R21 ;  /* 0x0000001fff107819 */ /* 0x000fe40000011415 */
[----:B------:R-:W-:Y:S02]  /*2d30*/  SHF.R.S32.HI R17, RZ, 0x1f, R12 ;  /* 0x0000001fff117819 */ /* 0x000fe4000001140c */
[----:B------:R-:W-:-:S02]  /*2d40*/  SHF.R.S32.HI R19, RZ, 0x1f, R20 ;  /* 0x0000001fff137819 */ /* 0x000fc40000011414 */
[----:B------:R-:W-:Y:S02]  /*2d50*/  LEA.HI R26, R16, R21, RZ, 0x4 ;  /* 0x00000015101a7211 */ /* 0x000fe400078f20ff */
[CC--:B------:R-:W-:Y:S02]  /*2d60*/  LEA.HI R13, R17.reuse, R12.reuse, RZ, 0x3 ;  /* 0x0000000c110d7211 */ /* 0x0c0fe400078f18ff */
[----:B------:R-:W-:Y:S02]  /*2d70*/  LEA.HI R28, R17, R12, RZ, 0x5 ;  /* 0x0000000c111c7211 */ /* 0x000fe400078f28ff */
[----:B------:R-:W-:Y:S02]  /*2d80*/  SHF.R.S32.HI R16, RZ, 0x5, R23 ;  /* 0x00000005ff107819 */ /* 0x000fe40000011417 */
[----:B------:R-:W-:Y:S02]  /*2d90*/  SHF.R.S32.HI R12, RZ, 0x5, R22 ;  /* 0x00000005ff0c7819 */ /* 0x000fe40000011416 */
[----:B------:R-:W-:Y:S01]  /*2da0*/  LEA.HI R29, R19, R20, RZ, 0x4 ;  /* 0x00000014131d7211 */ /* 0x000fe200078f20ff */
[----:B------:R-:W-:-:S02]  /*2db0*/  IMAD R21, R27, c[0x0][0x218], RZ ;  /* 0x000086001b157a24 */ /* 0x000fc400078e02ff */
[C---:B------:R-:W-:Y:S01]  /*2dc0*/  IMAD.WIDE.U32 R98, R18.reuse, c[0x0][0x218], R10 ;  /* 0x0000860012627a25 */ /* 0x040fe200078e000a */
[----:B------:R-:W-:Y:S02]  /*2dd0*/  SHF.R.S32.HI R10, RZ, 0x4, R31 ;  /* 0x00000004ff0a7819 */ /* 0x000fe4000001141f */
[----:B------:R-:W-:Y:S01]  /*2de0*/  SHF.R.S32.HI R11, RZ, 0x4, R29 ;  /* 0x00000004ff0b7819 */ /* 0x000fe2000001141d */
[----:B------:R-:W-:Y:S01]  /*2df0*/  IMAD R23, R18, c[0x0][0x21c], R21 ;  /* 0x0000870012177a24 */ /* 0x000fe200078e0215 */
[----:B------:R-:W-:Y:S02]  /*2e00*/  SHF.R.S32.HI R18, RZ, 0x5, R28 ;  /* 0x00000005ff127819 */ /* 0x000fe4000001141c */
[----:B------:R-:W-:-:S05]  /*2e10*/  LEA.HI.SX32 R11, R14, R11, 0x1d ;  /* 0x0000000b0e0b7211 */ /* 0x000fca00078feaff */
[----:B------:R-:W-:Y:S01]  /*2e20*/  IMAD.SHL.U32 R82, R11, 0x8, RZ ;  /* 0x000000080b527824 */ /* 0x000fe200078e00ff */
[----:B------:R-:W-:Y:S01]  /*2e30*/  IADD3 R124, P1, P0, R76, R160, R100 ;  /* 0x000000a04c7c7210 */ /* 0x000fe2000783e064 */
[C---:B------:R-:W-:Y:S01]  /*2e40*/  IMAD R150, R138.reuse, c[0x0][0x1e4], RZ ;  /* 0x000079008a967a24 */ /* 0x040fe200078e02ff */
[----:B------:R-:W-:Y:S01]  /*2e50*/  ISETP.NE.AND P2, PT, RZ, UR4, PT ;  /* 0x00000004ff007c0c */ /* 0x000fe2000bf45270 */
[C---:B------:R-:W-:Y:S01]  /*2e60*/  IMAD R151, R138.reuse, c[0x0][0x284], RZ ;  /* 0x0000a1008a977a24 */ /* 0x040fe200078e02ff */
[----:B------:R-:W-:Y:S01]  /*2e70*/  LOP3.LUT R104, R15, 0xfffffff8, RZ, 0xc0, !PT ;  /* 0xfffffff80f687812 */ /* 0x000fe200078ec0ff */
[----:B------:R-:W-:Y:S01]  /*2e80*/  IMAD R156, R138, c[0x0][0x294], RZ ;  /* 0x0000a5008a9c7a24 */ /* 0x000fe200078e02ff */
[----:B------:R-:W-:Y:S01]  /*2e90*/  LOP3.LUT R103, R14, 0xfffffff8, RZ, 0xc0, !PT ;  /* 0xfffffff80e677812 */ /* 0x000fe200078ec0ff */
[----:B------:R-:W-:Y:S01]  /*2ea0*/  IMAD.WIDE.U32 R142, R138, c[0x0][0x1e0], RZ ;  /* 0x000078008a8e7a25 */ /* 0x000fe200078e00ff */
[----:B------:R-:W-:-:S03]  /*2eb0*/  LOP3.LUT R102, R13, 0xfffffff8, RZ, 0xc0, !PT ;  /* 0xfffffff80d667812 */ /* 0x000fc600078ec0ff */
[----:B------:R-:W-:-:S04]  /*2ec0*/  IMAD.WIDE.U32 R140, R138, c[0x0][0x280], RZ ;  /* 0x0000a0008a8c7a25 */ /* 0x000fc800078e00ff */
[----:B------:R-:W-:-:S04]  /*2ed0*/  IMAD.WIDE.U32 R138, R138, c[0x0][0x290], RZ ;  /* 0x0000a4008a8a7a25 */ /* 0x000fc800078e00ff */
[----:B------:R-:W-:-:S04]  /*2ee0*/  IMAD.WIDE.U32 R94, R136, c[0x0][0x280], R8 ;  /* 0x0000a000885e7a25 */ /* 0x000fc800078e0008 */
[----:B------:R-:W-:-:S04]  /*2ef0*/  IMAD.WIDE.U32 R92, R136, c[0x0][0x290], R6 ;  /* 0x0000a400885c7a25 */ /* 0x000fc800078e0006 */
[----:B------:R-:W-:-:S04]  /*2f00*/  IMAD.WIDE.U32 R90, R136, c[0x0][0x280], R4 ;  /* 0x0000a000885a7a25 */ /* 0x000fc800078e0004 */
[----:B------:R-:W-:Y:S01]  /*2f10*/  IMAD.WIDE.U32 R88, R136, c[0x0][0x290], R2 ;  /* 0x0000a40088587a25 */ /* 0x000fe200078e0002 */
[----:B------:R-:W-:Y:S02]  /*2f20*/  P2R R123, PR, RZ, 0x4 ;  /* 0x00000004ff7b7803 */ /* 0x000fe40000000000 */
[----:B------:R-:W-:Y:S01]  /*2f30*/  IADD3.X R122, R78, R127, R101, P1, P0 ;  /* 0x0000007f4e7a7210 */ /* 0x000fe20000fe0465 */
[----:B------:R-:W-:Y:S01]  /*2f40*/  IMAD.IADD R150, R143, 0x1, R150 ;  /* 0x000000018f967824 */ /* 0x000fe200078e0296 */
[----:B------:R-:W-:Y:S01]  /*2f50*/  IADD3 R121, R99, R23, RZ ;  /* 0x0000001763797210 */ /* 0x000fe20007ffe0ff */
[----:B------:R-:W-:Y:S01]  /*2f60*/  IMAD.IADD R151, R141, 0x1, R151 ;  /* 0x000000018d977824 */ /* 0x000fe200078e0297 */
[----:B------:R-:W-:Y:S01]  /*2f70*/  SHF.R.S32.HI R115, RZ, 0x1f, R104 ;  /* 0x0000001fff737819 */ /* 0x000fe20000011468 */
[----:B------:R-:W-:Y:S01]  /*2f80*/  IMAD.IADD R156, R139, 0x1, R156 ;  /* 0x000000018b9c7824 */ /* 0x000fe200078e029c */
[----:B------:R-:W-:Y:S01]  /*2f90*/  SHF.R.S32.HI R114, RZ, 0x1f, R103 ;  /* 0x0000001fff727819 */ /* 0x000fe20000011467 */
[----:B------:R-:W-:Y:S01]  /*2fa0*/  IMAD.IADD R85, R81, 0x1, R34 ;  /* 0x0000000151557824 */ /* 0x000fe200078e0222 */
[----:B------:R-:W-:-:S02]  /*2fb0*/  SHF.R.S32.HI R113, RZ, 0x1f, R102 ;  /* 0x0000001fff717819 */ /* 0x000fc40000011466 */
[----:B------:R-:W-:Y:S02]  /*2fc0*/  SHF.R.S32.HI R109, RZ, 0x1f, R82 ;  /* 0x0000001fff6d7819 */ /* 0x000fe40000011452 */
[C---:B--2---:R-:W-:Y:S01]  /*2fd0*/  LOP3.LUT R19, R37.reuse, 0x18, R14, 0xf8, !PT ;  /* 0x0000001825137812 */ /* 0x044fe200078ef80e */
[--C-:B---3--:R-:W-:Y:S02]  /*2fe0*/  IMAD R20, R16, 0x600, R36.reuse ;  /* 0x0000060010147824 */ /* 0x108fe400078e0224 */
[----:B------:R-:W-:Y:S01]  /*2ff0*/  IMAD R16, R12, 0x600, R36 ;  /* 0x000006000c107824 */ /* 0x000fe200078e0224 */
[----:B------:R-:W-:Y:S02]  /*3000*/  LOP3.LUT R17, R37, 0x18, R15, 0xf8, !PT ;  /* 0x0000001825117812 */ /* 0x000fe400078ef80f */
[-C--:B----4-:R-:W-:Y:S02]  /*3010*/  LOP3.LUT R12, R19, R35.reuse, RZ, 0x3c, !PT ;  /* 0x00000023130c7212 */ /* 0x090fe400078e3cff */
[----:B------:R-:W-:-:S02]  /*3020*/  LOP3.LUT R17, R17, R35, RZ, 0x3c, !PT ;  /* 0x0000002311117212 */ /* 0x000fc400078e3cff */
[----:B------:R-:W-:Y:S02]  /*3030*/  IADD3 R27, R16, R12, RZ ;  /* 0x0000000c101b7210 */ /* 0x000fe40007ffe0ff */
[----:B------:R-:W-:Y:S02]  /*3040*/  SHF.R.S32.HI R16, RZ, 0x4, R26 ;  /* 0x00000004ff107819 */ /* 0x000fe4000001141a */
[----:B------:R-:W-:Y:S01]  /*3050*/  LEA.HI.SX32 R12, R15, R10, 0x1d ;  /* 0x0000000a0f0c7211 */ /* 0x000fe200078feaff */
[----:B------:R-:W-:Y:S01]  /*3060*/  IMAD.IADD R33, R20, 0x1, R17 ;  /* 0x0000000114217824 */ /* 0x000fe200078e0211 */
[----:B------:R-:W-:Y:S01]  /*3070*/  LEA.HI.SX32 R10, R13, R16, 0x1d ;  /* 0x000000100d0a7211 */ /* 0x000fe200078feaff */
[----:B------:R-:W-:Y:S01]  /*3080*/  IMAD R22, R18, 0x600, R36 ;  /* 0x0000060012167824 */ /* 0x000fe200078e0224 */
[----:B------:R-:W-:Y:S02]  /*3090*/  SHF.R.S32.HI R17, RZ, 0x1f, R12 ;  /* 0x0000001fff117819 */ /* 0x000fe4000001140c */
[----:B------:R-:W-:-:S02]  /*30a0*/  SHF.R.S32.HI R16, RZ, 0x1f, R11 ;  /* 0x0000001fff107819 */ /* 0x000fc4000001140b */
[----:B------:R-:W-:Y:S01]  /*30b0*/  SHF.R.S32.HI R18, RZ, 0x1f, R10 ;  /* 0x0000001fff127819 */ /* 0x000fe2000001140a */
[----:B------:R-:W-:Y:S01]  /*30c0*/  IMAD.SHL.U32 R83, R12, 0x8, RZ ;  /* 0x000000080c537824 */ /* 0x000fe200078e00ff */
[----:B------:R-:W-:Y:S02]  /*30d0*/  LEA.HI R19, R17, R12, RZ, 0x2 ;  /* 0x0000000c11137211 */ /* 0x000fe400078f10ff */
[----:B------:R-:W-:Y:S01]  /*30e0*/  LEA.HI R17, R16, R11, RZ, 0x2 ;  /* 0x0000000b10117211 */ /* 0x000fe200078f10ff */
[----:B------:R-:W-:Y:S01]  /*30f0*/  IMAD.SHL.U32 R84, R10, 0x8, RZ ;  /* 0x000000080a547824 */ /* 0x000fe200078e00ff */
[----:B------:R-:W-:Y:S02]  /*3100*/  LEA.HI R11, R18, R10, RZ, 0x2 ;  /* 0x0000000a120b7211 */ /* 0x000fe400078f10ff */
[C---:B------:R-:W-:Y:S02]  /*3110*/  LOP3.LUT R20, R37.reuse, 0x18, R13, 0xf8, !PT ;  /* 0x0000001825147812 */ /* 0x040fe400078ef80d */
[----:B------:R-:W-:-:S02]  /*3120*/  LOP3.LUT R16, R37, 0x18, R83, 0xf8, !PT ;  /* 0x0000001825107812 */ /* 0x000fc400078ef853 */
[----:B------:R-:W-:Y:S02]  /*3130*/  SHF.R.S32.HI R17, RZ, 0x2, R17 ;  /* 0x00000002ff117819 */ /* 0x000fe40000011411 */
[----:B------:R-:W-:Y:S02]  /*3140*/  SHF.R.S32.HI R10, RZ, 0x2, R11 ;  /* 0x00000002ff0a7819 */ /* 0x000fe4000001140b */
[-C--:B------:R-:W-:Y:S02]  /*3150*/  LOP3.LUT R21, R20, R35.reuse, RZ, 0x3c, !PT ;  /* 0x0000002314157212 */ /* 0x080fe400078e3cff */
[C---:B------:R-:W-:Y:S02]  /*3160*/  LOP3.LUT R12, R37.reuse, 0x18, R82, 0xf8, !PT ;  /* 0x00000018250c7812 */ /* 0x040fe400078ef852 */
[----:B------:R-:W-:Y:S02]  /*3170*/  LOP3.LUT R20, R37, 0x18, R84, 0xf8, !PT ;  /* 0x0000001825147812 */ /* 0x000fe400078ef854 */
[----:B------:R-:W-:Y:S01]  /*3180*/  SHF.R.S32.HI R18, RZ, 0x2, R19 ;  /* 0x00000002ff127819 */ /* 0x000fe20000011413 */
[--C-:B------:R-:W-:Y:S01]  /*3190*/  IMAD R11, R10, 0x600, R36.reuse ;  /* 0x000006000a0b7824 */ /* 0x100fe200078e0224 */
[-C--:B------:R-:W-:Y:S01]  /*31a0*/  LOP3.LUT R19, R16, R35.reuse, RZ, 0x3c, !PT ;  /* 0x0000002310137212 */ /* 0x080fe200078e3cff */
[----:B------:R-:W-:Y:S01]  /*31b0*/  IMAD R16, R17, 0x600, R36 ;  /* 0x0000060011107824 */ /* 0x000fe200078e0224 */
[----:B------:R-:W-:-:S02]  /*31c0*/  LOP3.LUT R12, R12, R35, RZ, 0x3c, !PT ;  /* 0x000000230c0c7212 */ /* 0x000fc400078e3cff */
[----:B------:R-:W-:Y:S02]  /*31d0*/  LOP3.LUT R10, R20, R35, RZ, 0x3c, !PT ;  /* 0x00000023140a7212 */ /* 0x000fe400078e3cff */
[----:B------:R-:W-:Y:S01]  /*31e0*/  IADD3 R16, R16, R12, RZ ;  /* 0x0000000c10107210 */ /* 0x000fe20007ffe0ff */
[----:B------:R-:W-:Y:S02]  /*31f0*/  IMAD R18, R18, 0x600, R36 ;  /* 0x0000060012127824 */ /* 0x000fe400078e0224 */
[----:B------:R-:W-:Y:S02]  /*3200*/  IMAD.IADD R12, R11, 0x1, R10 ;  /* 0x000000010b0c7824 */ /* 0x000fe400078e020a */
[C---:B------:R-:W-:Y:S02]  /*3210*/  IMAD R11, R32.reuse, c[0x0][0x280], RZ ;  /* 0x0000a000200b7a24 */ /* 0x040fe400078e02ff */
[----:B------:R-:W-:Y:S02]  /*3220*/  IMAD R10, R32, c[0x0][0x290], RZ ;  /* 0x0000a400200a7a24 */ /* 0x000fe400078e02ff */
[----:B------:R-:W-:-:S02]  /*3230*/  IMAD.IADD R17, R22, 0x1, R21 ;  /* 0x0000000116117824 */ /* 0x000fc400078e0215 */
[----:B------:R-:W-:Y:S02]  /*3240*/  IMAD.IADD R18, R18, 0x1, R19 ;  /* 0x0000000112127824 */ /* 0x000fe400078e0213 */
[C---:B------:R-:W-:Y:S02]  /*3250*/  IMAD R11, R136.reuse, c[0x0][0x284], R11 ;  /* 0x0000a100880b7a24 */ /* 0x040fe400078e020b */
[----:B------:R-:W-:Y:S01]  /*3260*/  IMAD R10, R136, c[0x0][0x294], R10 ;  /* 0x0000a500880a7a24 */ /* 0x000fe200078e020a */
[----:B------:R-:W-:Y:S01]  /*3270*/  SHF.L.U32 R116, R27, 0x1, RZ ;  /* 0x000000011b747819 */ /* 0x000fe200000006ff */
[----:B------:R-:W-:Y:S01]  /*3280*/  IMAD.IADD R120, R95, 0x1, R11 ;  /* 0x000000015f787824 */ /* 0x000fe200078e020b */
[----:B------:R-:W-:Y:S01]  /*3290*/  SHF.R.S32.HI R110, RZ, 0x1f, R83 ;  /* 0x0000001fff6e7819 */ /* 0x000fe20000011453 */
[----:B------:R-:W-:Y:S01]  /*32a0*/  IMAD.IADD R118, R11, 0x1, R91 ;  /* 0x000000010b767824 */ /* 0x000fe200078e025b */
[----:B------:R-:W-:Y:S01]  /*32b0*/  SHF.R.S32.HI R108, RZ, 0x1f, R84 ;  /* 0x0000001fff6c7819 */ /* 0x000fe20000011454 */
[----:B------:R-:W-:-:S02]  /*32c0*/  IMAD.IADD R119, R93, 0x1, R10 ;  /* 0x000000015d777824 */ /* 0x000fc400078e020a */
[----:B------:R-:W-:Y:S02]  /*32d0*/  IMAD.IADD R112, R10, 0x1, R89 ;  /* 0x000000010a707824 */ /* 0x000fe400078e0259 */
[----:B------:R-:W-:Y:S02]  /*32e0*/  IMAD.SHL.U32 R117, R33, 0x2, RZ ;  /* 0x0000000221757824 */ /* 0x000fe400078e00ff */
[----:B------:R-:W-:Y:S02]  /*32f0*/  IMAD.SHL.U32 R111, R17, 0x2, RZ ;  /* 0x00000002116f7824 */ /* 0x000fe400078e00ff */
[----:B------:R-:W-:Y:S02]  /*3300*/  IMAD.SHL.U32 R107, R18, 0x2, RZ ;  /* 0x00000002126b7824 */ /* 0x000fe400078e00ff */
[----:B------:R-:W-:Y:S02]  /*3310*/  IMAD.SHL.U32 R106, R16, 0x2, RZ ;  /* 0x00000002106a7824 */ /* 0x000fe400078e00ff */
[----:B------:R-:W-:Y:S01]  /*3320*/  IMAD.SHL.U32 R105, R12, 0x2, RZ ;  /* 0x000000020c697824 */ /* 0x000fe200078e00ff */
[----:B------:R-:W-:Y:S06]  /*3330*/  BAR.SYNC.DEFER_BLOCKING 0x0 ;  /* 0x0000000000007b1d */ /* 0x000fec0000010000 */
.L_x_204:
[-C--:B-1----:R-:W-:Y:S01]  /*3340*/  IMAD R2, R150, R30.reuse, RZ ;  /* 0x0000001e96027224 */ /* 0x082fe200078e02ff */
[----:B------:R-:W-:Y:S01]  /*3350*/  SHF.R.S32.HI R79, RZ, 0x1f, R30 ;  /* 0x0000001fff4f7819 */ /* 0x000fe2000001141e */
[----:B------:R-:W-:Y:S01]  /*3360*/  IMAD.WIDE.U32 R10, R142, R30, RZ ;  /* 0x0000001e8e0a7225 */ /* 0x000fe200078e00ff */
[----:B------:R-:W-:Y:S04]  /*3370*/  DEPBAR.LE SB0, 0x0 ;  /* 0x000080000000791a */ /* 0x000fe80000000000 */
[----:B------:R-:W-:Y:S01]  /*3380*/  WARPSYNC 0xffffffff ;  /* 0xffffffff00007948 */ /* 0x000fe20003800000 */
[----:B------:R-:W-:Y:S01]  /*3390*/  BAR.SYNC.DEFER_BLOCKING 0x0 ;  /* 0x0000000000007b1d */ /* 0x000fe20000010000 */
[----:B------:R-:W-:Y:S01]  /*33a0*/  ISETP.GE.AND P2, PT, R163, 0x1, PT ;  /* 0x00000001a300780c */ /* 0x000fe20003f46270 */
[----:B------:R-:W-:Y:S01]  /*33b0*/  IMAD R3, R79, R142, R2 ;  /* 0x0000008e4f037224 */ /* 0x000fe200078e0202 */
[----:B------:R-:W-:Y:S03]  /*33c0*/  IADD3 R2, P1, R124, R10, RZ ;  /* 0x0000000a7c027210 */ /* 0x000fe60007f3e0ff */
[----:B------:R-:W-:Y:S01]  /*33d0*/  IMAD.IADD R12, R11, 0x1, R3 ;  /* 0x000000010b0c7824 */ /* 0x000fe200078e0203 */
[----:B------:R-:W-:Y:S03]  /*33e0*/  LEA R52, P0, R2, c[0x0][0x1c8], 0x1 ;  /* 0x0000720002347a11 */ /* 0x000fe600078008ff */
[----:B------:R-:W-:Y:S05]  /*33f0*/  IMAD.X R3, R12, 0x1, R122, P1 ;  /* 0x000000010c037824 */ /* 0x000fea00008e067a */
[----:B------:R-:W-:Y:S01]  /*3400*/  LEA.HI.X R53, R2, c[0x0][0x1cc], R3, 0x1, P0 ;  /* 0x0000730002357a11 */ /* 0x000fe200000f0c03 */
[----:B------:R-:W-:Y:S01]  /*3410*/  BSSY B1, `(.L_x_178) ;  /* 0x000038a000017945 */ /* 0x000fe20003800000 */
[----:B------:R-:W-:-:S05]  /*3420*/  @!P2 BRA `(.L_x_179) ;  /* 0x000036e00000a947 */ /* 0x000fca0003800000 */
[-C--:B------:R-:W-:Y:S01]  /*3430*/  IMAD R4, R151, R30.reuse, RZ ;  /* 0x0000001e97047224 */ /* 0x080fe200078e02ff */
[----:B------:R-:W-:Y:S01]  /*3440*/  ISETP.NE.AND P2, PT, R123, RZ, PT ;  /* 0x000000ff7b00720c */ /* 0x000fe20003f45270 */
[-C--:B------:R-:W-:Y:S02]  /*3450*/  IMAD R3, R156, R30.reuse, RZ ;  /* 0x0000001e9c037224 */ /* 0x080fe400078e02ff */
[----:B------:R-:W-:Y:S02]  /*3460*/  IMAD R2, R30, -0x30, R0 ;  /* 0xffffffd01e027824 */ /* 0x000fe400078e0200 */
[-C--:B------:R-:W-:Y:S03]  /*3470*/  IMAD.WIDE.U32 R8, R140, R30.reuse, RZ ;  /* 0x0000001e8c087225 */ /* 0x080fe600078e00ff */
[----:B------:R-:W-:Y:S01]  /*3480*/  IMNMX R75, R2, 0x30, PT ;  /* 0x00000030024b7817 */ /* 0x000fe20003800200 */
[----:B------:R-:W-:Y:S04]  /*3490*/  IMAD.WIDE.U32 R26, R138, R30, RZ ;  /* 0x0000001e8a1a7225 */ /* 0x000fe800078e00ff */
[C---:B------:R-:W-:Y:S02]  /*34a0*/  IMAD R4, R79.reuse, R140, R4 ;  /* 0x0000008c4f047224 */ /* 0x040fe400078e0204 */
[----:B------:R-:W-:Y:S03]  /*34b0*/  IMAD R3, R79, R138, R3 ;  /* 0x0000008a4f037224 */ /* 0x000fe600078e0203 */
[----:B------:R-:W-:Y:S02]  /*34c0*/  IADD3 R28, R9, R4, RZ ;  /* 0x00000004091c7210 */ /* 0x000fe40007ffe0ff */
[----:B------:R-:W-:Y:S01]  /*34d0*/  IADD3 R29, R27, R3, RZ ;  /* 0x000000031b1d7210 */ /* 0x000fe20007ffe0ff */
[----:B------:R-:W-:-:S05]  /*34e0*/  @!P2 BRA `(.L_x_180) ;  /* 0x00001b500000a947 */ /* 0x000fca0003800000 */
[----:B------:R-:W-:Y:S01]  /*34f0*/  ISETP.GE.AND P1, PT, R242, R75, PT ;  /* 0x0000004bf200720c */ /* 0x000fe20003f26270 */
[----:B------:R-:W-:Y:S01]  /*3500*/  BSSY B0, `(.L_x_181) ;  /* 0x000003a000007945 */ /* 0x000fe20003800000 */
        /* <DEDUP_REMOVED lines=12> */
[----:B------:R-:W-:-:S05]  /*35d0*/  @P1 BRA `(.L_x_182) ;  /* 0x000002c000001947 */ /* 0x000fca0003800000 */
[----:B------:R-:W-:Y:S01]  /*35e0*/  IADD3 R2, P0, R94, R8, RZ ;  /* 0x000000085e027210 */ /* 0x000fe20007f1e0ff */
[----:B------:R-:W-:Y:S01]  /*35f0*/  CS2R R14, SRZ ;  /* 0x00000000000e7805 */ /* 0x000fe2000001ff00 */
[----:B------:R-:W-:Y:S01]  /*3600*/  CS2R R6, SRZ ;  /* 0x0000000000067805 */ /* 0x000fe2000001ff00 */
[----:B------:R-:W-:Y:S01]  /*3610*/  CS2R R36, SRZ ;  /* 0x0000000000247805 */ /* 0x000fe2000001ff00 */
[----:B------:R-:W-:Y:S01]  /*3620*/  CS2R R12, SRZ ;  /* 0x00000000000c7805 */ /* 0x000fe2000001ff00 */
[----:B------:R-:W-:Y:S01]  /*3630*/  IMAD.X R4, R28, 0x1, R120, P0 ;  /* 0x000000011c047824 */ /* 0x000fe200000e0678 */
[----:B------:R-:W-:Y:S01]  /*3640*/  IADD3 R3, P0, R92, R26, RZ ;  /* 0x0000001a5c037210 */ /* 0x000fe20007f1e0ff */
[----:B------:R-:W-:Y:S01]  /*3650*/  CS2R R38, SRZ ;  /* 0x0000000000267805 */ /* 0x000fe2000001ff00 */
[----:B------:R-:W-:Y:S01]  /*3660*/  CS2R R16, SRZ ;  /* 0x0000000000107805 */ /* 0x000fe2000001ff00 */
[----:B------:R-:W-:Y:S01]  /*3670*/  CS2R R40, SRZ ;  /* 0x0000000000287805 */ /* 0x000fe2000001ff00 */
[----:B------:R-:W-:Y:S01]  /*3680*/  CS2R R18, SRZ ;  /* 0x0000000000127805 */ /* 0x000fe2000001ff00 */
[----:B------:R-:W-:Y:S01]  /*3690*/  IMAD.X R5, R29, 0x1, R119, P0 ;  /* 0x000000011d057824 */ /* 0x000fe200000e0677 */
[C---:B------:R-:W-:Y:S01]  /*36a0*/  LEA R8, P0, R2.reuse, c[0x0][0x270], 0x1 ;  /* 0x00009c0002087a11 */ /* 0x040fe200078008ff */
[----:B------:R-:W-:Y:S01]  /*36b0*/  CS2R R42, SRZ ;  /* 0x00000000002a7805 */ /* 0x000fe2000001ff00 */
[----:B------:R-:W-:Y:S01]  /*36c0*/  CS2R R20, SRZ ;  /* 0x0000000000147805 */ /* 0x000fe2000001ff00 */
[----:B------:R-:W-:Y:S01]  /*36d0*/  CS2R R44, SRZ ;  /* 0x00000000002c7805 */ /* 0x000fe2000001ff00 */
[----:B------:R-:W-:Y:S02]  /*36e0*/  LEA.HI.X R9, R2, c[0x0][0x274], R4, 0x1, P0 ;  /* 0x00009d0002097a11 */ /* 0x000fe400000f0c04 */
[C---:B------:R-:W-:Y:S04]  /*36f0*/  LEA R4, P0, R3.reuse, c[0x0][0x288], 0x1 ;  /* 0x0000a20003047a11 */ /* 0x040fe800078008ff */
[----:B------:R-:W-:Y:S02]  /*3700*/  LEA.HI.X R5, R3, c[0x0][0x28c], R5, 0x1, P0 ;  /* 0x0000a30003057a11 */ /* 0x000fe400000f0c05 */
[----:B------:R-:W-:Y:S01]  /*3710*/  ISETP.GE.AND P0, PT, R132, c[0x0][0x27c], PT ;  /* 0x00009f0084007a0c */ /* 0x000fe20003f06270 */
[----:B------:R-:W-:Y:S11]  /*3720*/  CS2R R2, SRZ ;  /* 0x0000000000027805 */ /* 0x000ff6000001ff00 */
[----:B------:R-:W-:Y:S01]  /*3730*/  @!UPT UIADD3 URZ, URZ, URZ, URZ ;  /* 0x0000003f3f3ff290 */ /* 0x000fe2000fffe03f */
[----:B------:R1:W5:Y:S04]  /*3740*/  @!P0 LDG.E.64 R2, [R8.64] ;  /* 0x0000000608028981 */ /* 0x000368000c1e1b00 */
[----:B------:R1:W5:Y:S01]  /*3750*/  @!P0 LDG.E.64 R14, [R4.64] ;  /* 0x00000006040e8981 */ /* 0x000362000c1e1b00 */
[----:B------:R-:W-:Y:S11]  /*3760*/  ISETP.GE.AND P0, PT, R134, c[0x0][0x27c], PT ;  /* 0x00009f0086007a0c */ /* 0x000ff60003f06270 */
[----:B------:R-:W-:Y:S02]  /*3770*/  @!UPT UIADD3 URZ, URZ, URZ, URZ ;  /* 0x0000003f3f3ff290 */ /* 0x000fe4000fffe03f */
[----:B------:R1:W5:Y:S04]  /*3780*/  @!P0 LDG.E.64 R6, [R8.64+0x10] ;  /* 0x0000100608068981 */ /* 0x000368000c1e1b00 */
[----:B------:R1:W5:Y:S01]  /*3790*/  @!P0 LDG.E.64 R36, [R4.64+0x10] ;  /* 0x0000100604248981 */ /* 0x000362000c1e1b00 */
        /* <DEDUP_REMOVED lines=15> */
[----:B------:R1:W5:Y:S02]  /*3890*/  @!P0 LDG.E.64 R44, [R4.64+0x50] ;  /* 0x00005006042c8981 */ /* 0x000364000c1e1b00 */
.L_x_182:
[----:B------:R-:W-:Y:S05]  /*38a0*/  BSYNC B0 ;  /* 0x0000000000007941 */ /* 0x000fea0003800000 */
.L_x_181:
[----:B------:R-:W-:-:S05]  /*38b0*/  @P1 BRA `(.L_x_183) ;  /* 0x000033f000001947 */ /* 0x000fca0003800000 */
[----:B-1---5:R-:W-:Y:S01]  /*38c0*/  MOV R4, R19 ;  /* 0x0000001300047202 */ /* 0x022fe20000000f00 */
[----:B------:R-:W-:Y:S01]  /*38d0*/  IMAD.MOV.U32 R9, RZ, RZ, R20 ;  /* 0x000000ffff097224 */ /* 0x000fe200078e0014 */
[----:B------:R-:W-:Y:S01]  /*38e0*/  ISETP.GE.AND P0, PT, R100, c[0x0][0x1d4], PT ;  /* 0x0000750064007a0c */ /* 0x000fe20003f06270 */
[----:B------:R-:W-:Y:S01]  /*38f0*/  IMAD.MOV.U32 R8, RZ, RZ, R21 ;  /* 0x000000ffff087224 */ /* 0x000fe200078e0015 */
[----:B------:R-:W-:Y:S01]  /*3900*/  BSSY B0, `(.L_x_184) ;  /* 0x0000054000007945 */ /* 0x000fe20003800000 */
[----:B------:R-:W-:Y:S03]  /*3910*/  IMAD.MOV.U32 R5, RZ, RZ, R18 ;  /* 0x000000ffff057224 */ /* 0x000fe600078e0012 */
[----:B------:R-:W-:Y:S01]  /*3920*/  PRMT R28, R8, 0x5410, R9 ;  /* 0x00005410081c7816 */ /* 0x000fe20000000009 */
[----:B------:R-:W-:Y:S01]  /*3930*/  IMAD.MOV.U32 R9, RZ, RZ, R16 ;  /* 0x000000ffff097224 */ /* 0x000fe200078e0010 */
[----:B------:R-:W-:Y:S01]  /*3940*/  PRMT R27, R4, 0x5410, R5 ;  /* 0x00005410041b7816 */ /* 0x000fe20000000005 */
[----:B------:R-:W-:Y:S01]  /*3950*/  IMAD.MOV.U32 R8, RZ, RZ, R17 ;  /* 0x000000ffff087224 */ /* 0x000fe200078e0011 */
[----:B------:R-:W-:Y:S01]  /*3960*/  MOV R5, R12 ;  /* 0x0000000c00057202 */ /* 0x000fe20000000f00 */
        /* <DEDUP_REMOVED lines=11> */
[----:B------:R-:W-:Y:S02]  /*3a20*/  MOV R9, R42 ;  /* 0x0000002a00097202 */ /* 0x000fe40000000f00 */
[----:B------:R-:W-:Y:S02]  /*3a30*/  MOV R4, R41 ;  /* 0x0000002900047202 */ /* 0x000fe40000000f00 */
[----:B------:R-:W-:Y:S01]  /*3a40*/  PRMT R49, R9, 0x5410, R8 ;  /* 0x0000541009317816 */ /* 0x000fe20000000008 */
[----:B------:R-:W-:Y:S01]  /*3a50*/  IMAD.MOV.U32 R9, RZ, RZ, R38 ;  /* 0x000000ffff097224 */ /* 0x000fe200078e0026 */
[----:B------:R-:W-:Y:S01]  /*3a60*/  PRMT R48, R5, 0x5410, R4 ;  /* 0x0000541005307816 */ /* 0x000fe20000000004 */
[----:B------:R-:W-:Y:S01]  /*3a70*/  IMAD.MOV.U32 R8, RZ, RZ, R39 ;  /* 0x000000ffff087224 */ /* 0x000fe200078e0027 */
[----:B------:R-:W-:Y:S01]  /*3a80*/  MOV R5, R36 ;  /* 0x0000002400057202 */ /* 0x000fe20000000f00 */
[----:B------:R-:W-:Y:S03]  /*3a90*/  IMAD.MOV.U32 R4, RZ, RZ, R37 ;  /* 0x000000ffff047224 */ /* 0x000fe600078e0025 */
[----:B------:R-:W-:Y:S02]  /*3aa0*/  PRMT R47, R9, 0x5410, R8 ;  /* 0x00005410092f7816 */ /* 0x000fe40000000008 */
[----:B------:R-:W-:Y:S01]  /*3ab0*/  PRMT R46, R5, 0x5410, R4 ;  /* 0x00005410052e7816 */ /* 0x000fe20000000004 */
[----:B------:R-:W-:-:S05]  /*3ac0*/  @P0 BRA `(.L_x_185) ;  /* 0x0000037000000947 */ /* 0x000fca0003800000 */
[----:B------:R-:W-:Y:S01]  /*3ad0*/  ISETP.GE.AND P0, PT, R132, c[0x0][0x27c], PT ;  /* 0x00009f0084007a0c */ /* 0x000fe20003f06270 */
[----:B------:R-:W1:Y:S01]  /*3ae0*/  LDS.128 R8, [R232+0x2400] ;  /* 0x00240000e8087984 */ /* 0x000e620000000c00 */
[----:B------:R-:W-:Y:S01]  /*3af0*/  MOV R5, R2 ;  /* 0x0000000200057202 */ /* 0x000fe20000000f00 */
[----:B------:R-:W-:Y:S02]  /*3b00*/  IMAD.MOV.U32 R29, RZ, RZ, R14 ;  /* 0x000000ffff1d7224 */ /* 0x000fe400078e000e */
[----:B------:R-:W-:Y:S02]  /*3b10*/  IMAD.MOV.U32 R32, RZ, RZ, R15 ;  /* 0x000000ffff207224 */ /* 0x000fe400078e000f */
[----:B------:R-:W-:Y:S06]  /*3b20*/  IMAD.MOV.U32 R4, RZ, RZ, R3 ;  /* 0x000000ffff047224 */ /* 0x000fec00078e0003 */
[----:B------:R-:W-:Y:S02]  /*3b30*/  @!P0 SHF.R.U64 R31, R14, 0x10, R15 ;  /* 0x000000100e1f8819 */ /* 0x000fe4000000120f */
[----:B------:R-:W-:Y:S02]  /*3b40*/  @!P0 SHF.R.U64 R14, R2, 0x10, R3 ;  /* 0x00000010020e8819 */ /* 0x000fe40000001203 */
[----:B------:R-:W-:Y:S02]  /*3b50*/  @!P0 SHF.R.U32.HI R15, RZ, 0x10, R15 ;  /* 0x00000010ff0f8819 */ /* 0x000fe4000001160f */
[----:B------:R-:W-:Y:S02]  /*3b60*/  @!P0 SHF.R.U32.HI R2, RZ, 0x10, R3 ;  /* 0x00000010ff028819 */ /* 0x000fe40000011603 */
[----:B------:R-:W-:Y:S02]  /*3b70*/  @!P0 PRMT R31, R29, 0x5410, R31 ;  /* 0x000054101d1f8816 */ /* 0x000fe4000000001f */
[----:B------:R-:W-:Y:S02]  /*3b80*/  @!P0 PRMT R5, R5, 0x5410, R14 ;  /* 0x0000541005058816 */ /* 0x000fe4000000000e */
[----:B------:R-:W-:Y:S01]  /*3b90*/  @!P0 PRMT R34, R32, 0x5410, R15 ;  /* 0x0000541020228816 */ /* 0x000fe2000000000f */
[----:B------:R-:W-:Y:S01]  /*3ba0*/  @!P0 IMAD.U32 R14, R31, 0x10000, RZ ;  /* 0x000100001f0e8824 */ /* 0x000fe200078e00ff */
[----:B------:R-:W-:Y:S02]  /*3bb0*/  @!P0 PRMT R15, R4, 0x5410, R2 ;  /* 0x00005410040f8816 */ /* 0x000fe40000000002 */
[----:B------:R-:W-:Y:S02]  /*3bc0*/  @!P0 SHF.L.U32 R4, R5, 0x10, RZ ;  /* 0x0000001005048819 */ /* 0x000fe400000006ff */
[----:B------:R-:W-:Y:S02]  /*3bd0*/  @!P0 LOP3.LUT R31, R31, 0xffff0000, RZ, 0xc0, !PT ;  /* 0xffff00001f1f8812 */ /* 0x000fe400078ec0ff */
[----:B------:R-:W-:Y:S01]  /*3be0*/  @!P0 LOP3.LUT R5, R5, 0xffff0000, RZ, 0xc0, !PT ;  /* 0xffff000005058812 */ /* 0x000fe200078ec0ff */
[C---:B-1----:R-:W-:Y:S01]  /*3bf0*/  @!P0 IMAD.U32 R29, R8.reuse, 0x10000, RZ ;  /* 0x00010000081d8824 */ /* 0x042fe200078e00ff */
[----:B------:R-:W-:Y:S02]  /*3c00*/  @!P0 LOP3.LUT R2, R8, 0xffff0000, RZ, 0xc0, !PT ;  /* 0xffff000008028812 */ /* 0x000fe400078ec0ff */
[C---:B------:R-:W-:Y:S02]  /*3c10*/  @!P0 LOP3.LUT R3, R9.reuse, 0xffff0000, RZ, 0xc0, !PT ;  /* 0xffff000009038812 */ /* 0x040fe400078ec0ff */
[----:B------:R-:W-:Y:S01]  /*3c20*/  @!P0 SHF.L.U32 R32, R9, 0x10, RZ ;  /* 0x0000001009208819 */ /* 0x000fe200000006ff */
[C---:B------:R-:W-:Y:S02]  /*3c30*/  @!P0 FMUL.FTZ R33, R2.reuse, R14 ;  /* 0x0000000e02218220 */ /* 0x040fe40000410000 */
[-C--:B------:R-:W-:Y:S02]  /*3c40*/  @!P0 FMUL.FTZ R2, R2, R4.reuse ;  /* 0x0000000402028220 */ /* 0x080fe40000410000 */
[----:B------:R-:W-:Y:S02]  /*3c50*/  @!P0 FMUL.FTZ R35, R3, R31 ;  /* 0x0000001f03238220 */ /* 0x000fe40000410000 */
[----:B------:R-:W-:Y:S01]  /*3c60*/  @!P0 FFMA.FTZ R56, R29, R4, -R33 ;  /* 0x000000041d388223 */ /* 0x000fe20000010821 */
[----:B------:R-:W-:Y:S01]  /*3c70*/  @!P0 LOP3.LUT R4, R10, 0xffff0000, RZ, 0xc0, !PT ;  /* 0xffff00000a048812 */ /* 0x000fe200078ec0ff */
[----:B------:R-:W-:Y:S01]  /*3c80*/  @!P0 FFMA.FTZ R2, R14, R29, R2 ;  /* 0x0000001d0e028223 */ /* 0x000fe20000010002 */
[----:B------:R-:W-:Y:S01]  /*3c90*/  @!P0 SHF.L.U32 R33, R10, 0x10, RZ ;  /* 0x000000100a218819 */ /* 0x000fe200000006ff */
[C---:B------:R-:W-:Y:S01]  /*3ca0*/  @!P0 IMAD.U32 R29, R34.reuse, 0x10000, RZ ;  /* 0x00010000221d8824 */ /* 0x040fe200078e00ff */
[----:B------:R-:W-:Y:S01]  /*3cb0*/  @!P0 LOP3.LUT R34, R34, 0xffff0000, RZ, 0xc0, !PT ;  /* 0xffff000022228812 */ /* 0x000fe200078ec0ff */
[C---:B------:R-:W-:Y:S01]  /*3cc0*/  @!P0 IMAD.U32 R14, R15.reuse, 0x10000, RZ ;  /* 0x000100000f0e8824 */ /* 0x040fe200078e00ff */
[----:B------:R-:W-:Y:S01]  /*3cd0*/  @!P0 LOP3.LUT R15, R15, 0xffff0000, RZ, 0xc0, !PT ;  /* 0xffff00000f0f8812 */ /* 0x000fe200078ec0ff */
[-C--:B------:R-:W-:Y:S02]  /*3ce0*/  @!P0 FMUL.FTZ R3, R3, R5.reuse ;  /* 0x0000000503038220 */ /* 0x080fe40000410000 */
[----:B------:R-:W-:Y:S01]  /*3cf0*/  @!P0 FFMA.FTZ R55, R32, R5, -R35 ;  /* 0x0000000520378223 */ /* 0x000fe20000010823 */
[C---:B------:R-:W-:Y:S01]  /*3d00*/  @!P0 LOP3.LUT R5, R11.reuse, 0xffff0000, RZ, 0xc0, !PT ;  /* 0xffff00000b058812 */ /* 0x040fe200078ec0ff */
[C---:B------:R-:W-:Y:S01]  /*3d10*/  @!P0 FMUL.FTZ R51, R4.reuse, R29 ;  /* 0x0000001d04338220 */ /* 0x040fe20000410000 */
[----:B------:R-:W-:Y:S01]  /*3d20*/  @!P0 SHF.L.U32 R35, R11, 0x10, RZ ;  /* 0x000000100b238819 */ /* 0x000fe200000006ff */
[----:B------:R-:W-:Y:S02]  /*3d30*/  @!P0 FMUL.FTZ R4, R4, R14 ;  /* 0x0000000e04048220 */ /* 0x000fe40000410000 */
[C---:B------:R-:W-:Y:S02]  /*3d40*/  @!P0 FMUL.FTZ R54, R5.reuse, R34 ;  /* 0x0000002205368220 */ /* 0x040fe40000410000 */
[----:B------:R-:W-:Y:S02]  /*3d50*/  @!P0 FMUL.FTZ R5, R5, R15 ;  /* 0x0000000f05058220 */ /* 0x000fe40000410000 */
[----:B------:R-:W-:Y:S02]  /*3d60*/  @!P0 FFMA.FTZ R3, R31, R32, R3 ;  /* 0x000000201f038223 */ /* 0x000fe40000010003 */
[----:B------:R-:W-:Y:S02]  /*3d70*/  @!P0 FFMA.FTZ R4, R29, R33, R4 ;  /* 0x000000211d048223 */ /* 0x000fe40000010004 */
[----:B------:R-:W-:Y:S01]  /*3d80*/  @!P0 FFMA.FTZ R51, R33, R14, -R51 ;  /* 0x0000000e21338223 */ /* 0x000fe20000010833 */
[----:B------:R-:W-:Y:S01]  /*3d90*/  @!P0 F2FP.BF16.PACK_AB R14, R3, R55 ;  /* 0x00000037030e823e */ /* 0x000fe200000010ff */
[----:B------:R-:W-:Y:S01]  /*3da0*/  @!P0 FFMA.FTZ R54, R35, R15, -R54 ;  /* 0x0000000f23368223 */ /* 0x000fe20000010836 */
[----:B------:R-:W-:Y:S01]  /*3db0*/  @!P0 F2FP.BF16.PACK_AB R15, R2, R56 ;  /* 0x00000038020f823e */ /* 0x000fe200000010ff */
[----:B------:R-:W-:Y:S01]  /*3dc0*/  @!P0 FFMA.FTZ R5, R34, R35, R5 ;  /* 0x0000002322058223 */ /* 0x000fe20000010005 */
[----:B------:R-:W-:Y:S02]  /*3dd0*/  @!P0 F2FP.BF16.PACK_AB R3, R4, R51 ;  /* 0x000000330403823e */ /* 0x000fe400000010ff */
[----:B------:R-:W-:Y:S01]  /*3de0*/  @!P0 MOV R9, R14 ;  /* 0x0000000e00098202 */ /* 0x000fe20000000f00 */
[----:B------:R-:W-:Y:S01]  /*3df0*/  @!P0 IMAD.MOV.U32 R8, RZ, RZ, R15 ;  /* 0x000000ffff088224 */ /* 0x000fe200078e000f */
[----:B------:R-:W-:Y:S01]  /*3e00*/  @!P0 F2FP.BF16.PACK_AB R2, R5, R54 ;  /* 0x000000360502823e */ /* 0x000fe200000010ff */
[----:B------:R-:W-:Y:S03]  /*3e10*/  @!P0 IMAD.MOV.U32 R10, RZ, RZ, R3 ;  /* 0x000000ffff0a8224 */ /* 0x000fe600078e0003 */
[----:B------:R-:W-:Y:S05]  /*3e20*/  @!P0 MOV R11, R2 ;  /* 0x00000002000b8202 */ /* 0x000fea0000000f00 */
[----:B------:R1:W-:Y:S02]  /*3e30*/  STG.E.128 [R52.64], R8 ;  /* 0x0000000834007986 */ /* 0x0003e4000c101d06 */
.L_x_185:
[----:B------:R-:W-:Y:S05]  /*3e40*/  BSYNC B0 ;  /* 0x0000000000007941 */ /* 0x000fea0003800000 */
.L_x_184:
[----:B------:R-:W-:Y:S01]  /*3e50*/  ISETP.GE.AND P0, PT, R24, c[0x0][0x1d4], PT ;  /* 0x0000750018007a0c */ /* 0x000fe20003f06270 */
[----:B------:R-:W-:Y:S01]  /*3e60*/  @!UPT UIADD3 URZ, URZ, URZ, URZ ;  /* 0x0000003f3f3ff290 */ /* 0x000fe2000fffe03f */
[----:B------:R-:W-:Y:S11]  /*3e70*/  BSSY B0, `(.L_x_186) ;  /* 0x0000036000007945 */ /* 0x000ff60003800000 */
[----:B------:R-:W-:-:S05]  /*3e80*/  @P0 BRA `(.L_x_187) ;  /* 0x0000034000000947 */ /* 0x000fca0003800000 */
[----:B------:R-:W-:Y:S01]  /*3e90*/  ISETP.GE.AND P0, PT, R134, c[0x0][0x27c], PT ;  /* 0x00009f0086007a0c */ /* 0x000fe20003f06270 */
[----:B-1----:R-:W1:Y:S11]  /*3ea0*/  LDS.128 R8, [R233+0x2400] ;  /* 0x00240000e9087984 */ /* 0x002e760000000c00 */
[----:B------:R-:W-:Y:S01]  /*3eb0*/  @!UPT UIADD3 URZ, URZ, URZ, URZ ;  /* 0x0000003f3f3ff290 */ /* 0x000fe2000fffe03f */
[----:B------:R-:W-:Y:S02]  /*3ec0*/  @!P0 SHF.R.U64 R5, R36, 0x10, R37 ;  /* 0x0000001024058819 */ /* 0x000fe40000001225 */
[--C-:B------:R-:W-:Y:S02]  /*3ed0*/  @!P0 SHF.R.U64 R2, R6, 0x10, R7.reuse ;  /* 0x0000001006028819 */ /* 0x100fe40000001207 */
[----:B------:R-:W-:Y:S02]  /*3ee0*/  @!P0 SHF.R.U32.HI R3, RZ, 0x10, R7 ;  /* 0x00000010ff038819 */ /* 0x000fe40000011607 */
[----:B------:R-:W-:Y:S02]  /*3ef0*/  @!P0 PRMT R5, R46, 0x5410, R5 ;  /* 0x000054102e058816 */ /* 0x000fe40000000005 */
[C---:B------:R-:W-:Y:S02]  /*3f00*/  @!P0 PRMT R2, R22.reuse, 0x5432, R2 ;  /* 0x0000543216028816 */ /* 0x040fe40000000002 */
[----:B------:R-:W-:Y:S01]  /*3f10*/  @!P0 SHF.R.U32.HI R4, RZ, 0x10, R37 ;  /* 0x00000010ff048819 */ /* 0x000fe20000011625 */
[C---:B------:R-:W-:Y:S01]  /*3f20*/  @!P0 IMAD.U32 R14, R5.reuse, 0x10000, RZ ;  /* 0x00010000050e8824 */ /* 0x040fe200078e00ff */
[----:B------:R-:W-:Y:S01]  /*3f30*/  @!P0 PRMT R6, R22, 0x5410, R3 ;  /* 0x0000541016068816 */ /* 0x000fe20000000003 */
[----:B------:R-:W-:Y:S01]  /*3f40*/  @!P0 IMAD.U32 R7, R2, 0x10000, RZ ;  /* 0x0001000002078824 */ /* 0x000fe200078e00ff */
[----:B------:R-:W-:Y:S02]  /*3f50*/  @!P0 PRMT R31, R46, 0x5432, R4 ;  /* 0x000054322e1f8816 */ /* 0x000fe40000000004 */
[----:B------:R-:W-:Y:S02]  /*3f60*/  @!P0 LOP3.LUT R22, R5, 0xffff0000, RZ, 0xc0, !PT ;  /* 0xffff000005168812 */ /* 0x000fe400078ec0ff */
[----:B------:R-:W-:Y:S01]  /*3f70*/  @!P0 LOP3.LUT R5, R2, 0xffff0000, RZ, 0xc0, !PT ;  /* 0xffff000002058812 */ /* 0x000fe200078ec0ff */
[C---:B-1----:R-:W-:Y:S01]  /*3f80*/  @!P0 IMAD.U32 R29, R9.reuse, 0x10000, RZ ;  /* 0x00010000091d8824 */ /* 0x042fe200078e00ff */
[C---:B------:R-:W-:Y:S02]  /*3f90*/  @!P0 LOP3.LUT R3, R8.reuse, 0xffff0000, RZ, 0xc0, !PT ;  /* 0xffff000008038812 */ /* 0x040fe400078ec0ff */
[----:B------:R-:W-:Y:S02]  /*3fa0*/  @!P0 LOP3.LUT R4, R9, 0xffff0000, RZ, 0xc0, !PT ;  /* 0xffff000009048812 */ /* 0x000fe400078ec0ff */
[----:B------:R-:W-:Y:S01]  /*3fb0*/  @!P0 SHF.L.U32 R15, R8, 0x10, RZ ;  /* 0x00000010080f8819 */ /* 0x000fe200000006ff */
[C---:B------:R-:W-:Y:S02]  /*3fc0*/  @!P0 FMUL.FTZ R32, R3.reuse, R14 ;  /* 0x0000000e03208220 */ /* 0x040fe40000410000 */
[----:B------:R-:W-:Y:S02]  /*3fd0*/  @!P0 FMUL.FTZ R2, R3, R7 ;  /* 0x0000000703028220 */ /* 0x000fe40000410000 */
[C---:B------:R-:W-:Y:S02]  /*3fe0*/  @!P0 FMUL.FTZ R33, R4.reuse, R22 ;  /* 0x0000001604218220 */ /* 0x040fe40000410000 */
[----:B------:R-:W-:Y:S01]  /*3ff0*/  @!P0 FMUL.FTZ R3, R4, R5 ;  /* 0x0000000504038220 */ /* 0x000fe20000410000 */
[----:B------:R-:W-:Y:S01]  /*4000*/  @!P0 LOP3.LUT R4, R10, 0xffff0000, RZ, 0xc0, !PT ;  /* 0xffff00000a048812 */ /* 0x000fe200078ec0ff */
[----:B------:R-:W-:Y:S01]  /*4010*/  @!P0 FFMA.FTZ R36, R15, R7, -R32 ;  /* 0x000000070f248223 */ /* 0x000fe20000010820 */
[----:B------:R-:W-:Y:S01]  /*4020*/  @!P0 SHF.L.U32 R32, R11, 0x10, RZ ;  /* 0x000000100b208819 */ /* 0x000fe200000006ff */
[----:B------:R-:W-:Y:S01]  /*4030*/  @!P0 FFMA.FTZ R2, R14, R15, R2 ;  /* 0x0000000f0e028223 */ /* 0x000fe20000010002 */
[----:B------:R-:W-:Y:S01]  /*4040*/  @!P0 SHF.L.U32 R15, R10, 0x10, RZ ;  /* 0x000000100a0f8819 */ /* 0x000fe200000006ff */
[C---:B------:R-:W-:Y:S01]  /*4050*/  @!P0 IMAD.U32 R14, R31.reuse, 0x10000, RZ ;  /* 0x000100001f0e8824 */ /* 0x040fe200078e00ff */
[----:B------:R-:W-:Y:S01]  /*4060*/  @!P0 LOP3.LUT R31, R31, 0xffff0000, RZ, 0xc0, !PT ;  /* 0xffff00001f1f8812 */ /* 0x000fe200078ec0ff */
[C---:B------:R-:W-:Y:S01]  /*4070*/  @!P0 IMAD.U32 R7, R6.reuse, 0x10000, RZ ;  /* 0x0001000006078824 */ /* 0x040fe200078e00ff */
[----:B------:R-:W-:Y:S01]  /*4080*/  @!P0 LOP3.LUT R6, R6, 0xffff0000, RZ, 0xc0, !PT ;  /* 0xffff000006068812 */ /* 0x000fe200078ec0ff */
[----:B------:R-:W-:Y:S01]  /*4090*/  @!P0 FFMA.FTZ R35, R29, R5, -R33 ;  /* 0x000000051d238223 */ /* 0x000fe20000010821 */
[----:B------:R-:W-:Y:S01]  /*40a0*/  @!P0 LOP3.LUT R5, R11, 0xffff0000, RZ, 0xc0, !PT ;  /* 0xffff00000b058812 */ /* 0x000fe200078ec0ff */
[C---:B------:R-:W-:Y:S02]  /*40b0*/  @!P0 FMUL.FTZ R33, R4.reuse, R14 ;  /* 0x0000000e04218220 */ /* 0x040fe40000410000 */
        /* <DEDUP_REMOVED lines=10> */
[----:B------:R-:W-:Y:S01]  /*4160*/  @!P0 F2FP.BF16.PACK_AB R3, R4, R33 ;  /* 0x000000210403823e */ /* 0x000fe200000010ff */
[----:B------:R-:W-:Y:S01]  /*4170*/  @!P0 IMAD.MOV.U32 R8, RZ, RZ, R7 ;  /* 0x000000ffff088224 */ /* 0x000fe200078e0007 */
[----:B------:R-:W-:Y:S02]  /*4180*/  @!P0 MOV R9, R6 ;  /* 0x0000000600098202 */ /* 0x000fe40000000f00 */
[----:B------:R-:W-:Y:S01]  /*4190*/  @!P0 F2FP.BF16.PACK_AB R2, R5, R34 ;  /* 0x000000220502823e */ /* 0x000fe200000010ff */
[----:B------:R-:W-:Y:S03]  /*41a0*/  @!P0 IMAD.MOV.U32 R10, RZ, RZ, R3 ;  /* 0x000000ffff0a8224 */ /* 0x000fe600078e0003 */
[----:B------:R-:W-:Y:S05]  /*41b0*/  @!P0 MOV R11, R2 ;  /* 0x00000002000b8202 */ /* 0x000fea0000000f00 */
[----:B------:R1:W-:Y:S02]  /*41c0*/  STG.E.128 [R52.64+0x20], R8 ;  /* 0x0000200834007986 */ /* 0x0003e4000c101d06 */
.L_x_187:
[----:B------:R-:W-:Y:S05]  /*41d0*/  BSYNC B0 ;  /* 0x0000000000007941 */ /* 0x000fea0003800000 */
.L_x_186:
        /* <DEDUP_REMOVED lines=11> */
[----:B------:R-:W-:Y:S02]  /*4290*/  @!P0 PRMT R2, R23, 0x5432, R2 ;  /* 0x0000543217028816 */ /* 0x000fe40000000002 */
[----:B------:R-:W-:Y:S01]  /*42a0*/  @!P0 SHF.R.U32.HI R4, RZ, 0x10, R39 ;  /* 0x00000010ff048819 */ /* 0x000fe20000011627 */
[----:B------:R-:W-:Y:S01]  /*42b0*/  @!P0 IMAD.U32 R12, R5, 0x10000, RZ ;  /* 0x00010000050c8824 */ /* 0x000fe200078e00ff */
[----:B------:R-:W-:Y:S01]  /*42c0*/  @!P0 PRMT R6, R23, 0x5410, R3 ;  /* 0x0000541017068816 */ /* 0x000fe20000000003 */
[C---:B------:R-:W-:Y:S01]  /*42d0*/  @!P0 IMAD.U32 R7, R2.reuse, 0x10000, RZ ;  /* 0x0001000002078824 */ /* 0x040fe200078e00ff */
        /* <DEDUP_REMOVED lines=25> */
[-C--:B------:R-:W-:Y:S02]  /*4470*/  @!P0 FMUL.FTZ R5, R5, R6.reuse ;  /* 0x0000000605058220 */ /* 0x080fe40000410000 */
        /* <DEDUP_REMOVED lines=14> */
.L_x_189:
[----:B------:R-:W-:Y:S05]  /*4560*/  BSYNC B0 ;  /* 0x0000000000007941 */ /* 0x000fea0003800000 */
.L_x_188:
[----:B------:R-:W-:Y:S01]  /*4570*/  IADD3 R2, R100, 0x30, RZ ;  /* 0x0000003064027810 */ /* 0x000fe20007ffe0ff */
[----:B------:R-:W-:Y:S03]  /*4580*/  BSSY B0, `(.L_x_190) ;  /* 0x0000038000007945 */ /* 0x000fe60003800000 */
[----:B------:R-:W-:Y:S11]  /*4590*/  ISETP.GE.AND P0, PT, R2, c[0x0][0x1d4], PT ;  /* 0x0000750002007a0c */ /* 0x000ff60003f06270 */
[----:B------:R-:W-:Y:S02]  /*45a0*/  @!UPT UIADD3 URZ, URZ, URZ, URZ ;  /* 0x0000003f3f3ff290 */ /* 0x000fe4000fffe03f */
        /* <DEDUP_REMOVED lines=53> */
.L_x_191:
[----:B------:R-:W-:Y:S05]  /*4900*/  BSYNC B0 ;  /* 0x0000000000007941 */ /* 0x000fea0003800000 */
.L_x_190:
        /* <DEDUP_REMOVED lines=57> */
.L_x_193:
[----:B------:R-:W-:Y:S05]  /*4ca0*/  BSYNC B0 ;  /* 0x0000000000007941 */ /* 0x000fea0003800000 */
.L_x_192:
[----:B------:R-:W-:Y:S04]  /*4cb0*/  IADD3 R2, R100, 0x50, RZ ;  /* 0x0000005064027810 */ /* 0x000fe80007ffe0ff */
        /* <DEDUP_REMOVED lines=54> */
[----:B------:R1:W-:Y:S01]  /*5020*/  STG.E.128 [R52.64+0xa0], R8 ;  /* 0x0000a00834007986 */ /* 0x0003e2000c101d06 */
[----:B------:R-:W-:-:S05]  /*5030*/  BRA `(.L_x_183) ;  /* 0x00001c7000007947 */ /* 0x000fca0003800000 */
.L_x_180:
        /* <DEDUP_REMOVED lines=37> */
[----:B------:R1:W5:Y:S04]  /*5290*/  @!P0 LDG.E.128 R4, [R8.64] ;  /* 0x0000000608048981 */ /* 0x000368000c1e1d00 */
[----:B------:R1:W5:Y:S01]  /*52a0*/  @!P0 LDG.E.128 R32, [R2.64] ;  /* 0x0000000602208981 */ /* 0x000362000c1e1d00 */
[----:B------:R-:W-:Y:S11]  /*52b0*/  ISETP.GE.AND P0, PT, R24, c[0x0][0x27c], PT ;  /* 0x00009f0018007a0c */ /* 0x000ff60003f06270 */
[----:B------:R-:W-:Y:S02]  /*52c0*/  @!UPT UIADD3 URZ, URZ, URZ, URZ ;  /* 0x0000003f3f3ff290 */ /* 0x000fe4000fffe03f */
[----:B------:R1:W5:Y:S04]  /*52d0*/  @!P0 LDG.E.128 R16, [R8.64+0x20] ;  /* 0x0000200608108981 */ /* 0x000368000c1e1d00 */
[----:B------:R1:W5:Y:S01]  /*52e0*/  @!P0 LDG.E.128 R52, [R2.64+0x20] ;  /* 0x0000200602348981 */ /* 0x000362000c1e1d00 */
[----:B------:R-:W-:Y:S11]  /*52f0*/  ISETP.GE.AND P0, PT, R25, c[0x0][0x27c], PT ;  /* 0x00009f0019007a0c */ /* 0x000ff60003f06270 */
[----:B------:R-:W-:Y:S02]  /*5300*/  @!UPT UIADD3 URZ, URZ, URZ, URZ ;  /* 0x0000003f3f3ff290 */ /* 0x000fe4000fffe03f */
[----:B------:R1:W5:Y:S04]  /*5310*/  @!P0 LDG.E.128 R20, [R8.64+0x40] ;  /* 0x0000400608148981 */ /* 0x000368000c1e1d00 */
[----:B------:R1:W5:Y:S02]  /*5320*/  @!P0 LDG.E.128 R56, [R2.64+0x40] ;  /* 0x0000400602388981 */ /* 0x000364000c1e1d00 */
.L_x_195:
[----:B------:R-:W-:Y:S05]  /*5330*/  BSYNC B0 ;  /* 0x0000000000007941 */ /* 0x000fea0003800000 */
.L_x_194:
[----:B------:R-:W-:Y:S04]  /*5340*/  IADD3 R70, P0, R160, R10, RZ ;  /* 0x0000000aa0467210 */ /* 0x000fe80007f1e0ff */
[----:B------:R-:W-:Y:S01]  /*5350*/  IADD3.X R69, R12, R127, RZ, P0, !PT ;  /* 0x0000007f0c457210 */ /* 0x000fe200007fe4ff */
        /* <DEDUP_REMOVED lines=25> */
[----:B------:R-:W-:Y:S02]  /*54f0*/  PRMT R46, R8, 0x5410, R9 ;  /* 0x00005410082e7816 */ /* 0x000fe40000000009 */
[----:B------:R-:W-:Y:S01]  /*5500*/  PRMT R45, R3, 0x5410, R2 ;  /* 0x00005410032d7816 */ /* 0x000fe20000000002 */
[----:B------:R-:W-:-:S05]  /*5510*/  @P0 BRA `(.L_x_197) ;  /* 0x0000077000000947 */ /* 0x000fca0003800000 */
[----:B------:R-:W-:Y:S01]  /*5520*/  ISETP.GE.AND P2, PT, R83, c[0x0][0x1d4], PT ;  /* 0x0000750053007a0c */ /* 0x000fe20003f46270 */
[----:B------:R-:W-:Y:S01]  /*5530*/  LDS.128 R12, [R107+0x3c80] ;  /* 0x003c80006b0c7984 */ /* 0x000fe20000000c00 */
[----:B------:R-:W-:Y:S01]  /*5540*/  IADD3 R2, P1, P0, R76, R70, R104 ;  /* 0x000000464c027210 */ /* 0x000fe2000783e068 */
[----:B------:R-:W-:Y:S01]  /*5550*/  IMAD.MOV.U32 R37, RZ, RZ, R32 ;  /* 0x000000ffff257224 */ /* 0x000fe200078e0020 */
[----:B------:R-:W-:Y:S01]  /*5560*/  MOV R31, R34 ;  /* 0x00000022001f7202 */ /* 0x000fe20000000f00 */
[----:B------:R-:W-:Y:S01]  /*5570*/  IMAD.MOV.U32 R39, RZ, RZ, R33 ;  /* 0x000000ffff277224 */ /* 0x000fe200078e0021 */
[-C--:B------:R-:W-:Y:S03]  /*5580*/  IADD3.X R8, R78, R69.reuse, R115, P1, P0 ;  /* 0x000000454e087210 */ /* 0x080fe60000fe0473 */
[----:B------:R-:W1:Y:S04]  /*5590*/  LDS.128 R48, [R117+0x3c80] ;  /* 0x003c800075307984 */ /* 0x000e680000000c00 */
[----:B------:R-:W-:Y:S04]  /*55a0*/  @!P2 IADD3 R3, P1, P0, R76, R70, R83 ;  /* 0x000000464c03a210 */ /* 0x000fe8000783e053 */
[----:B------:R-:W-:Y:S02]  /*55b0*/  @!P2 IADD3.X R9, R78, R69, R110, P1, P0 ;  /* 0x000000454e09a210 */ /* 0x000fe40000fe046e */
[C---:B------:R-:W-:Y:S04]  /*55c0*/  LEA R66, P0, R2.reuse, c[0x0][0x1c8], 0x1 ;  /* 0x0000720002427a11 */ /* 0x040fe800078008ff */
[----:B------:R-:W-:Y:S01]  /*55d0*/  LEA.HI.X R67, R2, c[0x0][0x1cc], R8, 0x1, P0 ;  /* 0x0000730002437a11 */ /* 0x000fe200000f0c08 */
[----:B------:R-:W-:Y:S01]  /*55e0*/  IMAD.MOV.U32 R8, RZ, RZ, R5 ;  /* 0x000000ffff087224 */ /* 0x000fe200078e0005 */
[C---:B------:R-:W-:Y:S04]  /*55f0*/  @!P2 LEA R64, P0, R3.reuse, c[0x0][0x1c8], 0x1 ;  /* 0x000072000340aa11 */ /* 0x040fe800078008ff */
[----:B------:R-:W-:Y:S01]  /*5600*/  @!P2 LEA.HI.X R65, R3, c[0x0][0x1cc], R9, 0x1, P0 ;  /* 0x000073000341aa11 */ /* 0x000fe200000f0c09 */
[----:B------:R-:W-:Y:S01]  /*5610*/  IMAD.MOV.U32 R9, RZ, RZ, R4 ;  /* 0x000000ffff097224 */ /* 0x000fe200078e0004 */
[----:B------:R-:W-:Y:S01]  /*5620*/  ISETP.GE.AND P0, PT, R100, c[0x0][0x27c], PT ;  /* 0x00009f0064007a0c */ /* 0x000fe20003f06270 */
[----:B------:R-:W-:Y:S11]  /*5630*/  IMAD.MOV.U32 R3, RZ, RZ, R7 ;  /* 0x000000ffff037224 */ /* 0x000ff600078e0007 */
[----:B------:R-:W-:Y:S01]  /*5640*/  @!UPT UIADD3 URZ, URZ, URZ, URZ ;  /* 0x0000003f3f3ff290 */ /* 0x000fe2000fffe03f */
[--C-:B------:R-:W-:Y:S02]  /*5650*/  @!P0 SHF.R.U64 R38, R32, 0x10, R33.reuse ;  /* 0x0000001020268819 */ /* 0x100fe40000001221 */
[----:B------:R-:W-:Y:S01]  /*5660*/  @!P0 SHF.R.U32.HI R36, RZ, 0x10, R33 ;  /* 0x00000010ff248819 */ /* 0x000fe20000011621 */
[----:B------:R-:W-:Y:S01]  /*5670*/  IMAD.MOV.U32 R33, RZ, RZ, R35 ;  /* 0x000000ffff217224 */ /* 0x000fe200078e0023 */
[----:B------:R-:W-:Y:S02]  /*5680*/  @!P0 PRMT R37, R37, 0x5410, R38 ;  /* 0x0000541025258816 */ /* 0x000fe40000000026 */
[C---:B-1----:R-:W-:Y:S02]  /*5690*/  @!P0 LOP3.LUT R40, R50.reuse, 0xffff0000, RZ, 0xc0, !PT ;  /* 0xffff000032288812 */ /* 0x042fe400078ec0ff */
[----:B------:R-:W-:Y:S02]  /*56a0*/  @!P0 SHF.L.U32 R38, R50, 0x10, RZ ;  /* 0x0000001032268819 */ /* 0x000fe400000006ff */
[C---:B------:R-:W-:Y:S02]  /*56b0*/  @!P0 SHF.L.U32 R42, R51.reuse, 0x10, RZ ;  /* 0x00000010332a8819 */ /* 0x040fe400000006ff */
[----:B------:R-:W-:Y:S02]  /*56c0*/  @!P0 LOP3.LUT R44, R51, 0xffff0000, RZ, 0xc0, !PT ;  /* 0xffff0000332c8812 */ /* 0x000fe400078ec0ff */
[----:B------:R-:W-:Y:S02]  /*56d0*/  @!P0 SHF.R.U32.HI R2, RZ, 0x10, R7 ;  /* 0x00000010ff028819 */ /* 0x000fe40000011607 */
[--C-:B------:R-:W-:Y:S01]  /*56e0*/  @!P0 SHF.R.U64 R32, R34, 0x10, R35.reuse ;  /* 0x0000001022208819 */ /* 0x100fe20000001223 */
[----:B------:R-:W-:Y:S01]  /*56f0*/  @!P0 IMAD.U32 R34, R49, 0x10000, RZ ;  /* 0x0001000031228824 */ /* 0x000fe200078e00ff */
[----:B------:R-:W-:Y:S02]  /*5700*/  @!P0 SHF.R.U32.HI R11, RZ, 0x10, R35 ;  /* 0x00000010ff0b8819 */ /* 0x000fe40000011623 */
[----:B------:R-:W-:Y:S02]  /*5710*/  @!P0 PRMT R35, R39, 0x5410, R36 ;  /* 0x0000541027238816 */ /* 0x000fe40000000024 */
[----:B------:R-:W-:Y:S02]  /*5720*/  @!P0 LOP3.LUT R36, R49, 0xffff0000, RZ, 0xc0, !PT ;  /* 0xffff000031248812 */ /* 0x000fe400078ec0ff */
[----:B------:R-:W-:Y:S01]  /*5730*/  @!P0 PRMT R43, R33, 0x5410, R11 ;  /* 0x00005410212b8816 */ /* 0x000fe2000000000b */
[----:B------:R-:W-:Y:S01]  /*5740*/  @!P0 IMAD.U32 R33, R35, 0x10000, RZ ;  /* 0x0001000023218824 */ /* 0x000fe200078e00ff */
[----:B------:R-:W-:Y:S01]  /*5750*/  @!P0 PRMT R11, R3, 0x5410, R2 ;  /* 0x00005410030b8816 */ /* 0x000fe20000000002 */
[----:B------:R-:W-:Y:S01]  /*5760*/  @!P0 IMAD.U32 R2, R12, 0x10000, RZ ;  /* 0x000100000c028824 */ /* 0x000fe200078e00ff */
[----:B------:R-:W-:Y:S02]  /*5770*/  @!P0 SHF.L.U32 R3, R13, 0x10, RZ ;  /* 0x000000100d038819 */ /* 0x000fe400000006ff */
[----:B------:R-:W-:Y:S02]  /*5780*/  @!P0 PRMT R39, R31, 0x5410, R32 ;  /* 0x000054101f278816 */ /* 0x000fe40000000020 */
[----:B------:R-:W-:Y:S01]  /*5790*/  @!P0 LOP3.LUT R35, R35, 0xffff0000, RZ, 0xc0, !PT ;  /* 0xffff000023238812 */ /* 0x000fe200078ec0ff */
[----:B------:R-:W-:Y:S01]  /*57a0*/  @!P0 FMUL.FTZ R32, R3, R33 ;  /* 0x0000002103208220 */ /* 0x000fe20000410000 */
[--C-:B------:R-:W-:Y:S01]  /*57b0*/  @!P0 SHF.R.U64 R10, R4, 0x10, R5.reuse ;  /* 0x00000010040a8819 */ /* 0x100fe20000001205 */
[----:B------:R-:W-:Y:S01]  /*57c0*/  IMAD.MOV.U32 R4, RZ, RZ, R6 ;  /* 0x000000ffff047224 */ /* 0x000fe200078e0006 */
[----:B------:R-:W-:Y:S02]  /*57d0*/  @!P0 SHF.R.U32.HI R5, RZ, 0x10, R5 ;  /* 0x00000010ff058819 */ /* 0x000fe40000011605 */
[----:B------:R-:W-:Y:S02]  /*57e0*/  @!P0 SHF.R.U64 R6, R6, 0x10, R7 ;  /* 0x0000001006068819 */ /* 0x000fe40000001207 */
[----:B------:R-:W-:Y:S02]  /*57f0*/  @!P0 PRMT R7, R8, 0x5410, R5 ;  /* 0x0000541008078816 */ /* 0x000fe40000000005 */
[----:B------:R-:W-:Y:S02]  /*5800*/  @!P0 SHF.L.U32 R8, R48, 0x10, RZ ;  /* 0x0000001030088819 */ /* 0x000fe400000006ff */
[----:B------:R-:W-:Y:S01]  /*5810*/  @!P0 PRMT R9, R9, 0x5410, R10 ;  /* 0x0000541009098816 */ /* 0x000fe2000000000a */
[C---:B------:R-:W-:Y:S01]  /*5820*/  @!P0 IMAD.U32 R5, R7.reuse, 0x10000, RZ ;  /* 0x0001000007058824 */ /* 0x040fe200078e00ff */
[----:B------:R-:W-:Y:S02]  /*5830*/  @!P0 LOP3.LUT R7, R7, 0xffff0000, RZ, 0xc0, !PT ;  /* 0xffff000007078812 */ /* 0x000fe400078ec0ff */
[----:B------:R-:W-:Y:S01]  /*5840*/  @!P0 PRMT R10, R4, 0x5410, R6 ;  /* 0x00005410040a8816 */ /* 0x000fe20000000006 */
[----:B------:R-:W-:Y:S02]  /*5850*/  @!P0 IMAD.U32 R6, R37, 0x10000, RZ ;  /* 0x0001000025068824 */ /* 0x000fe400078e00ff */
[----:B------:R-:W-:Y:S02]  /*5860*/  @!P0 IMAD.U32 R4, R9, 0x10000, RZ ;  /* 0x0001000009048824 */ /* 0x000fe400078e00ff */
[C---:B------:R-:W-:Y:S02]  /*5870*/  @!P0 FMUL.FTZ R31, R2.reuse, R6 ;  /* 0x00000006021f8220 */ /* 0x040fe40000410000 */
[-C--:B------:R-:W-:Y:S02]  /*5880*/  @!P0 FMUL.FTZ R2, R2, R4.reuse ;  /* 0x0000000402028220 */ /* 0x080fe40000410000 */
[----:B------:R-:W-:Y:S01]  /*5890*/  @!P0 FFMA.FTZ R74, R8, R4, -R31 ;  /* 0x00000004084a8223 */ /* 0x000fe2000001081f */
[----:B------:R-:W-:Y:S01]  /*58a0*/  @!P0 LOP3.LUT R31, R37, 0xffff0000, RZ, 0xc0, !PT ;  /* 0xffff0000251f8812 */ /* 0x000fe200078ec0ff */
[----:B------:R-:W-:Y:S01]  /*58b0*/  @!P0 FFMA.FTZ R2, R6, R8, R2 ;  /* 0x0000000806028223 */ /* 0x000fe20000010002 */
[----:B------:R-:W-:Y:S01]  /*58c0*/  @!P0 LOP3.LUT R6, R12, 0xffff0000, RZ, 0xc0, !PT ;  /* 0xffff00000c068812 */ /* 0x000fe200078ec0ff */
[-C--:B------:R-:W-:Y:S01]  /*58d0*/  @!P0 FMUL.FTZ R4, R3, R5.reuse ;  /* 0x0000000503048220 */ /* 0x080fe20000410000 */
[----:B------:R-:W-:Y:S01]  /*58e0*/  @!P0 LOP3.LUT R3, R13, 0xffff0000, RZ, 0xc0, !PT ;  /* 0xffff00000d038812 */ /* 0x000fe200078ec0ff */
[----:B------:R-:W-:Y:S01]  /*58f0*/  @!P0 FFMA.FTZ R73, R34, R5, -R32 ;  /* 0x0000000522498223 */ /* 0x000fe20000010820 */
[----:B------:R-:W-:Y:S01]  /*5900*/  @!P0 LOP3.LUT R32, R48, 0xffff0000, RZ, 0xc0, !PT ;  /* 0xffff000030208812 */ /* 0x000fe200078ec0ff */
[----:B------:R-:W-:Y:S01]  /*5910*/  @!P0 FMUL.FTZ R37, R6, R31 ;  /* 0x0000001f06258220 */ /* 0x000fe20000410000 */
[----:B------:R-:W-:Y:S01]  /*5920*/  @!P0 LOP3.LUT R8, R9, 0xffff0000, RZ, 0xc0, !PT ;  /* 0xffff000009088812 */ /* 0x000fe200078ec0ff */
[C---:B------:R-:W-:Y:S02]  /*5930*/  @!P0 FMUL.FTZ R9, R3.reuse, R35 ;  /* 0x0000002303098220 */ /* 0x040fe40000410000 */
[-C--:B------:R-:W-:Y:S02]  /*5940*/  @!P0 FMUL.FTZ R5, R3, R7.reuse ;  /* 0x0000000703058220 */ /* 0x080fe40000410000 */
[----:B------:R-:W-:Y:S01]  /*5950*/  @!P0 FFMA.FTZ R72, R36, R7, -R9 ;  /* 0x0000000724488223 */ /* 0x000fe20000010809 */
[----:B------:R-:W-:Y:S01]  /*5960*/  @!P0 LOP3.LUT R7, R14, 0xffff0000, RZ, 0xc0, !PT ;  /* 0xffff00000e078812 */ /* 0x000fe200078ec0ff */
[-C--:B------:R-:W-:Y:S01]  /*5970*/  @!P0 FFMA.FTZ R71, R32, R8.reuse, -R37 ;  /* 0x0000000820478223 */ /* 0x080fe20000010825 */
[----:B------:R-:W-:Y:S01]  /*5980*/  @!P0 LOP3.LUT R9, R10, 0xffff0000, RZ, 0xc0, !PT ;  /* 0xffff00000a098812 */ /* 0x000fe200078ec0ff */
[C---:B------:R-:W-:Y:S01]  /*5990*/  @!P0 IMAD.U32 R37, R39.reuse, 0x10000, RZ ;  /* 0x0001000027258824 */ /* 0x040fe200078e00ff */
[----:B------:R-:W-:Y:S01]  /*59a0*/  @!P0 LOP3.LUT R39, R39, 0xffff0000, RZ, 0xc0, !PT ;  /* 0xffff000027278812 */ /* 0x000fe200078ec0ff */
[----:B------:R-:W-:Y:S02]  /*59b0*/  @!P0 FMUL.FTZ R3, R6, R8 ;  /* 0x0000000806038220 */ /* 0x000fe40000410000 */
[----:B------:R-:W-:Y:S02]  /*59c0*/  @!P0 IMAD.U32 R6, R14, 0x10000, RZ ;  /* 0x000100000e068824 */ /* 0x000fe400078e00ff */
[C---:B------:R-:W-:Y:S02]  /*59d0*/  @!P0 FMUL.FTZ R41, R7.reuse, R39 ;  /* 0x0000002707298220 */ /* 0x040fe40000410000 */
[----:B------:R-:W-:Y:S02]  /*59e0*/  @!P0 IMAD.U32 R8, R10, 0x10000, RZ ;  /* 0x000100000a088824 */ /* 0x000fe400078e00ff */
[----:B------:R-:W-:Y:S02]  /*59f0*/  @!P0 FMUL.FTZ R10, R6, R37 ;  /* 0x00000025060a8220 */ /* 0x000fe40000410000 */
[-C--:B------:R-:W-:Y:S02]  /*5a00*/  @!P0 FMUL.FTZ R7, R7, R9.reuse ;  /* 0x0000000907078220 */ /* 0x080fe40000410000 */
[----:B------:R-:W-:Y:S01]  /*5a10*/  @!P0 FFMA.FTZ R63, R40, R9, -R41 ;  /* 0x00000009283f8223 */ /* 0x000fe20000010829 */
[----:B------:R-:W-:Y:S01]  /*5a20*/  @!P0 LOP3.LUT R9, R15, 0xffff0000, RZ, 0xc0, !PT ;  /* 0xffff00000f098812 */ /* 0x000fe200078ec0ff */
[C---:B------:R-:W-:Y:S01]  /*5a30*/  @!P0 IMAD.U32 R41, R43.reuse, 0x10000, RZ ;  /* 0x000100002b298824 */ /* 0x040fe200078e00ff */
[----:B------:R-:W-:Y:S01]  /*5a40*/  @!P0 LOP3.LUT R43, R43, 0xffff0000, RZ, 0xc0, !PT ;  /* 0xffff00002b2b8812 */ /* 0x000fe200078ec0ff */
[-C--:B------:R-:W-:Y:S02]  /*5a50*/  @!P0 FMUL.FTZ R6, R6, R8.reuse ;  /* 0x0000000806068220 */ /* 0x080fe40000410000 */
[----:B------:R-:W-:Y:S02]  /*5a60*/  @!P0 FFMA.FTZ R68, R38, R8, -R10 ;  /* 0x0000000826448223 */ /* 0x000fe4000001080a */
[----:B------:R-:W-:Y:S02]  /*5a70*/  @!P0 IMAD.U32 R8, R15, 0x10000, RZ ;  /* 0x000100000f088824 */ /* 0x000fe400078e00ff */
[C---:B------:R-:W-:Y:S01]  /*5a80*/  @!P0 IMAD.U32 R10, R11.reuse, 0x10000, RZ ;  /* 0x000100000b0a8824 */ /* 0x040fe200078e00ff */
[----:B------:R-:W-:Y:S01]  /*5a90*/  @!P0 LOP3.LUT R11, R11, 0xffff0000, RZ, 0xc0, !PT ;  /* 0xffff00000b0b8812 */ /* 0x000fe200078ec0ff */
[----:B------:R-:W-:Y:S01]  /*5aa0*/  @!P0 FFMA.FTZ R3, R31, R32, R3 ;  /* 0x000000201f038223 */ /* 0x000fe20000010003 */
[----:B------:R-:W-:Y:S01]  /*5ab0*/  @!P0 F2FP.BF16.PACK_AB R31, R63, R68 ;  /* 0x000000443f1f823e */ /* 0x000fe200000010ff */
[----:B------:R-:W-:Y:S02]  /*5ac0*/  @!P0 FMUL.FTZ R61, R8, R41 ;  /* 0x00000029083d8220 */ /* 0x000fe40000410000 */
[----:B------:R-:W-:Y:S02]  /*5ad0*/  @!P0 FMUL.FTZ R62, R9, R43 ;  /* 0x0000002b093e8220 */ /* 0x000fe40000410000 */
[----:B------:R-:W-:Y:S02]  /*5ae0*/  @!P0 FFMA.FTZ R4, R33, R34, R4 ;  /* 0x0000002221048223 */ /* 0x000fe40000010004 */
[----:B------:R-:W-:Y:S02]  /*5af0*/  @!P0 FFMA.FTZ R5, R35, R36, R5 ;  /* 0x0000002423058223 */ /* 0x000fe40000010005 */
[----:B------:R-:W-:Y:S02]  /*5b00*/  @!P0 FFMA.FTZ R61, R42, R10, -R61 ;  /* 0x0000000a2a3d8223 */ /* 0x000fe4000001083d */
[----:B------:R-:W-:Y:S01]  /*5b10*/  @!P0 FFMA.FTZ R62, R44, R11, -R62 ;  /* 0x0000000b2c3e8223 */ /* 0x000fe2000001083e */
[----:B------:R-:W-:Y:S01]  /*5b20*/  @!P0 F2FP.BF16.PACK_AB R4, R5, R4 ;  /* 0x000000040504823e */ /* 0x000fe200000010ff */
[----:B------:R-:W-:Y:S01]  /*5b30*/  @!P0 FMUL.FTZ R8, R8, R10 ;  /* 0x0000000a08088220 */ /* 0x000fe20000410000 */
[----:B------:R-:W-:Y:S01]  /*5b40*/  @!P0 F2FP.BF16.PACK_AB R10, R71, R74 ;  /* 0x0000004a470a823e */ /* 0x000fe200000010ff */
[----:B------:R-:W-:Y:S01]  /*5b50*/  @!P0 FFMA.FTZ R6, R37, R38, R6 ;  /* 0x0000002625068223 */ /* 0x000fe20000010006 */
[----:B------:R-:W-:Y:S01]  /*5b60*/  @!P0 F2FP.BF16.PACK_AB R32, R62, R61 ;  /* 0x0000003d3e20823e */ /* 0x000fe200000010ff */
[----:B------:R-:W-:Y:S01]  /*5b70*/  @!P0 FMUL.FTZ R9, R9, R11 ;  /* 0x0000000b09098220 */ /* 0x000fe20000410000 */
[----:B------:R-:W-:Y:S01]  /*5b80*/  @!P0 F2FP.BF16.PACK_AB R11, R72, R73 ;  /* 0x00000049480b823e */ /* 0x000fe200000010ff */
[----:B------:R-:W-:Y:S01]  /*5b90*/  @!P0 FFMA.FTZ R7, R39, R40, R7 ;  /* 0x0000002827078223 */ /* 0x000fe20000010007 */
[----:B------:R-:W-:Y:S01]  /*5ba0*/  @!P0 MOV R48, R10 ;  /* 0x0000000a00308202 */ /* 0x000fe20000000f00 */
[----:B------:R-:W-:Y:S01]  /*5bb0*/  @!P0 FFMA.FTZ R8, R41, R42, R8 ;  /* 0x0000002a29088223 */ /* 0x000fe20000010008 */
[----:B------:R-:W-:Y:S01]  /*5bc0*/  @!P0 MOV R51, R32 ;  /* 0x0000002000338202 */ /* 0x000fe20000000f00 */
[----:B------:R-:W-:Y:S01]  /*5bd0*/  @!P0 FFMA.FTZ R9, R43, R44, R9 ;  /* 0x0000002c2b098223 */ /* 0x000fe20000010009 */
[----:B------:R-:W-:Y:S01]  /*5be0*/  @!P0 F2FP.BF16.PACK_AB R10, R3, R2 ;  /* 0x00000002030a823e */ /* 0x000fe200000010ff */
[----:B------:R-:W-:Y:S01]  /*5bf0*/  @!P0 IMAD.MOV.U32 R49, RZ, RZ, R11 ;  /* 0x000000ffff318224 */ /* 0x000fe200078e000b */
[----:B------:R-:W-:Y:S01]  /*5c00*/  @!P0 F2FP.BF16.PACK_AB R3, R7, R6 ;  /* 0x000000060703823e */ /* 0x000fe200000010ff */
[----:B------:R-:W-:Y:S01]  /*5c10*/  @!P0 IMAD.MOV.U32 R50, RZ, RZ, R31 ;  /* 0x000000ffff328224 */ /* 0x000fe200078e001f */
[----:B------:R-:W-:Y:S01]  /*5c20*/  @!P0 F2FP.BF16.PACK_AB R2, R9, R8 ;  /* 0x000000080902823e */ /* 0x000fe200000010ff */
[----:B------:R-:W-:Y:S01]  /*5c30*/  @!P0 IMAD.MOV.U32 R12, RZ, RZ, R10 ;  /* 0x000000ffff0c8224 */ /* 0x000fe200078e000a */
[----:B------:R-:W-:Y:S01]  /*5c40*/  @!P0 MOV R14, R3 ;  /* 0x00000003000e8202 */ /* 0x000fe20000000f00 */
[----:B------:R-:W-:Y:S01]  /*5c50*/  @!P0 IMAD.MOV.U32 R13, RZ, RZ, R4 ;  /* 0x000000ffff0d8224 */ /* 0x000fe200078e0004 */
[----:B------:R1:W-:Y:S01]  /*5c60*/  STG.E.128 [R66.64], R48 ;  /* 0x0000003042007986 */ /* 0x0003e2000c101d06 */
[----:B------:R-:W-:Y:S07]  /*5c70*/  @!P0 IMAD.MOV.U32 R15, RZ, RZ, R2 ;  /* 0x000000ffff0f8224 */ /* 0x000fee00078e0002 */
[----:B------:R1:W-:Y:S02]  /*5c80*/  @!P2 STG.E.128 [R64.64], R12 ;  /* 0x0000000c4000a986 */ /* 0x0003e4000c101d06 */
.L_x_197:
[----:B------:R-:W-:Y:S05]  /*5c90*/  BSYNC B0 ;  /* 0x0000000000007941 */ /* 0x000fea0003800000 */
.L_x_196:
[----:B------:R-:W-:Y:S01]  /*5ca0*/  ISETP.GE.AND P0, PT, R24, c[0x0][0x1d4], PT ;  /* 0x0000750018007a0c */ /* 0x000fe20003f06270 */
[----:B------:R-:W-:Y:S01]  /*5cb0*/  @!UPT UIADD3 URZ, URZ, URZ, URZ ;  /* 0x0000003f3f3ff290 */ /* 0x000fe2000fffe03f */
[----:B------:R-:W-:Y:S11]  /*5cc0*/  BSSY B0, `(.L_x_198) ;  /* 0x0000071000007945 */ /* 0x000ff60003800000 */
[----:B------:R-:W-:-:S05]  /*5cd0*/  @P0 BRA `(.L_x_199) ;  /* 0x000006f000000947 */ /* 0x000fca0003800000 */
[----:B------:R-:W-:Y:S01]  /*5ce0*/  ISETP.GE.AND P2, PT, R82, c[0x0][0x1d4], PT ;  /* 0x0000750052007a0c */ /* 0x000fe20003f46270 */
[----:B-1----:R-:W-:Y:S01]  /*5cf0*/  LDS.128 R12, [R106+0x3c80] ;  /* 0x003c80006a0c7984 */ /* 0x002fe20000000c00 */
[-C--:B------:R-:W-:Y:S04]  /*5d00*/  IADD3 R2, P1, P0, R76, R70.reuse, R103 ;  /* 0x000000464c027210 */ /* 0x080fe8000783e067 */
[-C--:B------:R-:W-:Y:S03]  /*5d10*/  IADD3.X R4, R78, R69.reuse, R114, P1, P0 ;  /* 0x000000454e047210 */ /* 0x080fe60000fe0472 */
[----:B------:R-:W1:Y:S04]  /*5d20*/  LDS.128 R40, [R116+0x3c80] ;  /* 0x003c800074287984 */ /* 0x000e680000000c00 */
[----:B------:R-:W-:Y:S04]  /*5d30*/  @!P2 IADD3 R3, P1, P0, R76, R70, R82 ;  /* 0x000000464c03a210 */ /* 0x000fe8000783e052 */
[----:B------:R-:W-:Y:S02]  /*5d40*/  @!P2 IADD3.X R5, R78, R69, R109, P1, P0 ;  /* 0x000000454e05a210 */ /* 0x000fe40000fe046d */
[C---:B------:R-:W-:Y:S04]  /*5d50*/  LEA R50, P0, R2.reuse, c[0x0][0x1c8], 0x1 ;  /* 0x0000720002327a11 */ /* 0x040fe800078008ff */
[----:B------:R-:W-:Y:S02]  /*5d60*/  LEA.HI.X R51, R2, c[0x0][0x1cc], R4, 0x1, P0 ;  /* 0x0000730002337a11 */ /* 0x000fe400000f0c04 */
[C---:B------:R-:W-:Y:S04]  /*5d70*/  @!P2 LEA R48, P0, R3.reuse, c[0x0][0x1c8], 0x1 ;  /* 0x000072000330aa11 */ /* 0x040fe800078008ff */
[----:B------:R-:W-:Y:S02]  /*5d80*/  @!P2 LEA.HI.X R49, R3, c[0x0][0x1cc], R5, 0x1, P0 ;  /* 0x000073000331aa11 */ /* 0x000fe400000f0c05 */
[----:B------:R-:W-:Y:S11]  /*5d90*/  ISETP.GE.AND P0, PT, R24, c[0x0][0x27c], PT ;  /* 0x00009f0018007a0c */ /* 0x000ff60003f06270 */
[----:B------:R-:W-:Y:S02]  /*5da0*/  @!UPT UIADD3 URZ, URZ, URZ, URZ ;  /* 0x0000003f3f3ff290 */ /* 0x000fe4000fffe03f */
[----:B------:R-:W-:Y:S02]  /*5db0*/  @!P0 SHF.R.U64 R2, R16, 0x10, R17 ;  /* 0x0000001010028819 */ /* 0x000fe40000001211 */
[--C-:B------:R-:W-:Y:S02]  /*5dc0*/  @!P0 SHF.R.U32.HI R4, RZ, 0x10, R19.reuse ;  /* 0x00000010ff048819 */ /* 0x100fe40000011613 */
[----:B------:R-:W-:Y:S01]  /*5dd0*/  @!P0 SHF.R.U64 R3, R18, 0x10, R19 ;  /* 0x0000001012038819 */ /* 0x000fe20000001213 */
[----:B-1----:R-:W-:Y:S01]  /*5de0*/  @!P0 IMAD.U32 R11, R40, 0x10000, RZ ;  /* 0x00010000280b8824 */ /* 0x002fe200078e00ff */
[C---:B------:R-:W-:Y:S01]  /*5df0*/  @!P0 LOP3.LUT R38, R43.reuse, 0xffff0000, RZ, 0xc0, !PT ;  /* 0xffff00002b268812 */ /* 0x040fe200078ec0ff */
[----:B------:R-:W-:Y:S01]  /*5e00*/  @!P0 IMAD.U32 R36, R43, 0x10000, RZ ;  /* 0x000100002b248824 */ /* 0x000fe200078e00ff */
[----:B------:R-:W-:Y:S02]  /*5e10*/  @!P0 LOP3.LUT R34, R42, 0xffff0000, RZ, 0xc0, !PT ;  /* 0xffff00002a228812 */ /* 0x000fe400078ec0ff */
[----:B------:R-:W-:Y:S01]  /*5e20*/  @!P0 PRMT R10, R27, 0x5432, R3 ;  /* 0x000054321b0a8816 */ /* 0x000fe20000000003 */
[----:B------:R-:W-:Y:S01]  /*5e30*/  @!P0 IMAD.U32 R3, R12, 0x10000, RZ ;  /* 0x000100000c038824 */ /* 0x000fe200078e00ff */
[----:B------:R-:W-:Y:S02]  /*5e40*/  @!P0 SHF.R.U32.HI R6, RZ, 0x10, R17 ;  /* 0x00000010ff068819 */ /* 0x000fe40000011611 */
[----:B------:R-:W-:Y:S02]  /*5e50*/  @!P0 LOP3.LUT R17, R40, 0xffff0000, RZ, 0xc0, !PT ;  /* 0xffff000028118812 */ /* 0x000fe400078ec0ff */
[----:B------:R-:W-:Y:S02]  /*5e60*/  @!P0 SHF.R.U64 R5, R52, 0x10, R53 ;  /* 0x0000001034058819 */ /* 0x000fe40000001235 */
[----:B------:R-:W-:Y:S02]  /*5e70*/  @!P0 SHF.R.U32.HI R8, RZ, 0x10, R55 ;  /* 0x00000010ff088819 */ /* 0x000fe40000011637 */
[----:B------:R-:W-:Y:S02]  /*5e80*/  @!P0 PRMT R5, R45, 0x5410, R5 ;  /* 0x000054102d058816 */ /* 0x000fe40000000005 */
[----:B------:R-:W-:Y:S02]  /*5e90*/  @!P0 SHF.R.U64 R9, R54, 0x10, R55 ;  /* 0x0000001036098819 */ /* 0x000fe40000001237 */
[----:B------:R-:W-:Y:S02]  /*5ea0*/  @!P0 LOP3.LUT R16, R5, 0xffff0000, RZ, 0xc0, !PT ;  /* 0xffff000005108812 */ /* 0x000fe400078ec0ff */
[----:B------:R-:W-:Y:S02]  /*5eb0*/  @!P0 PRMT R2, R26, 0x5432, R2 ;  /* 0x000054321a028816 */ /* 0x000fe40000000002 */
[----:B------:R-:W-:Y:S02]  /*5ec0*/  @!P0 PRMT R32, R46, 0x5410, R8 ;  /* 0x000054102e208816 */ /* 0x000fe40000000008 */
[----:B------:R-:W-:Y:S02]  /*5ed0*/  @!P0 PRMT R8, R27, 0x5410, R4 ;  /* 0x000054101b088816 */ /* 0x000fe40000000004 */
[----:B------:R-:W-:Y:S01]  /*5ee0*/  @!P0 LOP3.LUT R4, R12, 0xffff0000, RZ, 0xc0, !PT ;  /* 0xffff00000c048812 */ /* 0x000fe200078ec0ff */
[----:B------:R-:W-:Y:S01]  /*5ef0*/  @!P0 IMAD.U32 R35, R32, 0x10000, RZ ;  /* 0x0001000020238824 */ /* 0x000fe200078e00ff */
[----:B------:R-:W-:Y:S02]  /*5f00*/  @!P0 LOP3.LUT R27, R41, 0xffff0000, RZ, 0xc0, !PT ;  /* 0xffff0000291b8812 */ /* 0x000fe400078ec0ff */
[----:B------:R-:W-:Y:S01]  /*5f10*/  @!P0 SHF.R.U32.HI R7, RZ, 0x10, R53 ;  /* 0x00000010ff078819 */ /* 0x000fe20000011635 */
[----:B------:R-:W-:Y:S01]  /*5f20*/  @!P0 FMUL.FTZ R19, R4, R16 ;  /* 0x0000001004138220 */ /* 0x000fe20000410000 */
[----:B------:R-:W-:Y:S01]  /*5f30*/  @!P0 PRMT R33, R46, 0x5432, R9 ;  /* 0x000054322e218816 */ /* 0x000fe20000000009 */
[----:B------:R-:W-:Y:S01]  /*5f40*/  @!P0 IMAD.U32 R9, R5, 0x10000, RZ ;  /* 0x0001000005098824 */ /* 0x000fe200078e00ff */
[C---:B------:R-:W-:Y:S02]  /*5f50*/  @!P0 LOP3.LUT R5, R2.reuse, 0xffff0000, RZ, 0xc0, !PT ;  /* 0xffff000002058812 */ /* 0x040fe400078ec0ff */
[----:B------:R-:W-:Y:S01]  /*5f60*/  @!P0 PRMT R31, R45, 0x5432, R7 ;  /* 0x000054322d1f8816 */ /* 0x000fe20000000007 */
[----:B------:R-:W-:Y:S01]  /*5f70*/  @!P0 IMAD.U32 R7, R2, 0x10000, RZ ;  /* 0x0001000002078824 */ /* 0x000fe200078e00ff */
[----:B------:R-:W-:Y:S01]  /*5f80*/  @!P0 PRMT R6, R26, 0x5410, R6 ;  /* 0x000054101a068816 */ /* 0x000fe20000000006 */
[----:B------:R-:W-:Y:S01]  /*5f90*/  @!P0 FMUL.FTZ R18, R3, R9 ;  /* 0x0000000903128220 */ /* 0x000fe20000410000 */
[----:B------:R-:W-:Y:S01]  /*5fa0*/  @!P0 LOP3.LUT R26, R31, 0xffff0000, RZ, 0xc0, !PT ;  /* 0xffff00001f1a8812 */ /* 0x000fe200078ec0ff */
[----:B------:R-:W-:Y:S01]  /*5fb0*/  @!P0 FMUL.FTZ R2, R3, R7 ;  /* 0x0000000703028220 */ /* 0x000fe20000410000 */
[----:B------:R-:W-:Y:S01]  /*5fc0*/  @!P0 LOP3.LUT R37, R32, 0xffff0000, RZ, 0xc0, !PT ;  /* 0xffff000020258812 */ /* 0x000fe200078ec0ff */
[-C--:B------:R-:W-:Y:S02]  /*5fd0*/  @!P0 FMUL.FTZ R3, R4, R5.reuse ;  /* 0x0000000504038220 */ /* 0x080fe40000410000 */
[----:B------:R-:W-:Y:S01]  /*5fe0*/  @!P0 FFMA.FTZ R54, R17, R5, -R19 ;  /* 0x0000000511368223 */ /* 0x000fe20000010813 */
[----:B------:R-:W-:Y:S01]  /*5ff0*/  @!P0 LOP3.LUT R5, R13, 0xffff0000, RZ, 0xc0, !PT ;  /* 0xffff00000d058812 */ /* 0x000fe200078ec0ff */
[----:B------:R-:W-:Y:S01]  /*6000*/  @!P0 FFMA.FTZ R55, R11, R7, -R18 ;  /* 0x000000070b378223 */ /* 0x000fe20000010812 */
[----:B------:R-:W-:Y:S01]  /*6010*/  @!P0 SHF.L.U32 R18, R31, 0x10, RZ ;  /* 0x000000101f128819 */ /* 0x000fe200000006ff */
[----:B------:R-:W-:Y:S02]  /*6020*/  @!P0 IMAD.U32 R4, R13, 0x10000, RZ ;  /* 0x000100000d048824 */ /* 0x000fe400078e00ff */
[C---:B------:R-:W-:Y:S01]  /*6030*/  @!P0 IMAD.U32 R7, R6.reuse, 0x10000, RZ ;  /* 0x0001000006078824 */ /* 0x040fe200078e00ff */
[----:B------:R-:W-:Y:S01]  /*6040*/  @!P0 LOP3.LUT R6, R6, 0xffff0000, RZ, 0xc0, !PT ;  /* 0xffff000006068812 */ /* 0x000fe200078ec0ff */
[----:B------:R-:W-:Y:S02]  /*6050*/  @!P0 FFMA.FTZ R2, R9, R11, R2 ;  /* 0x0000000b09028223 */ /* 0x000fe40000010002 */
[----:B------:R-:W-:Y:S02]  /*6060*/  @!P0 FMUL.FTZ R11, R5, R26 ;  /* 0x0000001a050b8220 */ /* 0x000fe40000410000 */
[----:B------:R-:W-:Y:S02]  /*6070*/  @!P0 IMAD.U32 R19, R41, 0x10000, RZ ;  /* 0x0001000029138824 */ /* 0x000fe400078e00ff */
[----:B------:R-:W-:Y:S02]  /*6080*/  @!P0 FMUL.FTZ R9, R4, R18 ;  /* 0x0000001204098220 */ /* 0x000fe40000410000 */
[-C--:B------:R-:W-:Y:S02]  /*6090*/  @!P0 FMUL.FTZ R5, R5, R6.reuse ;  /* 0x0000000605058220 */ /* 0x080fe40000410000 */
[----:B------:R-:W-:Y:S01]  /*60a0*/  @!P0 FFMA.FTZ R52, R27, R6, -R11 ;  /* 0x000000061b348223 */ /* 0x000fe2000001080b */
[----:B------:R-:W-:Y:S01]  /*60b0*/  @!P0 LOP3.LUT R11, R8, 0xffff0000, RZ, 0xc0, !PT ;  /* 0xffff0000080b8812 */ /* 0x000fe200078ec0ff */
[----:B------:R-:W-:Y:S02]  /*60c0*/  @!P0 IMAD.U32 R6, R15, 0x10000, RZ ;  /* 0x000100000f068824 */ /* 0x000fe400078e00ff */
[-C--:B------:R-:W-:Y:S02]  /*60d0*/  @!P0 FMUL.FTZ R4, R4, R7.reuse ;  /* 0x0000000704048220 */ /* 0x080fe40000410000 */
[----:B------:R-:W-:Y:S01]  /*60e0*/  @!P0 FFMA.FTZ R53, R19, R7, -R9 ;  /* 0x0000000713358223 */ /* 0x000fe20000010809 */
[----:B------:R-:W-:Y:S01]  /*60f0*/  @!P0 LOP3.LUT R7, R15, 0xffff0000, RZ, 0xc0, !PT ;  /* 0xffff00000f078812 */ /* 0x000fe200078ec0ff */
[----:B------:R-:W-:Y:S01]  /*6100*/  @!P0 FMUL.FTZ R31, R6, R35 ;  /* 0x00000023061f8220 */ /* 0x000fe20000410000 */
[----:B------:R-:W-:Y:S01]  /*6110*/  @!P0 SHF.L.U32 R9, R8, 0x10, RZ ;  /* 0x0000001008098819 */ /* 0x000fe200000006ff */
[----:B------:R-:W-:Y:S02]  /*6120*/  @!P0 FFMA.FTZ R3, R16, R17, R3 ;  /* 0x0000001110038223 */ /* 0x000fe40000010003 */
[C---:B------:R-:W-:Y:S02]  /*6130*/  @!P0 FMUL.FTZ R32, R7.reuse, R37 ;  /* 0x0000002507208220 */ /* 0x040fe40000410000 */
[-C--:B------:R-:W-:Y:S02]  /*6140*/  @!P0 FMUL.FTZ R8, R6, R9.reuse ;  /* 0x0000000906088220 */ /* 0x080fe40000410000 */
[----:B------:R-:W-:Y:S02]  /*6150*/  @!P0 FFMA.FTZ R46, R36, R9, -R31 ;  /* 0x00000009242e8223 */ /* 0x000fe4000001081f */
[-C--:B------:R-:W-:Y:S01]  /*6160*/  @!P0 FMUL.FTZ R9, R7, R11.reuse ;  /* 0x0000000b07098220 */ /* 0x080fe20000410000 */
[C---:B------:R-:W-:Y:S01]  /*6170*/  @!P0 LOP3.LUT R7, R14.reuse, 0xffff0000, RZ, 0xc0, !PT ;  /* 0xffff00000e078812 */ /* 0x040fe200078ec0ff */
[C---:B------:R-:W-:Y:S01]  /*6180*/  @!P0 IMAD.U32 R31, R33.reuse, 0x10000, RZ ;  /* 0x00010000211f8824 */ /* 0x040fe200078e00ff */
[----:B------:R-:W-:Y:S01]  /*6190*/  @!P0 LOP3.LUT R33, R33, 0xffff0000, RZ, 0xc0, !PT ;  /* 0xffff000021218812 */ /* 0x000fe200078ec0ff */
[----:B------:R-:W-:Y:S02]  /*61a0*/  @!P0 IMAD.U32 R6, R14, 0x10000, RZ ;  /* 0x000100000e068824 */ /* 0x000fe400078e00ff */
[----:B------:R-:W-:Y:S02]  /*61b0*/  @!P0 FFMA.FTZ R45, R38, R11, -R32 ;  /* 0x0000000b262d8223 */ /* 0x000fe40000010820 */
[C---:B------:R-:W-:Y:S01]  /*61c0*/  @!P0 IMAD.U32 R11, R10.reuse, 0x10000, RZ ;  /* 0x000100000a0b8824 */ /* 0x040fe200078e00ff */
[----:B------:R-:W-:Y:S01]  /*61d0*/  @!P0 LOP3.LUT R10, R10, 0xffff0000, RZ, 0xc0, !PT ;  /* 0xffff00000a0a8812 */ /* 0x000fe200078ec0ff */
[----:B------:R-:W-:Y:S01]  /*61e0*/  @!P0 IMAD.U32 R32, R42, 0x10000, RZ ;  /* 0x000100002a208824 */ /* 0x000fe200078e00ff */
[----:B------:R-:W-:Y:S01]  /*61f0*/  @!P0 F2FP.BF16.PACK_AB R17, R45, R46 ;  /* 0x0000002e2d11823e */ /* 0x000fe200000010ff */
[C---:B------:R-:W-:Y:S02]  /*6200*/  @!P0 FMUL.FTZ R39, R6.reuse, R31 ;  /* 0x0000001f06278220 */ /* 0x040fe40000410000 */
[C---:B------:R-:W-:Y:S02]  /*6210*/  @!P0 FMUL.FTZ R44, R7.reuse, R33 ;  /* 0x00000021072c8220 */ /* 0x040fe40000410000 */
[----:B------:R-:W-:Y:S02]  /*6220*/  @!P0 FMUL.FTZ R6, R6, R11 ;  /* 0x0000000b06068220 */ /* 0x000fe40000410000 */
[----:B------:R-:W-:Y:S02]  /*6230*/  @!P0 FFMA.FTZ R4, R18, R19, R4 ;  /* 0x0000001312048223 */ /* 0x000fe40000010004 */
[----:B------:R-:W-:Y:S01]  /*6240*/  @!P0 FFMA.FTZ R39, R32, R11, -R39 ;  /* 0x0000000b20278223 */ /* 0x000fe20000010827 */
[----:B------:R-:W-:Y:S01]  /*6250*/  @!P0 F2FP.BF16.PACK_AB R11, R52, R53 ;  /* 0x00000035340b823e */ /* 0x000fe200000010ff */
[-C--:B------:R-:W-:Y:S02]  /*6260*/  @!P0 FMUL.FTZ R7, R7, R10.reuse ;  /* 0x0000000a07078220 */ /* 0x080fe40000410000 */
[----:B------:R-:W-:Y:S01]  /*6270*/  @!P0 FFMA.FTZ R44, R34, R10, -R44 ;  /* 0x0000000a222c8223 */ /* 0x000fe2000001082c */
[----:B------:R-:W-:Y:S01]  /*6280*/  @!P0 F2FP.BF16.PACK_AB R10, R54, R55 ;  /* 0x00000037360a823e */ /* 0x000fe200000010ff */
[----:B------:R-:W-:Y:S02]  /*6290*/  @!P0 FFMA.FTZ R5, R26, R27, R5 ;  /* 0x0000001b1a058223 */ /* 0x000fe40000010005 */
[----:B------:R-:W-:Y:S01]  /*62a0*/  @!P0 FFMA.FTZ R6, R31, R32, R6 ;  /* 0x000000201f068223 */ /* 0x000fe20000010006 */
[----:B------:R-:W-:Y:S01]  /*62b0*/  @!P0 MOV R40, R10 ;  /* 0x0000000a00288202 */ /* 0x000fe20000000f00 */
[----:B------:R-:W-:Y:S01]  /*62c0*/  @!P0 FFMA.FTZ R7, R33, R34, R7 ;  /* 0x0000002221078223 */ /* 0x000fe20000010007 */
[----:B------:R-:W-:Y:S01]  /*62d0*/  @!P0 F2FP.BF16.PACK_AB R16, R44, R39 ;  /* 0x000000272c10823e */ /* 0x000fe200000010ff */
[----:B------:R-:W-:Y:S01]  /*62e0*/  @!P0 FFMA.FTZ R8, R35, R36, R8 ;  /* 0x0000002423088223 */ /* 0x000fe20000010008 */
[----:B------:R-:W-:Y:S01]  /*62f0*/  @!P0 F2FP.BF16.PACK_AB R10, R3, R2 ;  /* 0x00000002030a823e */ /* 0x000fe200000010ff */
        /* <DEDUP_REMOVED lines=8> */
[----:B------:R-:W-:Y:S02]  /*6380*/  @!P0 IMAD.MOV.U32 R12, RZ, RZ, R10 ;  /* 0x000000ffff0c8224 */ /* 0x000fe400078e000a */
[----:B------:R-:W-:Y:S01]  /*6390*/  @!P0 IMAD.MOV.U32 R14, RZ, RZ, R3 ;  /* 0x000000ffff0e8224 */ /* 0x000fe200078e0003 */
[----:B------:R1:W-:Y:S01]  /*63a0*/  STG.E.128 [R50.64], R40 ;  /* 0x0000002832007986 */ /* 0x0003e2000c101d06 */
[----:B------:R-:W-:Y:S07]  /*63b0*/  @!P0 IMAD.MOV.U32 R15, RZ, RZ, R2 ;  /* 0x000000ffff0f8224 */ /* 0x000fee00078e0002 */
[----:B------:R1:W-:Y:S02]  /*63c0*/  @!P2 STG.E.128 [R48.64], R12 ;  /* 0x0000000c3000a986 */ /* 0x0003e4000c101d06 */
.L_x_199:
[----:B------:R-:W-:Y:S05]  /*63d0*/  BSYNC B0 ;  /* 0x0000000000007941 */ /* 0x000fea0003800000 */
.L_x_198:
[----:B------:R-:W-:Y:S11]  /*63e0*/  ISETP.GE.AND P0, PT, R25, c[0x0][0x1d4], PT ;  /* 0x0000750019007a0c */ /* 0x000ff60003f06270 */
[----:B------:R-:W-:Y:S02]  /*63f0*/  @!UPT UIADD3 URZ, URZ, URZ, URZ ;  /* 0x0000003f3f3ff290 */ /* 0x000fe4000fffe03f */
[----:B------:R-:W-:-:S05]  /*6400*/  @P0 BRA `(.L_x_183) ;  /* 0x000008a000000947 */ /* 0x000fca0003800000 */
[----:B------:R-:W-:Y:S01]  /*6410*/  IADD3 R10, P1, P0, R76, R70, R102 ;  /* 0x000000464c0a7210 */ /* 0x000fe2000783e066 */
[----:B-1----:R-:W1:Y:S03]  /*6420*/  LDS.128 R12, [R105+0x3c80] ;  /* 0x003c8000690c7984 */ /* 0x002e660000000c00 */
[----:B------:R-:W-:Y:S02]  /*6430*/  IADD3.X R11, R78, R69, R113, P1, P0 ;  /* 0x000000454e0b7210 */ /* 0x000fe40000fe0471 */
[----:B------:R-:W-:Y:S02]  /*6440*/  ISETP.GE.AND P0, PT, R25, c[0x0][0x27c], PT ;  /* 0x00009f0019007a0c */ /* 0x000fe40003f06270 */
[C---:B------:R-:W-:Y:S01]  /*6450*/  LEA R48, P1, R10.reuse, c[0x0][0x1c8], 0x1 ;  /* 0x000072000a307a11 */ /* 0x040fe200078208ff */
[----:B------:R-:W2:Y:S03]  /*6460*/  LDS.128 R40, [R111+0x3c80] ;  /* 0x003c80006f287984 */ /* 0x000ea60000000c00 */
[----:B------:R-:W-:Y:S02]  /*6470*/  LEA.HI.X R49, R10, c[0x0][0x1cc], R11, 0x1, P1 ;  /* 0x000073000a317a11 */ /* 0x000fe400008f0c0b */
[----:B------:R-:W-:Y:S05]  /*6480*/  ISETP.GE.AND P1, PT, R84, c[0x0][0x1d4], PT ;  /* 0x0000750054007a0c */ /* 0x000fea0003f26270 */
[----:B------:R-:W-:Y:S02]  /*6490*/  @!P0 SHF.R.U64 R2, R20, 0x10, R21 ;  /* 0x0000001014028819 */ /* 0x000fe40000001215 */
[----:B------:R-:W-:Y:S02]  /*64a0*/  @!P0 SHF.R.U64 R4, R22, 0x10, R23 ;  /* 0x0000001016048819 */ /* 0x000fe40000001217 */
[----:B------:R-:W-:Y:S02]  /*64b0*/  @!P0 SHF.R.U32.HI R3, RZ, 0x10, R21 ;  /* 0x00000010ff038819 */ /* 0x000fe40000011615 */
[----:B------:R-:W-:Y:S02]  /*64c0*/  @!P0 SHF.R.U32.HI R6, RZ, 0x10, R57 ;  /* 0x00000010ff068819 */ /* 0x000fe40000011639 */
[C---:B------:R-:W-:Y:S02]  /*64d0*/  @!P0 PRMT R16, R28.reuse, 0x5410, R3 ;  /* 0x000054101c108816 */ /* 0x040fe40000000003 */
[----:B------:R-:W-:Y:S02]  /*64e0*/  @!P0 PRMT R3, R28, 0x5432, R2 ;  /* 0x000054321c038816 */ /* 0x000fe40000000002 */
[C---:B------:R-:W-:Y:S01]  /*64f0*/  @!P0 PRMT R27, R47.reuse, 0x5410, R6 ;  /* 0x000054102f1b8816 */ /* 0x040fe20000000006 */
[C---:B------:R-:W-:Y:S01]  /*6500*/  @!P0 IMAD.U32 R6, R16.reuse, 0x10000, RZ ;  /* 0x0001000010068824 */ /* 0x040fe200078e00ff */
[----:B------:R-:W-:Y:S02]  /*6510*/  @!P0 LOP3.LUT R16, R16, 0xffff0000, RZ, 0xc0, !PT ;  /* 0xffff000010108812 */ /* 0x000fe400078ec0ff */
[----:B------:R-:W-:Y:S02]  /*6520*/  @!P0 SHF.R.U64 R7, R56, 0x10, R57 ;  /* 0x0000001038078819 */ /* 0x000fe40000001239 */
[----:B------:R-:W-:Y:S02]  /*6530*/  @!P0 SHF.R.U32.HI R8, RZ, 0x10, R59 ;  /* 0x00000010ff088819 */ /* 0x000fe4000001163b */
[----:B------:R-:W-:Y:S01]  /*6540*/  @!P0 PRMT R7, R47, 0x5432, R7 ;  /* 0x000054322f078816 */ /* 0x000fe20000000007 */
[----:B-1----:R-:W-:Y:S01]  /*6550*/  @!P0 IMAD.U32 R2, R13, 0x10000, RZ ;  /* 0x000100000d028824 */ /* 0x002fe200078e00ff */
[----:B------:R-:W-:Y:S03]  /*6560*/  @!P0 PRMT R17, R60, 0x5410, R8 ;  /* 0x000054103c118816 */ /* 0x000fe60000000008 */
[C---:B------:R-:W-:Y:S01]  /*6570*/  @!P0 IMAD.U32 R19, R7.reuse, 0x10000, RZ ;  /* 0x0001000007138824 */ /* 0x040fe200078e00ff */
[----:B------:R-:W-:Y:S01]  /*6580*/  @!P0 LOP3.LUT R21, R7, 0xffff0000, RZ, 0xc0, !PT ;  /* 0xffff000007158812 */ /* 0x000fe200078ec0ff */
[----:B------:R-:W-:Y:S01]  /*6590*/  @!P0 IMAD.U32 R7, R3, 0x10000, RZ ;  /* 0x0001000003078824 */ /* 0x000fe200078e00ff */
[----:B------:R-:W-:Y:S01]  /*65a0*/  @!P0 SHF.L.U32 R34, R17, 0x10, RZ ;  /* 0x0000001011228819 */ /* 0x000fe200000006ff */
[C---:B--2---:R-:W-:Y:S01]  /*65b0*/  @!P0 IMAD.U32 R26, R41.reuse, 0x10000, RZ ;  /* 0x00010000291a8824 */ /* 0x044fe200078e00ff */
[----:B------:R-:W-:Y:S01]  /*65c0*/  @!P0 SHF.L.U32 R20, R40, 0x10, RZ ;  /* 0x0000001028148819 */ /* 0x000fe200000006ff */
[----:B------:R-:W-:Y:S01]  /*65d0*/  @!P0 IMAD.U32 R31, R42, 0x10000, RZ ;  /* 0x000100002a1f8824 */ /* 0x000fe200078e00ff */
[----:B------:R-:W-:Y:S02]  /*65e0*/  @!P0 LOP3.LUT R22, R40, 0xffff0000, RZ, 0xc0, !PT ;  /* 0xffff000028168812 */ /* 0x000fe400078ec0ff */
[----:B------:R-:W-:Y:S02]  /*65f0*/  @!P0 LOP3.LUT R28, R41, 0xffff0000, RZ, 0xc0, !PT ;  /* 0xffff0000291c8812 */ /* 0x000fe400078ec0ff */
[----:B------:R-:W-:Y:S02]  /*6600*/  @!P0 LOP3.LUT R33, R42, 0xffff0000, RZ, 0xc0, !PT ;  /* 0xffff00002a218812 */ /* 0x000fe400078ec0ff */
[C---:B------:R-:W-:Y:S02]  /*6610*/  @!P0 SHF.L.U32 R35, R43.reuse, 0x10, RZ ;  /* 0x000000102b238819 */ /* 0x040fe400000006ff */
[----:B------:R-:W-:Y:S02]  /*6620*/  @!P0 LOP3.LUT R37, R43, 0xffff0000, RZ, 0xc0, !PT ;  /* 0xffff00002b258812 */ /* 0x000fe400078ec0ff */
[----:B------:R-:W-:Y:S02]  /*6630*/  @!P0 LOP3.LUT R10, R15, 0xffff0000, RZ, 0xc0, !PT ;  /* 0xffff00000f0a8812 */ /* 0x000fe400078ec0ff */
[----:B------:R-:W-:Y:S02]  /*6640*/  @!P0 LOP3.LUT R36, R17, 0xffff0000, RZ, 0xc0, !PT ;  /* 0xffff000011248812 */ /* 0x000fe400078ec0ff */
[----:B------:R-:W-:Y:S01]  /*6650*/  @!P0 SHF.R.U32.HI R5, RZ, 0x10, R23 ;  /* 0x00000010ff058819 */ /* 0x000fe20000011617 */
[C---:B------:R-:W-:Y:S01]  /*6660*/  @!P0 IMAD.U32 R23, R27.reuse, 0x10000, RZ ;  /* 0x000100001b178824 */ /* 0x040fe200078e00ff */
[----:B------:R-:W-:Y:S01]  /*6670*/  @!P0 LOP3.LUT R27, R27, 0xffff0000, RZ, 0xc0, !PT ;  /* 0xffff00001b1b8812 */ /* 0x000fe200078ec0ff */
[----:B------:R-:W-:Y:S01]  /*6680*/  @!P0 FMUL.FTZ R38, R10, R36 ;  /* 0x000000240a268220 */ /* 0x000fe20000410000 */
[----:B------:R-:W-:Y:S01]  /*6690*/  @!P0 PRMT R11, R29, 0x5410, R5 ;  /* 0x000054101d0b8816 */ /* 0x000fe20000000005 */
[----:B------:R-:W-:Y:S01]  /*66a0*/  @!P0 FMUL.FTZ R8, R2, R23 ;  /* 0x0000001702088220 */ /* 0x000fe20000410000 */
[----:B------:R-:W-:Y:S02]  /*66b0*/  @!P0 LOP3.LUT R5, R12, 0xffff0000, RZ, 0xc0, !PT ;  /* 0xffff00000c058812 */ /* 0x000fe400078ec0ff */
[----:B------:R-:W-:Y:S01]  /*66c0*/  @!P0 LOP3.LUT R17, R11, 0xffff0000, RZ, 0xc0, !PT ;  /* 0xffff00000b118812 */ /* 0x000fe200078ec0ff */
[-C--:B------:R-:W-:Y:S01]  /*66d0*/  @!P0 FFMA.FTZ R53, R26, R6.reuse, -R8 ;  /* 0x000000061a358223 */ /* 0x080fe20000010808 */
[----:B------:R-:W-:Y:S01]  /*66e0*/  @!P0 SHF.R.U64 R9, R58, 0x10, R59 ;  /* 0x000000103a098819 */ /* 0x000fe2000000123b */
[----:B------:R-:W-:Y:S02]  /*66f0*/  @!P0 FMUL.FTZ R8, R5, R21 ;  /* 0x0000001505088220 */ /* 0x000fe40000410000 */
[----:B------:R-:W-:Y:S01]  /*6700*/  @!P0 FFMA.FTZ R38, R37, R17, -R38 ;  /* 0x0000001125268223 */ /* 0x000fe20000010826 */
[----:B------:R-:W-:Y:S02]  /*6710*/  @!P0 PRMT R18, R60, 0x5432, R9 ;  /* 0x000054323c128816 */ /* 0x000fe40000000009 */
[----:B------:R-:W-:Y:S01]  /*6720*/  @!P0 PRMT R9, R29, 0x5432, R4 ;  /* 0x000054321d098816 */ /* 0x000fe20000000004 */
[----:B------:R-:W-:Y:S01]  /*6730*/  @!P0 FMUL.FTZ R4, R2, R6 ;  /* 0x0000000602048220 */ /* 0x000fe20000410000 */
[----:B------:R-:W-:Y:S01]  /*6740*/  @!P0 LOP3.LUT R6, R3, 0xffff0000, RZ, 0xc0, !PT ;  /* 0xffff000003068812 */ /* 0x000fe200078ec0ff */
[----:B------:R-:W-:Y:S01]  /*6750*/  @!P0 IMAD.U32 R2, R12, 0x10000, RZ ;  /* 0x000100000c028824 */ /* 0x000fe200078e00ff */
[C---:B------:R-:W-:Y:S01]  /*6760*/  @!P0 LOP3.LUT R32, R18.reuse, 0xffff0000, RZ, 0xc0, !PT ;  /* 0xffff000012208812 */ /* 0x040fe200078ec0ff */
[----:B------:R-:W-:Y:S02]  /*6770*/  @!P0 IMAD.U32 R29, R18, 0x10000, RZ ;  /* 0x00010000121d8824 */ /* 0x000fe400078e00ff */
[C---:B------:R-:W-:Y:S02]  /*6780*/  @!P0 FMUL.FTZ R3, R2.reuse, R19 ;  /* 0x0000001302038220 */ /* 0x040fe40000410000 */
[-C--:B------:R-:W-:Y:S02]  /*6790*/  @!P0 FMUL.FTZ R2, R2, R7.reuse ;  /* 0x0000000702028220 */ /* 0x080fe40000410000 */
[----:B------:R-:W-:Y:S01]  /*67a0*/  @!P0 FFMA.FTZ R52, R20, R7, -R3 ;  /* 0x0000000714348223 */ /* 0x000fe20000010803 */
[----:B------:R-:W-:Y:S01]  /*67b0*/  @!P0 LOP3.LUT R7, R14, 0xffff0000, RZ, 0xc0, !PT ;  /* 0xffff00000e078812 */ /* 0x000fe200078ec0ff */
[-C--:B------:R-:W-:Y:S01]  /*67c0*/  @!P0 FMUL.FTZ R3, R5, R6.reuse ;  /* 0x0000000605038220 */ /* 0x080fe20000410000 */
[----:B------:R-:W-:Y:S01]  /*67d0*/  @!P0 LOP3.LUT R5, R13, 0xffff0000, RZ, 0xc0, !PT ;  /* 0xffff00000d058812 */ /* 0x000fe200078ec0ff */
[----:B------:R-:W-:Y:S02]  /*67e0*/  @!P0 FFMA.FTZ R51, R22, R6, -R8 ;  /* 0x0000000616338223 */ /* 0x000fe40000010808 */
[----:B------:R-:W-:Y:S02]  /*67f0*/  @!P0 IMAD.U32 R6, R14, 0x10000, RZ ;  /* 0x000100000e068824 */ /* 0x000fe400078e00ff */
[----:B------:R-:W-:Y:S02]  /*6800*/  @!P0 IMAD.U32 R8, R15, 0x10000, RZ ;  /* 0x000100000f088824 */ /* 0x000fe400078e00ff */
[----:B------:R-:W-:Y:S02]  /*6810*/  @!P0 IMAD.U32 R18, R11, 0x10000, RZ ;  /* 0x000100000b128824 */ /* 0x000fe400078e00ff */
[C---:B------:R-:W-:Y:S01]  /*6820*/  @!P0 IMAD.U32 R11, R9.reuse, 0x10000, RZ ;  /* 0x00010000090b8824 */ /* 0x040fe200078e00ff */
[----:B------:R-:W-:Y:S01]  /*6830*/  @!P0 LOP3.LUT R9, R9, 0xffff0000, RZ, 0xc0, !PT ;  /* 0xffff000009098812 */ /* 0x000fe200078ec0ff */
[----:B------:R-:W-:Y:S02]  /*6840*/  @!P0 FMUL.FTZ R46, R5, R27 ;  /* 0x0000001b052e8220 */ /* 0x000fe40000410000 */
[----:B------:R-:W-:Y:S02]  /*6850*/  @!P0 FMUL.FTZ R45, R6, R29 ;  /* 0x0000001d062d8220 */ /* 0x000fe40000410000 */
[----:B------:R-:W-:Y:S02]  /*6860*/  @!P0 FMUL.FTZ R44, R7, R32 ;  /* 0x00000020072c8220 */ /* 0x000fe40000410000 */
[----:B------:R-:W-:Y:S02]  /*6870*/  @!P0 FMUL.FTZ R39, R8, R34 ;  /* 0x0000002208278220 */ /* 0x000fe40000410000 */
[----:B------:R-:W-:Y:S02]  /*6880*/  @!P0 FFMA.FTZ R47, R28, R16, -R46 ;  /* 0x000000101c2f8223 */ /* 0x000fe4000001082e */
[----:B------:R-:W-:Y:S02]  /*6890*/  @!P0 FFMA.FTZ R45, R31, R11, -R45 ;  /* 0x0000000b1f2d8223 */ /* 0x000fe4000001082d */
[----:B------:R-:W-:Y:S01]  /*68a0*/  @!P0 FFMA.FTZ R46, R33, R9, -R44 ;  /* 0x00000009212e8223 */ /* 0x000fe2000001082c */
[----:B------:R-:W-:Y:S01]  /*68b0*/  @!P0 F2FP.BF16.PACK_AB R44, R47, R53 ;  /* 0x000000352f2c823e */ /* 0x000fe200000010ff */
[----:B------:R-:W-:Y:S01]  /*68c0*/  @!P0 FFMA.FTZ R50, R35, R18, -R39 ;  /* 0x0000001223328223 */ /* 0x000fe20000010827 */
[----:B------:R-:W-:Y:S01]  /*68d0*/  @!P0 F2FP.BF16.PACK_AB R39, R51, R52 ;  /* 0x000000343327823e */ /* 0x000fe200000010ff */
[----:B------:R-:W-:Y:S01]  /*68e0*/  @!P0 FMUL.FTZ R5, R5, R16 ;  /* 0x0000001005058220 */ /* 0x000fe20000410000 */
[----:B------:R-:W-:Y:S01]  /*68f0*/  @!P0 F2FP.BF16.PACK_AB R16, R46, R45 ;  /* 0x0000002d2e10823e */ /* 0x000fe200000010ff */
[----:B------:R-:W-:Y:S01]  /*6900*/  @!P0 IMAD.MOV.U32 R41, RZ, RZ, R44 ;  /* 0x000000ffff298224 */ /* 0x000fe200078e002c */
[----:B------:R-:W-:Y:S01]  /*6910*/  @!P0 F2FP.BF16.PACK_AB R38, R38, R50 ;  /* 0x000000322626823e */ /* 0x000fe200000010ff */
[----:B------:R-:W-:Y:S01]  /*6920*/  @!P0 FFMA.FTZ R2, R19, R20, R2 ;  /* 0x0000001413028223 */ /* 0x000fe20000010002 */
[----:B------:R-:W-:Y:S01]  /*6930*/  @!P0 MOV R40, R39 ;  /* 0x0000002700288202 */ /* 0x000fe20000000f00 */
[----:B------:R-:W-:Y:S01]  /*6940*/  @!P0 IMAD.MOV.U32 R42, RZ, RZ, R16 ;  /* 0x000000ffff2a8224 */ /* 0x000fe200078e0010 */
[----:B------:R-:W-:Y:S01]  /*6950*/  @!P0 MOV R43, R38 ;  /* 0x00000026002b8202 */ /* 0x000fe20000000f00 */
[----:B------:R-:W-:Y:S02]  /*6960*/  @!P0 FFMA.FTZ R3, R21, R22, R3 ;  /* 0x0000001615038223 */ /* 0x000fe40000010003 */
[----:B------:R-:W-:Y:S02]  /*6970*/  @!P0 FMUL.FTZ R6, R6, R11 ;  /* 0x0000000b06068220 */ /* 0x000fe40000410000 */
[----:B------:R-:W-:Y:S01]  /*6980*/  @!P0 FFMA.FTZ R4, R23, R26, R4 ;  /* 0x0000001a17048223 */ /* 0x000fe20000010004 */
[----:B------:R1:W-:Y:S01]  /*6990*/  STG.E.128 [R48.64], R40 ;  /* 0x0000002830007986 */ /* 0x0003e2000c101d06 */
[----:B------:R-:W-:Y:S02]  /*69a0*/  @!P0 FMUL.FTZ R7, R7, R9 ;  /* 0x0000000907078220 */ /* 0x000fe40000410000 */
[----:B------:R-:W-:Y:S02]  /*69b0*/  @!P0 FFMA.FTZ R5, R27, R28, R5 ;  /* 0x0000001c1b058223 */ /* 0x000fe40000010005 */
[----:B------:R-:W-:Y:S02]  /*69c0*/  @!P0 FMUL.FTZ R8, R8, R18 ;  /* 0x0000001208088220 */ /* 0x000fe40000410000 */
[----:B------:R-:W-:Y:S01]  /*69d0*/  @!P0 FFMA.FTZ R6, R29, R31, R6 ;  /* 0x0000001f1d068223 */ /* 0x000fe20000010006 */
[----:B------:R-:W-:Y:S01]  /*69e0*/  @!P0 F2FP.BF16.PACK_AB R4, R5, R4 ;  /* 0x000000040504823e */ /* 0x000fe200000010ff */
[----:B------:R-:W-:Y:S01]  /*69f0*/  @!P0 FMUL.FTZ R9, R10, R17 ;  /* 0x000000110a098220 */ /* 0x000fe20000410000 */
[----:B------:R-:W-:Y:S01]  /*6a00*/  @!P0 F2FP.BF16.PACK_AB R10, R3, R2 ;  /* 0x00000002030a823e */ /* 0x000fe200000010ff */
[----:B------:R-:W-:Y:S02]  /*6a10*/  @!P0 FFMA.FTZ R7, R32, R33, R7 ;  /* 0x0000002120078223 */ /* 0x000fe40000010007 */
[----:B------:R-:W-:Y:S02]  /*6a20*/  @!P0 FFMA.FTZ R8, R34, R35, R8 ;  /* 0x0000002322088223 */ /* 0x000fe40000010008 */
[----:B------:R-:W-:Y:S01]  /*6a30*/  @!P0 FFMA.FTZ R9, R36, R37, R9 ;  /* 0x0000002524098223 */ /* 0x000fe20000010009 */
[----:B------:R-:W-:Y:S01]  /*6a40*/  @!P0 F2FP.BF16.PACK_AB R3, R7, R6 ;  /* 0x000000060703823e */ /* 0x000fe200000010ff */
[----:B------:R-:W-:Y:S02]  /*6a50*/  @!P0 IMAD.MOV.U32 R12, RZ, RZ, R10 ;  /* 0x000000ffff0c8224 */ /* 0x000fe400078e000a */
[----:B------:R-:W-:Y:S01]  /*6a60*/  @!P0 IMAD.MOV.U32 R13, RZ, RZ, R4 ;  /* 0x000000ffff0d8224 */ /* 0x000fe200078e0004 */
[----:B------:R-:W-:Y:S02]  /*6a70*/  @!P0 F2FP.BF16.PACK_AB R2, R9, R8 ;  /* 0x000000080902823e */ /* 0x000fe400000010ff */
[----:B------:R-:W-:Y:S03]  /*6a80*/  @!P0 MOV R14, R3 ;  /* 0x00000003000e8202 */ /* 0x000fe60000000f00 */
[----:B------:R-:W-:Y:S01]  /*6a90*/  @!P0 IMAD.MOV.U32 R15, RZ, RZ, R2 ;  /* 0x000000ffff0f8224 */ /* 0x000fe200078e0002 */
[----:B------:R-:W-:-:S05]  /*6aa0*/  @P1 BRA `(.L_x_183) ;  /* 0x0000020000001947 */ /* 0x000fca0003800000 */
[----:B------:R-:W-:Y:S04]  /*6ab0*/  IADD3 R3, P1, P0, R76, R70, R84 ;  /* 0x000000464c037210 */ /* 0x000fe8000783e054 */
[----:B------:R-:W-:Y:S02]  /*6ac0*/  IADD3.X R4, R78, R69, R108, P1, P0 ;  /* 0x000000454e047210 */ /* 0x000fe40000fe046c */
[C---:B------:R-:W-:Y:S04]  /*6ad0*/  LEA R2, P0, R3.reuse, c[0x0][0x1c8], 0x1 ;  /* 0x0000720003027a11 */ /* 0x040fe800078008ff */
[----:B------:R-:W-:Y:S05]  /*6ae0*/  LEA.HI.X R3, R3, c[0x0][0x1cc], R4, 0x1, P0 ;  /* 0x0000730003037a11 */ /* 0x000fea00000f0c04 */
[----:B------:R2:W-:Y:S01]  /*6af0*/  STG.E.128 [R2.64], R12 ;  /* 0x0000000c02007986 */ /* 0x0005e2000c101d06 */
[----:B------:R-:W-:-:S05]  /*6b00*/  BRA `(.L_x_183) ;  /* 0x000001a000007947 */ /* 0x000fca0003800000 */
.L_x_179:
[----:B------:R-:W-:Y:S05]  /*6b10*/  IMAD R2, R30, -0x30, R0 ;  /* 0xffffffd01e027824 */ /* 0x000fea00078e0200 */
[----:B------:R-:W-:Y:S04]  /*6b20*/  IMNMX R75, R2, 0x30, PT ;  /* 0x00000030024b7817 */ /* 0x000fe80003800200 */
[----:B------:R-:W-:Y:S11]  /*6b30*/  ISETP.GE.AND P0, PT, R242, R75, PT ;  /* 0x0000004bf200720c */ /* 0x000ff60003f06270 */
[----:B------:R-:W-:Y:S02]  /*6b40*/  @!UPT UIADD3 URZ, URZ, URZ, URZ ;  /* 0x0000003f3f3ff290 */ /* 0x000fe4000fffe03f */
[----:B------:R-:W-:-:S05]  /*6b50*/  @P0 BRA `(.L_x_183) ;  /* 0x0000015000000947 */ /* 0x000fca0003800000 */
[----:B------:R-:W-:Y:S02]  /*6b60*/  ISETP.GE.AND P0, PT, R100, c[0x0][0x1d4], PT ;  /* 0x0000750064007a0c */ /* 0x000fe40003f06270 */
[----:B------:R-:W-:Y:S02]  /*6b70*/  ISETP.GE.AND P1, PT, R24, c[0x0][0x1d4], PT ;  /* 0x0000750018007a0c */ /* 0x000fe40003f26270 */
[C---:B------:R-:W-:Y:S02]  /*6b80*/  IADD3 R2, R100.reuse, 0x30, RZ ;  /* 0x0000003064027810 */ /* 0x040fe40007ffe0ff */
[----:B------:R-:W-:Y:S02]  /*6b90*/  IADD3 R3, R100, 0x40, RZ ;  /* 0x0000004064037810 */ /* 0x000fe40007ffe0ff */
[----:B------:R-:W-:Y:S02]  /*6ba0*/  ISETP.GE.AND P2, PT, R2, c[0x0][0x1d4], PT ;  /* 0x0000750002007a0c */ /* 0x000fe40003f46270 */
[----:B------:R-:W-:Y:S03]  /*6bb0*/  IADD3 R2, R100, 0x50, RZ ;  /* 0x0000005064027810 */ /* 0x000fe60007ffe0ff */
[----:B------:R-:W1:Y:S04]  /*6bc0*/  @!P0 LDS.128 R8, [R232+0x2400] ;  /* 0x00240000e8088984 */ /* 0x000e680000000c00 */
[----:B------:R-:W2:Y:S04]  /*6bd0*/  @!P1 LDS.128 R4, [R233+0x2400] ;  /* 0x00240000e9049984 */ /* 0x000ea80000000c00 */
[----:B-1----:R-:W-:Y:S01]  /*6be0*/  @!P0 STG.E.128 [R52.64], R8 ;  /* 0x0000000834008986 */ /* 0x002fe2000c101d06 */
[----:B------:R-:W-:Y:S03]  /*6bf0*/  ISETP.GE.AND P0, PT, R25, c[0x0][0x1d4], PT ;  /* 0x0000750019007a0c */ /* 0x000fe60003f06270 */
[----:B--2---:R-:W-:Y:S01]  /*6c00*/  @!P1 STG.E.128 [R52.64+0x20], R4 ;  /* 0x0000200434009986 */ /* 0x004fe2000c101d06 */
[----:B------:R-:W-:Y:S03]  /*6c10*/  ISETP.GE.AND P1, PT, R3, c[0x0][0x1d4], PT ;  /* 0x0000750003007a0c */ /* 0x000fe60003f26270 */
[----:B------:R-:W1:Y:S06]  /*6c20*/  @!P2 LDS.128 R4, [R233+0x3000] ;  /* 0x00300000e904a984 */ /* 0x000e6c0000000c00 */
[----:B------:R-:W2:Y:S04]  /*6c30*/  @!P0 LDS.128 R8, [R232+0x3000] ;  /* 0x00300000e8088984 */ /* 0x000ea80000000c00 */
[----:B-1----:R-:W-:Y:S04]  /*6c40*/  @!P2 STG.E.128 [R52.64+0x60], R4 ;  /* 0x000060043400a986 */ /* 0x002fe8000c101d06 */
[----:B--2---:R-:W-:Y:S01]  /*6c50*/  @!P0 STG.E.128 [R52.64+0x40], R8 ;  /* 0x0000400834008986 */ /* 0x004fe2000c101d06 */
[----:B------:R-:W-:Y:S03]  /*6c60*/  ISETP.GE.AND P0, PT, R2, c[0x0][0x1d4], PT ;  /* 0x0000750002007a0c */ /* 0x000fe60003f06270 */
[----:B------:R-:W1:Y:S10]  /*6c70*/  @!P1 LDS.128 R8, [R232+0x3c00] ;  /* 0x003c0000e8089984 */ /* 0x000e740000000c00 */
[----:B------:R-:W2:Y:S04]  /*6c80*/  @!P0 LDS.128 R4, [R233+0x3c00] ;  /* 0x003c0000e9048984 */ /* 0x000ea80000000c00 */
[----:B-1----:R1:W-:Y:S04]  /*6c90*/  @!P1 STG.E.128 [R52.64+0x80], R8 ;  /* 0x0000800834009986 */ /* 0x0023e8000c101d06 */
[----:B--2---:R1:W-:Y:S02]  /*6ca0*/  @!P0 STG.E.128 [R52.64+0xa0], R4 ;  /* 0x0000a00434008986 */ /* 0x0043e4000c101d06 */
.L_x_183:
[----:B------:R-:W-:Y:S05]  /*6cb0*/  BSYNC B1 ;  /* 0x0000000000017941 */ /* 0x000fea0003800000 */
.L_x_178:
[----:B-12--5:R-:W-:Y:S01]  /*6cc0*/  IMAD.IADD R3, R75, 0x1, -R243 ;  /* 0x000000014b037824 */ /* 0x026fe200078e0af3 */
[----:B------:R-:W-:Y:S01]  /*6cd0*/  BSSY B0, `(.L_x_200) ;  /* 0x000004e000007945 */ /* 0x000fe20003800000 */
[----:B------:R-:W-:Y:S02]  /*6ce0*/  IMAD R2, R79, 0x30, RZ ;  /* 0x000000304f027824 */ /* 0x000fe400078e02ff */
[----:B------:R-:W-:Y:S01]  /*6cf0*/  IMAD.WIDE.U32 R10, R30, 0x30, RZ ;  /* 0x000000301e0a7825 */ /* 0x000fe200078e00ff */
[----:B------:R-:W-:Y:S03]  /*6d00*/  ISETP.GE.AND P0, PT, R3, 0x21, PT ;  /* 0x000000210300780c */ /* 0x000fe60003f06270 */
[----:B------:R-:W-:Y:S01]  /*6d10*/  IMAD.IADD R9, R11, 0x1, R2 ;  /* 0x000000010b097824 */ /* 0x000fe200078e0202 */
[----:B------:R-:W-:Y:S04]  /*6d20*/  IADD3 R4, P1, R125, R10, RZ ;  /* 0x0000000a7d047210 */ /* 0x000fe80007f3e0ff */
[----:B------:R-:W-:Y:S05]  /*6d30*/  IADD3.X R2, R9, R128, RZ, P1, !PT ;  /* 0x0000008009027210 */ /* 0x000fea0000ffe4ff */
[----:B------:R-:W-:Y:S02]  /*6d40*/  @P0 IADD3 R8, P1, R4, 0x20, RZ ;  /* 0x0000002004080810 */ /* 0x000fe40007f3e0ff */
[----:B------:R-:W-:Y:S03]  /*6d50*/  @P0 MOV R7, R85 ;  /* 0x0000005500070202 */ /* 0x000fe60000000f00 */
[----:B------:R-:W-:Y:S01]  /*6d60*/  @P0 IMAD.X R6, RZ, RZ, R2, P1 ;  /* 0x000000ffff060224 */ /* 0x000fe200008e0602 */
[----:B------:R-:W-:Y:S11]  /*6d70*/  ISETP.GE.AND P1, PT, R3, 0x1, PT ;  /* 0x000000010300780c */ /* 0x000ff60003f26270 */
[----:B------:R-:W-:Y:S02]  /*6d80*/  @!UPT UIADD3 URZ, URZ, URZ, URZ ;  /* 0x0000003f3f3ff290 */ /* 0x000fe4000fffe03f */
[----:B------:R-:W-:Y:S01]  /*6d90*/  @P1 IMAD R5, R2, c[0x0][0x258], RZ ;  /* 0x0000960002051a24 */ /* 0x000fe200078e02ff */
[----:B------:R-:W-:Y:S01]  /*6da0*/  @P1 MOV R2, R80 ;  /* 0x0000005000021202 */ /* 0x000fe20000000f00 */
[----:B------:R-:W-:Y:S04]  /*6db0*/  @P1 IMAD.MOV.U32 R3, RZ, RZ, R85 ;  /* 0x000000ffff031224 */ /* 0x000fe800078e0055 */
[C---:B------:R-:W-:Y:S04]  /*6dc0*/  @P1 IMAD.WIDE.U32 R2, R4.reuse, c[0x0][0x258], R2 ;  /* 0x0000960004021a25 */ /* 0x040fe800078e0002 */
[----:B------:R-:W-:Y:S05]  /*6dd0*/  @P1 IMAD R4, R4, c[0x0][0x25c], R5 ;  /* 0x0000970004041a24 */ /* 0x000fea00078e0205 */
[----:B------:R-:W-:Y:S02]  /*6de0*/  @P1 IADD3 R3, R3, R4, RZ ;  /* 0x0000000403031210 */ /* 0x000fe40007ffe0ff */
[C---:B------:R-:W-:Y:S04]  /*6df0*/  @P1 LEA R4, P2, R2.reuse, c[0x0][0x250], 0x1 ;  /* 0x0000940002041a11 */ /* 0x040fe800078408ff */
[----:B------:R-:W-:Y:S01]  /*6e00*/  @P1 LEA.HI.X R5, R2, c[0x0][0x254], R3, 0x1, P2 ;  /* 0x0000950002051a11 */ /* 0x000fe200010f0c03 */
[----:B------:R-:W-:Y:S02]  /*6e10*/  @P0 IMAD R2, R6, c[0x0][0x258], RZ ;  /* 0x0000960006020a24 */ /* 0x000fe400078e02ff */
[----:B------:R-:W-:Y:S02]  /*6e20*/  @P0 IMAD.MOV.U32 R6, RZ, RZ, R80 ;  /* 0x000000ffff060224 */ /* 0x000fe400078e0050 */
[C---:B------:R-:W-:Y:S02]  /*6e30*/  @P0 IMAD R2, R8.reuse, c[0x0][0x25c], R2 ;  /* 0x0000970008020a24 */ /* 0x040fe400078e0202 */
[----:B------:R-:W-:Y:S04]  /*6e40*/  @P0 IMAD.WIDE.U32 R6, R8, c[0x0][0x258], R6 ;  /* 0x0000960008060a25 */ /* 0x000fe800078e0006 */
[----:B------:R-:W-:Y:S01]  /*6e50*/  @P0 IMAD.IADD R3, R7, 0x1, R2 ;  /* 0x0000000107030824 */ /* 0x000fe200078e0202 */
[C---:B------:R-:W-:Y:S02]  /*6e60*/  @P1 SHF.L.U32 R7, R241.reuse, 0x1, RZ ;  /* 0x00000001f1071819 */ /* 0x040fe400000006ff */
[C---:B------:R-:W-:Y:S03]  /*6e70*/  @P0 LEA R2, P2, R6.reuse, c[0x0][0x250], 0x1 ;  /* 0x0000940006020a11 */ /* 0x040fe600078408ff */
[----:B------:R-:W-:Y:S01]  /*6e80*/  @!PT LDS RZ, [RZ] ;  /* 0x00000000fffff984 */ /* 0x000fe20000000800 */
[----:B------:R-:W-:Y:S01]  /*6e90*/  @!PT LDS RZ, [RZ] ;  /* 0x00000000fffff984 */ /* 0x000fe20000000800 */
[----:B------:R-:W-:Y:S01]  /*6ea0*/  @!PT LDS RZ, [RZ] ;  /* 0x00000000fffff984 */ /* 0x000fe20000000800 */
[----:B------:R1:W-:Y:S01]  /*6eb0*/  @P1 LDGSTS.E.BYPASS.LTC128B.128 [R7+0x1880], [R4.64], !P6 ;  /* 0x0188000004071fae */ /* 0x0003e2000f101d46 */
[----:B------:R-:W-:Y:S02]  /*6ec0*/  @P0 LEA.HI.X R3, R6, c[0x0][0x254], R3, 0x1, P2 ;  /* 0x0000950006030a11 */ /* 0x000fe400010f0c03 */
[----:B------:R-:W-:Y:S01]  /*6ed0*/  @P0 SHF.L.U32 R6, R241, 0x1, RZ ;  /* 0x00000001f1060819 */ /* 0x000fe200000006ff */
[----:B------:R1:W-:Y:S04]  /*6ee0*/  @P1 LDGSTS.E.BYPASS.LTC128B.128 [R7+0x2480], [R4.64+0x40], !P5 ;  /* 0x0248004004071fae */ /* 0x0003e8000e901d46 */
[----:B------:R1:W-:Y:S04]  /*6ef0*/  @P1 LDGSTS.E.BYPASS.LTC128B.128 [R7+0x3080], [R4.64+0x80], !P4 ;  /* 0x0308008004071fae */ /* 0x0003e8000e101d46 */
[----:B------:R1:W-:Y:S04]  /*6f00*/  @P0 LDGSTS.E.BYPASS.LTC128B.128 [R6+0x2080], [R2.64], !P6 ;  /* 0x0208000002060fae */ /* 0x0003e8000f101d46 */
[----:B------:R1:W-:Y:S04]  /*6f10*/  @P0 LDGSTS.E.BYPASS.LTC128B.128 [R6+0x2c80], [R2.64+0x40], !P5 ;  /* 0x02c8004002060fae */ /* 0x0003e8000e901d46 */
[----:B------:R1:W-:Y:S01]  /*6f20*/  @P0 LDGSTS.E.BYPASS.LTC128B.128 [R6+0x3880], [R2.64+0x80], !P4 ;  /* 0x0388008002060fae */ /* 0x0003e2000e101d46 */
[----:B------:R-:W-:Y:S03]  /*6f30*/  ISETP.GE.AND P0, PT, R242, R75, PT ;  /* 0x0000004bf200720c */ /* 0x000fe60003f06270 */
[----:B------:R-:W0:Y:S01]  /*6f40*/  LDGDEPBAR ;  /* 0x00000000000079af */ /* 0x000e220000000000 */
[----:B------:R-:W-:Y:S04]  /*6f50*/  DEPBAR.LE SB0, 0x0 ;  /* 0x000080000000791a */ /* 0x000fe80000000000 */
[----:B------:R-:W-:Y:S06]  /*6f60*/  BAR.SYNC.DEFER_BLOCKING 0x0 ;  /* 0x0000000000007b1d */ /* 0x000fec0000010000 */
[----:B------:R-:W-:-:S05]  /*6f70*/  @P0 BRA `(.L_x_201) ;  /* 0x0000023000000947 */ /* 0x000fca0003800000 */
[----:B-1----:R-:W-:Y:S01]  /*6f80*/  IADD3 R2, P0, R130, R10, RZ ;  /* 0x0000000a82027210 */ /* 0x002fe20007f1e0ff */
[----:B------:R-:W-:Y:S01]  /*6f90*/  IMAD.MOV.U32 R4, RZ, RZ, R98 ;  /* 0x000000ffff047224 */ /* 0x000fe200078e0062 */
[C---:B------:R-:W-:Y:S01]  /*6fa0*/  ISETP.GE.AND P1, PT, R100.reuse, c[0x0][0x1d4], PT ;  /* 0x0000750064007a0c */ /* 0x040fe20003f26270 */
[----:B------:R-:W-:Y:S01]  /*6fb0*/  IMAD.MOV.U32 R5, RZ, RZ, R121 ;  /* 0x000000ffff057224 */ /* 0x000fe200078e0079 */
[C---:B------:R-:W-:Y:S01]  /*6fc0*/  IADD3 R12, R100.reuse, 0x30, RZ ;  /* 0x00000030640c7810 */ /* 0x040fe20007ffe0ff */
[----:B------:R-:W-:Y:S01]  /*6fd0*/  IMAD.X R3, R9, 0x1, R129, P0 ;  /* 0x0000000109037824 */ /* 0x000fe200000e0681 */
[----:B------:R-:W-:Y:S01]  /*6fe0*/  IADD3 R13, R100, 0x40, RZ ;  /* 0x00000040640d7810 */ /* 0x000fe20007ffe0ff */
[C---:B------:R-:W-:Y:S04]  /*6ff0*/  IMAD.WIDE.U32 R4, R2.reuse, c[0x0][0x208], R4 ;  /* 0x0000820002047a25 */ /* 0x040fe800078e0004 */
[----:B------:R-:W-:Y:S04]  /*7000*/  IMAD R3, R3, c[0x0][0x208], RZ ;  /* 0x0000820003037a24 */ /* 0x000fe800078e02ff */
[----:B------:R-:W1:Y:S01]  /*7010*/  @!P1 LDS.128 R8, [R232] ;  /* 0x00000000e8089984 */ /* 0x000e620000000c00 */
[----:B------:R-:W-:Y:S01]  /*7020*/  IMAD R3, R2, c[0x0][0x20c], R3 ;  /* 0x0000830002037a24 */ /* 0x000fe200078e0203 */
[C---:B------:R-:W-:Y:S03]  /*7030*/  LEA R2, P0, R4.reuse, c[0x0][0x1f8], 0x1 ;  /* 0x00007e0004027a11 */ /* 0x040fe600078008ff */
[----:B------:R-:W-:Y:S05]  /*7040*/  IMAD.IADD R3, R5, 0x1, R3 ;  /* 0x0000000105037824 */ /* 0x000fea00078e0203 */
[----:B------:R-:W-:Y:S02]  /*7050*/  LEA.HI.X R3, R4, c[0x0][0x1fc], R3, 0x1, P0 ;  /* 0x00007f0004037a11 */ /* 0x000fe400000f0c03 */
[----:B------:R-:W-:Y:S11]  /*7060*/  ISETP.GE.AND P0, PT, R24, c[0x0][0x1d4], PT ;  /* 0x0000750018007a0c */ /* 0x000ff60003f06270 */
[----:B------:R-:W-:Y:S02]  /*7070*/  @!UPT UIADD3 URZ, URZ, URZ, URZ ;  /* 0x0000003f3f3ff290 */ /* 0x000fe4000fffe03f */
[----:B------:R-:W2:Y:S04]  /*7080*/  @!P0 LDS.128 R4, [R233] ;  /* 0x00000000e9048984 */ /* 0x000ea80000000c00 */
[----:B-1----:R-:W-:Y:S01]  /*7090*/  @!P1 STG.E.128 [R2.64], R8 ;  /* 0x0000000802009986 */ /* 0x002fe2000c101d06 */
[----:B------:R-:W-:Y:S11]  /*70a0*/  ISETP.GE.AND P1, PT, R25, c[0x0][0x1d4], PT ;  /* 0x0000750019007a0c */ /* 0x000ff60003f26270 */
[----:B------:R-:W-:Y:S02]  /*70b0*/  @!UPT UIADD3 URZ, URZ, URZ, URZ ;  /* 0x0000003f3f3ff290 */ /* 0x000fe4000fffe03f */
[----:B------:R-:W1:Y:S04]  /*70c0*/  @!P1 LDS.128 R8, [R232+0xc00] ;  /* 0x000c0000e8089984 */ /* 0x000e680000000c00 */
[----:B--2---:R-:W-:Y:S01]  /*70d0*/  @!P0 STG.E.128 [R2.64+0x20], R4 ;  /* 0x0000200402008986 */ /* 0x004fe2000c101d06 */
[----:B------:R-:W-:Y:S02]  /*70e0*/  ISETP.GE.AND P0, PT, R12, c[0x0][0x1d4], PT ;  /* 0x000075000c007a0c */ /* 0x000fe40003f06270 */
[----:B------:R-:W-:Y:S11]  /*70f0*/  IADD3 R12, R100, 0x50, RZ ;  /* 0x00000050640c7810 */ /* 0x000ff60007ffe0ff */
[----:B------:R-:W2:Y:S04]  /*7100*/  @!P0 LDS.128 R4, [R233+0xc00] ;  /* 0x000c0000e9048984 */ /* 0x000ea80000000c00 */
[----:B-1----:R-:W-:Y:S01]  /*7110*/  @!P1 STG.E.128 [R2.64+0x40], R8 ;  /* 0x0000400802009986 */ /* 0x002fe2000c101d06 */
[----:B------:R-:W-:Y:S11]  /*7120*/  ISETP.GE.AND P1, PT, R13, c[0x0][0x1d4], PT ;  /* 0x000075000d007a0c */ /* 0x000ff60003f26270 */
[----:B------:R-:W-:Y:S02]  /*7130*/  @!UPT UIADD3 URZ, URZ, URZ, URZ ;  /* 0x0000003f3f3ff290 */ /* 0x000fe4000fffe03f */
[----:B------:R-:W1:Y:S04]  /*7140*/  @!P1 LDS.128 R8, [R232+0x1800] ;  /* 0x00180000e8089984 */ /* 0x000e680000000c00 */
[----:B--2---:R-:W-:Y:S01]  /*7150*/  @!P0 STG.E.128 [R2.64+0x60], R4 ;  /* 0x0000600402008986 */ /* 0x004fe2000c101d06 */
[----:B------:R-:W-:Y:S11]  /*7160*/  ISETP.GE.AND P0, PT, R12, c[0x0][0x1d4], PT ;  /* 0x000075000c007a0c */ /* 0x000ff60003f06270 */
[----:B------:R-:W-:Y:S02]  /*7170*/  @!UPT UIADD3 URZ, URZ, URZ, URZ ;  /* 0x0000003f3f3ff290 */ /* 0x000fe4000fffe03f */
[----:B------:R-:W2:Y:S04]  /*7180*/  @!P0 LDS.128 R4, [R233+0x1800] ;  /* 0x00180000e9048984 */ /* 0x000ea80000000c00 */
[----:B-1----:R1:W-:Y:S04]  /*7190*/  @!P1 STG.E.128 [R2.64+0x80], R8 ;  /* 0x0000800802009986 */ /* 0x0023e8000c101d06 */
[----:B--2---:R1:W-:Y:S02]  /*71a0*/  @!P0 STG.E.128 [R2.64+0xa0], R4 ;  /* 0x0000a00402008986 */ /* 0x0043e4000c101d06 */
.L_x_201:
[----:B-1----:R-:W-:Y:S05]  /*71b0*/  BSYNC B0 ;  /* 0x0000000000007941 */ /* 0x002fea0003800000 */
.L_x_200:
[----:B------:R-:W-:Y:S01]  /*71c0*/  ISETP.GT.AND P3, PT, R30, R126, PT ;  /* 0x0000007e1e00720c */ /* 0x000fe20003f64270 */
[----:B------:R-:W-:Y:S01]  /*71d0*/  @!UPT UIADD3 URZ, URZ, URZ, URZ ;  /* 0x0000003f3f3ff290 */ /* 0x000fe2000fffe03f */
[----:B------:R-:W-:Y:S11]  /*71e0*/  BSSY B0, `(.L_x_202) ;  /* 0x000001f000007945 */ /* 0x000ff60003800000 */
[----:B------:R-:W-:-:S05]  /*71f0*/  @!P3 BRA `(.L_x_203) ;  /* 0x000001d00000b947 */ /* 0x000fca0003800000 */
[----:B------:R-:W-:Y:S01]  /*7200*/  IADD3 R7, -R243, 0x30, RZ ;  /* 0x00000030f3077810 */ /* 0x000fe20007ffe1ff */
[----:B------:R-:W-:Y:S01]  /*7210*/  IMAD.MOV.U32 R2, RZ, RZ, R96 ;  /* 0x000000ffff027224 */ /* 0x000fe200078e0060 */
[----:B------:R-:W-:Y:S01]  /*7220*/  IADD3 R4, R30, -0x1, RZ ;  /* 0xffffffff1e047810 */ /* 0x000fe20007ffe0ff */
[----:B------:R-:W-:Y:S01]  /*7230*/  IMAD.MOV.U32 R3, RZ, RZ, R87 ;  /* 0x000000ffff037224 */ /* 0x000fe200078e0057 */
[----:B------:R-:W-:Y:S02]  /*7240*/  ISETP.GE.AND P1, PT, R7, 0x1, PT ;  /* 0x000000010700780c */ /* 0x000fe40003f26270 */
[----:B------:R-:W-:Y:S01]  /*7250*/  SHF.R.S32.HI R6, RZ, 0x1f, R4 ;  /* 0x0000001fff067819 */ /* 0x000fe20000011404 */
[----:B------:R-:W-:Y:S02]  /*7260*/  IMAD R5, R158, R4, RZ ;  /* 0x000000049e057224 */ /* 0x000fe400078e02ff */
[-C--:B------:R-:W-:Y:S04]  /*7270*/  IMAD.WIDE.U32 R2, R4, R144.reuse, R2 ;  /* 0x0000009004027225 */ /* 0x080fe800078e0002 */
[----:B------:R-:W-:Y:S04]  /*7280*/  IMAD R4, R6, R144, R5 ;  /* 0x0000009006047224 */ /* 0x000fe800078e0205 */
[----:B------:R-:W-:Y:S01]  /*7290*/  IMAD.IADD R3, R3, 0x1, R4 ;  /* 0x0000000103037824 */ /* 0x000fe200078e0204 */
[C---:B------:R-:W-:Y:S04]  /*72a0*/  @P1 LEA R4, P0, R2.reuse, c[0x0][0x220], 0x1 ;  /* 0x0000880002041a11 */ /* 0x040fe800078008ff */
[----:B------:R-:W-:Y:S02]  /*72b0*/  @P1 LEA.HI.X R5, R2, c[0x0][0x224], R3, 0x1, P0 ;  /* 0x0000890002051a11 */ /* 0x000fe400000f0c03 */
[----:B------:R-:W-:Y:S11]  /*72c0*/  ISETP.GE.AND P0, PT, R7, 0x21, PT ;  /* 0x000000210700780c */ /* 0x000ff60003f06270 */
[----:B------:R-:W-:Y:S02]  /*72d0*/  @!UPT UIADD3 URZ, URZ, URZ, URZ ;  /* 0x0000003f3f3ff290 */ /* 0x000fe4000fffe03f */
[----:B------:R-:W-:Y:S05]  /*72e0*/  @P0 IADD3 R6, P2, R162, R2, RZ ;  /* 0x00000002a2060210 */ /* 0x000fea0007f5e0ff */
[----:B------:R-:W-:Y:S01]  /*72f0*/  @P0 IMAD.X R3, R3, 0x1, R157, P2 ;  /* 0x0000000103030824 */ /* 0x000fe200010e069d */
[C---:B------:R-:W-:Y:S04]  /*7300*/  @P0 LEA R2, P2, R6.reuse, c[0x0][0x220], 0x1 ;  /* 0x0000880006020a11 */ /* 0x040fe800078408ff */
[----:B------:R-:W-:Y:S01]  /*7310*/  @P0 LEA.HI.X R3, R6, c[0x0][0x224], R3, 0x1, P2 ;  /* 0x0000890006030a11 */ /* 0x000fe200010f0c03 */
[C---:B------:R-:W-:Y:S05]  /*7320*/  @P1 IMAD.SHL.U32 R6, R241.reuse, 0x2, RZ ;  /* 0x00000002f1061824 */ /* 0x040fea00078e00ff */
[----:B------:R-:W-:Y:S01]  /*7330*/  @!PT LDS RZ, [RZ] ;  /* 0x00000000fffff984 */ /* 0x000fe20000000800 */
[----:B------:R-:W-:Y:S01]  /*7340*/  @!PT LDS RZ, [RZ] ;  /* 0x00000000fffff984 */ /* 0x000fe20000000800 */
[----:B------:R-:W-:Y:S01]  /*7350*/  @!PT LDS RZ, [RZ] ;  /* 0x00000000fffff984 */ /* 0x000fe20000000800 */
[----:B------:R1:W-:Y:S04]  /*7360*/  @P1 LDGSTS.E.BYPASS.LTC128B.128 [R6+0x3c80], [R4.64], !P6 ;  /* 0x03c8000004061fae */ /* 0x0003e8000f101d46 */
[----:B------:R1:W-:Y:S04]  /*7370*/  @P1 LDGSTS.E.BYPASS.LTC128B.128 [R6+0x4880], [R4.64+0x40], !P5 ;  /* 0x0488004004061fae */ /* 0x0003e8000e901d46 */
[----:B------:R1:W-:Y:S02]  /*7380*/  @P1 LDGSTS.E.BYPASS.LTC128B.128 [R6+0x5480], [R4.64+0x80], !P4 ;  /* 0x0548008004061fae */ /* 0x0003e4000e101d46 */
[----:B-1----:R-:W-:Y:S05]  /*7390*/  @P0 IMAD.SHL.U32 R4, R241, 0x2, RZ ;  /* 0x00000002f1040824 */ /* 0x002fea00078e00ff */
[----:B------:R1:W-:Y:S04]  /*73a0*/  @P0 LDGSTS.E.BYPASS.LTC128B.128 [R4+0x4480], [R2.64], !P6 ;  /* 0x0448000002040fae */ /* 0x0003e8000f101d46 */
[----:B------:R1:W-:Y:S04]  /*73b0*/  @P0 LDGSTS.E.BYPASS.LTC128B.128 [R4+0x5080], [R2.64+0x40], !P5 ;  /* 0x0508004002040fae */ /* 0x0003e8000e901d46 */
[----:B------:R1:W-:Y:S02]  /*73c0*/  @P0 LDGSTS.E.BYPASS.LTC128B.128 [R4+0x5c80], [R2.64+0x80], !P4 ;  /* 0x05c8008002040fae */ /* 0x0003e4000e101d46 */
.L_x_203:
[----:B------:R-:W-:Y:S05]  /*73d0*/  BSYNC B0 ;  /* 0x0000000000007941 */ /* 0x000fea0003800000 */
.L_x_202:
[----:B------:R-:W0:Y:S01]  /*73e0*/  LDGDEPBAR ;  /* 0x00000000000079af */ /* 0x000e220000000000 */
[----:B------:R-:W-:Y:S01]  /*73f0*/  IADD3 R30, R30, -0x1, RZ ;  /* 0xffffffff1e1e7810 */ /* 0x000fe20007ffe0ff */
[----:B------:R-:W-:-:S05]  /*7400*/  @P3 BRA `(.L_x_204) ;  /* 0xffffbf3000003947 */ /* 0x000fca000383ffff */
[----:B------:R-:W-:Y:S01]  /*7410*/  WARPSYNC 0xffffffff ;  /* 0xffffffff00007948 */ /* 0x000fe20003800000 */
[----:B------:R-:W-:Y:S06]  /*7420*/  BAR.SYNC.DEFER_BLOCKING 0x0 ;  /* 0x0000000000007b1d */ /* 0x000fec0000010000 */
.L_x_177:
[----:B------:R-:W-:Y:S01]  /*7430*/  ISETP.GE.AND P0, PT, R159, 0x1, PT ;  /* 0x000000019f00780c */ /* 0x000fe20003f06270 */
[----:B------:R-:W-:Y:S01]  /*7440*/  BSSY B0, `(.L_x_205) ;  /* 0x0000020000007945 */ /* 0x000fe20003800000 */
[----:B------:R-:W-:Y:S01]  /*7450*/  IMAD.IADD R9, R147, 0x1, R148 ;  /* 0x0000000193097824 */ /* 0x000fe200078e0294 */
[----:B------:R-:W-:-:S10]  /*7460*/  MOV R0, RZ ;  /* 0x000000ff00007202 */ /* 0x000fd40000000f00 */
[----:B------:R-:W-:Y:S05]  /*7470*/  @!P0 BRA `(.L_x_206) ;  /* 0x000001c000008947 */ /* 0x000fea0003800000 */
[----:B-1----:R-:W-:Y:S01]  /*7480*/  IABS R2, R131 ;  /* 0x0000008300027213 */ /* 0x002fe20000000000 */
[----:B------:R-:W-:Y:S01]  /*7490*/  IMAD.MOV.U32 R4, RZ, RZ, RZ ;  /* 0x000000ffff047224 */ /* 0x000fe200078e00ff */
[----:B------:R-:W-:Y:S02]  /*74a0*/  IADD3 R6, R137, -0x1, R131 ;  /* 0xffffffff89067810 */ /* 0x000fe40007ffe083 */
[----:B------:R-:W1:Y:S02]  /*74b0*/  I2F.RP R0, R2 ;  /* 0x0000000200007306 */ /* 0x000e640000209400 */
[----:B------:R-:W-:-:S06]  /*74c0*/  IABS R8, R6 ;  /* 0x0000000600087213 */ /* 0x000fcc0000000000 */
[----:B-1----:R-:W1:Y:S02]  /*74d0*/  MUFU.RCP R0, R0 ;  /* 0x0000000000007308 */ /* 0x002e640000001000 */
[----:B-1----:R-:W-:-:S06]  /*74e0*/  IADD3 R0, R0, 0xffffffe, RZ ;  /* 0x0ffffffe00007810 */ /* 0x002fcc0007ffe0ff */
[----:B------:R-:W1:Y:S02]  /*74f0*/  F2I.FTZ.U32.TRUNC.NTZ R5, R0 ;  /* 0x0000000000057305 */ /* 0x000e64000021f000 */
        /* <DEDUP_REMOVED lines=20> */
.L_x_206:
[----:B------:R-:W-:Y:S05]  /*7640*/  BSYNC B0 ;  /* 0x0000000000007941 */ /* 0x000fea0003800000 */
.L_x_205:
[----:B-1----:R-:W2:Y:S01]  /*7650*/  LDL R2, [R1+0x50] ;  /* 0x0000500001027983 */ /* 0x002ea20000100800 */
        /* <DEDUP_REMOVED lines=50> */
[----:B--2---:R-:W-:-:S04]  /*7980*/  IMAD R3, R2, R0, RZ ;  /* 0x0000000002037224 */ /* 0x004fc800078e02ff */
[--C-:B------:R-:W-:Y:S01]  /*7990*/  IMAD.IADD R2, R3, 0x1, R0.reuse ;  /* 0x0000000103027824 */ /* 0x100fe200078e0200 */
[----:B------:R1:W-:Y:S01]  /*79a0*/  STL [R1+0x8], R3 ;  /* 0x0000080301007387 */ /* 0x0003e20000100800 */
[----:B------:R-:W-:-:S03]  /*79b0*/  PRMT R0, RZ, 0x7610, R0 ;  /* 0x00007610ff007816 */ /* 0x000fc60000000000 */
[----:B------:R-:W-:-:S04]  /*79c0*/  IMNMX R227, R137, R2, PT ;  /* 0x0000000289e37217 */ /* 0x000fc80003800200 */
[----:B------:R-:W-:-:S13]  /*79d0*/  ISETP.GT.AND P0, PT, R227, R3, PT ;  /* 0x00000003e300720c */ /* 0x000fda0003f04270 */
[----:B------:R-:W-:Y:S05]  /*79e0*/  @!P0 BRA `(.L_x_207) ;  /* 0x0000c84000008947 */ /* 0x000fea0003800000 */
[----:B------:R-:W2:Y:S01]  /*79f0*/  LDL R19, [R1+0x4] ;  /* 0x0000040001137983 */ /* 0x000ea20000100800 */
[----:B------:R-:W-:-:S03]  /*7a00*/  ISETP.NE.U32.AND P0, PT, RZ, c[0x0][0x340], PT ;  /* 0x0000d000ff007a0c */ /* 0x000fc60003f05070 */
[----:B------:R-:W3:Y:S04]  /*7a10*/  LDL R17, [R1+0x14] ;  /* 0x0000140001117983 */ /* 0x000ee80000100800 */
[----:B------:R-:W4:Y:S01]  /*7a20*/  LDL R24, [R1+0x24] ;  /* 0x0000240001187983 */ /* 0x000f220000100800 */
[----:B------:R-:W-:-:S03]  /*7a30*/  ISETP.NE.AND.EX P1, PT, RZ, c[0x0][0x344], PT, P0 ;  /* 0x0000d100ff007a0c */ /* 0x000fc60003f25300 */
[----:B------:R-:W3:Y:S04]  /*7a40*/  LDL R25, [R1+0xc] ;  /* 0x00000c0001197983 */ /* 0x000ee80000100800 */
[----:B------:R-:W3:Y:S06]  /*7a50*/  LDL R18, [R1] ;  /* 0x0000000001127983 */ /* 0x000eec0000100800 */
[----:B------:R-:W-:Y:S01]  /*7a60*/  @P1 IMAD.MOV.U32 R2, RZ, RZ, 0x4 ;  /* 0x00000004ff021424 */ /* 0x000fe200078e00ff */
[----:B------:R-:W1:Y:S01]  /*7a70*/  S2R R11, SR_TID.X ;  /* 0x00000000000b7919 */ /* 0x000e620000002100 */
[----:B------:R-:W-:Y:S01]  /*7a80*/  SHF.R.S32.HI R0, RZ, 0x1f, R146 ;  /* 0x0000001fff007819 */ /* 0x000fe20000011492 */
[----:B------:R-:W-:-:S04]  /*7a90*/  IMAD.MOV.U32 R6, RZ, RZ, c[0x0][0x2c4] ;  /* 0x0000b100ff067624 */ /* 0x000fc800078e00ff */
[----:B------:R-:W-:Y:S01]  /*7aa0*/  IMAD R0, R0, c[0x0][0x178], RZ ;  /* 0x00005e0000007a24 */ /* 0x000fe200078e02ff */
[----:B------:R-:W-:-:S03]  /*7ab0*/  SHF.R.S32.HI R5, RZ, 0x1f, R9 ;  /* 0x0000001fff057819 */ /* 0x000fc60000011409 */
[----:B------:R-:W-:Y:S01]  /*7ac0*/  IMAD R4, R146, c[0x0][0x17c], R0 ;  /* 0x00005f0092047a24 */ /* 0x000fe200078e0200 */
[C---:B------:R-:W-:Y:S02]  /*7ad0*/  IADD3 R0, P0, R243.reuse, R9, RZ ;  /* 0x00000009f3007210 */ /* 0x040fe40007f1e0ff */
[----:B------:R-:W-:Y:S02]  /*7ae0*/  ISETP.NE.AND P2, PT, R6, 0x1, PT ;  /* 0x000000010600780c */ /* 0x000fe40003f45270 */
[----:B------:R-:W-:Y:S02]  /*7af0*/  LEA.HI.X.SX32 R6, R243, R5, 0x1, P0 ;  /* 0x00000005f3067211 */ /* 0x000fe400000f0eff */
[----:B-1----:R-:W-:Y:S01]  /*7b00*/  SHF.R.S32.HI R10, RZ, 0x1f, R11 ;  /* 0x0000001fff0a7819 */ /* 0x002fe2000001140b */
[----:B--2---:R-:W-:-:S05]  /*7b10*/  @P1 IMAD.WIDE R2, R19, R2, c[0x0][0x340] ;  /* 0x0000d00013021625 */ /* 0x004fca00078e0202 */
[----:B------:R1:W2:Y:S01]  /*7b20*/  @P1 LDG.E R13, [R2.64] ;  /* 0x00000006020d1981 */ /* 0x0002a2000c1e1900 */
[----:B------:R-:W-:-:S04]  /*7b30*/  LEA.HI R10, R10, R11, RZ, 0x2 ;  /* 0x0000000b0a0a7211 */ /* 0x000fc800078f10ff */
[----:B------:R-:W-:Y:S01]  /*7b40*/  LOP3.LUT R10, R10, 0xfffffffc, RZ, 0xc0, !PT ;  /* 0xfffffffc0a0a7812 */ /* 0x000fe200078ec0ff */
[----:B------:R-:W-:-:S04]  /*7b50*/  IMAD R9, R6, c[0x0][0x1e0], RZ ;  /* 0x0000780006097a24 */ /* 0x000fc800078e02ff */
[----:B------:R-:W-:Y:S01]  /*7b60*/  IMAD.IADD R10, R11, 0x1, -R10 ;  /* 0x000000010b0a7824 */ /* 0x000fe200078e0a0a */
[----:B------:R-:W-:Y:S01]  /*7b70*/  ISETP.NE.U32.AND P0, PT, RZ, c[0x0][0x348], PT ;  /* 0x0000d200ff007a0c */ /* 0x000fe20003f05070 */
[----:B------:R-:W-:Y:S01]  /*7b80*/  IMAD R16, R0, c[0x0][0x1e4], R9 ;  /* 0x0000790000107a24 */ /* 0x000fe200078e0209 */
[----:B------:R-:W-:Y:S02]  /*7b90*/  MOV R5, R251 ;  /* 0x000000fb00057202 */ /* 0x000fe40000000f00 */
[----:B------:R-:W-:Y:S01]  /*7ba0*/  LEA R9, R10, R243, 0x5 ;  /* 0x000000f30a097211 */ /* 0x000fe200078e28ff */
[----:B------:R-:W-:Y:S01]  /*7bb0*/  IMAD R8, R6, c[0x0][0x208], RZ ;  /* 0x0000820006087a24 */ /* 0x000fe200078e02ff */
[----:B------:R-:W-:Y:S01]  /*7bc0*/  ISETP.NE.AND.EX P0, PT, RZ, c[0x0][0x34c], PT, P0 ;  /* 0x0000d300ff007a0c */ /* 0x000fe20003f05300 */
[----:B-1----:R-:W-:-:S05]  /*7bd0*/  IMAD.WIDE.U32 R2, R146, c[0x0][0x178], RZ ;  /* 0x00005e0092027a25 */ /* 0x002fca00078e00ff */
[----:B------:R-:W-:Y:S01]  /*7be0*/  IADD3 R3, R3, R4, RZ ;  /* 0x0000000403037210 */ /* 0x000fe20007ffe0ff */
[----:B------:R-:W-:Y:S02]  /*7bf0*/  IMAD.MOV.U32 R4, RZ, RZ, R250 ;  /* 0x000000ffff047224 */ /* 0x000fe400078e00fa */
[----:B---3--:R-:W-:Y:S02]  /*7c00*/  IMAD R9, R17, 0x80, R9 ;  /* 0x0000008011097824 */ /* 0x008fe400078e0209 */
[----:B------:R-:W-:Y:S01]  /*7c10*/  IMAD.WIDE.U32 R6, R0, c[0x0][0x1e0], R4 ;  /* 0x0000780000067a25 */ /* 0x000fe200078e0004 */
[----:B------:R-:W-:-:S03]  /*7c20*/  ISETP.GE.AND P6, PT, R252, c[0x0][0x1d4], PT ;  /* 0x00007500fc007a0c */ /* 0x000fc60003fc6270 */
[----:B------:R-:W-:-:S04]  /*7c30*/  IMAD.WIDE.U32 R4, R0, c[0x0][0x208], R4 ;  /* 0x0000820000047a25 */ /* 0x000fc800078e0004 */
[----:B------:R-:W-:Y:S01]  /*7c40*/  IMAD R15, R0, c[0x0][0x20c], R8 ;  /* 0x00008300000f7a24 */ /* 0x000fe200078e0208 */
[----:B----4-:R-:W-:Y:S01]  /*7c50*/  SEL R0, R24, RZ, !P0 ;  /* 0x000000ff18007207 */ /* 0x010fe20004000000 */
[----:B------:R-:W-:Y:S01]  /*7c60*/  IMAD.WIDE.U32 R2, R25, c[0x0][0x1b8], R2 ;  /* 0x00006e0019027a25 */ /* 0x000fe200078e0002 */
[----:B------:R-:W-:-:S03]  /*7c70*/  SEL R8, R19, RZ, !P0 ;  /* 0x000000ff13087207 */ /* 0x000fc60004000000 */
[----:B------:R-:W-:Y:S01]  /*7c80*/  @P2 IMAD.HI.U32 R11, R9, c[0x0][0x2c8], RZ ;  /* 0x0000b200090b2a27 */ /* 0x000fe200078e00ff */
[----:B------:R-:W-:-:S03]  /*7c90*/  SEL R10, RZ, 0xffffffff, P6 ;  /* 0xffffffffff0a7807 */ /* 0x000fc60003000000 */
[----:B------:R-:W-:Y:S01]  /*7ca0*/  IMAD R12, R0, c[0x0][0x1c0], RZ ;  /* 0x00007000000c7a24 */ /* 0x000fe200078e02ff */
[----:B------:R-:W-:Y:S01]  /*7cb0*/  MOV R0, R9 ;  /* 0x0000000900007202 */ /* 0x000fe20000000f00 */
[----:B------:R-:W-:Y:S01]  /*7cc0*/  IMAD R3, R25, c[0x0][0x1bc], R3 ;  /* 0x00006f0019037a24 */ /* 0x000fe200078e0203 */
[----:B------:R-:W-:Y:S02]  /*7cd0*/  @P2 SHF.R.U32.HI R0, RZ, c[0x0][0x2cc], R11 ;  /* 0x0000b300ff002a19 */ /* 0x000fe4000001160b */
[----:B------:R-:W-:Y:S01]  /*7ce0*/  ISETP.GE.AND P3, PT, R250, c[0x0][0x1d4], PT ;  /* 0x00007500fa007a0c */ /* 0x000fe20003f66270 */
[C---:B------:R-:W-:Y:S02]  /*7cf0*/  IMAD R12, R8.reuse, c[0x0][0x1c4], R12 ;  /* 0x00007100080c7a24 */ /* 0x040fe400078e020c */
[----:B------:R-:W-:Y:S01]  /*7d00*/  IMAD.WIDE.U32 R2, R8, c[0x0][0x1c0], R2 ;  /* 0x0000700008027a25 */ /* 0x000fe200078e0002 */
[----:B------:R-:W-:Y:S02]  /*7d10*/  SHF.R.S32.HI R8, RZ, 0x1f, R0 ;  /* 0x0000001fff087819 */ /* 0x000fe40000011400 */
[----:B------:R-:W-:Y:S01]  /*7d20*/  SEL R14, RZ, 0x1, P3 ;  /* 0x00000001ff0e7807 */ /* 0x000fe20001800000 */
[----:B------:R-:W-:Y:S01]  /*7d30*/  IMAD.SHL.U32 R10, R10, 0x2, RZ ;  /* 0x000000020a0a7824 */ /* 0x000fe200078e00ff */
[----:B------:R-:W-:Y:S01]  /*7d40*/  IADD3 R3, R3, R12, RZ ;  /* 0x0000000c03037210 */ /* 0x000fe20007ffe0ff */
[----:B------:R-:W-:-:S03]  /*7d50*/  IMAD R8, R8, c[0x0][0x1b0], RZ ;  /* 0x00006c0008087a24 */ /* 0x000fc600078e02ff */
[----:B------:R-:W-:Y:S01]  /*7d60*/  LOP3.LUT R14, R10, 0x2, R14, 0xe2, !PT ;  /* 0x000000020a0e7812 */ /* 0x000fe200078ee20e */
[----:B------:R-:W-:Y:S02]  /*7d70*/  IMAD.MOV R10, RZ, RZ, -R0 ;  /* 0x000000ffff0a7224 */ /* 0x000fe400078e0a00 */
[C---:B------:R-:W-:Y:S02]  /*7d80*/  IMAD R8, R0.reuse, c[0x0][0x1b4], R8 ;  /* 0x00006d0000087a24 */ /* 0x040fe400078e0208 */
[----:B------:R-:W-:-:S04]  /*7d90*/  IMAD.WIDE.U32 R2, R0, c[0x0][0x1b0], R2 ;  /* 0x00006c0000027a25 */ /* 0x000fc800078e0002 */
[----:B------:R-:W-:Y:S01]  /*7da0*/  IMAD R0, R10, c[0x0][0x2c4], R9 ;  /* 0x0000b1000a007a24 */ /* 0x000fe200078e0209 */
[----:B------:R-:W-:Y:S02]  /*7db0*/  ISETP.NE.U32.AND P0, PT, RZ, c[0x0][0x350], PT ;  /* 0x0000d400ff007a0c */ /* 0x000fe40003f05070 */
[----:B------:R-:W-:Y:S02]  /*7dc0*/  IADD3 R3, R3, R8, RZ ;  /* 0x0000000803037210 */ /* 0x000fe40007ffe0ff */
[----:B------:R-:W-:Y:S01]  /*7dd0*/  SHF.R.S32.HI R9, RZ, 0x1f, R0 ;  /* 0x0000001fff097819 */ /* 0x000fe20000011400 */
[----:B------:R-:W-:Y:S01]  /*7de0*/  IMAD.IADD R5, R5, 0x1, R15 ;  /* 0x0000000105057824 */ /* 0x000fe200078e020f */
[----:B------:R-:W-:Y:S02]  /*7df0*/  IADD3 R7, R7, R16, RZ ;  /* 0x0000001007077210 */ /* 0x000fe40007ffe0ff */
[----:B------:R-:W-:Y:S01]  /*7e00*/  ISETP.NE.AND.EX P0, PT, RZ, c[0x0][0x354], PT, P0 ;  /* 0x0000d500ff007a0c */ /* 0x000fe20003f05300 */
[----:B------:R-:W-:-:S02]  /*7e10*/  IMAD R9, R9, c[0x0][0x1a8], RZ ;  /* 0x00006a0009097a24 */ /* 0x000fc400078e02ff */
[----:B------:R-:W-:Y:S01]  /*7e20*/  IMAD.WIDE.U32 R4, R25, c[0x0][0x210], R4 ;  /* 0x0000840019047a25 */ /* 0x000fe200078e0004 */
[----:B------:R-:W-:-:S03]  /*7e30*/  ISETP.GE.AND P5, PT, R18, c[0x0][0x1d4], PT ;  /* 0x0000750012007a0c */ /* 0x000fc60003fa6270 */
[----:B------:R-:W-:-:S04]  /*7e40*/  IMAD.WIDE.U32 R6, R25, c[0x0][0x1e8], R6 ;  /* 0x00007a0019067a25 */ /* 0x000fc800078e0006 */
[C---:B------:R-:W-:Y:S02]  /*7e50*/  IMAD R9, R0.reuse, c[0x0][0x1ac], R9 ;  /* 0x00006b0000097a24 */ /* 0x040fe400078e0209 */
[----:B------:R-:W-:Y:S01]  /*7e60*/  IMAD.WIDE.U32 R2, R0, c[0x0][0x1a8], R2 ;  /* 0x00006a0000027a25 */ /* 0x000fe200078e0002 */
[----:B------:R-:W-:-:S03]  /*7e70*/  SEL R11, RZ, 0x4, P5 ;  /* 0x00000004ff0b7807 */ /* 0x000fc60002800000 */
[C---:B------:R-:W-:Y:S02]  /*7e80*/  IMAD R5, R25.reuse, c[0x0][0x214], R5 ;  /* 0x0000850019057a24 */ /* 0x040fe400078e0205 */
[----:B------:R-:W-:Y:S01]  /*7e90*/  IMAD R7, R25, c[0x0][0x1ec], R7 ;  /* 0x00007b0019077a24 */ /* 0x000fe200078e0207 */
[----:B------:R-:W-:Y:S01]  /*7ea0*/  LOP3.LUT R55, R14, R11, RZ, 0xfc, !PT ;  /* 0x0000000b0e377212 */ /* 0x000fe200078efcff */
[----:B------:R-:W-:Y:S01]  /*7eb0*/  IMAD.IADD R3, R3, 0x1, R9 ;  /* 0x0000000103037824 */ /* 0x000fe200078e0209 */
[----:B------:R-:W-:Y:S02]  /*7ec0*/  P2R R141, PR, RZ, 0x8 ;  /* 0x00000008ff8d7803 */ /* 0x000fe40000000000 */
[----:B------:R-:W-:Y:S02]  /*7ed0*/  ISETP.GE.AND P2, PT, R250, c[0x0][0x198], PT ;  /* 0x00006600fa007a0c */ /* 0x000fe40003f46270 */
[----:B------:R-:W-:Y:S02]  /*7ee0*/  ISETP.GE.AND P3, PT, R252, c[0x0][0x198], PT ;  /* 0x00006600fc007a0c */ /* 0x000fe40003f66270 */
[----:B------:R-:W-:-:S02]  /*7ef0*/  ISETP.GE.AND P4, PT, R18, c[0x0][0x198], PT ;  /* 0x0000660012007a0c */ /* 0x000fc40003f86270 */
[----:B------:R-:W-:Y:S02]  /*7f00*/  IADD3 R137, R227, -0x1, RZ ;  /* 0xffffffffe3897810 */ /* 0x000fe40007ffe0ff */
[----:B------:R-:W-:Y:S02]  /*7f10*/  LEA R9, R17, R243, 0x7 ;  /* 0x000000f311097211 */ /* 0x000fe400078e38ff */
[----:B--2---:R-:W-:Y:S01]  /*7f20*/  @P1 SHF.R.S32.HI R8, RZ, 0x1f, R13 ;  /* 0x0000001fff081819 */ /* 0x004fe2000001140d */
[----:B------:R-:W-:Y:S01]  /*7f30*/  @!P1 IMAD.MOV.U32 R8, RZ, RZ, R24 ;  /* 0x000000ffff089224 */ /* 0x000fe200078e0018 */
[----:B------:R-:W-:-:S04]  /*7f40*/  @!P1 MOV R13, R19 ;  /* 0x00000013000d9202 */ /* 0x000fc80000000f00 */
[----:B------:R-:W-:Y:S02]  /*7f50*/  SEL R8, R8, RZ, !P0 ;  /* 0x000000ff08087207 */ /* 0x000fe40004000000 */
[----:B------:R-:W-:-:S03]  /*7f60*/  SEL R0, R13, RZ, !P0 ;  /* 0x000000ff0d007207 */ /* 0x000fc60004000000 */
[C---:B------:R-:W-:Y:S02]  /*7f70*/  IMAD R10, R8.reuse, c[0x0][0x1f0], RZ ;  /* 0x00007c00080a7a24 */ /* 0x040fe400078e02ff */
[----:B------:R-:W-:Y:S02]  /*7f80*/  IMAD R8, R8, c[0x0][0x218], RZ ;  /* 0x0000860008087a24 */ /* 0x000fe400078e02ff */
[----:B------:R-:W-:Y:S01]  /*7f90*/  IMAD.WIDE.U32 R246, R0, c[0x0][0x218], R4 ;  /* 0x0000860000f67a25 */ /* 0x000fe200078e0004 */
[----:B------:R-:W-:-:S03]  /*7fa0*/  LEA R11, P0, R2, c[0x0][0x160], 0x1 ;  /* 0x00005800020b7a11 */ /* 0x000fc600078008ff */
[----:B------:R-:W-:-:S04]  /*7fb0*/  IMAD.WIDE.U32 R244, R0, c[0x0][0x1f0], R6 ;  /* 0x00007c0000f47a25 */ /* 0x000fc800078e0006 */
[C---:B------:R-:W-:Y:S02]  /*7fc0*/  IMAD R4, R0.reuse, c[0x0][0x1f4], R10 ;  /* 0x00007d0000047a24 */ /* 0x040fe400078e020a */
[----:B------:R-:W-:Y:S01]  /*7fd0*/  IMAD R0, R0, c[0x0][0x21c], R8 ;  /* 0x0000870000007a24 */ /* 0x000fe200078e0208 */
[----:B------:R-:W-:Y:S01]  /*7fe0*/  LEA.HI.X R10, R2, c[0x0][0x164], R3, 0x1, P0 ;  /* 0x00005900020a7a11 */ /* 0x000fe200000f0c03 */
[----:B------:R-:W-:-:S03]  /*7ff0*/  IMAD.IADD R248, R245, 0x1, R4 ;  /* 0x00000001f5f87824 */ /* 0x000fc600078e0204 */
[----:B------:R-:W-:Y:S01]  /*8000*/  IADD3 R249, R247, R0, RZ ;  /* 0x00000000f7f97210 */ /* 0x000fe20007ffe0ff */
[----:B------:R-:W-:Y:S05]  /*8010*/  BRA.DIV ~URZ, `(.L_x_208) ;  /* 0x000109527f007947 */ /* 0x000fea000b800000 */
[----:B------:R1:W2:Y:S02]  /*8020*/  SHFL.IDX PT, R8, R10, RZ, 0x1c1f ;  /* 0x001c1fff0a087589 */ /* 0x0002a400000e0000 */
.L_x_336:
[----:B------:R-:W-:Y:S05]  /*8030*/  BRA.DIV ~URZ, `(.L_x_209) ;  /* 0x000109a27f007947 */ /* 0x000fea000b800000 */
[----:B------:R3:W4:Y:S02]  /*8040*/  SHFL.IDX PT, R0, R11, RZ, 0x1c1f ;  /* 0x001c1fff0b007589 */ /* 0x00072400000e0000 */
.L_x_337:
[----:B------:R-:W-:Y:S01]  /*8050*/  IMAD R34, R149, c[0x0][0x2c4], RZ ;  /* 0x0000b10095227a24 */ /* 0x000fe200078e02ff */
[----:B------:R-:W-:Y:S04]  /*8060*/  BSSY B0, `(.L_x_210) ;  /* 0x0000013000007945 */ /* 0x000fe80003800000 */
[----:B------:R-:W-:-:S13]  /*8070*/  ISETP.GE.AND P0, PT, R9, R34, PT ;  /* 0x000000220900720c */ /* 0x000fda0003f06270 */
[----:B------:R-:W-:Y:S05]  /*8080*/  @P0 BRA `(.L_x_211) ;  /* 0x0000010000000947 */ /* 0x000fea0003800000 */
[----:B---3--:R-:W3:Y:S04]  /*8090*/  LDL R2, [R1+0x3c] ;  /* 0x00003c0001027983 */ /* 0x008ee80000100800 */
[----:B----4-:R-:W4:Y:S04]  /*80a0*/  LDL R12, [R1] ;  /* 0x00000000010c7983 */ /* 0x010f280000100800 */
[----:B--2---:R-:W2:Y:S01]  /*80b0*/  LDL R13, [R1+0x38] ;  /* 0x00003800010d7983 */ /* 0x004ea20000100800 */
[----:B------:R-:W-:-:S04]  /*80c0*/  LEA R6, P0, R250, R0, 0x1 ;  /* 0x00000000fa067211 */ /* 0x000fc800078008ff */
[----:B------:R-:W-:Y:S02]  /*80d0*/  LEA.HI.X R7, R250, R8, R251, 0x1, P0 ;  /* 0x00000008fa077211 */ /* 0x000fe400000f0cfb */
[----:B------:R-:W-:-:S04]  /*80e0*/  LEA R4, P0, R252, R0, 0x1 ;  /* 0x00000000fc047211 */ /* 0x000fc800078008ff */
[----:B---3--:R-:W-:Y:S02]  /*80f0*/  LEA.HI.X R5, R252, R8, R2, 0x1, P0 ;  /* 0x00000008fc057211 */ /* 0x008fe400000f0c02 */
[----:B----4-:R-:W-:Y:S01]  /*8100*/  LEA R2, P0, R12, R0, 0x1 ;  /* 0x000000000c027211 */ /* 0x010fe200078008ff */
[----:B------:R-:W-:-:S03]  /*8110*/  IMAD.SHL.U32 R0, R241, 0x2, RZ ;  /* 0x00000002f1007824 */ /* 0x000fc600078e00ff */
[----:B--2---:R-:W-:Y:S02]  /*8120*/  LEA.HI.X R3, R12, R8, R13, 0x1, P0 ;  /* 0x000000080c037211 */ /* 0x004fe400000f0c0d */
[----:B------:R-:W-:Y:S01]  /*8130*/  @!PT LDS RZ, [RZ] ;  /* 0x00000000fffff984 */ /* 0x000fe20000000800 */
[----:B------:R-:W-:Y:S01]  /*8140*/  @!PT LDS RZ, [RZ] ;  /* 0x00000000fffff984 */ /* 0x000fe20000000800 */
[----:B------:R-:W-:Y:S01]  /*8150*/  @!PT LDS RZ, [RZ] ;  /* 0x00000000fffff984 */ /* 0x000fe20000000800 */
[----:B------:R2:W-:Y:S04]  /*8160*/  LDGSTS.E.BYPASS.LTC128B.128 [R0+0x6080], [R6.64], !P2 ;  /* 0x0608000006007fae */ /* 0x0005e8000d101d46 */
[----:B------:R2:W-:Y:S04]  /*8170*/  LDGSTS.E.BYPASS.LTC128B.128 [R0+0x8080], [R4.64], !P3 ;  /* 0x0808000004007fae */ /* 0x0005e8000d901d46 */
[----:B------:R2:W-:Y:S02]  /*8180*/  LDGSTS.E.BYPASS.LTC128B.128 [R0+0xa080], [R2.64], !P4 ;  /* 0x0a08000002007fae */ /* 0x0005e4000e101d46 */
.L_x_211:
[----:B------:R-:W-:Y:S05]  /*8190*/  BSYNC B0 ;  /* 0x0000000000007941 */ /* 0x000fea0003800000 */
.L_x_210:
[----:B------:R-:W-:Y:S05]  /*81a0*/  BRA.DIV ~URZ, `(.L_x_212) ;  /* 0x000108927f007947 */ /* 0x000fea000b800000 */
[----:B--2---:R2:W1:Y:S04]  /*81b0*/  SHFL.IDX PT, R8, R10, 0x1, 0x1c1f ;  /* 0x003c1f000a087f89 */ /* 0x00446800000e0000 */
[----:B----4-:R2:W4:Y:S02]  /*81c0*/  SHFL.IDX PT, R0, R11, 0x1, 0x1c1f ;  /* 0x003c1f000b007f89 */ /* 0x01052400000e0000 */
.L_x_338:
[----:B------:R-:W-:Y:S01]  /*81d0*/  IADD3 R2, R9, 0x20, RZ ;  /* 0x0000002009027810 */ /* 0x000fe20007ffe0ff */
[----:B------:R-:W-:Y:S03]  /*81e0*/  BSSY B0, `(.L_x_213) ;  /* 0x0000013000007945 */ /* 0x000fe60003800000 */
[----:B------:R-:W-:-:S13]  /*81f0*/  ISETP.GE.AND P0, PT, R2, R34, PT ;  /* 0x000000220200720c */ /* 0x000fda0003f06270 */
[----:B------:R-:W-:Y:S05]  /*8200*/  @P0 BRA `(.L_x_214) ;  /* 0x0000010000000947 */ /* 0x000fea0003800000 */
[----:B--2---:R-:W2:Y:S04]  /*8210*/  LDL R3, [R1+0x3c] ;  /* 0x00003c0001037983 */ /* 0x004ea80000100800 */
[----:B---3--:R-:W3:Y:S04]  /*8220*/  LDL R12, [R1] ;  /* 0x00000000010c7983 */ /* 0x008ee80000100800 */
[----:B----4-:R-:W4:Y:S01]  /*8230*/  LDL R13, [R1+0x38] ;  /* 0x00003800010d7983 */ /* 0x010f220000100800 */
[----:B------:R-:W-:-:S04]  /*8240*/  LEA R6, P0, R250, R0, 0x1 ;  /* 0x00000000fa067211 */ /* 0x000fc800078008ff */
[----:B-1----:R-:W-:Y:S02]  /*8250*/  LEA.HI.X R7, R250, R8, R251, 0x1, P0 ;  /* 0x00000008fa077211 */ /* 0x002fe400000f0cfb */
[----:B------:R-:W-:-:S04]  /*8260*/  LEA R4, P0, R252, R0, 0x1 ;  /* 0x00000000fc047211 */ /* 0x000fc800078008ff */
[----:B--2---:R-:W-:Y:S02]  /*8270*/  LEA.HI.X R5, R252, R8, R3, 0x1, P0 ;  /* 0x00000008fc057211 */ /* 0x004fe400000f0c03 */
[----:B---3--:R-:W-:Y:S01]  /*8280*/  LEA R2, P0, R12, R0, 0x1 ;  /* 0x000000000c027211 */ /* 0x008fe200078008ff */
[----:B------:R-:W-:-:S03]  /*8290*/  IMAD.SHL.U32 R0, R241, 0x2, RZ ;  /* 0x00000002f1007824 */ /* 0x000fc600078e00ff */
[----:B----4-:R-:W-:Y:S02]  /*82a0*/  LEA.HI.X R3, R12, R8, R13, 0x1, P0 ;  /* 0x000000080c037211 */ /* 0x010fe400000f0c0d */
[----:B------:R-:W-:Y:S01]  /*82b0*/  @!PT LDS RZ, [RZ] ;  /* 0x00000000fffff984 */ /* 0x000fe20000000800 */
[----:B------:R-:W-:Y:S01]  /*82c0*/  @!PT LDS RZ, [RZ] ;  /* 0x00000000fffff984 */ /* 0x000fe20000000800 */
[----:B------:R-:W-:Y:S01]  /*82d0*/  @!PT LDS RZ, [RZ] ;  /* 0x00000000fffff984 */ /* 0x000fe20000000800 */
[----:B------:R1:W-:Y:S04]  /*82e0*/  LDGSTS.E.BYPASS.LTC128B.128 [R0+0x6880], [R6.64], !P2 ;  /* 0x0688000006007fae */ /* 0x0003e8000d101d46 */
[----:B------:R1:W-:Y:S04]  /*82f0*/  LDGSTS.E.BYPASS.LTC128B.128 [R0+0x8880], [R4.64], !P3 ;  /* 0x0888000004007fae */ /* 0x0003e8000d901d46 */
[----:B------:R1:W-:Y:S02]  /*8300*/  LDGSTS.E.BYPASS.LTC128B.128 [R0+0xa880], [R2.64], !P4 ;  /* 0x0a88000002007fae */ /* 0x0003e4000e101d46 */
.L_x_214:
[----:B------:R-:W-:Y:S05]  /*8310*/  BSYNC B0 ;  /* 0x0000000000007941 */ /* 0x000fea0003800000 */
.L_x_213:
[----:B------:R-:W-:Y:S05]  /*8320*/  BRA.DIV ~URZ, `(.L_x_215) ;  /* 0x000107d27f007947 */ /* 0x000fea000b800000 */
[----:B-1----:R1:W2:Y:S02]  /*8330*/  SHFL.IDX PT, R8, R10, 0x2, 0x1c1f ;  /* 0x005c1f000a087f89 */ /* 0x0022a400000e0000 */
.L_x_339:
[----:B------:R-:W-:Y:S05]  /*8340*/  BRA.DIV ~URZ, `(.L_x_216) ;  /* 0x000108227f007947 */ /* 0x000fea000b800000 */
[----:B----4-:R4:W1:Y:S02]  /*8350*/  SHFL.IDX PT, R0, R11, 0x2, 0x1c1f ;  /* 0x005c1f000b007f89 */ /* 0x01086400000e0000 */
.L_x_340:
[----:B------:R-:W-:Y:S01]  /*8360*/  IADD3 R2, R9, 0x40, RZ ;  /* 0x0000004009027810 */ /* 0x000fe20007ffe0ff */
[----:B------:R-:W-:Y:S03]  /*8370*/  BSSY B0, `(.L_x_217) ;  /* 0x0000013000007945 */ /* 0x000fe60003800000 */
[----:B------:R-:W-:-:S13]  /*8380*/  ISETP.GE.AND P0, PT, R2, R34, PT ;  /* 0x000000220200720c */ /* 0x000fda0003f06270 */
[----:B------:R-:W-:Y:S05]  /*8390*/  @P0 BRA `(.L_x_218) ;  /* 0x0000010000000947 */ /* 0x000fea0003800000 */
[----:B---3--:R-:W3:Y:S04]  /*83a0*/  LDL R3, [R1+0x3c] ;  /* 0x00003c0001037983 */ /* 0x008ee80000100800 */
[----:B----4-:R-:W4:Y:S04]  /*83b0*/  LDL R12, [R1] ;  /* 0x00000000010c7983 */ /* 0x010f280000100800 */
[----:B--2---:R-:W2:Y:S01]  /*83c0*/  LDL R13, [R1+0x38] ;  /* 0x00003800010d7983 */ /* 0x004ea20000100800 */
[----:B-1----:R-:W-:-:S04]  /*83d0*/  LEA R6, P0, R250, R0, 0x1 ;  /* 0x00000000fa067211 */ /* 0x002fc800078008ff */
        /* <DEDUP_REMOVED lines=12> */
.L_x_218:
[----:B------:R-:W-:Y:S05]  /*84a0*/  BSYNC B0 ;  /* 0x0000000000007941 */ /* 0x000fea0003800000 */
.L_x_217:
[----:B------:R-:W-:Y:S05]  /*84b0*/  BRA.DIV ~URZ, `(.L_x_219) ;  /* 0x000107127f007947 */ /* 0x000fea000b800000 */
[----:B--2---:R2:W3:Y:S04]  /*84c0*/  SHFL.IDX PT, R8, R10, 0x3, 0x1c1f ;  /* 0x007c1f000a087f89 */ /* 0x0044e800000e0000 */
[----:B-1----:R2:W1:Y:S02]  /*84d0*/  SHFL.IDX PT, R0, R11, 0x3, 0x1c1f ;  /* 0x007c1f000b007f89 */ /* 0x00246400000e0000 */
.L_x_341:
[----:B--2---:R-:W2:Y:S04]  /*84e0*/  LDL R4, [R1+0x3c] ;  /* 0x00003c0001047983 */ /* 0x004ea80000100800 */
[----:B----4-:R-:W4:Y:S04]  /*84f0*/  LDL R240, [R1] ;  /* 0x0000000001f07983 */ /* 0x010f280000100800 */
[----:B---3--:R-:W3:Y:S01]  /*8500*/  LDL R12, [R1+0x38] ;  /* 0x00003800010c7983 */ /* 0x008ee20000100800 */
[----:B------:R-:W-:-:S04]  /*8510*/  IADD3 R2, R9, 0x60, RZ ;  /* 0x0000006009027810 */ /* 0x000fc80007ffe0ff */
[----:B------:R-:W-:Y:S01]  /*8520*/  ISETP.GE.AND P0, PT, R2, R34, PT ;  /* 0x000000220200720c */ /* 0x000fe20003f06270 */
[----:B------:R-:W-:-:S04]  /*8530*/  IMAD.MOV.U32 R57, RZ, RZ, 0x30 ;  /* 0x00000030ff397424 */ /* 0x000fc800078e00ff */
[----:B------:R-:W-:Y:S01]  /*8540*/  IMAD R57, R227, -0x30, R57 ;  /* 0xffffffd0e3397824 */ /* 0x000fe200078e0239 */
[----:B------:R-:W-:-:S03]  /*8550*/  SHF.R.S32.HI R56, RZ, 0x1f, R137 ;  /* 0x0000001fff387819 */ /* 0x000fc60000011489 */
[----:B------:R-:W-:-:S04]  /*8560*/  IMAD.IADD R140, R159, 0x1, R57 ;  /* 0x000000019f8c7824 */ /* 0x000fc800078e0239 */
[----:B-1----:R-:W-:Y:S02]  /*8570*/  @!P0 LEA R2, P1, R250, R0, 0x1 ;  /* 0x00000000fa028211 */ /* 0x002fe400078208ff */
[----:B------:R-:W-:Y:S02]  /*8580*/  IMNMX R11, R140, 0x30, PT ;  /* 0x000000308c0b7817 */ /* 0x000fe40003800200 */
[----:B------:R-:W-:Y:S02]  /*8590*/  @!P0 LEA.HI.X R3, R250, R8, R251, 0x1, P1 ;  /* 0x00000008fa038211 */ /* 0x000fe400008f0cfb */
[----:B------:R-:W-:Y:S01]  /*85a0*/  @!P0 LEA R6, P1, R252, R0, 0x1 ;  /* 0x00000000fc068211 */ /* 0x000fe200078208ff */
[----:B------:R-:W-:Y:S02]  /*85b0*/  IMAD R5, R56, c[0x0][0x1e0], RZ ;  /* 0x0000780038057a24 */ /* 0x000fe400078e02ff */
[----:B------:R-:W-:Y:S02]  /*85c0*/  @!P0 IMAD.SHL.U32 R9, R241, 0x2, RZ ;  /* 0x00000002f1098824 */ /* 0x000fe400078e00ff */
[----:B------:R-:W-:-:S03]  /*85d0*/  IMAD R10, R137, c[0x0][0x1e4], R5 ;  /* 0x00007900890a7a24 */ /* 0x000fc600078e0205 */
[----:B------:R-:W-:Y:S01]  /*85e0*/  @!PT LDS RZ, [RZ] ;  /* 0x00000000fffff984 */ /* 0x000fe20000000800 */
[----:B------:R-:W-:Y:S01]  /*85f0*/  @!PT LDS RZ, [RZ] ;  /* 0x00000000fffff984 */ /* 0x000fe20000000800 */
[----:B------:R-:W-:Y:S01]  /*8600*/  @!PT LDS RZ, [RZ] ;  /* 0x00000000fffff984 */ /* 0x000fe20000000800 */
[----:B------:R1:W-:Y:S01]  /*8610*/  @!P0 LDGSTS.E.BYPASS.LTC128B.128 [R9+0x7880], [R2.64], !P2 ;  /* 0x0788000002098fae */ /* 0x0003e2000d101d46 */
[----:B------:R-:W-:Y:S02]  /*8620*/  IMAD.MOV.U32 R138, RZ, RZ, R244 ;  /* 0x000000ffff8a7224 */ /* 0x000fe400078e00f4 */
[----:B------:R-:W-:Y:S02]  /*8630*/  IMAD.MOV.U32 R139, RZ, RZ, R248 ;  /* 0x000000ffff8b7224 */ /* 0x000fe400078e00f8 */
[----:B-1----:R-:W-:Y:S01]  /*8640*/  IMAD.WIDE.U32 R2, R137, c[0x0][0x1e0], RZ ;  /* 0x0000780089027a25 */ /* 0x002fe200078e00ff */
[----:B--2---:R-:W-:Y:S02]  /*8650*/  @!P0 LEA.HI.X R7, R252, R8, R4, 0x1, P1 ;  /* 0x00000008fc078211 */ /* 0x004fe400008f0c04 */
[C---:B----4-:R-:W-:Y:S01]  /*8660*/  @!P0 LEA R4, P1, R240.reuse, R0, 0x1 ;  /* 0x00000000f0048211 */ /* 0x050fe200078208ff */
[----:B------:R-:W-:Y:S02]  /*8670*/  IMAD.IADD R0, R11, 0x1, -R243 ;  /* 0x000000010b007824 */ /* 0x000fe400078e0af3 */
[----:B------:R1:W-:Y:S01]  /*8680*/  @!P0 LDGSTS.E.BYPASS.LTC128B.128 [R9+0x9880], [R6.64], !P3 ;  /* 0x0988000006098fae */ /* 0x0003e2000d901d46 */
[----:B---3--:R-:W-:-:S02]  /*8690*/  @!P0 LEA.HI.X R5, R240, R8, R12, 0x1, P1 ;  /* 0x00000008f0058211 */ /* 0x008fc400008f0c0c */
[C---:B------:R-:W-:Y:S02]  /*86a0*/  ISETP.GE.AND P1, PT, R0.reuse, 0x21, PT ;  /* 0x000000210000780c */ /* 0x040fe40003f26270 */
[----:B------:R-:W-:Y:S01]  /*86b0*/  ISETP.GE.AND P2, PT, R0, 0x1, PT ;  /* 0x000000010000780c */ /* 0x000fe20003f46270 */
[----:B------:R2:W-:Y:S01]  /*86c0*/  @!P0 LDGSTS.E.BYPASS.LTC128B.128 [R9+0xb880], [R4.64], !P4 ;  /* 0x0b88000004098fae */ /* 0x0005e2000e101d46 */
[----:B------:R-:W-:Y:S02]  /*86d0*/  IMAD.IADD R0, R3, 0x1, R10 ;  /* 0x0000000103007824 */ /* 0x000fe400078e020a */
[----:B------:R-:W-:Y:S01]  /*86e0*/  IMAD.MOV.U32 R8, RZ, RZ, 0x20 ;  /* 0x00000020ff087424 */ /* 0x000fe200078e00ff */
[----:B------:R-:W0:Y:S01]  /*86f0*/  LDGDEPBAR ;  /* 0x00000000000079af */ /* 0x000e220000000000 */
[----:B------:R-:W-:Y:S01]  /*8700*/  WARPSYNC 0xffffffff ;  /* 0xffffffff00007948 */ /* 0x000fe20003800000 */
[----:B------:R-:W-:-:S04]  /*8710*/  IMAD.WIDE.U32 R2, R2, 0x30, R138 ;  /* 0x0000003002027825 */ /* 0x000fc800078e008a */
[----:B------:R-:W-:-:S04]  /*8720*/  IMAD R0, R0, 0x30, RZ ;  /* 0x0000003000007824 */ /* 0x000fc800078e02ff */
[----:B------:R-:W-:Y:S02]  /*8730*/  IMAD.IADD R0, R3, 0x1, R0 ;  /* 0x0000000103007824 */ /* 0x000fe400078e0200 */
[----:B-1----:R-:W-:Y:S01]  /*8740*/  IMAD.WIDE.U32 R6, R8, c[0x0][0x1e0], RZ ;  /* 0x0000780008067a25 */ /* 0x002fe200078e00ff */
[----:B------:R-:W-:Y:S04]  /*8750*/  BAR.SYNC.DEFER_BLOCKING 0x0 ;  /* 0x0000000000007b1d */ /* 0x000fe80000010000 */
[----:B------:R-:W-:Y:S01]  /*8760*/  @P1 IADD3 R3, P0, R2, R6, RZ ;  /* 0x0000000602031210 */ /* 0x000fe20007f1e0ff */
[----:B--2---:R-:W-:Y:S01]  /*8770*/  IMAD R5, R8, c[0x0][0x1e4], RZ ;  /* 0x0000790008057a24 */ /* 0x004fe200078e02ff */
[----:B------:R-:W-:Y:S02]  /*8780*/  @P2 LEA R4, P3, R2, c[0x0][0x1c8], 0x1 ;  /* 0x0000720002042a11 */ /* 0x000fe400078608ff */
[----:B------:R-:W-:-:S02]  /*8790*/  ISETP.NE.AND P4, PT, R141, RZ, PT ;  /* 0x000000ff8d00720c */ /* 0x000fc40003f85270 */
[----:B------:R-:W-:Y:S02]  /*87a0*/  @P1 IADD3.X R6, R0, R7, R5, P0, !PT ;  /* 0x0000000700061210 */ /* 0x000fe400007fe405 */
[----:B------:R-:W-:Y:S02]  /*87b0*/  @P2 LEA.HI.X R5, R2, c[0x0][0x1cc], R0, 0x1, P3 ;  /* 0x0000730002052a11 */ /* 0x000fe400018f0c00 */
[----:B------:R-:W-:-:S04]  /*87c0*/  @P1 LEA R2, P0, R3, c[0x0][0x1c8], 0x1 ;  /* 0x0000720003021a11 */ /* 0x000fc800078008ff */
[----:B------:R-:W-:Y:S01]  /*87d0*/  @P1 LEA.HI.X R3, R3, c[0x0][0x1cc], R6, 0x1, P0 ;  /* 0x0000730003031a11 */ /* 0x000fe200000f0c06 */
[C---:B------:R-:W-:Y:S01]  /*87e0*/  @P2 IMAD.SHL.U32 R6, R241.reuse, 0x2, RZ ;  /* 0x00000002f1062824 */ /* 0x040fe200078e00ff */
[----:B------:R-:W-:Y:S01]  /*87f0*/  ISETP.LT.AND P0, PT, RZ, c[0x0][0x27c], PT ;  /* 0x00009f00ff007a0c */ /* 0x000fe20003f01270 */
[----:B------:R-:W-:-:S03]  /*8800*/  @P1 IMAD.SHL.U32 R0, R241, 0x2, RZ ;  /* 0x00000002f1001824 */ /* 0x000fc600078e00ff */
        /* <DEDUP_REMOVED lines=10> */
[----:B------:R-:W-:Y:S05]  /*88b0*/  @P0 BRA `(.L_x_220) ;  /* 0x0000002000000947 */ /* 0x000fea0003800000 */
[----:B------:R-:W-:-:S04]  /*88c0*/  DEPBAR.LE SB0, 0x1 ;  /* 0x000080400000791a */ /* 0x000fc80000000000 */
[----:B------:R-:W-:Y:S05]  /*88d0*/  BRA `(.L_x_221) ;  /* 0x0000575000007947 */ /* 0x000fea0003800000 */
.L_x_220:
[----:B------:R-:W2:Y:S01]  /*88e0*/  LDL R58, [R1+0x14] ;  /* 0x00001400013a7983 */ /* 0x000ea20000100800 */
[----:B-1---5:R-:W-:Y:S01]  /*88f0*/  SHF.R.S32.HI R0, RZ, 0x1f, R136 ;  /* 0x0000001fff007819 */ /* 0x022fe20000011488 */
[----:B------:R-:W-:Y:S01]  /*8900*/  ULDC.U8 UR4, c[0x0][0x298] ;  /* 0x0000a60000047ab9 */ /* 0x000fe20000000000 */
[----:B------:R-:W-:Y:S01]  /*8910*/  IMAD.WIDE.U32 R2, R136, c[0x0][0x280], RZ ;  /* 0x0000a00088027a25 */ /* 0x000fe200078e00ff */
[----:B------:R-:W-:Y:S01]  /*8920*/  ISETP.NE.AND P2, PT, RZ, UR4, PT ;  /* 0x00000004ff007c0c */ /* 0x000fe2000bf45270 */
[----:B------:R-:W-:Y:S02]  /*8930*/  BSSY B2, `(.L_x_221) ;  /* 0x000056f000027945 */ /* 0x000fe40003800000 */
[----:B------:R-:W-:Y:S01]  /*8940*/  IMAD R6, R0, c[0x0][0x280], RZ ;  /* 0x0000a00000067a24 */ /* 0x000fe200078e02ff */
[----:B------:R-:W-:Y:S01]  /*8950*/  LEA R7, P1, R2, c[0x0][0x270], 0x1 ;  /* 0x00009c0002077a11 */ /* 0x000fe200078208ff */
[----:B------:R-:W-:Y:S02]  /*8960*/  IMAD R0, R0, c[0x0][0x290], RZ ;  /* 0x0000a40000007a24 */ /* 0x000fe400078e02ff */
[----:B------:R-:W-:-:S02]  /*8970*/  IMAD R6, R136, c[0x0][0x284], R6 ;  /* 0x0000a10088067a24 */ /* 0x000fc400078e0206 */
[----:B------:R-:W-:-:S03]  /*8980*/  IMAD.WIDE.U32 R4, R136, c[0x0][0x290], RZ ;  /* 0x0000a40088047a25 */ /* 0x000fc600078e00ff */
[----:B------:R-:W-:Y:S01]  /*8990*/  IADD3 R3, R6, R3, RZ ;  /* 0x0000000306037210 */ /* 0x000fe20007ffe0ff */
[----:B------:R-:W-:Y:S01]  /*89a0*/  IMAD R0, R136, c[0x0][0x294], R0 ;  /* 0x0000a50088007a24 */ /* 0x000fe200078e0200 */
[----:B------:R-:W-:-:S04]  /*89b0*/  LEA R8, P0, R4, c[0x0][0x288], 0x1 ;  /* 0x0000a20004087a11 */ /* 0x000fc800078008ff */
[----:B------:R-:W-:Y:S02]  /*89c0*/  IADD3 R5, R0, R5, RZ ;  /* 0x0000000500057210 */ /* 0x000fe40007ffe0ff */
[----:B------:R-:W-:Y:S02]  /*89d0*/  LEA.HI.X R0, R2, c[0x0][0x274], R3, 0x1, P1 ;  /* 0x00009d0002007a11 */ /* 0x000fe400008f0c03 */
[----:B------:R-:W-:Y:S02]  /*89e0*/  LEA.HI.X R2, R4, c[0x0][0x28c], R5, 0x1, P0 ;  /* 0x0000a30004027a11 */ /* 0x000fe400000f0c05 */
[----:B--2---:R-:W-:Y:S01]  /*89f0*/  LEA R6, R58, R242, 0x7 ;  /* 0x000000f23a067211 */ /* 0x004fe200078e38ff */
[----:B------:R-:W-:Y:S05]  /*8a00*/  @!P2 BRA `(.L_x_222) ;  /* 0x000029b00000a947 */ /* 0x000fea0003800000 */
[----:B------:R-:W-:Y:S01]  /*8a10*/  ISETP.GE.AND P0, PT, R6, R34, PT ;  /* 0x000000220600720c */ /* 0x000fe20003f06270 */
[----:B------:R-:W1:Y:S01]  /*8a20*/  SHFL.IDX PT, R3, R2, RZ, 0x1e1f ;  /* 0x001e1fff02037589 */ /* 0x000e6200000e0000 */
[----:B------:R-:W-:Y:S01]  /*8a30*/  BSSY B0, `(.L_x_223) ;  /* 0x0000050000007945 */ /* 0x000fe20003800000 */
[----:B------:R-:W-:Y:S01]  /*8a40*/  CS2R R28, SRZ ;  /* 0x00000000001c7805 */ /* 0x000fe2000001ff00 */
[----:B------:R-:W-:Y:S01]  /*8a50*/  CS2R R26, SRZ ;  /* 0x00000000001a7805 */ /* 0x000fe2000001ff00 */
[----:B------:R-:W2:Y:S01]  /*8a60*/  SHFL.IDX PT, R5, R0, RZ, 0x1e1f ;  /* 0x001e1fff00057589 */ /* 0x000ea200000e0000 */
[----:B------:R-:W-:Y:S01]  /*8a70*/  CS2R R24, SRZ ;  /* 0x0000000000187805 */ /* 0x000fe2000001ff00 */
[----:B------:R-:W-:Y:S01]  /*8a80*/  CS2R R22, SRZ ;  /* 0x0000000000167805 */ /* 0x000fe2000001ff00 */
[----:B------:R-:W-:Y:S01]  /*8a90*/  CS2R R20, SRZ ;  /* 0x0000000000147805 */ /* 0x000fe2000001ff00 */
[----:B------:R3:W4:Y:S01]  /*8aa0*/  SHFL.IDX PT, R4, R7, RZ, 0x1e1f ;  /* 0x001e1fff07047589 */ /* 0x00072200000e0000 */
[----:B------:R-:W-:Y:S01]  /*8ab0*/  CS2R R18, SRZ ;  /* 0x0000000000127805 */ /* 0x000fe2000001ff00 */
[----:B------:R-:W-:Y:S01]  /*8ac0*/  CS2R R16, SRZ ;  /* 0x0000000000107805 */ /* 0x000fe2000001ff00 */
[----:B------:R-:W-:Y:S01]  /*8ad0*/  CS2R R14, SRZ ;  /* 0x00000000000e7805 */ /* 0x000fe2000001ff00 */
[----:B------:R5:W1:Y:S01]  /*8ae0*/  SHFL.IDX PT, R2, R8, RZ, 0x1e1f ;  /* 0x001e1fff08027589 */ /* 0x000a6200000e0000 */
[----:B------:R-:W-:Y:S01]  /*8af0*/  CS2R R12, SRZ ;  /* 0x00000000000c7805 */ /* 0x000fe2000001ff00 */
[----:B------:R-:W-:Y:S01]  /*8b00*/  CS2R R10, SRZ ;  /* 0x00000000000a7805 */ /* 0x000fe2000001ff00 */
[----:B---3--:R-:W-:Y:S01]  /*8b10*/  CS2R R6, SRZ ;  /* 0x0000000000067805 */ /* 0x008fe2000001ff00 */
[----:B-----5:R-:W-:Y:S01]  /*8b20*/  CS2R R8, SRZ ;  /* 0x0000000000087805 */ /* 0x020fe2000001ff00 */
[----:B------:R-:W-:Y:S05]  /*8b30*/  @P0 BRA `(.L_x_224) ;  /* 0x000003f000000947 */ /* 0x000fea0003800000 */
[----:B-12-4-:R-:W2:Y:S04]  /*8b40*/  LDL R32, [R1+0x8c] ;  /* 0x00008c0001207983 */ /* 0x016ea80000100800 */
[----:B------:R-:W3:Y:S04]  /*8b50*/  LDL R31, [R1+0x88] ;  /* 0x00008800011f7983 */ /* 0x000ee80000100800 */
[----:B------:R-:W4:Y:S01]  /*8b60*/  LDL R30, [R1+0x84] ;  /* 0x00008400011e7983 */ /* 0x000f220000100800 */
[C---:B------:R-:W-:Y:S01]  /*8b70*/  ISETP.GE.AND P1, PT, R152.reuse, c[0x0][0x27c], PT ;  /* 0x00009f0098007a0c */ /* 0x040fe20003f26270 */
[----:B------:R-:W-:Y:S01]  /*8b80*/  IMAD.SHL.U32 R0, R152, 0x2, RZ ;  /* 0x0000000298007824 */ /* 0x000fe200078e00ff */
[----:B------:R-:W-:Y:S01]  /*8b90*/  ISETP.GE.AND P0, PT, R154, c[0x0][0x27c], PT ;  /* 0x00009f009a007a0c */ /* 0x000fe20003f06270 */
[----:B------:R-:W-:Y:S01]  /*8ba0*/  CS2R R22, SRZ ;  /* 0x0000000000167805 */ /* 0x000fe2000001ff00 */
[----:B------:R-:W-:-:S09]  /*8bb0*/  CS2R R10, SRZ ;  /* 0x00000000000a7805 */ /* 0x000fd2000001ff00 */
[-C--:B------:R-:W-:Y:S02]  /*8bc0*/  @!P1 IADD3 R8, P2, R4, R0.reuse, RZ ;  /* 0x0000000004089210 */ /* 0x080fe40007f5e0ff */
[----:B------:R-:W-:Y:S01]  /*8bd0*/  @!P1 IADD3 R6, P3, R2, R0, RZ ;  /* 0x0000000002069210 */ /* 0x000fe20007f7e0ff */
[----:B------:R-:W-:Y:S01]  /*8be0*/  IMAD.SHL.U32 R0, R154, 0x2, RZ ;  /* 0x000000029a007824 */ /* 0x000fe200078e00ff */
[----:B------:R-:W-:Y:S01]  /*8bf0*/  CS2R R24, SRZ ;  /* 0x0000000000187805 */ /* 0x000fe2000001ff00 */
[----:B------:R-:W-:Y:S01]  /*8c00*/  CS2R R12, SRZ ;  /* 0x00000000000c7805 */ /* 0x000fe2000001ff00 */
[----:B------:R-:W-:Y:S01]  /*8c10*/  CS2R R26, SRZ ;  /* 0x00000000001a7805 */ /* 0x000fe2000001ff00 */
[--C-:B--2---:R-:W-:Y:S01]  /*8c20*/  @!P1 IMAD.X R9, R5, 0x1, R32.reuse, P2 ;  /* 0x0000000105099824 */ /* 0x104fe200010e0620 */
[----:B------:R-:W-:Y:S01]  /*8c30*/  ISETP.GE.AND P2, PT, R135, c[0x0][0x27c], PT ;  /* 0x00009f0087007a0c */ /* 0x000fe20003f46270 */
[----:B------:R-:W-:Y:S02]  /*8c40*/  @!P1 IMAD.X R7, R3, 0x1, R32, P3 ;  /* 0x0000000103079824 */ /* 0x000fe400018e0620 */
[----:B------:R-:W2:Y:S04]  /*8c50*/  LDL R32, [R1+0x80] ;  /* 0x0000800001207983 */ /* 0x000ea80000100800 */
[----:B------:R1:W5:Y:S04]  /*8c60*/  @!P1 LD.E.64 R22, [R8.64] ;  /* 0x0000000608169980 */ /* 0x000368000c101b00 */
[----:B------:R3:W5:Y:S01]  /*8c70*/  @!P1 LD.E.64 R10, [R6.64] ;  /* 0x00000006060a9980 */ /* 0x000762000c101b00 */
[----:B-1----:R-:W-:-:S02]  /*8c80*/  @!P0 IADD3 R8, P3, R4, R0, RZ ;  /* 0x0000000004088210 */ /* 0x002fc40007f7e0ff */
[----:B---3--:R-:W-:-:S03]  /*8c90*/  @!P0 IADD3 R6, P1, R2, R0, RZ ;  /* 0x0000000002068210 */ /* 0x008fc60007f3e0ff */
[--C-:B------:R-:W-:Y:S02]  /*8ca0*/  @!P0 IMAD.X R9, R5, 0x1, R31.reuse, P3 ;  /* 0x0000000105098824 */ /* 0x100fe400018e061f */
[----:B------:R-:W-:Y:S02]  /*8cb0*/  IMAD.SHL.U32 R0, R135, 0x2, RZ ;  /* 0x0000000287007824 */ /* 0x000fe400078e00ff */
[----:B------:R-:W-:Y:S01]  /*8cc0*/  @!P0 IMAD.X R7, R3, 0x1, R31, P1 ;  /* 0x0000000103078824 */ /* 0x000fe200008e061f */
[----:B------:R1:W5:Y:S01]  /*8cd0*/  @!P0 LD.E.64 R24, [R8.64] ;  /* 0x0000000608188980 */ /* 0x000362000c101b00 */
[----:B------:R-:W-:-:S03]  /*8ce0*/  ISETP.GE.AND P3, PT, R132, c[0x0][0x27c], PT ;  /* 0x00009f0084007a0c */ /* 0x000fc60003f66270 */
[----:B------:R3:W5:Y:S01]  /*8cf0*/  @!P0 LD.E.64 R12, [R6.64] ;  /* 0x00000006060c8980 */ /* 0x000762000c101b00 */
[----:B------:R-:W-:Y:S01]  /*8d00*/  CS2R R14, SRZ ;  /* 0x00000000000e7805 */ /* 0x000fe2000001ff00 */
[----:B-1----:R-:W-:-:S05]  /*8d10*/  @!P2 IADD3 R8, P1, R4, R0, RZ ;  /* 0x000000000408a210 */ /* 0x002fca0007f3e0ff */
[--C-:B----4-:R-:W-:Y:S01]  /*8d20*/  @!P2 IMAD.X R9, R5, 0x1, R30.reuse, P1 ;  /* 0x000000010509a824 */ /* 0x110fe200008e061e */
[----:B------:R-:W-:Y:S02]  /*8d30*/  ISETP.GE.AND P1, PT, R134, c[0x0][0x27c], PT ;  /* 0x00009f0086007a0c */ /* 0x000fe40003f26270 */
[----:B---3--:R-:W-:Y:S01]  /*8d40*/  @!P2 IADD3 R6, P0, R2, R0, RZ ;  /* 0x000000000206a210 */ /* 0x008fe20007f1e0ff */
[----:B------:R-:W-:Y:S01]  /*8d50*/  IMAD.SHL.U32 R0, R134, 0x2, RZ ;  /* 0x0000000286007824 */ /* 0x000fe200078e00ff */
[----:B------:R1:W5:Y:S03]  /*8d60*/  @!P2 LD.E.64 R26, [R8.64] ;  /* 0x00000006081aa980 */ /* 0x000366000c101b00 */
[----:B------:R-:W-:Y:S01]  /*8d70*/  @!P2 IMAD.X R7, R3, 0x1, R30, P0 ;  /* 0x000000010307a824 */ /* 0x000fe200000e061e */
[----:B------:R-:W-:-:S04]  /*8d80*/  ISETP.GE.AND P0, PT, R153, c[0x0][0x27c], PT ;  /* 0x00009f0099007a0c */ /* 0x000fc80003f06270 */
[----:B------:R3:W5:Y:S01]  /*8d90*/  @!P2 LD.E.64 R14, [R6.64] ;  /* 0x00000006060ea980 */ /* 0x000762000c101b00 */
[----:B------:R-:W-:Y:S01]  /*8da0*/  @!P3 IMAD.WIDE R20, R132, 0x2, R2 ;  /* 0x000000028414b825 */ /* 0x000fe200078e0202 */
[----:B------:R-:W-:-:S03]  /*8db0*/  CS2R R18, SRZ ;  /* 0x0000000000127805 */ /* 0x000fc6000001ff00 */
[----:B------:R-:W-:-:S05]  /*8dc0*/  @!P3 IMAD.WIDE R16, R132, 0x2, R4 ;  /* 0x000000028410b825 */ /* 0x000fca00078e0204 */
[----:B------:R4:W5:Y:S01]  /*8dd0*/  @!P3 LD.E.64 R18, [R16.64] ;  /* 0x000000061012b980 */ /* 0x000962000c101b00 */
[----:B-1----:R-:W-:-:S04]  /*8de0*/  SHF.R.S32.HI R8, RZ, 0x1f, R134 ;  /* 0x0000001fff087819 */ /* 0x002fc80000011486 */
[----:B------:R-:W-:Y:S02]  /*8df0*/  SHF.L.U64.HI R28, R134, 0x1, R8 ;  /* 0x00000001861c7819 */ /* 0x000fe40000010208 */
[----:B------:R-:W-:Y:S01]  /*8e00*/  @!P1 IADD3 R8, P2, R4, R0, RZ ;  /* 0x0000000004089210 */ /* 0x000fe20007f5e0ff */
[----:B---3--:R-:W-:-:S04]  /*8e10*/  CS2R R6, SRZ ;  /* 0x0000000000067805 */ /* 0x008fc8000001ff00 */
[--C-:B------:R-:W-:Y:S01]  /*8e20*/  @!P1 IMAD.X R9, R5, 0x1, R28.reuse, P2 ;  /* 0x0000000105099824 */ /* 0x100fe200010e061c */
[----:B------:R-:W-:Y:S01]  /*8e30*/  @!P1 IADD3 R30, P2, R2, R0, RZ ;  /* 0x00000000021e9210 */ /* 0x000fe20007f5e0ff */
[----:B------:R-:W-:Y:S01]  /*8e40*/  IMAD.SHL.U32 R0, R153, 0x2, RZ ;  /* 0x0000000299007824 */ /* 0x000fe200078e00ff */
[----:B------:R1:W5:Y:S03]  /*8e50*/  @!P3 LD.E.64 R6, [R20.64] ;  /* 0x000000061406b980 */ /* 0x000366000c101b00 */
[----:B------:R-:W-:Y:S01]  /*8e60*/  @!P1 IMAD.X R31, R3, 0x1, R28, P2 ;  /* 0x00000001031f9824 */ /* 0x000fe200010e061c */
[-C--:B------:R-:W-:Y:S02]  /*8e70*/  @!P0 IADD3 R4, P3, R4, R0.reuse, RZ ;  /* 0x0000000004048210 */ /* 0x080fe40007f7e0ff */
[----:B------:R-:W-:Y:S01]  /*8e80*/  @!P0 IADD3 R2, P2, R2, R0, RZ ;  /* 0x0000000002028210 */ /* 0x000fe20007f5e0ff */
[----:B------:R-:W-:Y:S01]  /*8e90*/  CS2R R28, SRZ ;  /* 0x00000000001c7805 */ /* 0x000fe2000001ff00 */
[----:B----4-:R-:W-:Y:S01]  /*8ea0*/  CS2R R16, SRZ ;  /* 0x0000000000107805 */ /* 0x010fe2000001ff00 */
[----:B-1----:R-:W-:-:S06]  /*8eb0*/  CS2R R20, SRZ ;  /* 0x0000000000147805 */ /* 0x002fcc000001ff00 */
[----:B------:R1:W5:Y:S02]  /*8ec0*/  @!P1 LD.E.64 R20, [R8.64] ;  /* 0x0000000608149980 */ /* 0x000364000c101b00 */
[----:B-1----:R-:W-:-:S06]  /*8ed0*/  CS2R R8, SRZ ;  /* 0x0000000000087805 */ /* 0x002fcc000001ff00 */
[----:B------:R1:W5:Y:S01]  /*8ee0*/  @!P1 LD.E.64 R8, [R30.64] ;  /* 0x000000061e089980 */ /* 0x000362000c101b00 */
[--C-:B--2---:R-:W-:Y:S02]  /*8ef0*/  @!P0 IMAD.X R5, R5, 0x1, R32.reuse, P3 ;  /* 0x0000000105058824 */ /* 0x104fe400018e0620 */
[----:B------:R-:W-:-:S03]  /*8f00*/  @!P0 IMAD.X R3, R3, 0x1, R32, P2 ;  /* 0x0000000103038824 */ /* 0x000fc600010e0620 */
[----:B------:R1:W5:Y:S04]  /*8f10*/  @!P0 LD.E.64 R28, [R4.64] ;  /* 0x00000006041c8980 */ /* 0x000368000c101b00 */
[----:B------:R1:W5:Y:S02]  /*8f20*/  @!P0 LD.E.64 R16, [R2.64] ;  /* 0x0000000602108980 */ /* 0x000364000c101b00 */
.L_x_224:
[----:B-12-4-:R-:W-:Y:S05]  /*8f30*/  BSYNC B0 ;  /* 0x0000000000007941 */ /* 0x016fea0003800000 */
.L_x_223:
[--C-:B-----5:R-:W-:Y:S01]  /*8f40*/  IMAD.MOV.U32 R42, RZ, RZ, R25.reuse ;  /* 0x000000ffff2a7224 */ /* 0x120fe200078e0019 */
[----:B------:R-:W-:Y:S01]  /*8f50*/  SHF.R.U32.HI R2, RZ, 0x10, R25 ;  /* 0x00000010ff027819 */ /* 0x000fe20000011619 */
[----:B------:R-:W-:Y:S01]  /*8f60*/  IMAD.MOV.U32 R36, RZ, RZ, R28 ;  /* 0x000000ffff247224 */ /* 0x000fe200078e001c */
[--C-:B------:R-:W-:Y:S01]  /*8f70*/  SHF.R.U64 R33, R28, 0x10, R29.reuse ;  /* 0x000000101c217819 */ /* 0x100fe2000000121d */
[--C-:B------:R-:W-:Y:S01]  /*8f80*/  IMAD.MOV.U32 R35, RZ, RZ, R29.reuse ;  /* 0x000000ffff237224 */ /* 0x100fe200078e001d */
[----:B------:R-:W-:Y:S01]  /*8f90*/  SHF.R.U32.HI R28, RZ, 0x10, R29 ;  /* 0x00000010ff1c7819 */ /* 0x000fe2000001161d */
[----:B------:R-:W-:Y:S01]  /*8fa0*/  IMAD.MOV.U32 R31, RZ, RZ, R6 ;  /* 0x000000ffff1f7224 */ /* 0x000fe200078e0006 */
[----:B------:R-:W-:Y:S01]  /*8fb0*/  PRMT R42, R42, 0x5410, R2 ;  /* 0x000054102a2a7816 */ /* 0x000fe20000000002 */
[----:B------:R-:W-:Y:S01]  /*8fc0*/  IMAD R2, R58, -0x80, R34 ;  /* 0xffffff803a027824 */ /* 0x000fe200078e0222 */
[----:B------:R-:W-:Y:S01]  /*8fd0*/  SHF.R.U64 R29, R6, 0x10, R7 ;  /* 0x00000010061d7819 */ /* 0x000fe20000001207 */
[--C-:B------:R-:W-:Y:S01]  /*8fe0*/  IMAD.MOV.U32 R5, RZ, RZ, R17.reuse ;  /* 0x000000ffff057224 */ /* 0x100fe200078e0011 */
[--C-:B------:R-:W-:Y:S01]  /*8ff0*/  SHF.R.U64 R4, R16, 0x10, R17.reuse ;  /* 0x0000001010047819 */ /* 0x100fe20000001211 */
[----:B------:R-:W-:Y:S01]  /*9000*/  IMAD.MOV.U32 R51, RZ, RZ, R20 ;  /* 0x000000ffff337224 */ /* 0x000fe200078e0014 */
[----:B------:R-:W-:Y:S01]  /*9010*/  SHF.R.U32.HI R0, RZ, 0x10, R17 ;  /* 0x00000010ff007819 */ /* 0x000fe20000011611 */
[----:B------:R-:W-:Y:S01]  /*9020*/  IMAD.MOV.U32 R50, RZ, RZ, R21 ;  /* 0x000000ffff327224 */ /* 0x000fe200078e0015 */
[----:B------:R-:W-:Y:S01]  /*9030*/  PRMT R17, R31, 0x5410, R29 ;  /* 0x000054101f117816 */ /* 0x000fe2000000001d */
[----:B------:R-:W-:Y:S01]  /*9040*/  IMAD.MOV.U32 R46, RZ, RZ, R23 ;  /* 0x000000ffff2e7224 */ /* 0x000fe200078e0017 */
[----:B------:R-:W-:Y:S01]  /*9050*/  IMNMX R29, R2, 0x80, PT ;  /* 0x00000080021d7817 */ /* 0x000fe20003800200 */
[----:B------:R-:W-:Y:S01]  /*9060*/  IMAD.MOV.U32 R38, RZ, RZ, R26 ;  /* 0x000000ffff267224 */ /* 0x000fe200078e001a */
[----:B------:R-:W-:Y:S01]  /*9070*/  SHF.R.U64 R49, R20, 0x10, R21 ;  /* 0x0000001014317819 */ /* 0x000fe20000001215 */
[----:B------:R-:W-:Y:S01]  /*9080*/  IMAD.MOV.U32 R39, RZ, RZ, R27 ;  /* 0x000000ffff277224 */ /* 0x000fe200078e001b */
[----:B------:R-:W-:Y:S01]  /*9090*/  ISETP.GE.AND P0, PT, R242, R29, PT ;  /* 0x0000001df200720c */ /* 0x000fe20003f06270 */
[----:B------:R-:W-:Y:S01]  /*90a0*/  IMAD.MOV.U32 R54, RZ, RZ, R18 ;  /* 0x000000ffff367224 */ /* 0x000fe200078e0012 */
[----:B------:R-:W-:Y:S01]  /*90b0*/  SHF.R.U32.HI R44, RZ, 0x10, R21 ;  /* 0x00000010ff2c7819 */ /* 0x000fe20000011615 */
[----:B------:R-:W-:Y:S01]  /*90c0*/  IMAD.MOV.U32 R53, RZ, RZ, R19 ;  /* 0x000000ffff357224 */ /* 0x000fe200078e0013 */
[--C-:B------:R-:W-:Y:S01]  /*90d0*/  SHF.R.U64 R45, R22, 0x10, R23.reuse ;  /* 0x00000010162d7819 */ /* 0x100fe20000001217 */
[----:B------:R-:W-:Y:S01]  /*90e0*/  IMAD.MOV.U32 R47, RZ, RZ, R22 ;  /* 0x000000ffff2f7224 */ /* 0x000fe200078e0016 */
[----:B------:R-:W-:Y:S01]  /*90f0*/  SHF.R.U32.HI R40, RZ, 0x10, R23 ;  /* 0x00000010ff287819 */ /* 0x000fe20000011617 */
[----:B------:R-:W-:Y:S01]  /*9100*/  IMAD.MOV.U32 R43, RZ, RZ, R24 ;  /* 0x000000ffff2b7224 */ /* 0x000fe200078e0018 */
[----:B------:R-:W-:Y:S01]  /*9110*/  SHF.R.U64 R41, R24, 0x10, R25 ;  /* 0x0000001018297819 */ /* 0x000fe20000001219 */
[----:B------:R-:W-:Y:S01]  /*9120*/  IMAD.MOV.U32 R23, RZ, RZ, R10 ;  /* 0x000000ffff177224 */ /* 0x000fe200078e000a */
[----:B------:R-:W-:Y:S01]  /*9130*/  SHF.R.U64 R37, R26, 0x10, R27 ;  /* 0x000000101a257819 */ /* 0x000fe2000000121b */
[----:B------:R-:W-:Y:S01]  /*9140*/  IMAD.MOV.U32 R26, RZ, RZ, R9 ;  /* 0x000000ffff1a7224 */ /* 0x000fe200078e0009 */
[----:B------:R-:W-:Y:S01]  /*9150*/  SHF.R.U32.HI R32, RZ, 0x10, R27 ;  /* 0x00000010ff207819 */ /* 0x000fe2000001161b */
[----:B------:R-:W-:Y:S01]  /*9160*/  IMAD.MOV.U32 R27, RZ, RZ, R8 ;  /* 0x000000ffff1b7224 */ /* 0x000fe200078e0008 */
[----:B------:R-:W-:Y:S01]  /*9170*/  SHF.R.U64 R52, R18, 0x10, R19 ;  /* 0x0000001012347819 */ /* 0x000fe20000001213 */
        /* <DEDUP_REMOVED lines=9> */
[----:B------:R-:W-:Y:S01]  /*9210*/  SHF.R.U32.HI R24, RZ, 0x10, R7 ;  /* 0x00000010ff187819 */ /* 0x000fe20000011607 */
[----:B------:R-:W-:Y:S01]  /*9220*/  IMAD.MOV.U32 R9, RZ, RZ, R15 ;  /* 0x000000ffff097224 */ /* 0x000fe200078e000f */
[----:B------:R-:W-:Y:S01]  /*9230*/  SHF.R.U32.HI R11, RZ, 0x10, R11 ;  /* 0x00000010ff0b7819 */ /* 0x000fe2000001160b */
[----:B------:R-:W-:Y:S01]  /*9240*/  IMAD.MOV.U32 R6, RZ, RZ, R16 ;  /* 0x000000ffff067224 */ /* 0x000fe200078e0010 */
[----:B------:R-:W-:Y:S01]  /*9250*/  SHF.R.U64 R12, R12, 0x10, R13 ;  /* 0x000000100c0c7819 */ /* 0x000fe2000000120d */
[----:B------:R-:W-:-:S04]  /*9260*/  DEPBAR.LE SB0, 0x1 ;  /* 0x000080400000791a */ /* 0x000fc80000000000 */
[----:B------:R-:W-:Y:S01]  /*9270*/  SHF.R.U32.HI R7, RZ, 0x10, R13 ;  /* 0x00000010ff077819 */ /* 0x000fe2000001160d */
[----:B------:R-:W-:Y:S01]  /*9280*/  BSSY B1, `(.L_x_225) ;  /* 0x0000115000017945 */ /* 0x000fe20003800000 */
[--C-:B------:R-:W-:Y:S02]  /*9290*/  SHF.R.U64 R8, R14, 0x10, R15.reuse ;  /* 0x000000100e087819 */ /* 0x100fe4000000120f */
[----:B------:R-:W-:Y:S02]  /*92a0*/  SHF.R.U32.HI R3, RZ, 0x10, R15 ;  /* 0x00000010ff037819 */ /* 0x000fe4000001160f */
[----:B------:R-:W-:Y:S02]  /*92b0*/  PRMT R35, R35, 0x5410, R28 ;  /* 0x0000541023237816 */ /* 0x000fe4000000001c */
[----:B------:R-:W-:Y:S02]  /*92c0*/  PRMT R25, R27, 0x5410, R25 ;  /* 0x000054101b197816 */ /* 0x000fe40000000019 */
[----:B------:R-:W-:-:S02]  /*92d0*/  PRMT R20, R26, 0x5410, R20 ;  /* 0x000054101a147816 */ /* 0x000fc40000000014 */
[----:B------:R-:W-:Y:S02]  /*92e0*/  PRMT R21, R23, 0x5410, R21 ;  /* 0x0000541017157816 */ /* 0x000fe40000000015 */
[----:B------:R-:W-:Y:S02]  /*92f0*/  PRMT R52, R54, 0x5410, R52 ;  /* 0x0000541036347816 */ /* 0x000fe40000000034 */
[----:B------:R-:W-:Y:S02]  /*9300*/  PRMT R48, R53, 0x5410, R48 ;  /* 0x0000541035307816 */ /* 0x000fe40000000030 */
        /* <DEDUP_REMOVED lines=15> */
[----:B------:R-:W-:Y:S01]  /*9400*/  PRMT R28, R5, 0x5410, R0 ;  /* 0x00005410051c7816 */ /* 0x000fe20000000000 */
[----:B------:R-:W-:Y:S06]  /*9410*/  BAR.SYNC.DEFER_BLOCKING 0x0 ;  /* 0x0000000000007b1d */ /* 0x000fec0000010000 */
[----:B------:R-:W-:Y:S05]  /*9420*/  @P0 BRA `(.L_x_226) ;  /* 0x00000fa000000947 */ /* 0x000fea0003800000 */
[----:B------:R-:W-:Y:S01]  /*9430*/  ISETP.GE.AND P0, PT, R132, c[0x0][0x27c], PT ;  /* 0x00009f0084007a0c */ /* 0x000fe20003f06270 */
[----:B------:R-:W-:-:S12]  /*9440*/  BSSY B0, `(.L_x_227) ;  /* 0x0000028000007945 */ /* 0x000fd80003800000 */
[----:B------:R-:W-:Y:S05]  /*9450*/  @P0 BRA `(.L_x_228) ;  /* 0x0000026000000947 */ /* 0x000fea0003800000 */
[----:B------:R-:W1:Y:S01]  /*9460*/  LDS.128 R4, [R232+0x4800] ;  /* 0x00480000e8047984 */ /* 0x000e620000000c00 */
[C---:B------:R-:W-:Y:S01]  /*9470*/  SHF.L.U32 R3, R52.reuse, 0x10, RZ ;  /* 0x0000001034037819 */ /* 0x040fe200000006ff */
[----:B------:R-:W-:Y:S01]  /*9480*/  IMAD.U32 R0, R17, 0x10000, RZ ;  /* 0x0001000011007824 */ /* 0x000fe200078e00ff */
[----:B------:R-:W-:Y:S02]  /*9490*/  LOP3.LUT R2, R52, 0xffff0000, RZ, 0xc0, !PT ;  /* 0xffff000034027812 */ /* 0x000fe400078ec0ff */
[C---:B-1----:R-:W-:Y:S01]  /*94a0*/  SHF.L.U32 R9, R4.reuse, 0x10, RZ ;  /* 0x0000001004097819 */ /* 0x042fe200000006ff */
[----:B------:R-:W-:Y:S01]  /*94b0*/  IMAD.U32 R10, R7, 0x10000, RZ ;  /* 0x00010000070a7824 */ /* 0x000fe200078e00ff */
[----:B------:R-:W-:Y:S02]  /*94c0*/  LOP3.LUT R8, R4, 0xffff0000, RZ, 0xc0, !PT ;  /* 0xffff000004087812 */ /* 0x000fe400078ec0ff */
[C---:B------:R-:W-:Y:S02]  /*94d0*/  SHF.L.U32 R13, R5.reuse, 0x10, RZ ;  /* 0x00000010050d7819 */ /* 0x040fe400000006ff */
[----:B------:R-:W-:Y:S01]  /*94e0*/  LOP3.LUT R4, R5, 0xffff0000, RZ, 0xc0, !PT ;  /* 0xffff000005047812 */ /* 0x000fe200078ec0ff */
[CC--:B------:R-:W-:Y:S01]  /*94f0*/  FMUL.FTZ R15, R8.reuse, R0.reuse ;  /* 0x00000000080f7220 */ /* 0x0c0fe20000410000 */
[----:B------:R-:W-:Y:S01]  /*9500*/  LOP3.LUT R5, R17, 0xffff0000, RZ, 0xc0, !PT ;  /* 0xffff000011057812 */ /* 0x000fe200078ec0ff */
[-C--:B------:R-:W-:Y:S01]  /*9510*/  FMUL.FTZ R14, R8, R3.reuse ;  /* 0x00000003080e7220 */ /* 0x080fe20000410000 */
[C---:B------:R-:W-:Y:S01]  /*9520*/  SHF.L.U32 R12, R6.reuse, 0x10, RZ ;  /* 0x00000010060c7819 */ /* 0x040fe200000006ff */
[----:B------:R-:W-:Y:S01]  /*9530*/  FFMA.FTZ R16, R9, R3, -R15 ;  /* 0x0000000309107223 */ /* 0x000fe2000001080f */
[----:B------:R-:W-:Y:S01]  /*9540*/  LOP3.LUT R11, R6, 0xffff0000, RZ, 0xc0, !PT ;  /* 0xffff0000060b7812 */ /* 0x000fe200078ec0ff */
[-C--:B------:R-:W-:Y:S01]  /*9550*/  FMUL.FTZ R8, R4, R5.reuse ;  /* 0x0000000504087220 */ /* 0x080fe20000410000 */
[----:B------:R-:W-:Y:S01]  /*9560*/  LOP3.LUT R6, R7, 0xffff0000, RZ, 0xc0, !PT ;  /* 0xffff000007067812 */ /* 0x000fe200078ec0ff */
[----:B------:R-:W-:Y:S01]  /*9570*/  FFMA.FTZ R15, R9, R0, R14 ;  /* 0x00000000090f7223 */ /* 0x000fe2000001000e */
[----:B------:R-:W-:Y:S01]  /*9580*/  LOP3.LUT R0, R24, 0xffff0000, RZ, 0xc0, !PT ;  /* 0xffff000018007812 */ /* 0x000fe200078ec0ff */
[-C--:B------:R-:W-:Y:S01]  /*9590*/  FMUL.FTZ R7, R4, R2.reuse ;  /* 0x0000000204077220 */ /* 0x080fe20000410000 */
[----:B------:R-:W-:Y:S01]  /*95a0*/  SHF.L.U32 R4, R48, 0x10, RZ ;  /* 0x0000001030047819 */ /* 0x000fe200000006ff */
[C---:B------:R-:W-:Y:S01]  /*95b0*/  FFMA.FTZ R14, R13.reuse, R2, -R8 ;  /* 0x000000020d0e7223 */ /* 0x040fe20000010808 */
[----:B------:R-:W-:Y:S01]  /*95c0*/  SHF.L.U32 R2, R24, 0x10, RZ ;  /* 0x0000001018027819 */ /* 0x000fe200000006ff */
[----:B------:R-:W-:Y:S01]  /*95d0*/  FFMA.FTZ R9, R13, R5, R7 ;  /* 0x000000050d097223 */ /* 0x000fe20000010007 */
[----:B------:R-:W-:Y:S01]  /*95e0*/  LOP3.LUT R3, R48, 0xffff0000, RZ, 0xc0, !PT ;  /* 0xffff000030037812 */ /* 0x000fe200078ec0ff */
[----:B------:R-:W-:-:S02]  /*95f0*/  FMUL.FTZ R7, R6, R0 ;  /* 0x0000000006077220 */ /* 0x000fc40000410000 */
[C---:B------:R-:W-:Y:S02]  /*9600*/  FMUL.FTZ R8, R11.reuse, R2 ;  /* 0x000000020b087220 */ /* 0x040fe40000410000 */
[-C--:B------:R-:W-:Y:S02]  /*9610*/  FMUL.FTZ R5, R11, R4.reuse ;  /* 0x000000040b057220 */ /* 0x080fe40000410000 */
[-C--:B------:R-:W-:Y:S02]  /*9620*/  FMUL.FTZ R6, R6, R3.reuse ;  /* 0x0000000306067220 */ /* 0x080fe40000410000 */
[C---:B------:R-:W-:Y:S01]  /*9630*/  FFMA.FTZ R8, R12.reuse, R4, -R8 ;  /* 0x000000040c087223 */ /* 0x040fe20000010808 */
[----:B------:R-:W-:Y:S01]  /*9640*/  F2FP.BF16.PACK_AB R4, R15, R16 ;  /* 0x000000100f04723e */ /* 0x000fe200000010ff */
[----:B------:R-:W-:Y:S01]  /*9650*/  FFMA.FTZ R2, R12, R2, R5 ;  /* 0x000000020c027223 */ /* 0x000fe20000010005 */
[----:B------:R-:W-:Y:S01]  /*9660*/  F2FP.BF16.PACK_AB R5, R9, R14 ;  /* 0x0000000e0905723e */ /* 0x000fe200000010ff */
[----:B------:R-:W-:-:S02]  /*9670*/  FFMA.FTZ R3, R10, R3, -R7 ;  /* 0x000000030a037223 */ /* 0x000fc40000010807 */
[----:B------:R-:W-:Y:S01]  /*9680*/  FFMA.FTZ R0, R10, R0, R6 ;  /* 0x000000000a007223 */ /* 0x000fe20000010006 */
[----:B------:R-:W-:-:S04]  /*9690*/  F2FP.BF16.PACK_AB R6, R2, R8 ;  /* 0x000000080206723e */ /* 0x000fc800000010ff */
[----:B------:R-:W-:-:S05]  /*96a0*/  F2FP.BF16.PACK_AB R7, R0, R3 ;  /* 0x000000030007723e */ /* 0x000fca00000010ff */
[----:B------:R1:W-:Y:S02]  /*96b0*/  STS.128 [R232+0x4800], R4 ;  /* 0x00480004e8007388 */ /* 0x0003e40000000c00 */
.L_x_228:
[----:B------:R-:W-:Y:S05]  /*96c0*/  BSYNC B0 ;  /* 0x0000000000007941 */ /* 0x000fea0003800000 */
.L_x_227:
[----:B------:R-:W-:Y:S01]  /*96d0*/  ISETP.GE.AND P0, PT, R134, c[0x0][0x27c], PT ;  /* 0x00009f0086007a0c */ /* 0x000fe20003f06270 */
[----:B------:R-:W-:-:S12]  /*96e0*/  BSSY B0, `(.L_x_229) ;  /* 0x0000028000007945 */ /* 0x000fd80003800000 */
[----:B------:R-:W-:Y:S05]  /*96f0*/  @P0 BRA `(.L_x_230) ;  /* 0x0000026000000947 */ /* 0x000fea0003800000 */
[----:B-1----:R-:W1:Y:S01]  /*9700*/  LDS.128 R4, [R233+0x4800] ;  /* 0x00480000e9047984 */ /* 0x002e620000000c00 */
[----:B------:R-:W-:Y:S01]  /*9710*/  SHF.L.U32 R3, R49, 0x10, RZ ;  /* 0x0000001031037819 */ /* 0x000fe200000006ff */
        /* <DEDUP_REMOVED lines=36> */
.L_x_230:
[----:B------:R-:W-:Y:S05]  /*9960*/  BSYNC B0 ;  /* 0x0000000000007941 */ /* 0x000fea0003800000 */
.L_x_229:
        /* <DEDUP_REMOVED lines=41> */
.L_x_232:
[----:B------:R-:W-:Y:S05]  /*9c00*/  BSYNC B0 ;  /* 0x0000000000007941 */ /* 0x000fea0003800000 */
.L_x_231:
        /* <DEDUP_REMOVED lines=41> */
.L_x_234:
[----:B------:R-:W-:Y:S05]  /*9ea0*/  BSYNC B0 ;  /* 0x0000000000007941 */ /* 0x000fea0003800000 */
.L_x_233:
        /* <DEDUP_REMOVED lines=41> */
.L_x_236:
[----:B------:R-:W-:Y:S05]  /*a140*/  BSYNC B0 ;  /* 0x0000000000007941 */ /* 0x000fea0003800000 */
.L_x_235:
[----:B------:R-:W-:-:S13]  /*a150*/  ISETP.GE.AND P0, PT, R153, c[0x0][0x27c], PT ;  /* 0x00009f0099007a0c */ /* 0x000fda0003f06270 */
        /* <DEDUP_REMOVED lines=39> */
.L_x_226:
[----:B------:R-:W-:Y:S05]  /*a3d0*/  BSYNC B1 ;  /* 0x0000000000017941 */ /* 0x000fea0003800000 */
.L_x_225:
[----:B------:R-:W-:-:S04]  /*a3e0*/  IADD3 R0, R242, 0x40, RZ ;  /* 0x00000040f2007810 */ /* 0x000fc80007ffe0ff */
[----:B------:R-:W-:-:S13]  /*a3f0*/  ISETP.GE.AND P0, PT, R0, R29, PT ;  /* 0x0000001d0000720c */ /* 0x000fda0003f06270 */
[----:B------:R-:W-:Y:S05]  /*a400*/  @P0 BRA `(.L_x_237) ;  /* 0x00003c1000000947 */ /* 0x000fea0003800000 */
[----:B------:R-:W-:Y:S01]  /*a410*/  ISETP.GE.AND P0, PT, R132, c[0x0][0x27c], PT ;  /* 0x00009f0084007a0c */ /* 0x000fe20003f06270 */
[----:B------:R-:W-:-:S12]  /*a420*/  BSSY B0, `(.L_x_238) ;  /* 0x0000028000007945 */ /* 0x000fd80003800000 */
[----:B------:R-:W-:Y:S05]  /*a430*/  @P0 BRA `(.L_x_239) ;  /* 0x0000026000000947 */ /* 0x000fea0003800000 */
[----:B-1----:R-:W1:Y:S01]  /*a440*/  LDS.128 R4, [R232+0x5800] ;  /* 0x00580000e8047984 */ /* 0x002e620000000c00 */
        /* <DEDUP_REMOVED lines=8> */
[-C--:B------:R-:W-:Y:S01]  /*a4d0*/  FMUL.FTZ R15, R0, R8.reuse ;  /* 0x00000008000f7220 */ /* 0x080fe20000410000 */
[----:B------:R-:W-:Y:S01]  /*a4e0*/  LOP3.LUT R5, R17, 0xffff0000, RZ, 0xc0, !PT ;  /* 0xffff000011057812 */ /* 0x000fe200078ec0ff */
[C---:B------:R-:W-:Y:S01]  /*a4f0*/  FMUL.FTZ R14, R3.reuse, R8 ;  /* 0x00000008030e7220 */ /* 0x040fe20000410000 */
[C---:B------:R-:W-:Y:S01]  /*a500*/  SHF.L.U32 R12, R6.reuse, 0x10, RZ ;  /* 0x00000010060c7819 */ /* 0x040fe200000006ff */
[-C--:B------:R-:W-:Y:S01]  /*a510*/  FFMA.FTZ R16, R3, R9.reuse, -R15 ;  /* 0x0000000903107223 */ /* 0x080fe2000001080f */
[----:B------:R-:W-:Y:S01]  /*a520*/  LOP3.LUT R11, R6, 0xffff0000, RZ, 0xc0, !PT ;  /* 0xffff0000060b7812 */ /* 0x000fe200078ec0ff */
[-C--:B------:R-:W-:Y:S01]  /*a530*/  FMUL.FTZ R8, R5, R4.reuse ;  /* 0x0000000405087220 */ /* 0x080fe20000410000 */
[----:B------:R-:W-:Y:S01]  /*a540*/  LOP3.LUT R6, R7, 0xffff0000, RZ, 0xc0, !PT ;  /* 0xffff000007067812 */ /* 0x000fe200078ec0ff */
[----:B------:R-:W-:Y:S01]  /*a550*/  FFMA.FTZ R15, R0, R9, R14 ;  /* 0x00000009000f7223 */ /* 0x000fe2000001000e */
[----:B------:R-:W-:Y:S01]  /*a560*/  LOP3.LUT R0, R24, 0xffff0000, RZ, 0xc0, !PT ;  /* 0xffff000018007812 */ /* 0x000fe200078ec0ff */
[----:B------:R-:W-:Y:S01]  /*a570*/  FMUL.FTZ R7, R2, R4 ;  /* 0x0000000402077220 */ /* 0x000fe20000410000 */
[----:B------:R-:W-:Y:S01]  /*a580*/  SHF.L.U32 R4, R48, 0x10, RZ ;  /* 0x0000001030047819 */ /* 0x000fe200000006ff */
[-C--:B------:R-:W-:Y:S01]  /*a590*/  FFMA.FTZ R14, R2, R13.reuse, -R8 ;  /* 0x0000000d020e7223 */ /* 0x080fe20000010808 */
[----:B------:R-:W-:Y:S01]  /*a5a0*/  SHF.L.U32 R2, R24, 0x10, RZ ;  /* 0x0000001018027819 */ /* 0x000fe200000006ff */
[----:B------:R-:W-:Y:S01]  /*a5b0*/  FFMA.FTZ R9, R5, R13, R7 ;  /* 0x0000000d05097223 */ /* 0x000fe20000010007 */
[----:B------:R-:W-:Y:S01]  /*a5c0*/  LOP3.LUT R3, R48, 0xffff0000, RZ, 0xc0, !PT ;  /* 0xffff000030037812 */ /* 0x000fe200078ec0ff */
[----:B------:R-:W-:-:S02]  /*a5d0*/  FMUL.FTZ R7, R0, R6 ;  /* 0x0000000600077220 */ /* 0x000fc40000410000 */
[-C--:B------:R-:W-:Y:S02]  /*a5e0*/  FMUL.FTZ R8, R2, R11.reuse ;  /* 0x0000000b02087220 */ /* 0x080fe40000410000 */
[C---:B------:R-:W-:Y:S02]  /*a5f0*/  FMUL.FTZ R5, R4.reuse, R11 ;  /* 0x0000000b04057220 */ /* 0x040fe40000410000 */
[----:B------:R-:W-:Y:S02]  /*a600*/  FMUL.FTZ R6, R3, R6 ;  /* 0x0000000603067220 */ /* 0x000fe40000410000 */
[----:B------:R-:W-:Y:S01]  /*a610*/  FFMA.FTZ R8, R4, R12, -R8 ;  /* 0x0000000c04087223 */ /* 0x000fe20000010808 */
        /* <DEDUP_REMOVED lines=8> */
.L_x_239:
[----:B------:R-:W-:Y:S05]  /*a6a0*/  BSYNC B0 ;  /* 0x0000000000007941 */ /* 0x000fea0003800000 */
.L_x_238:
        /* <DEDUP_REMOVED lines=41> */
.L_x_241:
[----:B------:R-:W-:Y:S05]  /*a940*/  BSYNC B0 ;  /* 0x0000000000007941 */ /* 0x000fea0003800000 */
.L_x_240:
        /* <DEDUP_REMOVED lines=41> */
.L_x_243:
[----:B------:R-:W-:Y:S05]  /*abe0*/  BSYNC B0 ;  /* 0x0000000000007941 */ /* 0x000fea0003800000 */
.L_x_242:
        /* <DEDUP_REMOVED lines=41> */
.L_x_245:
[----:B------:R-:W-:Y:S05]  /*ae80*/  BSYNC B0 ;  /* 0x0000000000007941 */ /* 0x000fea0003800000 */
.L_x_244:
        /* <DEDUP_REMOVED lines=41> */
.L_x_247:
[----:B------:R-:W-:Y:S05]  /*b120*/  BSYNC B0 ;  /* 0x0000000000007941 */ /* 0x000fea0003800000 */
.L_x_246:
        /* <DEDUP_REMOVED lines=21> */
[C---:B------:R-:W-:Y:S01]  /*b280*/  FMUL.FTZ R7, R2.reuse, R4 ;  /* 0x0000000402077220 */ /* 0x040fe20000410000 */
        /* <DEDUP_REMOVED lines=17> */
[----:B------:R1:W-:Y:S01]  /*b3a0*/  STS.128 [R233+0x9800], R4 ;  /* 0x00980004e9007388 */ /* 0x0003e20000000c00 */
[----:B------:R-:W-:Y:S05]  /*b3b0*/  BRA `(.L_x_237) ;  /* 0x00002c6000007947 */ /* 0x000fea0003800000 */
.L_x_222:
        /* <DEDUP_REMOVED lines=20> */
[----:B------:R-:W3:Y:S01]  /*b500*/  LDL R35, [R1+0x60] ;  /* 0x0000600001237983 */ /* 0x000ee20000100800 */
[C---:B------:R-:W-:Y:S01]  /*b510*/  ISETP.GE.AND P0, PT, R100.reuse, c[0x0][0x27c], PT ;  /* 0x00009f0064007a0c */ /* 0x040fe20003f06270 */
[----:B------:R-:W-:Y:S01]  /*b520*/  CS2R R22, SRZ ;  /* 0x0000000000167805 */ /* 0x000fe2000001ff00 */
[C---:B------:R-:W-:Y:S01]  /*b530*/  IADD3 R5, R100.reuse, 0x10, RZ ;  /* 0x0000001064057810 */ /* 0x040fe20007ffe0ff */
[----:B------:R-:W-:Y:S01]  /*b540*/  CS2R R20, SRZ ;  /* 0x0000000000147805 */ /* 0x000fe2000001ff00 */
[----:B------:R-:W-:Y:S01]  /*b550*/  IADD3 R4, R100, 0x20, RZ ;  /* 0x0000002064047810 */ /* 0x000fe20007ffe0ff */
[----:B------:R-:W-:Y:S01]  /*b560*/  CS2R R10, SRZ ;  /* 0x00000000000a7805 */ /* 0x000fe2000001ff00 */
[----:B------:R-:W-:Y:S01]  /*b570*/  ISETP.GE.AND P2, PT, R5, c[0x0][0x27c], PT ;  /* 0x00009f0005007a0c */ /* 0x000fe20003f46270 */
[----:B------:R-:W-:Y:S01]  /*b580*/  CS2R R8, SRZ ;  /* 0x0000000000087805 */ /* 0x000fe2000001ff00 */
[----:B------:R-:W-:Y:S01]  /*b590*/  ISETP.GE.AND P1, PT, R4, c[0x0][0x27c], PT ;  /* 0x00009f0004007a0c */ /* 0x000fe20003f26270 */
[----:B------:R-:W-:Y:S01]  /*b5a0*/  CS2R R26, SRZ ;  /* 0x00000000001a7805 */ /* 0x000fe2000001ff00 */
[----:B------:R-:W-:-:S03]  /*b5b0*/  CS2R R24, SRZ ;  /* 0x0000000000187805 */ /* 0x000fc6000001ff00 */
[C---:B------:R-:W-:Y:S01]  /*b5c0*/  @!P0 IMAD.SHL.U32 R0, R100.reuse, 0x2, RZ ;  /* 0x0000000264008824 */ /* 0x040fe200078e00ff */
[----:B------:R-:W-:-:S04]  /*b5d0*/  @!P0 SHF.L.U64.HI R5, R100, 0x1, R101 ;  /* 0x0000000164058819 */ /* 0x000fc80000010265 */
[----:B------:R-:W-:-:S05]  /*b5e0*/  @!P0 IADD3 R32, P3, R28, R0, RZ ;  /* 0x000000001c208210 */ /* 0x000fca0007f7e0ff */
[----:B------:R-:W-:Y:S01]  /*b5f0*/  @!P0 IMAD.X R33, R29, 0x1, R5, P3 ;  /* 0x000000011d218824 */ /* 0x000fe200018e0605 */
[----:B------:R-:W-:Y:S01]  /*b600*/  @!P0 IADD3 R30, P3, R2, R0, RZ ;  /* 0x00000000021e8210 */ /* 0x000fe20007f7e0ff */
[----:B------:R-:W-:Y:S01]  /*b610*/  CS2R R18, SRZ ;  /* 0x0000000000127805 */ /* 0x000fe2000001ff00 */
[----:B------:R-:W-:Y:S02]  /*b620*/  CS2R R16, SRZ ;  /* 0x0000000000107805 */ /* 0x000fe4000001ff00 */
[----:B------:R-:W-:-:S04]  /*b630*/  @!P0 IADD3.X R31, R3, R5, RZ, P3, !PT ;  /* 0x00000005031f8210 */ /* 0x000fc80001ffe4ff */
[----:B------:R1:W5:Y:S01]  /*b640*/  @!P0 LD.E.128 R16, [R32.64] ;  /* 0x0000000620108980 */ /* 0x000362000c101d00 */
[----:B--2---:R-:W-:Y:S01]  /*b650*/  @!P2 SHF.L.U32 R4, R36, 0x3, RZ ;  /* 0x000000032404a819 */ /* 0x004fe200000006ff */
[----:B---3--:R-:W-:-:S04]  /*b660*/  @!P1 IMAD.SHL.U32 R0, R35, 0x8, RZ ;  /* 0x0000000823009824 */ /* 0x008fc800078e00ff */
[----:B------:R-:W-:-:S04]  /*b670*/  @!P2 IMAD.WIDE R14, R4, 0x2, R28 ;  /* 0x00000002040ea825 */ /* 0x000fc800078e021c */
[----:B------:R-:W-:Y:S01]  /*b680*/  @!P2 IMAD.WIDE R12, R4, 0x2, R2 ;  /* 0x00000002040ca825 */ /* 0x000fe200078e0202 */
[----:B------:R2:W5:Y:S03]  /*b690*/  @!P2 LD.E.128 R20, [R14.64] ;  /* 0x000000060e14a980 */ /* 0x000566000c101d00 */
[C---:B------:R-:W-:Y:S01]  /*b6a0*/  @!P1 IMAD.WIDE R6, R0.reuse, 0x2, R28 ;  /* 0x0000000200069825 */ /* 0x040fe200078e021c */
[----:B------:R3:W5:Y:S01]  /*b6b0*/  @!P2 LD.E.128 R8, [R12.64] ;  /* 0x000000060c08a980 */ /* 0x000762000c101d00 */
[----:B------:R-:W-:Y:S02]  /*b6c0*/  CS2R R4, SRZ ;  /* 0x0000000000047805 */ /* 0x000fe4000001ff00 */
[----:B------:R-:W-:Y:S01]  /*b6d0*/  @!P1 IMAD.WIDE R2, R0, 0x2, R2 ;  /* 0x0000000200029825 */ /* 0x000fe200078e0202 */
[----:B------:R4:W5:Y:S01]  /*b6e0*/  @!P1 LD.E.128 R24, [R6.64] ;  /* 0x0000000606189980 */ /* 0x000962000c101d00 */
[----:B--2---:R-:W-:Y:S01]  /*b6f0*/  CS2R R14, SRZ ;  /* 0x00000000000e7805 */ /* 0x004fe2000001ff00 */
[----:B---3--:R-:W-:Y:S01]  /*b700*/  CS2R R12, SRZ ;  /* 0x00000000000c7805 */ /* 0x008fe2000001ff00 */
[----:B----4-:R-:W-:-:S05]  /*b710*/  CS2R R6, SRZ ;  /* 0x0000000000067805 */ /* 0x010fca000001ff00 */
[----:B------:R1:W5:Y:S04]  /*b720*/  @!P1 LD.E.128 R12, [R2.64] ;  /* 0x00000006020c9980 */ /* 0x000368000c101d00 */
[----:B------:R1:W5:Y:S02]  /*b730*/  @!P0 LD.E.128 R4, [R30.64] ;  /* 0x000000061e048980 */ /* 0x000364000c101d00 */
.L_x_249:
[----:B-12-4-:R-:W-:Y:S05]  /*b740*/  BSYNC B0 ;  /* 0x0000000000007941 */ /* 0x016fea0003800000 */
.L_x_248:
[--C-:B-----5:R-:W-:Y:S01]  /*b750*/  IMAD.MOV.U32 R42, RZ, RZ, R23.reuse ;  /* 0x000000ffff2a7224 */ /* 0x120fe200078e0017 */
[----:B------:R-:W-:Y:S01]  /*b760*/  SHF.R.U32.HI R0, RZ, 0x10, R23 ;  /* 0x00000010ff007819 */ /* 0x000fe20000011617 */
[----:B------:R-:W-:Y:S01]  /*b770*/  IMAD.MOV.U32 R51, RZ, RZ, R18 ;  /* 0x000000ffff337224 */ /* 0x000fe200078e0012 */
[----:B------:R-:W-:Y:S01]  /*b780*/  SHF.R.U64 R49, R18, 0x10, R19 ;  /* 0x0000001012317819 */ /* 0x000fe20000001213 */
[----:B------:R-:W-:Y:S01]  /*b790*/  IMAD.MOV.U32 R54, RZ, RZ, R16 ;  /* 0x000000ffff367224 */ /* 0x000fe200078e0010 */
[----:B------:R-:W-:Y:S01]  /*b7a0*/  PRMT R42, R42, 0x5410, R0 ;  /* 0x000054102a2a7816 */ /* 0x000fe20000000000 */
[----:B------:R-:W-:Y:S01]  /*b7b0*/  IMAD R0, R58, -0x80, R34 ;  /* 0xffffff803a007824 */ /* 0x000fe200078e0222 */
[----:B------:R-:W-:Y:S01]  /*b7c0*/  PRMT R49, R51, 0x5410, R49 ;  /* 0x0000541033317816 */ /* 0x000fe20000000031 */
[--C-:B------:R-:W-:Y:S01]  /*b7d0*/  IMAD.MOV.U32 R53, RZ, RZ, R17.reuse ;  /* 0x000000ffff357224 */ /* 0x100fe200078e0011 */
[----:B------:R-:W-:Y:S01]  /*b7e0*/  SHF.R.U64 R52, R16, 0x10, R17 ;  /* 0x0000001010347819 */ /* 0x000fe20000001211 */
[----:B------:R-:W-:Y:S01]  /*b7f0*/  IMAD.MOV.U32 R50, RZ, RZ, R19 ;  /* 0x000000ffff327224 */ /* 0x000fe200078e0013 */
[----:B------:R-:W-:Y:S01]  /*b800*/  IMNMX R51, R0, 0x80, PT ;  /* 0x0000008000337817 */ /* 0x000fe20003800200 */
[----:B------:R-:W-:Y:S01]  /*b810*/  IMAD.MOV.U32 R46, RZ, RZ, R21 ;  /* 0x000000ffff2e7224 */ /* 0x000fe200078e0015 */
[----:B------:R-:W-:Y:S01]  /*b820*/  SHF.R.U32.HI R48, RZ, 0x10, R17 ;  /* 0x00000010ff307819 */ /* 0x000fe20000011611 */
[----:B------:R-:W-:Y:S01]  /*b830*/  IMAD.MOV.U32 R43, RZ, RZ, R22 ;  /* 0x000000ffff2b7224 */ /* 0x000fe200078e0016 */
[----:B------:R-:W-:Y:S01]  /*b840*/  ISETP.GE.AND P0, PT, R242, R51, PT ;  /* 0x00000033f200720c */ /* 0x000fe20003f06270 */
[----:B------:R-:W-:Y:S01]  /*b850*/  IMAD.MOV.U32 R38, RZ, RZ, R24 ;  /* 0x000000ffff267224 */ /* 0x000fe200078e0018 */
[----:B------:R-:W-:Y:S01]  /*b860*/  SHF.R.U32.HI R44, RZ, 0x10, R19 ;  /* 0x00000010ff2c7819 */ /* 0x000fe20000011613 */
[----:B------:R-:W-:Y:S01]  /*b870*/  IMAD.MOV.U32 R39, RZ, RZ, R25 ;  /* 0x000000ffff277224 */ /* 0x000fe200078e0019 */
[----:B------:R-:W-:Y:S01]  /*b880*/  SHF.R.U64 R45, R20, 0x10, R21 ;  /* 0x00000010142d7819 */ /* 0x000fe20000001215 */
        /* <DEDUP_REMOVED lines=13> */
[--C-:B------:R-:W-:Y:S01]  /*b960*/  SHF.R.U64 R29, R4, 0x10, R5.reuse ;  /* 0x00000010041d7819 */ /* 0x100fe20000001205 */
[----:B------:R-:W-:Y:S01]  /*b970*/  IMAD.MOV.U32 R31, RZ, RZ, R4 ;  /* 0x000000ffff1f7224 */ /* 0x000fe200078e0004 */
[----:B------:R-:W-:Y:S01]  /*b980*/  SHF.R.U32.HI R24, RZ, 0x10, R5 ;  /* 0x00000010ff187819 */ /* 0x000fe20000011605 */
[--C-:B------:R-:W-:Y:S01]  /*b990*/  IMAD.MOV.U32 R26, RZ, RZ, R7.reuse ;  /* 0x000000ffff1a7224 */ /* 0x100fe200078e0007 */
        /* <DEDUP_REMOVED lines=42> */
[----:B------:R1:W5:Y:S04]  /*bc40*/  LDL R61, [R1+0x44] ;  /* 0x00004400013d7983 */ /* 0x0003680000100800 */
[----:B------:R1:W5:Y:S04]  /*bc50*/  LDL R60, [R1+0x48] ;  /* 0x00004800013c7983 */ /* 0x0003680000100800 */
[----:B------:R1:W5:Y:S01]  /*bc60*/  LDL R59, [R1+0x4c] ;  /* 0x00004c00013b7983 */ /* 0x0003620000100800 */
[----:B------:R-:W-:Y:S01]  /*bc70*/  ISETP.GE.AND P0, PT, R100, c[0x0][0x27c], PT ;  /* 0x00009f0064007a0c */ /* 0x000fe20003f06270 */
[----:B------:R-:W-:-:S12]  /*bc80*/  BSSY B0, `(.L_x_252) ;  /* 0x000005e000007945 */ /* 0x000fd80003800000 */
[----:B------:R-:W-:Y:S05]  /*bc90*/  @P0 BRA `(.L_x_253) ;  /* 0x000005c000000947 */ /* 0x000fea0003800000 */
[----:B------:R-:W2:Y:S02]  /*bca0*/  S2R R58, SR_TID.X ;  /* 0x00000000003a7919 */ /* 0x000ea40000002100 */
[----:B--2---:R-:W-:-:S04]  /*bcb0*/  LEA.HI R62, R58, R58, RZ, 0x1 ;  /* 0x0000003a3a3e7211 */ /* 0x004fc800078f08ff */
[----:B------:R-:W-:-:S05]  /*bcc0*/  LOP3.LUT R62, R62, 0xfffffffe, RZ, 0xc0, !PT ;  /* 0xfffffffe3e3e7812 */ /* 0x000fca00078ec0ff */
[----:B------:R-:W-:Y:S02]  /*bcd0*/  IMAD.IADD R62, R58, 0x1, -R62 ;  /* 0x000000013a3e7824 */ /* 0x000fe400078e0a3e */
[----:B------:R-:W2:Y:S01]  /*bce0*/  LDL R58, [R1+0x68] ;  /* 0x00006800013a7983 */ /* 0x000ea20000100800 */
[----:B------:R-:W-:-:S04]  /*bcf0*/  MOV R0, c[0x0][0x27c] ;  /* 0x00009f0000007a02 */ /* 0x000fc80000000f00 */
[----:B------:R-:W-:-:S04]  /*bd00*/  LEA.HI R0, R0, R62, RZ, 0x1d ;  /* 0x0000003e00007211 */ /* 0x000fc800078fe8ff */
[----:B------:R-:W-:Y:S01]  /*bd10*/  SHF.R.S32.HI R3, RZ, 0x1f, R0 ;  /* 0x0000001fff037819 */ /* 0x000fe20000011400 */
[----:B------:R-:W-:-:S03]  /*bd20*/  IMAD.SHL.U32 R2, R0, 0x8, RZ ;  /* 0x0000000800027824 */ /* 0x000fc600078e00ff */
[----:B------:R-:W-:Y:S02]  /*bd30*/  LEA.HI R0, R3, R0, RZ, 0x2 ;  /* 0x0000000003007211 */ /* 0x000fe400078f10ff */
[----:B-----5:R-:W-:Y:S02]  /*bd40*/  LOP3.LUT R2, R61, 0x18, R2, 0xf8, !PT ;  /* 0x000000183d027812 */ /* 0x020fe400078ef802 */
[----:B------:R-:W-:Y:S02]  /*bd50*/  SHF.L.U32 R0, R0, 0xa, RZ ;  /* 0x0000000a00007819 */ /* 0x000fe400000006ff */
[----:B------:R-:W-:Y:S02]  /*bd60*/  LOP3.LUT R2, R2, R60, RZ, 0x3c, !PT ;  /* 0x0000003c02027212 */ /* 0x000fe400078e3cff */
[----:B------:R-:W-:-:S04]  /*bd70*/  LOP3.LUT R0, R0, 0x7ffff000, RZ, 0xc0, !PT ;  /* 0x7ffff00000007812 */ /* 0x000fc800078ec0ff */
[----:B------:R-:W-:Y:S02]  /*bd80*/  IADD3 R0, R2, R0, R59 ;  /* 0x0000000002007210 */ /* 0x000fe40007ffe03b */
[----:B------:R-:W-:-:S03]  /*bd90*/  SHF.L.U32 R2, R31, 0x10, RZ ;  /* 0x000000101f027819 */ /* 0x000fc600000006ff */
[----:B------:R-:W-:Y:S02]  /*bda0*/  IMAD.SHL.U32 R23, R0, 0x2, RZ ;  /* 0x0000000200177824 */ /* 0x000fe400078e00ff */
[----:B------:R-:W-:-:S03]  /*bdb0*/  IMAD.U32 R0, R52, 0x10000, RZ ;  /* 0x0001000034007824 */ /* 0x000fc600078e00ff */
[----:B------:R-:W3:Y:S02]  /*bdc0*/  LDS.128 R4, [R23+0x6080] ;  /* 0x0060800017047984 */ /* 0x000ee40000000c00 */
[----:B---3--:R-:W-:Y:S02]  /*bdd0*/  SHF.L.U32 R3, R4, 0x10, RZ ;  /* 0x0000001004037819 */ /* 0x008fe400000006ff */
[----:B------:R-:W-:Y:S02]  /*bde0*/  LOP3.LUT R19, R5, 0xffff0000, RZ, 0xc0, !PT ;  /* 0xffff000005137812 */ /* 0x000fe400078ec0ff */
[----:B------:R-:W-:Y:S01]  /*bdf0*/  LOP3.LUT R18, R7, 0xffff0000, RZ, 0xc0, !PT ;  /* 0xffff000007127812 */ /* 0x000fe200078ec0ff */
[----:B------:R-:W-:Y:S01]  /*be00*/  FMUL.FTZ R15, R3, R2 ;  /* 0x00000002030f7220 */ /* 0x000fe20000410000 */
[----:B--2---:R-:W2:Y:S02]  /*be10*/  LDS.128 R8, [R58] ;  /* 0x000000003a087984 */ /* 0x004ea40000000c00 */
[C---:B--2---:R-:W-:Y:S01]  /*be20*/  SHF.L.U32 R12, R8.reuse, 0x10, RZ ;  /* 0x00000010080c7819 */ /* 0x044fe200000006ff */
[----:B------:R-:W-:Y:S01]  /*be30*/  IMAD.U32 R14, R9, 0x10000, RZ ;  /* 0x00010000090e7824 */ /* 0x000fe200078e00ff */
[----:B------:R-:W-:Y:S01]  /*be40*/  LOP3.LUT R13, R8, 0xffff0000, RZ, 0xc0, !PT ;  /* 0xffff0000080d7812 */ /* 0x000fe200078ec0ff */
[----:B------:R-:W-:Y:S01]  /*be50*/  IMAD.U32 R20, R11, 0x10000, RZ ;  /* 0x000100000b147824 */ /* 0x000fe200078e00ff */
[----:B------:R-:W-:Y:S01]  /*be60*/  LOP3.LUT R8, R4, 0xffff0000, RZ, 0xc0, !PT ;  /* 0xffff000004087812 */ /* 0x000fe200078ec0ff */
[----:B------:R-:W-:Y:S01]  /*be70*/  FFMA.FTZ R29, R12, R0, -R15 ;  /* 0x000000000c1d7223 */ /* 0x000fe2000001080f */
[----:B------:R-:W-:Y:S01]  /*be80*/  LOP3.LUT R22, R9, 0xffff0000, RZ, 0xc0, !PT ;  /* 0xffff000009167812 */ /* 0x000fe200078ec0ff */
[----:B------:R-:W-:Y:S01]  /*be90*/  IMAD.U32 R9, R5, 0x10000, RZ ;  /* 0x0001000005097824 */ /* 0x000fe200078e00ff */
[----:B------:R-:W-:-:S02]  /*bea0*/  LOP3.LUT R4, R31, 0xffff0000, RZ, 0xc0, !PT ;  /* 0xffff00001f047812 */ /* 0x000fc400078ec0ff */
[C---:B------:R-:W-:Y:S02]  /*beb0*/  SHF.L.U32 R16, R10.reuse, 0x10, RZ ;  /* 0x000000100a107819 */ /* 0x040fe400000006ff */
[----:B------:R-:W-:Y:S02]  /*bec0*/  LOP3.LUT R17, R10, 0xffff0000, RZ, 0xc0, !PT ;  /* 0xffff00000a117812 */ /* 0x000fe400078ec0ff */
[C---:B------:R-:W-:Y:S02]  /*bed0*/  SHF.L.U32 R5, R6.reuse, 0x10, RZ ;  /* 0x0000001006057819 */ /* 0x040fe400000006ff */
[----:B------:R-:W-:Y:S01]  /*bee0*/  LOP3.LUT R10, R6, 0xffff0000, RZ, 0xc0, !PT ;  /* 0xffff0000060a7812 */ /* 0x000fe200078ec0ff */
[----:B------:R-:W-:Y:S01]  /*bef0*/  FMUL.FTZ R6, R3, R0 ;  /* 0x0000000003067220 */ /* 0x000fe20000410000 */
[----:B------:R-:W-:Y:S01]  /*bf00*/  LOP3.LUT R21, R11, 0xffff0000, RZ, 0xc0, !PT ;  /* 0xffff00000b157812 */ /* 0x000fe200078ec0ff */
[----:B------:R-:W-:Y:S01]  /*bf10*/  IMAD.U32 R11, R7, 0x10000, RZ ;  /* 0x00010000070b7824 */ /* 0x000fe200078e00ff */
[----:B------:R-:W-:Y:S01]  /*bf20*/  LOP3.LUT R3, R52, 0xffff0000, RZ, 0xc0, !PT ;  /* 0xffff000034037812 */ /* 0x000fe200078ec0ff */
[----:B------:R-:W-:Y:S01]  /*bf30*/  FMUL.FTZ R7, R8, R4 ;  /* 0x0000000408077220 */ /* 0x000fe20000410000 */
[----:B------:R-:W-:Y:S01]  /*bf40*/  SHF.L.U32 R0, R32, 0x10, RZ ;  /* 0x0000001020007819 */ /* 0x000fe200000006ff */
[----:B------:R-:W-:Y:S01]  /*bf50*/  FFMA.FTZ R28, R12, R2, R6 ;  /* 0x000000020c1c7223 */ /* 0x000fe20000010006 */
[----:B------:R-:W-:Y:S01]  /*bf60*/  SHF.L.U32 R6, R30, 0x10, RZ ;  /* 0x000000101e067819 */ /* 0x000fe200000006ff */
[----:B------:R-:W-:-:S02]  /*bf70*/  FFMA.FTZ R27, R13, R3, -R7 ;  /* 0x000000030d1b7223 */ /* 0x000fc40000010807 */
[----:B------:R-:W-:Y:S02]  /*bf80*/  IMAD.U32 R2, R48, 0x10000, RZ ;  /* 0x0001000030027824 */ /* 0x000fe400078e00ff */
[C---:B------:R-:W-:Y:S02]  /*bf90*/  FMUL.FTZ R7, R9.reuse, R0 ;  /* 0x0000000009077220 */ /* 0x040fe40000410000 */
[----:B------:R-:W-:Y:S02]  /*bfa0*/  FMUL.FTZ R8, R8, R3 ;  /* 0x0000000308087220 */ /* 0x000fe40000410000 */
[-C--:B------:R-:W-:Y:S02]  /*bfb0*/  FMUL.FTZ R3, R9, R2.reuse ;  /* 0x0000000209037220 */ /* 0x080fe40000410000 */
[----:B------:R-:W-:Y:S02]  /*bfc0*/  FFMA.FTZ R25, R14, R2, -R7 ;  /* 0x000000020e197223 */ /* 0x000fe40000010807 */
[----:B------:R-:W-:-:S02]  /*bfd0*/  IMAD.U32 R2, R49, 0x10000, RZ ;  /* 0x0001000031027824 */ /* 0x000fc400078e00ff */
[----:B------:R-:W-:Y:S02]  /*bfe0*/  FFMA.FTZ R26, R13, R4, R8 ;  /* 0x000000040d1a7223 */ /* 0x000fe40000010008 */
[----:B------:R-:W-:Y:S01]  /*bff0*/  FFMA.FTZ R24, R14, R0, R3 ;  /* 0x000000000e187223 */ /* 0x000fe20000010003 */
[----:B------:R-:W-:Y:S01]  /*c000*/  LOP3.LUT R3, R49, 0xffff0000, RZ, 0xc0, !PT ;  /* 0xffff000031037812 */ /* 0x000fe200078ec0ff */
[C---:B------:R-:W-:Y:S01]  /*c010*/  FMUL.FTZ R4, R5.reuse, R6 ;  /* 0x0000000605047220 */ /* 0x040fe20000410000 */
[----:B------:R-:W-:Y:S01]  /*c020*/  LOP3.LUT R0, R30, 0xffff0000, RZ, 0xc0, !PT ;  /* 0xffff00001e007812 */ /* 0x000fe200078ec0ff */
[-C--:B------:R-:W-:Y:S01]  /*c030*/  FMUL.FTZ R9, R5, R2.reuse ;  /* 0x0000000205097220 */ /* 0x080fe20000410000 */
[----:B------:R-:W-:Y:S01]  /*c040*/  SHF.L.U32 R5, R33, 0x10, RZ ;  /* 0x0000001021057819 */ /* 0x000fe200000006ff */
[----:B------:R-:W-:Y:S02]  /*c050*/  FFMA.FTZ R15, R16, R2, -R4 ;  /* 0x00000002100f7223 */ /* 0x000fe40000010804 */
[----:B------:R-:W-:-:S02]  /*c060*/  IMAD.U32 R2, R44, 0x10000, RZ ;  /* 0x000100002c027824 */ /* 0x000fc400078e00ff */
[C---:B------:R-:W-:Y:S02]  /*c070*/  FMUL.FTZ R7, R10.reuse, R3 ;  /* 0x000000030a077220 */ /* 0x040fe40000410000 */
[C---:B------:R-:W-:Y:S02]  /*c080*/  FMUL.FTZ R4, R11.reuse, R5 ;  /* 0x000000050b047220 */ /* 0x040fe40000410000 */
[----:B------:R-:W-:Y:S02]  /*c090*/  FMUL.FTZ R8, R10, R0 ;  /* 0x000000000a087220 */ /* 0x000fe40000410000 */
[----:B------:R-:W-:Y:S02]  /*c0a0*/  FFMA.FTZ R14, R16, R6, R9 ;  /* 0x00000006100e7223 */ /* 0x000fe40000010009 */
[----:B------:R-:W-:Y:S02]  /*c0b0*/  FMUL.FTZ R6, R11, R2 ;  /* 0x000000020b067220 */ /* 0x000fe40000410000 */
[----:B------:R-:W-:Y:S01]  /*c0c0*/  FFMA.FTZ R13, R17, R0, R7 ;  /* 0x00000000110d7223 */ /* 0x000fe20000010007 */
[----:B------:R-:W-:Y:S01]  /*c0d0*/  LOP3.LUT R0, R33, 0xffff0000, RZ, 0xc0, !PT ;  /* 0xffff000021007812 */ /* 0x000fe200078ec0ff */
[----:B------:R-:W-:Y:S01]  /*c0e0*/  FFMA.FTZ R11, R20, R2, -R4 ;  /* 0x00000002140b7223 */ /* 0x000fe20000010804 */
[----:B------:R-:W-:Y:S01]  /*c0f0*/  LOP3.LUT R2, R32, 0xffff0000, RZ, 0xc0, !PT ;  /* 0xffff000020027812 */ /* 0x000fe200078ec0ff */
[----:B------:R-:W-:Y:S01]  /*c100*/  FFMA.FTZ R10, R17, R3, -R8 ;  /* 0x00000003110a7223 */ /* 0x000fe20000010808 */
[----:B------:R-:W-:Y:S01]  /*c110*/  LOP3.LUT R4, R48, 0xffff0000, RZ, 0xc0, !PT ;  /* 0xffff000030047812 */ /* 0x000fe200078ec0ff */
[----:B------:R-:W-:Y:S01]  /*c120*/  FFMA.FTZ R12, R20, R5, R6 ;  /* 0x00000005140c7223 */ /* 0x000fe20000010006 */
[----:B------:R-:W-:Y:S01]  /*c130*/  LOP3.LUT R3, R44, 0xffff0000, RZ, 0xc0, !PT ;  /* 0xffff00002c037812 */ /* 0x000fe200078ec0ff */
[----:B------:R-:W-:Y:S01]  /*c140*/  FMUL.FTZ R8, R19, R2 ;  /* 0x0000000213087220 */ /* 0x000fe20000410000 */
[----:B------:R-:W-:Y:S01]  /*c150*/  F2FP.BF16.PACK_AB R10, R10, R15 ;  /* 0x0000000f0a0a723e */ /* 0x000fe200000010ff */
[----:B------:R-:W-:-:S02]  /*c160*/  FMUL.FTZ R6, R18, R0 ;  /* 0x0000000012067220 */ /* 0x000fc40000410000 */
[-C--:B------:R-:W-:Y:S02]  /*c170*/  FMUL.FTZ R7, R19, R4.reuse ;  /* 0x0000000413077220 */ /* 0x080fe40000410000 */
[----:B------:R-:W-:Y:S02]  /*c180*/  FMUL.FTZ R5, R18, R3 ;  /* 0x0000000312057220 */ /* 0x000fe40000410000 */
[C---:B------:R-:W-:Y:S01]  /*c190*/  FFMA.FTZ R9, R22.reuse, R4, -R8 ;  /* 0x0000000416097223 */ /* 0x040fe20000010808 */
[----:B------:R-:W-:Y:S01]  /*c1a0*/  F2FP.BF16.PACK_AB R8, R27, R29 ;  /* 0x0000001d1b08723e */ /* 0x000fe200000010ff */
[----:B------:R-:W-:Y:S01]  /*c1b0*/  FFMA.FTZ R3, R21, R3, -R6 ;  /* 0x0000000315037223 */ /* 0x000fe20000010806 */
[----:B------:R-:W-:Y:S01]  /*c1c0*/  F2FP.BF16.PACK_AB R6, R13, R14 ;  /* 0x0000000e0d06723e */ /* 0x000fe200000010ff */
[----:B------:R-:W-:Y:S01]  /*c1d0*/  FFMA.FTZ R2, R22, R2, R7 ;  /* 0x0000000216027223 */ /* 0x000fe20000010007 */
[----:B------:R-:W-:Y:S01]  /*c1e0*/  F2FP.BF16.PACK_AB R9, R9, R25 ;  /* 0x000000190909723e */ /* 0x000fe200000010ff */
[----:B------:R-:W-:Y:S01]  /*c1f0*/  FFMA.FTZ R0, R21, R0, R5 ;  /* 0x0000000015007223 */ /* 0x000fe20000010005 */
[----:B------:R-:W-:-:S02]  /*c200*/  F2FP.BF16.PACK_AB R11, R3, R11 ;  /* 0x0000000b030b723e */ /* 0x000fc400000010ff */
[----:B------:R-:W-:Y:S02]  /*c210*/  F2FP.BF16.PACK_AB R4, R26, R28 ;  /* 0x0000001c1a04723e */ /* 0x000fe400000010ff */
[----:B------:R-:W-:Y:S01]  /*c220*/  F2FP.BF16.PACK_AB R5, R2, R24 ;  /* 0x000000180205723e */ /* 0x000fe200000010ff */
[----:B------:R2:W-:Y:S01]  /*c230*/  STS.128 [R58], R8 ;  /* 0x000000083a007388 */ /* 0x0005e20000000c00 */
[----:B------:R-:W-:-:S05]  /*c240*/  F2FP.BF16.PACK_AB R7, R0, R12 ;  /* 0x0000000c0007723e */ /* 0x000fca00000010ff */
[----:B------:R2:W-:Y:S02]  /*c250*/  STS.128 [R23+0x6080], R4 ;  /* 0x0060800417007388 */ /* 0x0005e40000000c00 */
.L_x_253:
[----:B------:R-:W-:Y:S05]  /*c260*/  BSYNC B0 ;  /* 0x0000000000007941 */ /* 0x000fea0003800000 */
.L_x_252:
[----:B------:R-:W-:Y:S01]  /*c270*/  IADD3 R0, R100, 0x10, RZ ;  /* 0x0000001064007810 */ /* 0x000fe20007ffe0ff */
[----:B------:R-:W-:Y:S03]  /*c280*/  BSSY B0, `(.L_x_254) ;  /* 0x000005c000007945 */ /* 0x000fe60003800000 */
[----:B------:R-:W-:-:S13]  /*c290*/  ISETP.GE.AND P0, PT, R0, c[0x0][0x27c], PT ;  /* 0x00009f0000007a0c */ /* 0x000fda0003f06270 */
[----:B------:R-:W-:Y:S05]  /*c2a0*/  @P0 BRA `(.L_x_255) ;  /* 0x0000059000000947 */ /* 0x000fea0003800000 */
[----:B------:R-:W3:Y:S04]  /*c2b0*/  LDL R2, [R1+0x64] ;  /* 0x0000640001027983 */ /* 0x000ee80000100800 */
[----:B--2---:R-:W2:Y:S01]  /*c2c0*/  LDL R58, [R1+0x78] ;  /* 0x00007800013a7983 */ /* 0x004ea20000100800 */
[----:B------:R-:W-:-:S04]  /*c2d0*/  MOV R0, c[0x0][0x27c] ;  /* 0x00009f0000007a02 */ /* 0x000fc80000000f00 */
[----:B---3--:R-:W-:-:S04]  /*c2e0*/  LEA.HI R0, R0, R2, RZ, 0x1d ;  /* 0x0000000200007211 */ /* 0x008fc800078fe8ff */
[----:B------:R-:W-:Y:S01]  /*c2f0*/  SHF.R.S32.HI R2, RZ, 0x1f, R0 ;  /* 0x0000001fff027819 */ /* 0x000fe20000011400 */
[----:B------:R-:W-:Y:S01]  /*c300*/  IMAD.SHL.U32 R3, R0, 0x8, RZ ;  /* 0x0000000800037824 */ /* 0x000fe200078e00ff */
[----:B--2---:R-:W2:Y:S02]  /*c310*/  LDS.128 R8, [R58] ;  /* 0x000000003a087984 */ /* 0x004ea40000000c00 */
[----:B------:R-:W-:Y:S02]  /*c320*/  LEA.HI R0, R2, R0, RZ, 0x2 ;  /* 0x0000000002007211 */ /* 0x000fe400078f10ff */
[----:B-----5:R-:W-:Y:S02]  /*c330*/  LOP3.LUT R2, R61, 0x18, R3, 0xf8, !PT ;  /* 0x000000183d027812 */ /* 0x020fe400078ef803 */
[----:B------:R-:W-:Y:S02]  /*c340*/  SHF.L.U32 R0, R0, 0xa, RZ ;  /* 0x0000000a00007819 */ /* 0x000fe400000006ff */
[----:B------:R-:W-:-:S02]  /*c350*/  LOP3.LUT R2, R2, R60, RZ, 0x3c, !PT ;  /* 0x0000003c02027212 */ /* 0x000fc400078e3cff */
[----:B------:R-:W-:-:S04]  /*c360*/  LOP3.LUT R0, R0, 0x7ffff000, RZ, 0xc0, !PT ;  /* 0x7ffff00000007812 */ /* 0x000fc800078ec0ff */
[----:B------:R-:W-:Y:S02]  /*c370*/  IADD3 R0, R2, R0, R59 ;  /* 0x0000000002007210 */ /* 0x000fe40007ffe03b */
[----:B------:R-:W-:-:S03]  /*c380*/  SHF.L.U32 R2, R34, 0x10, RZ ;  /* 0x0000001022027819 */ /* 0x000fc600000006ff */
[----:B------:R-:W-:Y:S02]  /*c390*/  IMAD.SHL.U32 R23, R0, 0x2, RZ ;  /* 0x0000000200177824 */ /* 0x000fe400078e00ff */
[----:B------:R-:W-:-:S03]  /*c3a0*/  IMAD.U32 R0, R45, 0x10000, RZ ;  /* 0x000100002d007824 */ /* 0x000fc600078e00ff */
[----:B------:R-:W3:Y:S01]  /*c3b0*/  LDS.128 R4, [R23+0x6080] ;  /* 0x0060800017047984 */ /* 0x000ee20000000c00 */
[C---:B--2---:R-:W-:Y:S01]  /*c3c0*/  SHF.L.U32 R12, R8.reuse, 0x10, RZ ;  /* 0x00000010080c7819 */ /* 0x044fe200000006ff */
[----:B------:R-:W-:Y:S01]  /*c3d0*/  IMAD.U32 R14, R9, 0x10000, RZ ;  /* 0x00010000090e7824 */ /* 0x000fe200078e00ff */
[----:B------:R-:W-:Y:S01]  /*c3e0*/  LOP3.LUT R13, R8, 0xffff0000, RZ, 0xc0, !PT ;  /* 0xffff0000080d7812 */ /* 0x000fe200078ec0ff */
[----:B------:R-:W-:Y:S01]  /*c3f0*/  IMAD.U32 R20, R11, 0x10000, RZ ;  /* 0x000100000b147824 */ /* 0x000fe200078e00ff */
[----:B------:R-:W-:Y:S02]  /*c400*/  LOP3.LUT R22, R9, 0xffff0000, RZ, 0xc0, !PT ;  /* 0xffff000009167812 */ /* 0x000fe400078ec0ff */
[C---:B------:R-:W-:Y:S02]  /*c410*/  SHF.L.U32 R16, R10.reuse, 0x10, RZ ;  /* 0x000000100a107819 */ /* 0x040fe400000006ff */
[----:B------:R-:W-:Y:S02]  /*c420*/  LOP3.LUT R17, R10, 0xffff0000, RZ, 0xc0, !PT ;  /* 0xffff00000a117812 */ /* 0x000fe400078ec0ff */
[----:B------:R-:W-:-:S02]  /*c430*/  LOP3.LUT R21, R11, 0xffff0000, RZ, 0xc0, !PT ;  /* 0xffff00000b157812 */ /* 0x000fc400078ec0ff */
[C---:B---3--:R-:W-:Y:S01]  /*c440*/  SHF.L.U32 R3, R4.reuse, 0x10, RZ ;  /* 0x0000001004037819 */ /* 0x048fe200000006ff */
[----:B------:R-:W-:Y:S01]  /*c450*/  IMAD.U32 R9, R5, 0x10000, RZ ;  /* 0x0001000005097824 */ /* 0x000fe200078e00ff */
[----:B------:R-:W-:Y:S01]  /*c460*/  LOP3.LUT R8, R4, 0xffff0000, RZ, 0xc0, !PT ;  /* 0xffff000004087812 */ /* 0x000fe200078ec0ff */
[----:B------:R-:W-:Y:S01]  /*c470*/  IMAD.U32 R11, R7, 0x10000, RZ ;  /* 0x00010000070b7824 */ /* 0x000fe200078e00ff */
[----:B------:R-:W-:Y:S01]  /*c480*/  LOP3.LUT R4, R34, 0xffff0000, RZ, 0xc0, !PT ;  /* 0xffff000022047812 */ /* 0x000fe200078ec0ff */
[----:B------:R-:W-:Y:S01]  /*c490*/  FMUL.FTZ R15, R3, R2 ;  /* 0x00000002030f7220 */ /* 0x000fe20000410000 */
[----:B------:R-:W-:Y:S02]  /*c4a0*/  LOP3.LUT R19, R5, 0xffff0000, RZ, 0xc0, !PT ;  /* 0xffff000005137812 */ /* 0x000fe400078ec0ff */
[----:B------:R-:W-:Y:S01]  /*c4b0*/  SHF.L.U32 R5, R6, 0x10, RZ ;  /* 0x0000001006057819 */ /* 0x000fe200000006ff */
[-C--:B------:R-:W-:Y:S01]  /*c4c0*/  FFMA.FTZ R29, R12, R0.reuse, -R15 ;  /* 0x000000000c1d7223 */ /* 0x080fe2000001080f */
[----:B------:R-:W-:Y:S01]  /*c4d0*/  LOP3.LUT R10, R6, 0xffff0000, RZ, 0xc0, !PT ;  /* 0xffff0000060a7812 */ /* 0x000fe200078ec0ff */
[----:B------:R-:W-:Y:S01]  /*c4e0*/  FMUL.FTZ R6, R3, R0 ;  /* 0x0000000003067220 */ /* 0x000fe20000410000 */
[----:B------:R-:W-:Y:S01]  /*c4f0*/  LOP3.LUT R18, R7, 0xffff0000, RZ, 0xc0, !PT ;  /* 0xffff000007127812 */ /* 0x000fe200078ec0ff */
[----:B------:R-:W-:Y:S01]  /*c500*/  FMUL.FTZ R7, R8, R4 ;  /* 0x0000000408077220 */ /* 0x000fe20000410000 */
[----:B------:R-:W-:Y:S01]  /*c510*/  LOP3.LUT R3, R45, 0xffff0000, RZ, 0xc0, !PT ;  /* 0xffff00002d037812 */ /* 0x000fe200078ec0ff */
[----:B------:R-:W-:Y:S01]  /*c520*/  FFMA.FTZ R28, R12, R2, R6 ;  /* 0x000000020c1c7223 */ /* 0x000fe20000010006 */
[----:B------:R-:W-:Y:S01]  /*c530*/  SHF.L.U32 R0, R36, 0x10, RZ ;  /* 0x0000001024007819 */ /* 0x000fe200000006ff */
[----:B------:R-:W-:Y:S01]  /*c540*/  IMAD.U32 R2, R40, 0x10000, RZ ;  /* 0x0001000028027824 */ /* 0x000fe200078e00ff */
[----:B------:R-:W-:Y:S01]  /*c550*/  SHF.L.U32 R6, R35, 0x10, RZ ;  /* 0x0000001023067819 */ /* 0x000fe200000006ff */
[----:B------:R-:W-:-:S02]  /*c560*/  FFMA.FTZ R27, R13, R3, -R7 ;  /* 0x000000030d1b7223 */ /* 0x000fc40000010807 */
[C---:B------:R-:W-:Y:S02]  /*c570*/  FMUL.FTZ R7, R9.reuse, R0 ;  /* 0x0000000009077220 */ /* 0x040fe40000410000 */
[----:B------:R-:W-:Y:S02]  /*c580*/  FMUL.FTZ R8, R8, R3 ;  /* 0x0000000308087220 */ /* 0x000fe40000410000 */
[-C--:B------:R-:W-:Y:S02]  /*c590*/  FMUL.FTZ R3, R9, R2.reuse ;  /* 0x0000000209037220 */ /* 0x080fe40000410000 */
[----:B------:R-:W-:Y:S02]  /*c5a0*/  FFMA.FTZ R25, R14, R2, -R7 ;  /* 0x000000020e197223 */ /* 0x000fe40000010807 */
[----:B------:R-:W-:Y:S02]  /*c5b0*/  IMAD.U32 R2, R41, 0x10000, RZ ;  /* 0x0001000029027824 */ /* 0x000fe400078e00ff */
[----:B------:R-:W-:-:S02]  /*c5c0*/  FFMA.FTZ R26, R13, R4, R8 ;  /* 0x000000040d1a7223 */ /* 0x000fc40000010008 */
[----:B------:R-:W-:Y:S02]  /*c5d0*/  FMUL.FTZ R4, R5, R6 ;  /* 0x0000000605047220 */ /* 0x000fe40000410000 */
[----:B------:R-:W-:Y:S01]  /*c5e0*/  FFMA.FTZ R24, R14, R0, R3 ;  /* 0x000000000e187223 */ /* 0x000fe20000010003 */
[----:B------:R-:W-:Y:S01]  /*c5f0*/  LOP3.LUT R3, R41, 0xffff0000, RZ, 0xc0, !PT ;  /* 0xffff000029037812 */ /* 0x000fe200078ec0ff */
[-C--:B------:R-:W-:Y:S01]  /*c600*/  FMUL.FTZ R9, R5, R2.reuse ;  /* 0x0000000205097220 */ /* 0x080fe20000410000 */
[----:B------:R-:W-:Y:S01]  /*c610*/  SHF.L.U32 R5, R37, 0x10, RZ ;  /* 0x0000001025057819 */ /* 0x000fe200000006ff */
[----:B------:R-:W-:Y:S01]  /*c620*/  FFMA.FTZ R15, R16, R2, -R4 ;  /* 0x00000002100f7223 */ /* 0x000fe20000010804 */
[----:B------:R-:W-:Y:S01]  /*c630*/  LOP3.LUT R0, R35, 0xffff0000, RZ, 0xc0, !PT ;  /* 0xffff000023007812 */ /* 0x000fe200078ec0ff */
[----:B------:R-:W-:Y:S01]  /*c640*/  FMUL.FTZ R7, R10, R3 ;  /* 0x000000030a077220 */ /* 0x000fe20000410000 */
[----:B------:R-:W-:Y:S01]  /*c650*/  SHF.L.U32 R2, R42, 0x10, RZ ;  /* 0x000000102a027819 */ /* 0x000fe200000006ff */
[----:B------:R-:W-:-:S02]  /*c660*/  FMUL.FTZ R4, R11, R5 ;  /* 0x000000050b047220 */ /* 0x000fc40000410000 */
        /* <DEDUP_REMOVED lines=29> */
.L_x_255:
[----:B------:R-:W-:Y:S05]  /*c840*/  BSYNC B0 ;  /* 0x0000000000007941 */ /* 0x000fea0003800000 */
.L_x_254:
[----:B------:R-:W-:-:S04]  /*c850*/  IADD3 R0, R100, 0x20, RZ ;  /* 0x0000002064007810 */ /* 0x000fc80007ffe0ff */
        /* <DEDUP_REMOVED lines=52> */
[C---:B------:R-:W-:Y:S02]  /*cba0*/  FMUL.FTZ R4, R5.reuse, R6 ;  /* 0x0000000605047220 */ /* 0x040fe40000410000 */
        /* <DEDUP_REMOVED lines=38> */
.L_x_251:
[----:B------:R-:W-:Y:S05]  /*ce10*/  BSYNC B1 ;  /* 0x0000000000017941 */ /* 0x000fea0003800000 */
.L_x_250:
[----:B------:R-:W-:-:S04]  /*ce20*/  IADD3 R0, R242, 0x40, RZ ;  /* 0x00000040f2007810 */ /* 0x000fc80007ffe0ff */
[----:B------:R-:W-:-:S13]  /*ce30*/  ISETP.GE.AND P0, PT, R0, R51, PT ;  /* 0x000000330000720c */ /* 0x000fda0003f06270 */
[----:B------:R-:W-:Y:S05]  /*ce40*/  @P0 BRA `(.L_x_237) ;  /* 0x000011d000000947 */ /* 0x000fea0003800000 */
[----:B-----5:R3:W5:Y:S04]  /*ce50*/  LDL R60, [R1+0x54] ;  /* 0x00005400013c7983 */ /* 0x0207680000100800 */
[----:B------:R3:W5:Y:S04]  /*ce60*/  LDL R59, [R1+0x58] ;  /* 0x00005800013b7983 */ /* 0x0007680000100800 */
[----:B--2---:R3:W5:Y:S01]  /*ce70*/  LDL R58, [R1+0x5c] ;  /* 0x00005c00013a7983 */ /* 0x0047620000100800 */
[----:B------:R-:W-:Y:S01]  /*ce80*/  ISETP.GE.AND P0, PT, R100, c[0x0][0x27c], PT ;  /* 0x00009f0064007a0c */ /* 0x000fe20003f06270 */
[----:B------:R-:W-:-:S12]  /*ce90*/  BSSY B0, `(.L_x_256) ;  /* 0x000005e000007945 */ /* 0x000fd80003800000 */
[----:B------:R-:W-:Y:S05]  /*cea0*/  @P0 BRA `(.L_x_257) ;  /* 0x000005c000000947 */ /* 0x000fea0003800000 */
[----:B------:R-:W2:Y:S04]  /*ceb0*/  LDL R61, [R1+0x7c] ;  /* 0x00007c00013d7983 */ /* 0x000ea80000100800 */
[----:B------:R-:W4:Y:S02]  /*cec0*/  S2R R0, SR_TID.X ;  /* 0x0000000000007919 */ /* 0x000f240000002100 */
[----:B----4-:R-:W-:-:S04]  /*ced0*/  LEA.HI R2, R0, R0, RZ, 0x1 ;  /* 0x0000000000027211 */ /* 0x010fc800078f08ff */
[----:B------:R-:W-:-:S05]  /*cee0*/  LOP3.LUT R2, R2, 0xfffffffe, RZ, 0xc0, !PT ;  /* 0xfffffffe02027812 */ /* 0x000fca00078ec0ff */
[----:B------:R-:W-:Y:S01]  /*cef0*/  IMAD.IADD R2, R0, 0x1, -R2 ;  /* 0x0000000100027824 */ /* 0x000fe200078e0a02 */
        /* <DEDUP_REMOVED lines=9> */
[----:B------:R-:W-:-:S05]  /*cf90*/  IADD3 R0, R2, R0, R58 ;  /* 0x0000000002007210 */ /* 0x000fca0007ffe03a */
[----:B------:R-:W-:-:S05]  /*cfa0*/  IMAD.SHL.U32 R23, R0, 0x2, RZ ;  /* 0x0000000200177824 */ /* 0x000fca00078e00ff */
[----:B------:R-:W4:Y:S01]  /*cfb0*/  LDS.128 R4, [R23+0x6080] ;  /* 0x0060800017047984 */ /* 0x000f220000000c00 */
[----:B------:R-:W-:Y:S01]  /*cfc0*/  SHF.L.U32 R2, R31, 0x10, RZ ;  /* 0x000000101f027819 */ /* 0x000fe200000006ff */
[----:B------:R-:W-:Y:S01]  /*cfd0*/  IMAD.U32 R0, R52, 0x10000, RZ ;  /* 0x0001000034007824 */ /* 0x000fe200078e00ff */
[----:B----4-:R-:W-:Y:S02]  /*cfe0*/  SHF.L.U32 R3, R4, 0x10, RZ ;  /* 0x0000001004037819 */ /* 0x010fe400000006ff */
[----:B------:R-:W-:-:S03]  /*cff0*/  LOP3.LUT R19, R5, 0xffff0000, RZ, 0xc0, !PT ;  /* 0xffff000005137812 */ /* 0x000fc600078ec0ff */
[----:B------:R-:W-:Y:S01]  /*d000*/  FMUL.FTZ R15, R2, R3 ;  /* 0x00000003020f7220 */ /* 0x000fe20000410000 */
[----:B------:R-:W-:Y:S01]  /*d010*/  LOP3.LUT R18, R7, 0xffff0000, RZ, 0xc0, !PT ;  /* 0xffff000007127812 */ /* 0x000fe200078ec0ff */
[----:B--2---:R-:W2:Y:S02]  /*d020*/  LDS.128 R8, [R61] ;  /* 0x000000003d087984 */ /* 0x004ea40000000c00 */
[C---:B--2---:R-:W-:Y:S02]  /*d030*/  SHF.L.U32 R12, R8.reuse, 0x10, RZ ;  /* 0x00000010080c7819 */ /* 0x044fe400000006ff */
[----:B------:R-:W-:Y:S01]  /*d040*/  LOP3.LUT R13, R8, 0xffff0000, RZ, 0xc0, !PT ;  /* 0xffff0000080d7812 */ /* 0x000fe200078ec0ff */
[C---:B------:R-:W-:Y:S01]  /*d050*/  IMAD.U32 R14, R9.reuse, 0x10000, RZ ;  /* 0x00010000090e7824 */ /* 0x040fe200078e00ff */
[----:B------:R-:W-:Y:S02]  /*d060*/  LOP3.LUT R8, R4, 0xffff0000, RZ, 0xc0, !PT ;  /* 0xffff000004087812 */ /* 0x000fe400078ec0ff */
[----:B------:R-:W-:Y:S01]  /*d070*/  LOP3.LUT R22, R9, 0xffff0000, RZ, 0xc0, !PT ;  /* 0xffff000009167812 */ /* 0x000fe200078ec0ff */
[----:B------:R-:W-:Y:S01]  /*d080*/  IMAD.U32 R9, R5, 0x10000, RZ ;  /* 0x0001000005097824 */ /* 0x000fe200078e00ff */
[----:B------:R-:W-:-:S02]  /*d090*/  LOP3.LUT R4, R31, 0xffff0000, RZ, 0xc0, !PT ;  /* 0xffff00001f047812 */ /* 0x000fc400078ec0ff */
[C---:B------:R-:W-:Y:S02]  /*d0a0*/  SHF.L.U32 R16, R10.reuse, 0x10, RZ ;  /* 0x000000100a107819 */ /* 0x040fe400000006ff */
[----:B------:R-:W-:Y:S01]  /*d0b0*/  LOP3.LUT R17, R10, 0xffff0000, RZ, 0xc0, !PT ;  /* 0xffff00000a117812 */ /* 0x000fe200078ec0ff */
[C---:B------:R-:W-:Y:S01]  /*d0c0*/  IMAD.U32 R20, R11.reuse, 0x10000, RZ ;  /* 0x000100000b147824 */ /* 0x040fe200078e00ff */
[C---:B------:R-:W-:Y:S02]  /*d0d0*/  SHF.L.U32 R5, R6.reuse, 0x10, RZ ;  /* 0x0000001006057819 */ /* 0x040fe400000006ff */
[----:B------:R-:W-:Y:S01]  /*d0e0*/  LOP3.LUT R10, R6, 0xffff0000, RZ, 0xc0, !PT ;  /* 0xffff0000060a7812 */ /* 0x000fe200078ec0ff */
[----:B------:R-:W-:Y:S01]  /*d0f0*/  FMUL.FTZ R6, R0, R3 ;  /* 0x0000000300067220 */ /* 0x000fe20000410000 */
[----:B------:R-:W-:Y:S01]  /*d100*/  LOP3.LUT R21, R11, 0xffff0000, RZ, 0xc0, !PT ;  /* 0xffff00000b157812 */ /* 0x000fe200078ec0ff */
[----:B------:R-:W-:Y:S01]  /*d110*/  IMAD.U32 R11, R7, 0x10000, RZ ;  /* 0x00010000070b7824 */ /* 0x000fe200078e00ff */
[----:B------:R-:W-:Y:S01]  /*d120*/  LOP3.LUT R3, R52, 0xffff0000, RZ, 0xc0, !PT ;  /* 0xffff000034037812 */ /* 0x000fe200078ec0ff */
[----:B------:R-:W-:Y:S01]  /*d130*/  FFMA.FTZ R29, R0, R12, -R15 ;  /* 0x0000000c001d7223 */ /* 0x000fe2000001080f */
[----:B------:R-:W-:Y:S01]  /*d140*/  SHF.L.U32 R0, R32, 0x10, RZ ;  /* 0x0000001020007819 */ /* 0x000fe200000006ff */
[----:B------:R-:W-:-:S02]  /*d150*/  FMUL.FTZ R7, R4, R8 ;  /* 0x0000000804077220 */ /* 0x000fc40000410000 */
[----:B------:R-:W-:Y:S02]  /*d160*/  FFMA.FTZ R28, R2, R12, R6 ;  /* 0x0000000c021c7223 */ /* 0x000fe40000010006 */
[C---:B------:R-:W-:Y:S02]  /*d170*/  FFMA.FTZ R27, R3.reuse, R13, -R7 ;  /* 0x0000000d031b7223 */ /* 0x040fe40000010807 */
[----:B------:R-:W-:Y:S02]  /*d180*/  IMAD.U32 R2, R48, 0x10000, RZ ;  /* 0x0001000030027824 */ /* 0x000fe400078e00ff */
[-C--:B------:R-:W-:Y:S01]  /*d190*/  FMUL.FTZ R7, R0, R9.reuse ;  /* 0x0000000900077220 */ /* 0x080fe20000410000 */
[----:B------:R-:W-:Y:S01]  /*d1a0*/  SHF.L.U32 R6, R30, 0x10, RZ ;  /* 0x000000101e067819 */ /* 0x000fe200000006ff */
[----:B------:R-:W-:Y:S02]  /*d1b0*/  FMUL.FTZ R8, R3, R8 ;  /* 0x0000000803087220 */ /* 0x000fe40000410000 */
[----:B------:R-:W-:-:S02]  /*d1c0*/  FMUL.FTZ R3, R2, R9 ;  /* 0x0000000902037220 */ /* 0x000fc40000410000 */
[-C--:B------:R-:W-:Y:S02]  /*d1d0*/  FFMA.FTZ R25, R2, R14.reuse, -R7 ;  /* 0x0000000e02197223 */ /* 0x080fe40000010807 */
[C---:B------:R-:W-:Y:S02]  /*d1e0*/  IMAD.U32 R2, R49.reuse, 0x10000, RZ ;  /* 0x0001000031027824 */ /* 0x040fe400078e00ff */
[----:B------:R-:W-:Y:S02]  /*d1f0*/  FFMA.FTZ R26, R4, R13, R8 ;  /* 0x0000000d041a7223 */ /* 0x000fe40000010008 */
[----:B------:R-:W-:Y:S01]  /*d200*/  FFMA.FTZ R24, R0, R14, R3 ;  /* 0x0000000e00187223 */ /* 0x000fe20000010003 */
[----:B------:R-:W-:Y:S01]  /*d210*/  LOP3.LUT R3, R49, 0xffff0000, RZ, 0xc0, !PT ;  /* 0xffff000031037812 */ /* 0x000fe200078ec0ff */
[-C--:B------:R-:W-:Y:S02]  /*d220*/  FMUL.FTZ R4, R6, R5.reuse ;  /* 0x0000000506047220 */ /* 0x080fe40000410000 */
[----:B------:R-:W-:Y:S01]  /*d230*/  FMUL.FTZ R9, R2, R5 ;  /* 0x0000000502097220 */ /* 0x000fe20000410000 */
[----:B------:R-:W-:-:S02]  /*d240*/  SHF.L.U32 R5, R33, 0x10, RZ ;  /* 0x0000001021057819 */ /* 0x000fc400000006ff */
[----:B------:R-:W-:Y:S01]  /*d250*/  LOP3.LUT R0, R30, 0xffff0000, RZ, 0xc0, !PT ;  /* 0xffff00001e007812 */ /* 0x000fe200078ec0ff */
[----:B------:R-:W-:Y:S02]  /*d260*/  FFMA.FTZ R15, R2, R16, -R4 ;  /* 0x00000010020f7223 */ /* 0x000fe40000010804 */
[----:B------:R-:W-:Y:S02]  /*d270*/  IMAD.U32 R2, R44, 0x10000, RZ ;  /* 0x000100002c027824 */ /* 0x000fe400078e00ff */
[-C--:B------:R-:W-:Y:S02]  /*d280*/  FMUL.FTZ R7, R3, R10.reuse ;  /* 0x0000000a03077220 */ /* 0x080fe40000410000 */
[----:B------:R-:W-:Y:S02]  /*d290*/  FMUL.FTZ R4, R5, R11 ;  /* 0x0000000b05047220 */ /* 0x000fe40000410000 */
[----:B------:R-:W-:Y:S02]  /*d2a0*/  FMUL.FTZ R8, R0, R10 ;  /* 0x0000000a00087220 */ /* 0x000fe40000410000 */
[----:B------:R-:W-:-:S02]  /*d2b0*/  FFMA.FTZ R14, R6, R16, R9 ;  /* 0x00000010060e7223 */ /* 0x000fc40000010009 */
[----:B------:R-:W-:Y:S02]  /*d2c0*/  FMUL.FTZ R6, R2, R11 ;  /* 0x0000000b02067220 */ /* 0x000fe40000410000 */
[-C--:B------:R-:W-:Y:S01]  /*d2d0*/  FFMA.FTZ R13, R0, R17.reuse, R7 ;  /* 0x00000011000d7223 */ /* 0x080fe20000010007 */
[----:B------:R-:W-:Y:S01]  /*d2e0*/  LOP3.LUT R0, R33, 0xffff0000, RZ, 0xc0, !PT ;  /* 0xffff000021007812 */ /* 0x000fe200078ec0ff */
[-C--:B------:R-:W-:Y:S01]  /*d2f0*/  FFMA.FTZ R11, R2, R20.reuse, -R4 ;  /* 0x00000014020b7223 */ /* 0x080fe20000010804 */
[----:B------:R-:W-:Y:S01]  /*d300*/  LOP3.LUT R2, R32, 0xffff0000, RZ, 0xc0, !PT ;  /* 0xffff000020027812 */ /* 0x000fe200078ec0ff */
[----:B------:R-:W-:Y:S01]  /*d310*/  FFMA.FTZ R10, R3, R17, -R8 ;  /* 0x00000011030a7223 */ /* 0x000fe20000010808 */
[----:B------:R-:W-:Y:S02]  /*d320*/  LOP3.LUT R4, R48, 0xffff0000, RZ, 0xc0, !PT ;  /* 0xffff000030047812 */ /* 0x000fe400078ec0ff */
[----:B------:R-:W-:Y:S01]  /*d330*/  LOP3.LUT R3, R44, 0xffff0000, RZ, 0xc0, !PT ;  /* 0xffff00002c037812 */ /* 0x000fe200078ec0ff */
[----:B------:R-:W-:-:S02]  /*d340*/  FFMA.FTZ R12, R5, R20, R6 ;  /* 0x00000014050c7223 */ /* 0x000fc40000010006 */
[-C--:B------:R-:W-:Y:S02]  /*d350*/  FMUL.FTZ R8, R2, R19.reuse ;  /* 0x0000001302087220 */ /* 0x080fe40000410000 */
[-C--:B------:R-:W-:Y:S02]  /*d360*/  FMUL.FTZ R6, R0, R18.reuse ;  /* 0x0000001200067220 */ /* 0x080fe40000410000 */
[C---:B------:R-:W-:Y:S02]  /*d370*/  FMUL.FTZ R7, R4.reuse, R19 ;  /* 0x0000001304077220 */ /* 0x040fe40000410000 */
[C---:B------:R-:W-:Y:S02]  /*d380*/  FMUL.FTZ R5, R3.reuse, R18 ;  /* 0x0000001203057220 */ /* 0x040fe40000410000 */
[----:B------:R-:W-:Y:S02]  /*d390*/  FFMA.FTZ R9, R4, R22, -R8 ;  /* 0x0000001604097223 */ /* 0x000fe40000010808 */
[----:B------:R-:W-:-:S02]  /*d3a0*/  FFMA.FTZ R3, R3, R21, -R6 ;  /* 0x0000001503037223 */ /* 0x000fc40000010806 */
[----:B------:R-:W-:Y:S02]  /*d3b0*/  FFMA.FTZ R2, R2, R22, R7 ;  /* 0x0000001602027223 */ /* 0x000fe40000010007 */
[----:B------:R-:W-:Y:S01]  /*d3c0*/  FFMA.FTZ R0, R0, R21, R5 ;  /* 0x0000001500007223 */ /* 0x000fe20000010005 */
[----:B------:R-:W-:Y:S02]  /*d3d0*/  F2FP.BF16.PACK_AB R10, R10, R15 ;  /* 0x0000000f0a0a723e */ /* 0x000fe400000010ff */
[----:B------:R-:W-:Y:S02]  /*d3e0*/  F2FP.BF16.PACK_AB R8, R27, R29 ;  /* 0x0000001d1b08723e */ /* 0x000fe400000010ff */
[----:B------:R-:W-:Y:S02]  /*d3f0*/  F2FP.BF16.PACK_AB R9, R9, R25 ;  /* 0x000000190909723e */ /* 0x000fe400000010ff */
[----:B------:R-:W-:Y:S02]  /*d400*/  F2FP.BF16.PACK_AB R11, R3, R11 ;  /* 0x0000000b030b723e */ /* 0x000fe400000010ff */
[----:B------:R-:W-:-:S02]  /*d410*/  F2FP.BF16.PACK_AB R6, R13, R14 ;  /* 0x0000000e0d06723e */ /* 0x000fc400000010ff */
[----:B------:R-:W-:Y:S02]  /*d420*/  F2FP.BF16.PACK_AB R4, R26, R28 ;  /* 0x0000001c1a04723e */ /* 0x000fe400000010ff */
[----:B------:R-:W-:Y:S02]  /*d430*/  F2FP.BF16.PACK_AB R5, R2, R24 ;  /* 0x000000180205723e */ /* 0x000fe400000010ff */
[----:B------:R-:W-:Y:S01]  /*d440*/  F2FP.BF16.PACK_AB R7, R0, R12 ;  /* 0x0000000c0007723e */ /* 0x000fe200000010ff */
[----:B------:R2:W-:Y:S04]  /*d450*/  STS.128 [R61], R8 ;  /* 0x000000083d007388 */ /* 0x0005e80000000c00 */
[----:B------:R2:W-:Y:S02]  /*d460*/  STS.128 [R23+0x6080], R4 ;  /* 0x0060800417007388 */ /* 0x0005e40000000c00 */
.L_x_257:
[----:B------:R-:W-:Y:S05]  /*d470*/  BSYNC B0 ;  /* 0x0000000000007941 */ /* 0x000fea0003800000 */
.L_x_256:
[----:B------:R-:W-:Y:S01]  /*d480*/  IADD3 R0, R100, 0x10, RZ ;  /* 0x0000001064007810 */ /* 0x000fe20007ffe0ff */
[----:B------:R-:W-:Y:S03]  /*d490*/  BSSY B0, `(.L_x_258) ;  /* 0x000005c000007945 */ /* 0x000fe60003800000 */
[----:B------:R-:W-:-:S13]  /*d4a0*/  ISETP.GE.AND P0, PT, R0, c[0x0][0x27c], PT ;  /* 0x00009f0000007a0c */ /* 0x000fda0003f06270 */
[----:B------:R-:W-:Y:S05]  /*d4b0*/  @P0 BRA `(.L_x_259) ;  /* 0x0000059000000947 */ /* 0x000fea0003800000 */
[----:B------:R-:W4:Y:S04]  /*d4c0*/  LDL R2, [R1+0x64] ;  /* 0x0000640001027983 */ /* 0x000f280000100800 */
[----:B--2---:R-:W2:Y:S01]  /*d4d0*/  LDL R30, [R1+0x74] ;  /* 0x00007400011e7983 */ /* 0x004ea20000100800 */
[----:B------:R-:W-:-:S04]  /*d4e0*/  MOV R0, c[0x0][0x27c] ;  /* 0x00009f0000007a02 */ /* 0x000fc80000000f00 */
[----:B----4-:R-:W-:-:S04]  /*d4f0*/  LEA.HI R0, R0, R2, RZ, 0x1d ;  /* 0x0000000200007211 */ /* 0x010fc800078fe8ff */
        /* <DEDUP_REMOVED lines=12> */
[----:B------:R-:W4:Y:S01]  /*d5c0*/  LDS.128 R4, [R23+0x6080] ;  /* 0x0060800017047984 */ /* 0x000f220000000c00 */
        /* <DEDUP_REMOVED lines=8> */
[C---:B----4-:R-:W-:Y:S01]  /*d650*/  SHF.L.U32 R3, R4.reuse, 0x10, RZ ;  /* 0x0000001004037819 */ /* 0x050fe200000006ff */
[----:B------:R-:W-:Y:S01]  /*d660*/  IMAD.U32 R9, R5, 0x10000, RZ ;  /* 0x0001000005097824 */ /* 0x000fe200078e00ff */
[----:B------:R-:W-:Y:S01]  /*d670*/  LOP3.LUT R8, R4, 0xffff0000, RZ, 0xc0, !PT ;  /* 0xffff000004087812 */ /* 0x000fe200078ec0ff */
[----:B------:R-:W-:Y:S01]  /*d680*/  IMAD.U32 R11, R7, 0x10000, RZ ;  /* 0x00010000070b7824 */ /* 0x000fe200078e00ff */
[----:B------:R-:W-:Y:S01]  /*d690*/  LOP3.LUT R4, R34, 0xffff0000, RZ, 0xc0, !PT ;  /* 0xffff000022047812 */ /* 0x000fe200078ec0ff */
[-C--:B------:R-:W-:Y:S01]  /*d6a0*/  FMUL.FTZ R15, R2, R3.reuse ;  /* 0x00000003020f7220 */ /* 0x080fe20000410000 */
[----:B------:R-:W-:Y:S02]  /*d6b0*/  LOP3.LUT R19, R5, 0xffff0000, RZ, 0xc0, !PT ;  /* 0xffff000005137812 */ /* 0x000fe400078ec0ff */
[----:B------:R-:W-:Y:S01]  /*d6c0*/  SHF.L.U32 R5, R6, 0x10, RZ ;  /* 0x0000001006057819 */ /* 0x000fe200000006ff */
[----:B------:R-:W-:Y:S01]  /*d6d0*/  FFMA.FTZ R29, R0, R12, -R15 ;  /* 0x0000000c001d7223 */ /* 0x000fe2000001080f */
        /* <DEDUP_REMOVED lines=10> */
[-C--:B------:R-:W-:Y:S02]  /*d780*/  FMUL.FTZ R7, R0, R9.reuse ;  /* 0x0000000900077220 */ /* 0x080fe40000410000 */
[----:B------:R-:W-:Y:S02]  /*d790*/  FMUL.FTZ R8, R3, R8 ;  /* 0x0000000803087220 */ /* 0x000fe40000410000 */
[C---:B------:R-:W-:Y:S02]  /*d7a0*/  FMUL.FTZ R3, R2.reuse, R9 ;  /* 0x0000000902037220 */ /* 0x040fe40000410000 */
[----:B------:R-:W-:Y:S02]  /*d7b0*/  FFMA.FTZ R25, R2, R14, -R7 ;  /* 0x0000000e02197223 */ /* 0x000fe40000010807 */
[----:B------:R-:W-:Y:S02]  /*d7c0*/  IMAD.U32 R2, R41, 0x10000, RZ ;  /* 0x0001000029027824 */ /* 0x000fe400078e00ff */
[----:B------:R-:W-:-:S02]  /*d7d0*/  FFMA.FTZ R26, R4, R13, R8 ;  /* 0x0000000d041a7223 */ /* 0x000fc40000010008 */
[-C--:B------:R-:W-:Y:S02]  /*d7e0*/  FMUL.FTZ R4, R6, R5.reuse ;  /* 0x0000000506047220 */ /* 0x080fe40000410000 */
[----:B------:R-:W-:Y:S01]  /*d7f0*/  FFMA.FTZ R24, R0, R14, R3 ;  /* 0x0000000e00187223 */ /* 0x000fe20000010003 */
[----:B------:R-:W-:Y:S01]  /*d800*/  LOP3.LUT R3, R41, 0xffff0000, RZ, 0xc0, !PT ;  /* 0xffff000029037812 */ /* 0x000fe200078ec0ff */
[C---:B------:R-:W-:Y:S01]  /*d810*/  FMUL.FTZ R9, R2.reuse, R5 ;  /* 0x0000000502097220 */ /* 0x040fe20000410000 */
        /* <DEDUP_REMOVED lines=9> */
[-C--:B------:R-:W-:Y:S01]  /*d8b0*/  FFMA.FTZ R13, R0, R17.reuse, R7 ;  /* 0x00000011000d7223 */ /* 0x080fe20000010007 */
[----:B------:R-:W-:Y:S01]  /*d8c0*/  LOP3.LUT R0, R37, 0xffff0000, RZ, 0xc0, !PT ;  /* 0xffff000025007812 */ /* 0x000fe200078ec0ff */
[-C--:B------:R-:W-:Y:S01]  /*d8d0*/  FFMA.FTZ R11, R2, R20.reuse, -R4 ;  /* 0x00000014020b7223 */ /* 0x080fe20000010804 */
        /* <DEDUP_REMOVED lines=8> */
[C---:B------:R-:W-:Y:S02]  /*d960*/  FMUL.FTZ R7, R4.reuse, R19 ;  /* 0x0000001304077220 */ /* 0x040fe40000410000 */
[----:B------:R-:W-:Y:S02]  /*d970*/  FMUL.FTZ R5, R3, R18 ;  /* 0x0000001203057220 */ /* 0x000fe40000410000 */
[----:B------:R-:W-:Y:S01]  /*d980*/  FFMA.FTZ R9, R4, R22, -R8 ;  /* 0x0000001604097223 */ /* 0x000fe20000010808 */
        /* <DEDUP_REMOVED lines=12> */
.L_x_259:
[----:B------:R-:W-:Y:S05]  /*da50*/  BSYNC B0 ;  /* 0x0000000000007941 */ /* 0x000fea0003800000 */
.L_x_258:
[----:B------:R-:W-:-:S04]  /*da60*/  IADD3 R0, R100, 0x20, RZ ;  /* 0x0000002064007810 */ /* 0x000fc80007ffe0ff */
        /* <DEDUP_REMOVED lines=91> */
.L_x_237:
[----:B------:R-:W-:Y:S05]  /*e020*/  BSYNC B2 ;  /* 0x0000000000027941 */ /* 0x000fea0003800000 */
.L_x_221:
[----:B-1----:R-:W-:Y:S01]  /*e030*/  IMAD R0, R56, c[0x0][0x208], RZ ;  /* 0x0000820038007a24 */ /* 0x002fe200078e02ff */
[----:B--2---:R-:W-:Y:S01]  /*e040*/  MOV R4, R246 ;  /* 0x000000f600047202 */ /* 0x004fe20000000f00 */
[----:B------:R-:W-:Y:S01]  /*e050*/  IMAD.WIDE.U32 R2, R137, c[0x0][0x208], RZ ;  /* 0x0000820089027a25 */ /* 0x000fe200078e00ff */
[----:B------:R-:W-:Y:S01]  /*e060*/  MOV R5, R249 ;  /* 0x000000f900057202 */ /* 0x000fe20000000f00 */
[----:B------:R-:W-:-:S04]  /*e070*/  DEPBAR.LE SB0, 0x0 ;  /* 0x000080000000791a */ /* 0x000fc80000000000 */
[----:B------:R-:W-:Y:S01]  /*e080*/  IMAD R0, R137, c[0x0][0x20c], R0 ;  /* 0x0000830089007a24 */ /* 0x000fe200078e0200 */
[----:B------:R-:W1:Y:S01]  /*e090*/  S2R R6, SR_TID.X ;  /* 0x0000000000067919 */ /* 0x000e620000002100 */
[----:B------:R-:W-:Y:S01]  /*e0a0*/  IMAD.WIDE.U32 R4, R2, 0x30, R4 ;  /* 0x0000003002047825 */ /* 0x000fe200078e0004 */
[----:B------:R-:W-:Y:S02]  /*e0b0*/  LOP3.LUT P2, RZ, R55, 0x1, RZ, 0xc0, !PT ;  /* 0x0000000137ff7812 */ /* 0x000fe4000784c0ff */
[----:B------:R-:W-:Y:S01]  /*e0c0*/  IADD3 R0, R3, R0, RZ ;  /* 0x0000000003007210 */ /* 0x000fe20007ffe0ff */
[----:B------:R-:W-:Y:S01]  /*e0d0*/  BAR.SYNC.DEFER_BLOCKING 0x0 ;  /* 0x0000000000007b1d */ /* 0x000fe20000010000 */
[----:B------:R-:W-:Y:S02]  /*e0e0*/  LEA R2, P0, R4, c[0x0][0x1f8], 0x1 ;  /* 0x00007e0004027a11 */ /* 0x000fe400078008ff */
[----:B------:R-:W-:Y:S01]  /*e0f0*/  LOP3.LUT P3, RZ, R55, 0x2, RZ, 0xc0, !PT ;  /* 0x0000000237ff7812 */ /* 0x000fe2000786c0ff */
[----:B------:R-:W-:Y:S01]  /*e100*/  IMAD R3, R0, 0x30, RZ ;  /* 0x0000003000037824 */ /* 0x000fe200078e02ff */
[----:B------:R-:W-:Y:S01]  /*e110*/  IADD3 R0, R57, R159, -R243 ;  /* 0x0000009f39007210 */ /* 0x000fe20007ffe8f3 */
[----:B------:R-:W2:Y:S03]  /*e120*/  LDL R235, [R1+0x8] ;  /* 0x0000080001eb7983 */ /* 0x000ea60000100800 */
[----:B------:R-:W-:-:S04]  /*e130*/  IADD3 R3, R5, R3, RZ ;  /* 0x0000000305037210 */ /* 0x000fc80007ffe0ff */
[----:B------:R-:W-:Y:S02]  /*e140*/  LEA.HI.X R3, R4, c[0x0][0x1fc], R3, 0x1, P0 ;  /* 0x00007f0004037a11 */ /* 0x000fe400000f0c03 */
[----:B------:R-:W-:Y:S02]  /*e150*/  ISETP.LT.OR P0, PT, R0, 0x1, !P2 ;  /* 0x000000010000780c */ /* 0x000fe40005701670 */
[----:B------:R-:W-:Y:S02]  /*e160*/  SHF.L.U32 R201, R241, 0x1, RZ ;  /* 0x00000001f1c97819 */ /* 0x000fe400000006ff */
[----:B-1----:R-:W-:Y:S01]  /*e170*/  ISETP.GT.AND P4, PT, R6, 0x3f, PT ;  /* 0x0000003f0600780c */ /* 0x002fe20003f84270 */
[----:B------:R-:W-:Y:S04]  /*e180*/  LDSM.16.M88.4 R8, [R190] ;  /* 0x00000000be08783b */ /* 0x000fe80000000200 */
[----:B------:R-:W-:Y:S04]  /*e190*/  LDSM.16.M88.4 R4, [R190+0x1000] ;  /* 0x00100000be04783b */ /* 0x000fe80000000200 */
[----:B------:R-:W1:Y:S04]  /*e1a0*/  LDSM.16.M88.4 R16, [R155] ;  /* 0x000000009b10783b */ /* 0x000e680000000200 */
[----:B------:R-:W4:Y:S04]  /*e1b0*/  LDSM.16.M88.4 R20, [R155+0x400] ;  /* 0x000400009b14783b */ /* 0x000f280000000200 */
[----:B------:R-:W3:Y:S04]  /*e1c0*/  LDSM.16.M88.4 R44, [R155+0x800] ;  /* 0x000800009b2c783b */ /* 0x000ee80000000200 */
[----:B------:R-:W-:Y:S04]  /*e1d0*/  LDSM.16.M88.4 R40, [R191] ;  /* 0x00000000bf28783b */ /* 0x000fe80000000200 */
[----:B------:R-:W-:Y:S04]  /*e1e0*/  LDSM.16.M88.4 R32, [R191+0x1000] ;  /* 0x00100000bf20783b */ /* 0x000fe80000000200 */
[----:B------:R-:W1:Y:S04]  /*e1f0*/  LDSM.16.M88.4 R48, [R192] ;  /* 0x00000000c030783b */ /* 0x000e680000000200 */
[----:B------:R-:W-:Y:S04]  /*e200*/  LDSM.16.M88.4 R76, [R200] ;  /* 0x00000000c84c783b */ /* 0x000fe80000000200 */
[----:B------:R-:W-:Y:S04]  /*e210*/  LDSM.16.M88.4 R88, [R199] ;  /* 0x00000000c758783b */ /* 0x000fe80000000200 */
[----:B------:R-:W-:Y:S01]  /*e220*/  @!PT LDS RZ, [RZ] ;  /* 0x00000000fffff984 */ /* 0x000fe20000000800 */
[----:B------:R-:W-:Y:S01]  /*e230*/  @!PT LDS RZ, [RZ] ;  /* 0x00000000fffff984 */ /* 0x000fe20000000800 */
[----:B------:R-:W-:Y:S01]  /*e240*/  @!PT LDS RZ, [RZ] ;  /* 0x00000000fffff984 */ /* 0x000fe20000000800 */
[----:B------:R1:W-:Y:S01]  /*e250*/  LDGSTS.E.BYPASS.LTC128B.128 [R201+0x1880], [R2.64], !P0 ;  /* 0x0188000002c97fae */ /* 0x0003e2000c101d46 */
[----:B------:R-:W-:-:S02]  /*e260*/  ISETP.LT.OR P0, PT, R0, 0x1, !P3 ;  /* 0x000000010000780c */ /* 0x000fc40005f01670 */
[----:B------:R-:W-:Y:S02]  /*e270*/  @!P4 MOV R13, c[0x0][0x208] ;  /* 0x00008200000dca02 */ /* 0x000fe40000000f00 */
[----:B------:R-:W-:-:S09]  /*e280*/  @!P4 MOV R14, c[0x0][0x20c] ;  /* 0x00008300000eca02 */ /* 0x000fd20000000f00 */
[----:B------:R2:W-:Y:S01]  /*e290*/  LDGSTS.E.BYPASS.LTC128B.128 [R201+0x2480], [R2.64+0x40], !P0 ;  /* 0x0248004002c97fae */ /* 0x0005e2000c101d46 */
[----:B------:R-:W-:-:S04]  /*e2a0*/  @!P4 LEA R12, P0, R13, R2, 0x6 ;  /* 0x000000020d0cc211 */ /* 0x000fc800078030ff */
[----:B------:R-:W-:Y:S02]  /*e2b0*/  @!P4 LEA.HI.X R13, R13, R3, R14, 0x6, P0 ;  /* 0x000000030d0dc211 */ /* 0x000fe400000f340e */
        /* <DEDUP_REMOVED lines=11> */
[----:B-----5:R-:W-:Y:S04]  /*e370*/  LDSM.16.M88.4 R60, [R155+0xc00] ;  /* 0x000c00009b3c783b */ /* 0x020fe80000000200 */
[----:B------:R-:W1:Y:S01]  /*e380*/  LDSM.16.M88.4 R36, [R190+0x2000] ;  /* 0x00200000be24783b */ /* 0x000e620000000200 */
[C---:B----4-:R-:W-:Y:S03]  /*e390*/  HMMA.16816.F32.BF16 R80, R4.reuse, R20, RZ ;  /* 0x000000140450723c */ /* 0x050fe600000418ff */
[----:B------:R-:W4:Y:S04]  /*e3a0*/  LDSM.16.M88.4 R28, [R190+0x3000] ;  /* 0x00300000be1c783b */ /* 0x000f280000000200 */
[----:B------:R-:W-:Y:S01]  /*e3b0*/  LDSM.16.M88.4 R56, [R198] ;  /* 0x00000000c638783b */ /* 0x000fe20000000200 */
[C---:B------:R-:W-:Y:S03]  /*e3c0*/  HMMA.16816.F32.BF16 R68, R4.reuse, R22, RZ ;  /* 0x000000160444723c */ /* 0x040fe600000418ff */
[----:B------:R-:W0:Y:S05]  /*e3d0*/  LDGDEPBAR ;  /* 0x00000000000079af */ /* 0x000e2a0000000000 */
[C---:B---3--:R-:W-:Y:S08]  /*e3e0*/  HMMA.16816.F32.BF16 R64, R4.reuse, R44, RZ ;  /* 0x0000002c0440723c */ /* 0x048ff000000418ff */
[C---:B-1----:R-:W-:Y:S08]  /*e3f0*/  HMMA.16816.F32.BF16 R12, R4.reuse, R18, RZ ;  /* 0x00000012040c723c */ /* 0x042ff000000418ff */
[----:B------:R-:W-:Y:S08]  /*e400*/  HMMA.16816.F32.BF16 R84, R4, R46, RZ ;  /* 0x0000002e0454723c */ /* 0x000ff000000418ff */
[----:B------:R-:W-:Y:S01]  /*e410*/  HMMA.16816.F32.BF16 R4, R40, R48, R24 ;  /* 0x000000302804723c */ /* 0x000fe20000041818 */
[----:B------:R-:W1:Y:S07]  /*e420*/  LDSM.16.M88.4 R24, [R191+0x2000] ;  /* 0x00200000bf18783b */ /* 0x000e6e0000000200 */
[C---:B------:R-:W-:Y:S01]  /*e430*/  HMMA.16816.F32.BF16 R72, R8.reuse, R18, RZ ;  /* 0x000000120848723c */ /* 0x040fe200000418ff */
[----:B------:R-:W-:Y:S07]  /*e440*/  LDSM.16.M88.4 R16, [R190+0x4000] ;  /* 0x00400000be10783b */ /* 0x000fee0000000200 */
[C---:B------:R-:W-:Y:S08]  /*e450*/  HMMA.16816.F32.BF16 R96, R8.reuse, R20, RZ ;  /* 0x000000140860723c */ /* 0x040ff000000418ff */
[C---:B------:R-:W-:Y:S01]  /*e460*/  HMMA.16816.F32.BF16 R108, R8.reuse, R22, RZ ;  /* 0x00000016086c723c */ /* 0x040fe200000418ff */
[----:B------:R-:W3:Y:S07]  /*e470*/  LDSM.16.M88.4 R20, [R191+0x3000] ;  /* 0x00300000bf14783b */ /* 0x000eee0000000200 */
[C---:B------:R-:W-:Y:S08]  /*e480*/  HMMA.16816.F32.BF16 R116, R8.reuse, R44, RZ ;  /* 0x0000002c0874723c */ /* 0x040ff000000418ff */
[----:B------:R-:W-:Y:S01]  /*e490*/  HMMA.16816.F32.BF16 R112, R8, R46, RZ ;  /* 0x0000002e0870723c */ /* 0x000fe200000418ff */
[----:B------:R-:W-:Y:S07]  /*e4a0*/  LDSM.16.M88.4 R44, [R195] ;  /* 0x00000000c32c783b */ /* 0x000fee0000000200 */
[----:B------:R-:W-:Y:S01]  /*e4b0*/  HMMA.16816.F32.BF16 R8, R32, R48, R52 ;  /* 0x000000302008723c */ /* 0x000fe20000041834 */
[----:B------:R-:W1:Y:S07]  /*e4c0*/  LDSM.16.M88.4 R52, [R155+0x1800] ;  /* 0x001800009b34783b */ /* 0x000e6e0000000200 */
[----:B------:R-:W-:Y:S08]  /*e4d0*/  HMMA.16816.F32.BF16 R4, R36, R60, R4 ;  /* 0x0000003c2404723c */ /* 0x000ff00000041804 */
[-C--:B------:R-:W-:Y:S01]  /*e4e0*/  HMMA.16816.F32.BF16 R92, R32, R50.reuse, R12 ;  /* 0x00000032205c723c */ /* 0x080fe2000004180c */
[----:B------:R-:W2:Y:S07]  /*e4f0*/  LDSM.16.M88.4 R12, [R190+0x5000] ;  /* 0x00500000be0c783b */ /* 0x000eae0000000200 */
[----:B------:R-:W-:Y:S08]  /*e500*/  HMMA.16816.F32.BF16 R72, R40, R50, R72 ;  /* 0x000000322848723c */ /* 0x000ff00000041848 */
[----:B----4-:R-:W-:Y:S01]  /*e510*/  HMMA.16816.F32.BF16 R48, R28, R60, R8 ;  /* 0x0000003c1c30723c */ /* 0x010fe20000041808 */
[----:B------:R-:W4:Y:S07]  /*e520*/  LDSM.16.M88.4 R8, [R191+0x4000] ;  /* 0x00400000bf08783b */ /* 0x000f2e0000000200 */
[----:B------:R-:W-:Y:S08]  /*e530*/  HMMA.16816.F32.BF16 R124, R32, R88, R64 ;  /* 0x00000058207c723c */ /* 0x000ff00000041840 */
[----:B-1----:R-:W-:Y:S01]  /*e540*/  HMMA.16816.F32.BF16 R64, R24, R56, R4 ;  /* 0x000000381840723c */ /* 0x002fe20000041804 */
[----:B------:R-:W-:Y:S07]  /*e550*/  LDSM.16.M88.4 R4, [R191+0x5000] ;  /* 0x00500000bf04783b */ /* 0x000fee0000000200 */
[C---:B------:R-:W-:Y:S08]  /*e560*/  HMMA.16816.F32.BF16 R104, R32.reuse, R76, R80 ;  /* 0x0000004c2068723c */ /* 0x040ff00000041850 */
[C---:B------:R-:W-:Y:S08]  /*e570*/  HMMA.16816.F32.BF16 R120, R32.reuse, R78, R68 ;  /* 0x0000004e2078723c */ /* 0x040ff00000041844 */
[----:B------:R-:W-:Y:S08]  /*e580*/  HMMA.16816.F32.BF16 R128, R32, R90, R84 ;  /* 0x0000005a2080723c */ /* 0x000ff00000041854 */
[----:B---3--:R-:W-:Y:S01]  /*e590*/  HMMA.16816.F32.BF16 R32, R20, R56, R48 ;  /* 0x000000381420723c */ /* 0x008fe20000041830 */
[----:B------:R-:W1:Y:S07]  /*e5a0*/  LDSM.16.M88.4 R48, [R155+0x1000] ;  /* 0x001000009b30783b */ /* 0x000e6e0000000200 */
[----:B------:R-:W-:Y:S08]  /*e5b0*/  HMMA.16816.F32.BF16 R72, R36, R62, R72 ;  /* 0x0000003e2448723c */ /* 0x000ff00000041848 */
[C---:B------:R-:W-:Y:S08]  /*e5c0*/  HMMA.16816.F32.BF16 R84, R40.reuse, R76, R96 ;  /* 0x0000004c2854723c */ /* 0x040ff00000041860 */
[----:B------:R-:W-:Y:S08]  /*e5d0*/  HMMA.16816.F32.BF16 R96, R40, R78, R108 ;  /* 0x0000004e2860723c */ /* 0x000ff0000004186c */
[----:B------:R-:W-:Y:S01]  /*e5e0*/  HMMA.16816.F32.BF16 R76, R28, R62, R92 ;  /* 0x0000003e1c4c723c */ /* 0x000fe2000004185c */
[----:B------:R-:W3:Y:S07]  /*e5f0*/  LDSM.16.M88.4 R60, [R197] ;  /* 0x00000000c53c783b */ /* 0x000eee0000000200 */
[-C--:B------:R-:W-:Y:S08]  /*e600*/  HMMA.16816.F32.BF16 R68, R16, R52.reuse, R64 ;  /* 0x000000341044723c */ /* 0x080ff00000041840 */
[----:B--2---:R-:W-:Y:S08]  /*e610*/  HMMA.16816.F32.BF16 R32, R12, R52, R32 ;  /* 0x000000340c20723c */ /* 0x004ff00000041820 */
[-C--:B------:R-:W-:Y:S08]  /*e620*/  HMMA.16816.F32.BF16 R64, R24, R58.reuse, R72 ;  /* 0x0000003a1840723c */ /* 0x080ff00000041848 */
[----:B------:R-:W-:Y:S08]  /*e630*/  HMMA.16816.F32.BF16 R72, R20, R58, R76 ;  /* 0x0000003a1448723c */ /* 0x000ff0000004184c */
[----:B----4-:R-:W-:Y:S08]  /*e640*/  HMMA.16816.F32.BF16 R80, R8, R44, R68 ;  /* 0x0000002c0850723c */ /* 0x010ff00000041844 */
[----:B-1----:R-:W-:Y:S08]  /*e650*/  HMMA.16816.F32.BF16 R68, R36, R48, R84 ;  /* 0x000000302444723c */ /* 0x002ff00000041854 */
[----:B------:R-:W-:Y:S01]  /*e660*/  HMMA.16816.F32.BF16 R76, R4, R44, R32 ;  /* 0x0000002c044c723c */ /* 0x000fe20000041820 */
[----:B------:R-:W1:Y:S07]  /*e670*/  LDSM.16.M88.4 R32, [R155+0x1c00] ;  /* 0x001c00009b20783b */ /* 0x000e6e0000000200 */
[----:B------:R-:W-:Y:S01]  /*e680*/  HMMA.16816.F32.BF16 R56, R16, R54, R64 ;  /* 0x000000361038723c */ /* 0x000fe20000041840 */
[----:B------:R-:W-:-:S07]  /*e690*/  FMUL.FTZ R0, R80, c[0x0][0x320] ;  /* 0x0000c80050007a20 */ /* 0x000fce0000410000 */
[C---:B------:R-:W-:Y:S01]  /*e6a0*/  HMMA.16816.F32.BF16 R92, R40.reuse, R88, R116 ;  /* 0x00000058285c723c */ /* 0x040fe20000041874 */
[----:B------:R2:W4:Y:S07]  /*e6b0*/  MUFU.TANH R110, R0 ;  /* 0x00000000006e7308 */ /* 0x00052e0000002400 */
[----:B------:R-:W-:Y:S08]  /*e6c0*/  HMMA.16816.F32.BF16 R112, R40, R90, R112 ;  /* 0x0000005a2870723c */ /* 0x000ff00000041870 */
[----:B------:R-:W-:Y:S01]  /*e6d0*/  HMMA.16816.F32.BF16 R52, R12, R54, R72 ;  /* 0x000000360c34723c */ /* 0x000fe20000041848 */
[----:B--2---:R-:W-:-:S07]  /*e6e0*/  FMUL.FTZ R0, R81, c[0x0][0x320] ;  /* 0x0000c80051007a20 */ /* 0x004fce0000410000 */
[----:B------:R-:W-:Y:S01]  /*e6f0*/  HMMA.16816.F32.BF16 R40, R28, R48, R104 ;  /* 0x000000301c28723c */ /* 0x000fe20000041868 */
[----:B------:R2:W1:Y:S07]  /*e700*/  MUFU.TANH R109, R0 ;  /* 0x00000000006d7308 */ /* 0x00046e0000002400 */
[----:B---3--:R-:W-:Y:S01]  /*e710*/  HMMA.16816.F32.BF16 R64, R24, R60, R68 ;  /* 0x0000003c1840723c */ /* 0x008fe20000041844 */
[----:B--2---:R-:W-:-:S07]  /*e720*/  FMUL.FTZ R0, R82, c[0x0][0x320] ;  /* 0x0000c80052007a20 */ /* 0x004fce0000410000 */
[----:B------:R-:W-:Y:S01]  /*e730*/  HMMA.16816.F32.BF16 R72, R8, R46, R56 ;  /* 0x0000002e0848723c */ /* 0x000fe20000041838 */
[----:B------:R-:W2:Y:S01]  /*e740*/  LDSM.16.M88.4 R56, [R194] ;  /* 0x00000000c238783b */ /* 0x000ea20000000200 */
[----:B------:R3:W1:Y:S06]  /*e750*/  MUFU.TANH R107, R0 ;  /* 0x00000000006b7308 */ /* 0x00066c0000002400 */
[----:B------:R-:W-:Y:S01]  /*e760*/  HMMA.16816.F32.BF16 R40, R20, R60, R40 ;  /* 0x0000003c1428723c */ /* 0x000fe20000041828 */
[----:B---3--:R-:W-:-:S04]  /*e770*/  FMUL.FTZ R0, R83, c[0x0][0x320] ;  /* 0x0000c80053007a20 */ /* 0x008fc80000410000 */
[----:B------:R3:W1:Y:S03]  /*e780*/  MUFU.TANH R108, R0 ;  /* 0x00000000006c7308 */ /* 0x0006660000002400 */
[----:B------:R-:W-:Y:S01]  /*e790*/  HMMA.16816.F32.BF16 R80, R4, R46, R52 ;  /* 0x0000002e0450723c */ /* 0x000fe20000041834 */
[----:B------:R-:W2:Y:S07]  /*e7a0*/  LDSM.16.M88.4 R52, [R155+0x1400] ;  /* 0x001400009b34783b */ /* 0x000eae0000000200 */
[----:B------:R-:W-:Y:S01]  /*e7b0*/  HMMA.16816.F32.BF16 R44, R36, R50, R96 ;  /* 0x00000032242c723c */ /* 0x000fe20000041860 */
[----:B---3--:R-:W-:-:S04]  /*e7c0*/  FMUL.FTZ R0, R76, c[0x0][0x320] ;  /* 0x0000c8004c007a20 */ /* 0x008fc80000410000 */
[----:B------:R3:W2:Y:S03]  /*e7d0*/  MUFU.TANH R106, R0 ;  /* 0x00000000006a7308 */ /* 0x0006a60000002400 */
[----:B-1----:R-:W-:Y:S01]  /*e7e0*/  HMMA.16816.F32.BF16 R64, R16, R32, R64 ;  /* 0x000000201040723c */ /* 0x002fe20000041840 */
[----:B---3--:R-:W-:-:S04]  /*e7f0*/  FMUL.FTZ R0, R77, c[0x0][0x320] ;  /* 0x0000c8004d007a20 */ /* 0x008fc80000410000 */
[----:B------:R1:W3:Y:S03]  /*e800*/  MUFU.TANH R105, R0 ;  /* 0x0000000000697308 */ /* 0x0002e60000002400 */
[----:B------:R-:W-:Y:S01]  /*e810*/  HMMA.16816.F32.BF16 R68, R28, R50, R120 ;  /* 0x000000321c44723c */ /* 0x000fe20000041878 */
[----:B-1----:R-:W-:-:S04]  /*e820*/  FMUL.FTZ R0, R78, c[0x0][0x320] ;  /* 0x0000c8004e007a20 */ /* 0x002fc80000410000 */
[----:B------:R1:W1:Y:S03]  /*e830*/  MUFU.TANH R103, R0 ;  /* 0x0000000000677308 */ /* 0x0002660000002400 */
[----:B------:R-:W-:Y:S01]  /*e840*/  HMMA.16816.F32.BF16 R40, R12, R32, R40 ;  /* 0x000000200c28723c */ /* 0x000fe20000041828 */
[----:B-1----:R-:W-:-:S04]  /*e850*/  FMUL.FTZ R0, R79, c[0x0][0x320] ;  /* 0x0000c8004f007a20 */ /* 0x002fc80000410000 */
[----:B------:R1:W1:Y:S03]  /*e860*/  MUFU.TANH R104, R0 ;  /* 0x0000000000687308 */ /* 0x0002660000002400 */
[----:B------:R-:W-:Y:S01]  /*e870*/  HMMA.16816.F32.BF16 R48, R24, R62, R44 ;  /* 0x0000003e1830723c */ /* 0x000fe2000004182c */
[----:B------:R-:W3:Y:S01]  /*e880*/  LDSM.16.M88.4 R44, [R196] ;  /* 0x00000000c42c783b */ /* 0x000ee20000000200 */
[----:B-1----:R-:W-:-:S04]  /*e890*/  FMUL.FTZ R0, R72, c[0x0][0x320] ;  /* 0x0000c80048007a20 */ /* 0x002fc80000410000 */
[----:B------:R1:W1:Y:S02]  /*e8a0*/  MUFU.TANH R102, R0 ;  /* 0x0000000000667308 */ /* 0x0002640000002400 */
[----:B--2---:R-:W-:Y:S01]  /*e8b0*/  HMMA.16816.F32.BF16 R76, R8, R56, R64 ;  /* 0x00000038084c723c */ /* 0x004fe20000041840 */
[----:B-1----:R-:W-:-:S05]  /*e8c0*/  FMUL.FTZ R0, R73, c[0x0][0x320] ;  /* 0x0000c80049007a20 */ /* 0x002fca0000410000 */
[----:B------:R1:W2:Y:S02]  /*e8d0*/  MUFU.TANH R97, R0 ;  /* 0x0000000000617308 */ /* 0x0002a40000002400 */
[----:B------:R-:W-:Y:S01]  /*e8e0*/  HMMA.16816.F32.BF16 R64, R20, R62, R68 ;  /* 0x0000003e1440723c */ /* 0x000fe20000041844 */
[----:B-1----:R-:W-:-:S05]  /*e8f0*/  FMUL.FTZ R0, R74, c[0x0][0x320] ;  /* 0x0000c8004a007a20 */ /* 0x002fca0000410000 */
[----:B------:R1:W1:Y:S02]  /*e900*/  MUFU.TANH R98, R0 ;  /* 0x0000000000627308 */ /* 0x0002640000002400 */
[----:B------:R-:W-:Y:S01]  /*e910*/  HMMA.16816.F32.BF16 R60, R36, R52, R92 ;  /* 0x00000034243c723c */ /* 0x000fe2000004185c */
[----:B-1----:R-:W-:-:S05]  /*e920*/  FMUL.FTZ R0, R75, c[0x0][0x320] ;  /* 0x0000c8004b007a20 */ /* 0x002fca0000410000 */
[----:B------:R1:W1:Y:S02]  /*e930*/  MUFU.TANH R99, R0 ;  /* 0x0000000000637308 */ /* 0x0002640000002400 */
[----:B------:R-:W-:Y:S01]  /*e940*/  HMMA.16816.F32.BF16 R84, R4, R56, R40 ;  /* 0x000000380454723c */ /* 0x000fe20000041828 */
[----:B------:R-:W2:Y:S01]  /*e950*/  LDSM.16.M88.4 R40, [R155+0x2000] ;  /* 0x002000009b28783b */ /* 0x000ea20000000200 */
[----:B-1----:R-:W-:-:S04]  /*e960*/  FMUL.FTZ R0, R80, c[0x0][0x320] ;  /* 0x0000c80050007a20 */ /* 0x002fc80000410000 */
[----:B------:R1:W1:Y:S02]  /*e970*/  MUFU.TANH R96, R0 ;  /* 0x0000000000607308 */ /* 0x0002640000002400 */
[----:B------:R-:W-:Y:S01]  /*e980*/  HMMA.16816.F32.BF16 R48, R16, R34, R48 ;  /* 0x000000221030723c */ /* 0x000fe20000041830 */
[----:B-1----:R-:W-:-:S05]  /*e990*/  FMUL.FTZ R0, R81, c[0x0][0x320] ;  /* 0x0000c80051007a20 */ /* 0x002fca0000410000 */
[----:B------:R1:W1:Y:S02]  /*e9a0*/  MUFU.TANH R91, R0 ;  /* 0x00000000005b7308 */ /* 0x0002640000002400 */
[----:B------:R-:W-:Y:S01]  /*e9b0*/  HMMA.16816.F32.BF16 R72, R28, R52, R124 ;  /* 0x000000341c48723c */ /* 0x000fe2000004187c */
[----:B-1----:R-:W-:-:S05]  /*e9c0*/  FMUL.FTZ R0, R82, c[0x0][0x320] ;  /* 0x0000c80052007a20 */ /* 0x002fca0000410000 */
[----:B------:R1:W1:Y:S02]  /*e9d0*/  MUFU.TANH R88, R0 ;  /* 0x0000000000587308 */ /* 0x0002640000002400 */
[----:B---3--:R-:W-:Y:S01]  /*e9e0*/  HMMA.16816.F32.BF16 R60, R24, R44, R60 ;  /* 0x0000002c183c723c */ /* 0x008fe2000004183c */
[----:B-1----:R-:W-:-:S05]  /*e9f0*/  FMUL.FTZ R0, R83, c[0x0][0x320] ;  /* 0x0000c80053007a20 */ /* 0x002fca0000410000 */
[----:B------:R1:W3:Y:S02]  /*ea00*/  MUFU.TANH R89, R0 ;  /* 0x0000000000597308 */ /* 0x0002e40000002400 */
        /* <DEDUP_REMOVED lines=92> */
[----:B------:R-:W-:Y:S01]  /*efd0*/  ISETP.NE.AND P4, PT, R141, RZ, PT ;  /* 0x000000ff8d00720c */ /* 0x000fe20003f85270 */
        /* <DEDUP_REMOVED lines=27> */
.L_x_261:
[----:B--234-:R-:W-:Y:S05]  /*f190*/  BSYNC B0 ;  /* 0x0000000000007941 */ /* 0x01cfea0003800000 */
.L_x_260:
[----:B-1----:R-:W2:Y:S04]  /*f1a0*/  LDL R0, [R1+0x20] ;  /* 0x0000200001007983 */ /* 0x002ea80000100800 */
[----:B------:R-:W-:Y:S04]  /*f1b0*/  LDSM.16.MT88.4 R44, [R188] ;  /* 0x00000000bc2c783b */ /* 0x000fe80000004200 */
        /* <DEDUP_REMOVED lines=13> */
[----:B------:R-:W-:Y:S02]  /*f290*/  FSEL R27, R103, -INF , P2 ;  /* 0xff800000671b7808 */ /* 0x000fe40001000000 */
[----:B------:R-:W-:Y:S02]  /*f2a0*/  FSEL R23, R106, -INF , P2 ;  /* 0xff8000006a177808 */ /* 0x000fe40001000000 */
[----:B------:R-:W-:Y:S02]  /*f2b0*/  FSEL R18, R107, -INF , P2 ;  /* 0xff8000006b127808 */ /* 0x000fe40001000000 */
[----:B------:R-:W-:-:S02]  /*f2c0*/  ISETP.GT.AND P2, PT, R0, 0x10, PT ;  /* 0x000000100000780c */ /* 0x000fc40003f44270 */
[----:B------:R-:W-:Y:S02]  /*f2d0*/  FSEL R8, R97, -INF , P4 ;  /* 0xff80000061087808 */ /* 0x000fe40002000000 */
[----:B------:R-:W-:Y:S02]  /*f2e0*/  FMNMX.FTZ R2, R7, R2, !PT ;  /* 0x0000000207027209 */ /* 0x000fe40007810000 */
[----:B------:R-:W-:Y:S02]  /*f2f0*/  FSEL R9, R82, -INF , P2 ;  /* 0xff80000052097808 */ /* 0x000fe40001000000 */
[----:B------:R-:W-:Y:S02]  /*f300*/  ISETP.GT.AND P2, PT, R0, 0x11, PT ;  /* 0x000000110000780c */ /* 0x000fe40003f44270 */
        /* <DEDUP_REMOVED lines=17> */
[----:B------:R-:W-:Y:S02]  /*f420*/  FSEL R26, R105, -INF , P1 ;  /* 0xff800000691a7808 */ /* 0x000fe40000800000 */
[----:B------:R-:W-:Y:S02]  /*f430*/  FSEL R21, R108, -INF , P1 ;  /* 0xff8000006c157808 */ /* 0x000fe40000800000 */
[----:B------:R-:W-:-:S02]  /*f440*/  ISETP.GT.AND P0, PT, R0, 0x10, PT ;  /* 0x000000100000780c */ /* 0x000fc40003f04270 */
[----:B------:R-:W-:Y:S02]  /*f450*/  ISETP.GT.AND P1, PT, R0, 0x28, PT ;  /* 0x000000280000780c */ /* 0x000fe40003f24270 */
[----:B------:R-:W-:Y:S02]  /*f460*/  FSEL R137, R33, -INF , P2 ;  /* 0xff80000021897808 */ /* 0x000fe40001000000 */
[----:B------:R-:W-:Y:S02]  /*f470*/  FMNMX.FTZ R2, R138, R2, !PT ;  /* 0x000000028a027209 */ /* 0x000fe40007810000 */
[----:B------:R-:W-:Y:S02]  /*f480*/  FSEL R34, R72, -INF , P0 ;  /* 0xff80000048227808 */ /* 0x000fe40000000000 */
[----:B------:R-:W-:Y:S02]  /*f490*/  FSEL R29, R80, -INF , P0 ;  /* 0xff800000501d7808 */ /* 0x000fe40000000000 */
[----:B------:R-:W-:-:S02]  /*f4a0*/  FSEL R16, R83, -INF , P0 ;  /* 0xff80000053107808 */ /* 0x000fc40000000000 */
[----:B------:R-:W-:Y:S02]  /*f4b0*/  ISETP.GT.AND P0, PT, R0, 0x29, PT ;  /* 0x000000290000780c */ /* 0x000fe40003f04270 */
[----:B------:R-:W-:Y:S02]  /*f4c0*/  FSEL R136, R14, -INF , P1 ;  /* 0xff8000000e887808 */ /* 0x000fe40000800000 */
[----:B------:R-:W-:Y:S02]  /*f4d0*/  FMNMX.FTZ R2, R137, R2, !PT ;  /* 0x0000000289027209 */ /* 0x000fe40007810000 */
[----:B------:R-:W-:Y:S02]  /*f4e0*/  FSEL R131, R12, -INF , P0 ;  /* 0xff8000000c837808 */ /* 0x000fe40000000000 */
[----:B------:R-:W-:Y:S02]  /*f4f0*/  FMNMX.FTZ R2, R136, R2, !PT ;  /* 0x0000000288027209 */ /* 0x000fe40007810000 */
[----:B------:R-:W-:-:S02]  /*f500*/  FSEL R30, R89, -INF , P4 ;  /* 0xff800000591e7808 */ /* 0x000fc40002000000 */
[----:B------:R-:W-:Y:S02]  /*f510*/  FMNMX.FTZ R2, R131, R2, !PT ;  /* 0x0000000283027209 */ /* 0x000fe40007810000 */
[----:B------:R-:W-:Y:S02]  /*f520*/  FSEL R24, R91, -INF , P4 ;  /* 0xff8000005b187808 */ /* 0x000fe40002000000 */
[----:B------:R-:W-:Y:S01]  /*f530*/  FSEL R17, R99, -INF , P4 ;  /* 0xff80000063117808 */ /* 0x000fe20002000000 */
[----:B------:R-:W1:Y:S01]  /*f540*/  SHFL.BFLY PT, R3, R2, 0x2, 0x1f ;  /* 0x0c401f0002037f89 */ /* 0x000e6200000e0000 */
[----:B------:R-:W-:Y:S02]  /*f550*/  FSEL R14, R55, -INF , P6 ;  /* 0xff800000370e7808 */ /* 0x000fe40003000000 */
[----:B------:R-:W-:Y:S02]  /*f560*/  FSEL R15, R54, -INF , P5 ;  /* 0xff800000360f7808 */ /* 0x000fe40002800000 */
[----:B------:R-:W-:Y:S01]  /*f570*/  FSEL R128, R48, -INF , P3 ;  /* 0xff80000030807808 */ /* 0x000fe20001800000 */
[----:B------:R-:W-:Y:S01]  /*f580*/  LDSM.16.MT88.4 R52, [R188+0x1800] ;  /* 0x00180000bc34783b */ /* 0x000fe20000004200 */
[----:B------:R-:W-:-:S02]  /*f590*/  FSEL R127, R38, -INF , P2 ;  /* 0xff800000267f7808 */ /* 0x000fc40001000000 */
[----:B------:R-:W-:Y:S01]  /*f5a0*/  FSEL R126, R32, -INF , P1 ;  /* 0xff800000207e7808 */ /* 0x000fe20000800000 */
[----:B------:R-:W-:Y:S01]  /*f5b0*/  LDSM.16.MT88.4 R48, [R189+0x400] ;  /* 0x00040000bd30783b */ /* 0x000fe20000004200 */
[----:B------:R-:W-:Y:S02]  /*f5c0*/  FSEL R125, R22, -INF , P0 ;  /* 0xff800000167d7808 */ /* 0x000fe40000000000 */
[----:B------:R-:W-:Y:S02]  /*f5d0*/  FSEL R33, R56, -INF , P6 ;  /* 0xff80000038217808 */ /* 0x000fe40003000000 */
[----:B------:R-:W-:Y:S02]  /*f5e0*/  FSEL R32, R57, -INF , P5 ;  /* 0xff80000039207808 */ /* 0x000fe40002800000 */
[----:B------:R-:W-:Y:S02]  /*f5f0*/  FSEL R124, R41, -INF , P3 ;  /* 0xff800000297c7808 */ /* 0x000fe40001800000 */
[----:B------:R-:W-:-:S02]  /*f600*/  FSEL R123, R40, -INF , P2 ;  /* 0xff800000287b7808 */ /* 0x000fc40001000000 */
[----:B------:R-:W-:Y:S02]  /*f610*/  FSEL R122, R35, -INF , P1 ;  /* 0xff800000237a7808 */ /* 0x000fe40000800000 */
[----:B------:R-:W-:Y:S02]  /*f620*/  FSEL R119, R36, -INF , P0 ;  /* 0xff80000024777808 */ /* 0x000fe40000000000 */
[----:B-1----:R-:W-:Y:S02]  /*f630*/  FMNMX.FTZ R2, R2, R3, !PT ;  /* 0x0000000302027209 */ /* 0x002fe40007810000 */
[----:B------:R-:W-:Y:S02]  /*f640*/  FSEL R118, R43, -INF , P3 ;  /* 0xff8000002b767808 */ /* 0x000fe40001800000 */
[----:B------:R-:W-:Y:S01]  /*f650*/  FSEL R103, R42, -INF , P2 ;  /* 0xff8000002a677808 */ /* 0x000fe20001000000 */
[----:B------:R-:W1:Y:S01]  /*f660*/  SHFL.BFLY PT, R3, R2, 0x1, 0x1f ;  /* 0x0c201f0002037f89 */ /* 0x000e6200000e0000 */
[----:B------:R-:W-:-:S02]  /*f670*/  FSEL R117, R39, -INF , P1 ;  /* 0xff80000027757808 */ /* 0x000fc40000800000 */
[----:B------:R-:W-:Y:S01]  /*f680*/  FSEL R116, R37, -INF , P0 ;  /* 0xff80000025747808 */ /* 0x000fe20000000000 */
[----:B------:R-:W-:Y:S04]  /*f690*/  LDSM.16.MT88.4 R40, [R189] ;  /* 0x00000000bd28783b */ /* 0x000fe80000004200 */
[----:B------:R-:W-:Y:S01]  /*f6a0*/  LDSM.16.MT88.4 R36, [R188+0x1c00] ;  /* 0x001c0000bc24783b */ /* 0x000fe20000004200 */
[----:B-1----:R-:W-:-:S04]  /*f6b0*/  FMNMX.FTZ R107, R2, R3, !PT ;  /* 0x00000003026b7209 */ /* 0x002fc80007810000 */
[C---:B------:R-:W-:Y:S01]  /*f6c0*/  FSETP.NEU.FTZ.AND P4, PT, R107.reuse, -INF , PT ;  /* 0xff8000006b00780b */ /* 0x040fe20003f9d000 */
[----:B------:R-:W-:-:S05]  /*f6d0*/  FMUL.FTZ R2, R107, c[0x0][0x2d0] ;  /* 0x0000b4006b027a20 */ /* 0x000fca0000410000 */
[----:B------:R-:W-:Y:S02]  /*f6e0*/  FSEL R20, R2, RZ, P4 ;  /* 0x000000ff02147208 */ /* 0x000fe40002000000 */
[----:B------:R-:W-:Y:S02]  /*f6f0*/  ISETP.GT.AND P4, PT, R0, 0x11, PT ;  /* 0x000000110000780c */ /* 0x000fe40003f84270 */
[----:B------:R-:W-:Y:S01]  /*f700*/  FMNMX.FTZ R0, R18, R21, !PT ;  /* 0x0000001512007209 */ /* 0x000fe20007810000 */
[--C-:B------:R-:W-:Y:S01]  /*f710*/  FFMA.FTZ R3, R5, c[0x0][0x2d0], -R20.reuse ;  /* 0x0000b40005037a23 */ /* 0x100fe20000010814 */
[----:B------:R-:W-:Y:S01]  /*f720*/  FSEL R12, R90, -INF , P4 ;  /* 0xff8000005a0c7808 */ /* 0x000fe20002000000 */
[----:B------:R-:W-:Y:S01]  /*f730*/  FFMA.FTZ R5, R9, c[0x0][0x2d0], -R20 ;  /* 0x0000b40009057a23 */ /* 0x000fe20000010814 */
[----:B------:R-:W-:Y:S01]  /*f740*/  FMNMX.FTZ R0, R19, R0, !PT ;  /* 0x0000000013007209 */ /* 0x000fe20007810000 */
[----:B------:R1:W-:Y:S01]  /*f750*/  MUFU.EX2 R130, R3 ;  /* 0x0000000300827308 */ /* 0x0003e20000000800 */
[----:B------:R-:W-:-:S02]  /*f760*/  FMNMX.FTZ R2, R23, R26, !PT ;  /* 0x0000001a17027209 */ /* 0x000fc40007810000 */
[----:B------:R-:W-:Y:S02]  /*f770*/  FMNMX.FTZ R0, R17, R0, !PT ;  /* 0x0000000011007209 */ /* 0x000fe40007810000 */
[----:B------:R-:W-:Y:S02]  /*f780*/  FMNMX.FTZ R2, R25, R2, !PT ;  /* 0x0000000219027209 */ /* 0x000fe40007810000 */
[----:B------:R-:W-:Y:S01]  /*f790*/  FMNMX.FTZ R0, R16, R0, !PT ;  /* 0x0000000010007209 */ /* 0x000fe20007810000 */
[----:B------:R-:W-:Y:S01]  /*f7a0*/  MUFU.EX2 R234, R5 ;  /* 0x0000000500ea7308 */ /* 0x000fe20000000800 */
[----:B------:R-:W-:Y:S02]  /*f7b0*/  FMNMX.FTZ R2, R24, R2, !PT ;  /* 0x0000000218027209 */ /* 0x000fe40007810000 */
[----:B------:R-:W-:Y:S02]  /*f7c0*/  FMNMX.FTZ R0, R12, R0, !PT ;  /* 0x000000000c007209 */ /* 0x000fe40007810000 */
[----:B------:R-:W-:-:S02]  /*f7d0*/  FSEL R22, R84, -INF , P4 ;  /* 0xff80000054167808 */ /* 0x000fc40002000000 */
[----:B------:R-:W-:Y:S01]  /*f7e0*/  FMNMX.FTZ R0, R14, R0, !PT ;  /* 0x000000000e007209 */ /* 0x000fe20007810000 */
[----:B-1----:R-:W-:Y:S01]  /*f7f0*/  FFMA.FTZ R3, R6, c[0x0][0x2d0], -R20 ;  /* 0x0000b40006037a23 */ /* 0x002fe20000010814 */
[----:B------:R-:W-:Y:S02]  /*f800*/  FMNMX.FTZ R2, R29, R2, !PT ;  /* 0x000000021d027209 */ /* 0x000fe40007810000 */
[----:B------:R-:W-:Y:S01]  /*f810*/  FMNMX.FTZ R0, R15, R0, !PT ;  /* 0x000000000f007209 */ /* 0x000fe20007810000 */
[----:B------:R1:W-:Y:S01]  /*f820*/  MUFU.EX2 R129, R3 ;  /* 0x0000000300817308 */ /* 0x0003e20000000800 */
[----:B------:R-:W-:Y:S02]  /*f830*/  FMNMX.FTZ R2, R22, R2, !PT ;  /* 0x0000000216027209 */ /* 0x000fe40007810000 */
[----:B------:R-:W-:Y:S02]  /*f840*/  FMNMX.FTZ R0, R128, R0, !PT ;  /* 0x0000000080007209 */ /* 0x000fe40007810000 */
[----:B------:R-:W-:-:S02]  /*f850*/  FSEL R9, R59, -INF , P6 ;  /* 0xff8000003b097808 */ /* 0x000fc40003000000 */
[----:B------:R-:W-:-:S04]  /*f860*/  FMNMX.FTZ R0, R127, R0, !PT ;  /* 0x000000007f007209 */ /* 0x000fc80007810000 */
[----:B------:R-:W-:-:S04]  /*f870*/  FMNMX.FTZ R0, R126, R0, !PT ;  /* 0x000000007e007209 */ /* 0x000fc80007810000 */
[----:B------:R-:W-:Y:S02]  /*f880*/  FMNMX.FTZ R0, R125, R0, !PT ;  /* 0x000000007d007209 */ /* 0x000fe40007810000 */
[----:B-1----:R-:W-:Y:S01]  /*f890*/  FMNMX.FTZ R3, R33, R2, !PT ;  /* 0x0000000221037209 */ /* 0x002fe20007810000 */
[--C-:B------:R-:W-:Y:S01]  /*f8a0*/  FFMA.FTZ R2, R7, c[0x0][0x2d0], -R20.reuse ;  /* 0x0000b40007027a23 */ /* 0x100fe20000010814 */
[----:B------:R-:W-:Y:S01]  /*f8b0*/  FSEL R7, R73, -INF , P4 ;  /* 0xff80000049077808 */ /* 0x000fe20002000000 */
[----:B------:R-:W1:Y:S01]  /*f8c0*/  SHFL.BFLY PT, R4, R0, 0x2, 0x1f ;  /* 0x0c401f0000047f89 */ /* 0x000e6200000e0000 */
[----:B------:R-:W-:Y:S01]  /*f8d0*/  FMNMX.FTZ R3, R32, R3, !PT ;  /* 0x0000000320037209 */ /* 0x000fe20007810000 */
[----:B------:R2:W-:Y:S03]  /*f8e0*/  MUFU.EX2 R226, R2 ;  /* 0x0000000200e27308 */ /* 0x0005e60000000800 */
[----:B--2---:R-:W-:Y:S01]  /*f8f0*/  FMNMX.FTZ R2, R124, R3, !PT ;  /* 0x000000037c027209 */ /* 0x004fe20007810000 */
[----:B------:R-:W-:Y:S01]  /*f900*/  FFMA.FTZ R3, R8, c[0x0][0x2d0], -R20 ;  /* 0x0000b40008037a23 */ /* 0x000fe20000010814 */
[----:B------:R-:W-:-:S02]  /*f910*/  FSEL R8, R58, -INF , P5 ;  /* 0xff8000003a087808 */ /* 0x000fc40002800000 */
[----:B------:R-:W-:Y:S01]  /*f920*/  FMNMX.FTZ R2, R123, R2, !PT ;  /* 0x000000027b027209 */ /* 0x000fe20007810000 */
[----:B------:R2:W3:Y:S01]  /*f930*/  MUFU.EX2 R225, R3 ;  /* 0x0000000300e17308 */ /* 0x0004e20000000800 */
[----:B-1----:R-:W-:Y:S01]  /*f940*/  FMNMX.FTZ R0, R0, R4, !PT ;  /* 0x0000000400007209 */ /* 0x002fe20007810000 */
[----:B------:R-:W-:Y:S01]  /*f950*/  LDSM.16.MT88.4 R56, [R188+0x400] ;  /* 0x00040000bc38783b */ /* 0x000fe20000004200 */
[----:B------:R-:W-:Y:S02]  /*f960*/  FMNMX.FTZ R4, R27, R28, !PT ;  /* 0x0000001c1b047209 */ /* 0x000fe40007810000 */
[----:B------:R-:W-:Y:S01]  /*f970*/  FMNMX.FTZ R2, R122, R2, !PT ;  /* 0x000000027a027209 */ /* 0x000fe20007810000 */
[----:B------:R-:W1:Y:S01]  /*f980*/  SHFL.BFLY PT, R6, R0, 0x1, 0x1f ;  /* 0x0c201f0000067f89 */ /* 0x000e6200000e0000 */
[----:B------:R-:W-:-:S04]  /*f990*/  FMNMX.FTZ R4, R31, R4, !PT ;  /* 0x000000041f047209 */ /* 0x000fc80007810000 */
[----:B--2---:R-:W-:Y:S02]  /*f9a0*/  FMNMX.FTZ R3, R30, R4, !PT ;  /* 0x000000041e037209 */ /* 0x004fe40007810000 */
[----:B------:R-:W-:Y:S02]  /*f9b0*/  FMNMX.FTZ R4, R119, R2, !PT ;  /* 0x0000000277047209 */ /* 0x000fe40007810000 */
[----:B------:R-:W-:-:S03]  /*f9c0*/  FMNMX.FTZ R3, R34, R3, !PT ;  /* 0x0000000322037209 */ /* 0x000fc60007810000 */
[----:B------:R-:W2:Y:S01]  /*f9d0*/  SHFL.BFLY PT, R5, R4, 0x2, 0x1f ;  /* 0x0c401f0004057f89 */ /* 0x000ea200000e0000 */
[----:B------:R-:W-:Y:S01]  /*f9e0*/  FMNMX.FTZ R2, R7, R3, !PT ;  /* 0x0000000307027209 */ /* 0x000fe20007810000 */
[----:B------:R-:W-:-:S03]  /*f9f0*/  FFMA.FTZ R3, R10, c[0x0][0x2d0], -R20 ;  /* 0x0000b4000a037a23 */ /* 0x000fc60000010814 */
[----:B------:R-:W-:Y:S01]  /*fa00*/  FMNMX.FTZ R2, R9, R2, !PT ;  /* 0x0000000209027209 */ /* 0x000fe20007810000 */
[----:B------:R4:W-:Y:S01]  /*fa10*/  MUFU.EX2 R224, R3 ;  /* 0x0000000300e07308 */ /* 0x0009e20000000800 */
[----:B-1----:R-:W-:Y:S01]  /*fa20*/  FMNMX.FTZ R106, R0, R6, !PT ;  /* 0x00000006006a7209 */ /* 0x002fe20007810000 */
[----:B------:R-:W-:Y:S01]  /*fa30*/  FFMA.FTZ R0, R11, c[0x0][0x2d0], -R20 ;  /* 0x0000b4000b007a23 */ /* 0x000fe20000010814 */
[----:B------:R-:W-:Y:S02]  /*fa40*/  FMNMX.FTZ R2, R8, R2, !PT ;  /* 0x0000000208027209 */ /* 0x000fe40007810000 */
[----:B------:R-:W-:Y:S02]  /*fa50*/  FSETP.NEU.FTZ.AND P0, PT, R106, -INF , PT ;  /* 0xff8000006a00780b */ /* 0x000fe40003f1d000 */
[----:B------:R-:W-:Y:S01]  /*fa60*/  FMNMX.FTZ R2, R118, R2, !PT ;  /* 0x0000000276027209 */ /* 0x000fe20007810000 */
[----:B------:R1:W-:Y:S01]  /*fa70*/  MUFU.EX2 R203, R0 ;  /* 0x0000000000cb7308 */ /* 0x0003e20000000800 */
[----:B----4-:R-:W-:-:S05]  /*fa80*/  FMUL.FTZ R3, R106, c[0x0][0x2d0] ;  /* 0x0000b4006a037a20 */ /* 0x010fca0000410000 */
[----:B------:R-:W-:Y:S02]  /*fa90*/  FSEL R3, R3, RZ, P0 ;  /* 0x000000ff03037208 */ /* 0x000fe40000000000 */
[----:B-1----:R-:W-:Y:S01]  /*faa0*/  FMNMX.FTZ R0, R103, R2, !PT ;  /* 0x0000000267007209 */ /* 0x002fe20007810000 */
[----:B------:R-:W-:-:S03]  /*fab0*/  FFMA.FTZ R2, R13, c[0x0][0x2d0], -R20 ;  /* 0x0000b4000d027a23 */ /* 0x000fc60000010814 */
[----:B------:R-:W-:Y:S01]  /*fac0*/  FMNMX.FTZ R0, R117, R0, !PT ;  /* 0x0000000075007209 */ /* 0x000fe20007810000 */
[----:B------:R1:W4:Y:S03]  /*fad0*/  MUFU.EX2 R202, R2 ;  /* 0x0000000200ca7308 */ /* 0x0003260000000800 */
[----:B-1----:R-:W-:Y:S02]  /*fae0*/  FMNMX.FTZ R2, R116, R0, !PT ;  /* 0x0000000074027209 */ /* 0x002fe40007810000 */
[----:B--2---:R-:W-:Y:S01]  /*faf0*/  FMNMX.FTZ R0, R4, R5, !PT ;  /* 0x0000000504007209 */ /* 0x004fe20007810000 */
[--C-:B------:R-:W-:Y:S01]  /*fb00*/  FFMA.FTZ R4, R18, c[0x0][0x2d0], -R3.reuse ;  /* 0x0000b40012047a23 */ /* 0x100fe20000010803 */
[----:B---3--:R-:W-:Y:S01]  /*fb10*/  F2FP.BF16.PACK_AB R18, R225, R226 ;  /* 0x000000e2e112723e */ /* 0x008fe200000010ff */
[----:B------:R-:W-:Y:S01]  /*fb20*/  SHFL.BFLY PT, R5, R2, 0x2, 0x1f ;  /* 0x0c401f0002057f89 */ /* 0x000fe200000e0000 */
[----:B----4-:R-:W-:Y:S01]  /*fb30*/  F2FP.BF16.PACK_AB R10, R202, R203 ;  /* 0x000000cbca0a723e */ /* 0x010fe200000010ff */
[----:B------:R1:W-:Y:S02]  /*fb40*/  MUFU.EX2 R121, R4 ;  /* 0x0000000400797308 */ /* 0x0003e40000000800 */
[----:B------:R-:W2:Y:S01]  /*fb50*/  SHFL.BFLY PT, R6, R0, 0x1, 0x1f ;  /* 0x0c201f0000067f89 */ /* 0x000ea200000e0000 */
[----:B-1----:R-:W-:-:S05]  /*fb60*/  FFMA.FTZ R4, R21, c[0x0][0x2d0], -R3 ;  /* 0x0000b40015047a23 */ /* 0x002fca0000010803 */
[----:B------:R1:W3:Y:S01]  /*fb70*/  MUFU.EX2 R120, R4 ;  /* 0x0000000400787308 */ /* 0x0002e20000000800 */
[----:B--2---:R-:W-:Y:S01]  /*fb80*/  FMNMX.FTZ R105, R0, R6, !PT ;  /* 0x0000000600697209 */ /* 0x004fe20007810000 */
[----:B------:R-:W-:-:S03]  /*fb90*/  FFMA.FTZ R0, R14, c[0x0][0x2d0], -R3 ;  /* 0x0000b4000e007a23 */ /* 0x000fc60000010803 */
[----:B------:R-:W-:-:S03]  /*fba0*/  FSETP.NEU.FTZ.AND P0, PT, R105, -INF , PT ;  /* 0xff8000006900780b */ /* 0x000fc60003f1d000 */
[----:B------:R2:W-:Y:S01]  /*fbb0*/  MUFU.EX2 R181, R0 ;  /* 0x0000000000b57308 */ /* 0x0005e20000000800 */
[----:B-1----:R-:W-:-:S07]  /*fbc0*/  FFMA.FTZ R4, R19, c[0x0][0x2d0], -R3 ;  /* 0x0000b40013047a23 */ /* 0x002fce0000010803 */
[----:B------:R1:W-:Y:S01]  /*fbd0*/  MUFU.EX2 R178, R4 ;  /* 0x0000000400b27308 */ /* 0x0003e20000000800 */
[----:B--2---:R-:W-:-:S07]  /*fbe0*/  FFMA.FTZ R0, R15, c[0x0][0x2d0], -R3 ;  /* 0x0000b4000f007a23 */ /* 0x004fce0000010803 */
[----:B------:R-:W2:Y:S01]  /*fbf0*/  MUFU.EX2 R183, R0 ;  /* 0x0000000000b77308 */ /* 0x000ea20000000800 */
[----:B-1----:R-:W-:Y:S01]  /*fc00*/  FFMA.FTZ R4, R17, c[0x0][0x2d0], -R3 ;  /* 0x0000b40011047a23 */ /* 0x002fe20000010803 */
[----:B---3--:R-:W-:-:S06]  /*fc10*/  F2FP.BF16.PACK_AB R17, R120, R121 ;  /* 0x000000797811723e */ /* 0x008fcc00000010ff */
[----:B------:R1:W3:Y:S01]  /*fc20*/  MUFU.EX2 R179, R4 ;  /* 0x0000000400b37308 */ /* 0x0002e20000000800 */
[----:B--2---:R-:W-:Y:S01]  /*fc30*/  F2FP.BF16.PACK_AB R11, R183, R181 ;  /* 0x000000b5b70b723e */ /* 0x004fe200000010ff */
[----:B-1----:R-:W-:Y:S01]  /*fc40*/  FFMA.FTZ R4, R16, c[0x0][0x2d0], -R3 ;  /* 0x0000b40010047a23 */ /* 0x002fe20000010803 */
[----:B------:R-:W-:Y:S02]  /*fc50*/  F2FP.BF16.PACK_AB R16, R129, R130 ;  /* 0x000000828110723e */ /* 0x000fe400000010ff */
[----:B---3--:R-:W-:-:S03]  /*fc60*/  F2FP.BF16.PACK_AB R19, R179, R178 ;  /* 0x000000b2b313723e */ /* 0x008fc600000010ff */
[----:B------:R1:W-:Y:S04]  /*fc70*/  MUFU.EX2 R182, R4 ;  /* 0x0000000400b67308 */ /* 0x0003e80000000800 */
[C---:B------:R-:W-:Y:S08]  /*fc80*/  HMMA.16816.F32.BF16 R108, R16.reuse, R44, RZ ;  /* 0x0000002c106c723c */ /* 0x040ff000000418ff */
[----:B------:R-:W-:Y:S01]  /*fc90*/  HMMA.16816.F32.BF16 R92, R16, R40, RZ ;  /* 0x00000028105c723c */ /* 0x000fe200000418ff */
[----:B-1----:R-:W-:Y:S01]  /*fca0*/  FMNMX.FTZ R4, R2, R5, !PT ;  /* 0x0000000502047209 */ /* 0x002fe20007810000 */
[----:B------:R-:W-:-:S04]  /*fcb0*/  FFMA.FTZ R2, R12, c[0x0][0x2d0], -R3 ;  /* 0x0000b4000c027a23 */ /* 0x000fc80000010803 */
[----:B------:R-:W1:Y:S01]  /*fcc0*/  SHFL.BFLY PT, R5, R4, 0x1, 0x1f ;  /* 0x0c201f0004057f89 */ /* 0x000e6200000e0000 */
[----:B------:R2:W-:Y:S02]  /*fcd0*/  MUFU.EX2 R180, R2 ;  /* 0x0000000200b47308 */ /* 0x0005e40000000800 */
[----:B--2---:R-:W-:-:S05]  /*fce0*/  FMUL.FTZ R2, R105, c[0x0][0x2d0] ;  /* 0x0000b40069027a20 */ /* 0x004fca0000410000 */
[----:B------:R-:W-:Y:S02]  /*fcf0*/  FSEL R2, R2, RZ, P0 ;  /* 0x000000ff02027208 */ /* 0x000fe40000000000 */
[----:B-1----:R-:W-:-:S03]  /*fd00*/  FMNMX.FTZ R104, R4, R5, !PT ;  /* 0x0000000504687209 */ /* 0x002fc60007810000 */
[--C-:B------:R-:W-:Y:S01]  /*fd10*/  FFMA.FTZ R0, R23, c[0x0][0x2d0], -R2.reuse ;  /* 0x0000b40017007a23 */ /* 0x100fe20000010802 */
[----:B------:R-:W-:Y:S01]  /*fd20*/  FSETP.NEU.FTZ.AND P0, PT, R104, -INF , PT ;  /* 0xff8000006800780b */ /* 0x000fe20003f1d000 */
[--C-:B------:R-:W-:Y:S02]  /*fd30*/  FFMA.FTZ R4, R24, c[0x0][0x2d0], -R2.reuse ;  /* 0x0000b40018047a23 */ /* 0x100fe40000010802 */
[----:B------:R1:W-:Y:S08]  /*fd40*/  MUFU.EX2 R102, R0 ;  /* 0x0000000000667308 */ /* 0x0003f00000000800 */
[----:B------:R-:W-:Y:S01]  /*fd50*/  MUFU.EX2 R176, R4 ;  /* 0x0000000400b07308 */ /* 0x000fe20000000800 */
[----:B-1----:R-:W-:-:S07]  /*fd60*/  FFMA.FTZ R0, R26, c[0x0][0x2d0], -R2 ;  /* 0x0000b4001a007a23 */ /* 0x002fce0000010802 */
[----:B------:R1:W2:Y:S02]  /*fd70*/  MUFU.EX2 R23, R0 ;  /* 0x0000000000177308 */ /* 0x0002a40000000800 */
[----:B-1----:R-:W-:Y:S01]  /*fd80*/  FFMA.FTZ R0, R25, c[0x0][0x2d0], -R2 ;  /* 0x0000b40019007a23 */ /* 0x002fe20000010802 */
[----:B--2---:R-:W-:Y:S01]  /*fd90*/  F2FP.BF16.PACK_AB R12, R23, R102 ;  /* 0x00000066170c723e */ /* 0x004fe200000010ff */
[----:B------:R-:W-:-:S04]  /*fda0*/  FADD.FTZ R23, R102, R23 ;  /* 0x0000001766177221 */ /* 0x000fc80000010000 */
[----:B------:R1:W2:Y:S02]  /*fdb0*/  MUFU.EX2 R173, R0 ;  /* 0x0000000000ad7308 */ /* 0x0002a40000000800 */
[----:B-1----:R-:W-:Y:S01]  /*fdc0*/  FMUL.FTZ R0, R104, c[0x0][0x2d0] ;  /* 0x0000b40068007a20 */ /* 0x002fe20000410000 */
[----:B--2---:R-:W-:-:S04]  /*fdd0*/  F2FP.BF16.PACK_AB R14, R176, R173 ;  /* 0x000000adb00e723e */ /* 0x004fc800000010ff */
[----:B------:R-:W-:-:S05]  /*fde0*/  FSEL R0, R0, RZ, P0 ;  /* 0x000000ff00007208 */ /* 0x000fca0000000000 */
[--C-:B------:R-:W-:Y:S02]  /*fdf0*/  FFMA.FTZ R4, R27, c[0x0][0x2d0], -R0.reuse ;  /* 0x0000b4001b047a23 */ /* 0x100fe40000010800 */
[----:B------:R-:W1:Y:S02]  /*fe00*/  LDSM.16.MT88.4 R24, [R188+0xc00] ;  /* 0x000c0000bc18783b */ /* 0x000e640000004200 */
[----:B------:R2:W-:Y:S02]  /*fe10*/  MUFU.EX2 R170, R4 ;  /* 0x0000000400aa7308 */ /* 0x0005e40000000800 */
[----:B--2---:R-:W-:-:S06]  /*fe20*/  FFMA.FTZ R4, R28, c[0x0][0x2d0], -R0 ;  /* 0x0000b4001c047a23 */ /* 0x004fcc0000010800 */
[----:B------:R2:W3:Y:S02]  /*fe30*/  MUFU.EX2 R167, R4 ;  /* 0x0000000400a77308 */ /* 0x0004e40000000800 */
[--C-:B--2---:R-:W-:Y:S01]  /*fe40*/  FFMA.FTZ R4, R31, c[0x0][0x2d0], -R0.reuse ;  /* 0x0000b4001f047a23 */ /* 0x104fe20000010800 */
[----:B---3--:R-:W-:Y:S01]  /*fe50*/  F2FP.BF16.PACK_AB R13, R167, R170 ;  /* 0x000000aaa70d723e */ /* 0x008fe200000010ff */
[----:B-1----:R-:W-:Y:S04]  /*fe60*/  HMMA.16816.F32.BF16 R84, R16, R24, RZ ;  /* 0x000000181054723c */ /* 0x002fe800000418ff */
[----:B------:R1:W-:Y:S02]  /*fe70*/  MUFU.EX2 R169, R4 ;  /* 0x0000000400a97308 */ /* 0x0003e40000000800 */
[----:B-1----:R-:W-:-:S06]  /*fe80*/  FFMA.FTZ R4, R30, c[0x0][0x2d0], -R0 ;  /* 0x0000b4001e047a23 */ /* 0x002fcc0000010800 */
[----:B------:R1:W2:Y:S02]  /*fe90*/  MUFU.EX2 R171, R4 ;  /* 0x0000000400ab7308 */ /* 0x0002a40000000800 */
[--C-:B-1----:R-:W-:Y:S01]  /*fea0*/  FFMA.FTZ R4, R29, c[0x0][0x2d0], -R2.reuse ;  /* 0x0000b4001d047a23 */ /* 0x102fe20000010802 */
[----:B--2---:R-:W-:Y:S01]  /*feb0*/  F2FP.BF16.PACK_AB R15, R171, R169 ;  /* 0x000000a9ab0f723e */ /* 0x004fe200000010ff */
[----:B------:R-:W1:Y:S04]  /*fec0*/  LDSM.16.MT88.4 R28, [R189+0xc00] ;  /* 0x000c0000bd1c783b */ /* 0x000e680000004200 */
[----:B------:R2:W-:Y:S02]  /*fed0*/  MUFU.EX2 R172, R4 ;  /* 0x0000000400ac7308 */ /* 0x0005e40000000800 */
[C---:B------:R-:W-:Y:S08]  /*fee0*/  HMMA.16816.F32.BF16 R88, R12.reuse, R40, RZ ;  /* 0x000000280c58723c */ /* 0x040ff000000418ff */
[----:B------:R-:W-:Y:S01]  /*fef0*/  HMMA.16816.F32.BF16 R96, R12, R44, RZ ;  /* 0x0000002c0c60723c */ /* 0x000fe200000418ff */
[----:B--2---:R-:W-:-:S04]  /*ff00*/  FFMA.FTZ R4, R22, c[0x0][0x2d0], -R2 ;  /* 0x0000b40016047a23 */ /* 0x004fc80000010802 */
[----:B------:R2:W-:Y:S03]  /*ff10*/  MUFU.EX2 R175, R4 ;  /* 0x0000000400af7308 */ /* 0x0005e60000000800 */
[----:B------:R-:W-:Y:S01]  /*ff20*/  HMMA.16816.F32.BF16 R80, R12, R24, RZ ;  /* 0x000000180c50723c */ /* 0x000fe200000418ff */
[----:B--2---:R-:W-:-:S07]  /*ff30*/  FFMA.FTZ R4, R33, c[0x0][0x2d0], -R2 ;  /* 0x0000b40021047a23 */ /* 0x004fce0000010802 */
[-C--:B-1----:R-:W-:Y:S01]  /*ff40*/  HMMA.16816.F32.BF16 R76, R16, R28.reuse, RZ ;  /* 0x0000001c104c723c */ /* 0x082fe200000418ff */
[----:B------:R1:W-:Y:S07]  /*ff50*/  MUFU.EX2 R174, R4 ;  /* 0x0000000400ae7308 */ /* 0x0003ee0000000800 */
[----:B------:R-:W-:Y:S01]  /*ff60*/  HMMA.16816.F32.BF16 R72, R12, R28, RZ ;  /* 0x0000001c0c48723c */ /* 0x000fe200000418ff */
[----:B-1----:R-:W-:-:S04]  /*ff70*/  FFMA.FTZ R4, R32, c[0x0][0x2d0], -R2 ;  /* 0x0000b40020047a23 */ /* 0x002fc80000010802 */
[----:B------:R1:W2:Y:S02]  /*ff80*/  MUFU.EX2 R177, R4 ;  /* 0x0000000400b17308 */ /* 0x0002a40000000800 */
[--C-:B-1----:R-:W-:Y:S01]  /*ff90*/  FFMA.FTZ R4, R34, c[0x0][0x2d0], -R0.reuse ;  /* 0x0000b40022047a23 */ /* 0x102fe20000010800 */
[----:B--2---:R-:W-:Y:S01]  /*ffa0*/  F2FP.BF16.PACK_AB R6, R177, R174 ;  /* 0x000000aeb106723e */ /* 0x004fe200000010ff */
[----:B------:R-:W1:Y:S04]  /*ffb0*/  LDSM.16.MT88.4 R32, [R189+0x1c00] ;  /* 0x001c0000bd20783b */ /* 0x000e680000004200 */
[----:B------:R2:W-:Y:S02]  /*ffc0*/  MUFU.EX2 R164, R4 ;  /* 0x0000000400a47308 */ /* 0x0005e40000000800 */
[----:B--2---:R-:W-:-:S06]  /*ffd0*/  FFMA.FTZ R4, R7, c[0x0][0x2d0], -R0 ;  /* 0x0000b40007047a23 */ /* 0x004fcc0000010800 */
[----:B------:R2:W3:Y:S02]  /*ffe0*/  MUFU.EX2 R166, R4 ;  /* 0x0000000400a67308 */ /* 0x0004e40000000800 */
[----:B--2---:R-:W-:Y:S01]  /*fff0*/  FFMA.FTZ R4, R9, c[0x0][0x2d0], -R0 ;  /* 0x0000b40009047a23 */ /* 0x004fe20000010800 */
[----:B------:R-:W-:Y:S02]  /*10000*/  F2FP.BF16.PACK_AB R9, R180, R182 ;  /* 0x000000b6b409723e */ /* 0x000fe400000010ff */
[----:B---3--:R-:W-:-:S03]  /*10010*/  F2FP.BF16.PACK_AB R5, R166, R164 ;  /* 0x000000a4a605723e */ /* 0x008fc600000010ff */
[----:B------:R2:W-:Y:S02]  /*10020*/  MUFU.EX2 R165, R4 ;  /* 0x0000000400a57308 */ /* 0x0005e40000000800 */
[----:B--2---:R-:W-:Y:S01]  /*10030*/  FFMA.FTZ R4, R8, c[0x0][0x2d0], -R0 ;  /* 0x0000b40008047a23 */ /* 0x004fe20000010800 */
[----:B------:R-:W-:-:S05]  /*10040*/  F2FP.BF16.PACK_AB R8, R224, R234 ;  /* 0x000000eae008723e */ /* 0x000fca00000010ff */
[----:B------:R2:W3:Y:S02]  /*10050*/  MUFU.EX2 R168, R4 ;  /* 0x0000000400a87308 */ /* 0x0004e40000000800 */
[C---:B------:R-:W-:Y:S08]  /*10060*/  HMMA.16816.F32.BF16 R112, R8.reuse, R64, R76 ;  /* 0x000000400870723c */ /* 0x040ff0000004184c */
[----:B------:R-:W-:Y:S01]  /*10070*/  HMMA.16816.F32.BF16 R140, R8, R56, R108 ;  /* 0x00000038088c723c */ /* 0x000fe2000004186c */
[----:B--2---:R-:W-:-:S02]  /*10080*/  F2FP.BF16.PACK_AB R4, R175, R172 ;  /* 0x000000acaf04723e */ /* 0x004fc400000010ff */
[----:B---3--:R-:W-:-:S05]  /*10090*/  F2FP.BF16.PACK_AB R7, R168, R165 ;  /* 0x000000a5a807723e */ /* 0x008fca00000010ff */
[----:B------:R-:W-:Y:S08]  /*100a0*/  HMMA.16816.F32.BF16 R228, R8, R68, R84 ;  /* 0x0000004408e4723c */ /* 0x000ff00000041854 */
[----:B------:R-:W-:Y:S01]  /*100b0*/  HMMA.16816.F32.BF16 R72, R4, R64, R72 ;  /* 0x000000400448723c */ /* 0x000fe20000041848 */
[----:B------:R-:W-:Y:S02]  /*100c0*/  IMAD.MOV.U32 R29, RZ, RZ, R114 ;  /* 0x000000ffff1d7224 */ /* 0x000fe400078e0072 */
[----:B------:R-:W-:-:S05]  /*100d0*/  IMAD.MOV.U32 R28, RZ, RZ, R115 ;  /* 0x000000ffff1c7224 */ /* 0x000fca00078e0073 */
[C---:B------:R-:W-:Y:S08]  /*100e0*/  HMMA.16816.F32.BF16 R108, R12.reuse, R42, RZ ;  /* 0x0000002a0c6c723c */ /* 0x040ff000000418ff */
[C---:B------:R-:W-:Y:S08]  /*100f0*/  HMMA.16816.F32.BF16 R84, R12.reuse, R54, RZ ;  /* 0x000000360c54723c */ /* 0x040ff000000418ff */
[----:B------:R-:W-:Y:S01]  /*10100*/  HMMA.16816.F32.BF16 R76, R12, R62, RZ ;  /* 0x0000003e0c4c723c */ /* 0x000fe200000418ff */
[----:B------:R-:W-:-:S02]  /*10110*/  IMAD.MOV.U32 R25, RZ, RZ, R72 ;  /* 0x000000ffff197224 */ /* 0x000fc400078e0048 */
[----:B------:R-:W-:Y:S02]  /*10120*/  IMAD.MOV.U32 R24, RZ, RZ, R73 ;  /* 0x000000ffff187224 */ /* 0x000fe400078e0049 */
[----:B------:R-:W-:Y:S02]  /*10130*/  IMAD.MOV.U32 R22, RZ, RZ, R74 ;  /* 0x000000ffff167224 */ /* 0x000fe400078e004a */
[----:B------:R-:W-:Y:S01]  /*10140*/  IMAD.MOV.U32 R21, RZ, RZ, R75 ;  /* 0x000000ffff157224 */ /* 0x000fe200078e004b */
[----:B------:R-:W-:Y:S08]  /*10150*/  HMMA.16816.F32.BF16 R40, R16, R42, RZ ;  /* 0x0000002a1028723c */ /* 0x000ff000000418ff */
[-C--:B------:R-:W-:Y:S08]  /*10160*/  HMMA.16816.F32.BF16 R212, R8, R48.reuse, R92 ;  /* 0x0000003008d4723c */ /* 0x080ff0000004185c */
[C---:B------:R-:W-:Y:S07]  /*10170*/  HMMA.16816.F32.BF16 R156, R4.reuse, R48, R88 ;  /* 0x00000030049c723c */ /* 0x040fee0000041858 */
[----:B------:R-:W-:Y:S01]  /*10180*/  IMAD.MOV.U32 R48, RZ, RZ, R112 ;  /* 0x000000ffff307224 */ /* 0x000fe200078e0070 */
[----:B------:R-:W-:Y:S01]  /*10190*/  HMMA.16816.F32.BF16 R144, R4, R56, R96 ;  /* 0x000000380490723c */ /* 0x000fe20000041860 */
[----:B------:R-:W-:-:S07]  /*101a0*/  IMAD.MOV.U32 R49, RZ, RZ, R113 ;  /* 0x000000ffff317224 */ /* 0x000fce00078e0071 */
[----:B------:R-:W-:Y:S08]  /*101b0*/  HMMA.16816.F32.BF16 R220, R4, R68, R80 ;  /* 0x0000004404dc723c */ /* 0x000ff00000041850 */
[C---:B------:R-:W-:Y:S08]  /*101c0*/  HMMA.16816.F32.BF16 R88, R12.reuse, R52, RZ ;  /* 0x000000340c58723c */ /* 0x040ff000000418ff */
[C---:B------:R-:W-:Y:S08]  /*101d0*/  HMMA.16816.F32.BF16 R80, R12.reuse, R60, RZ ;  /* 0x0000003c0c50723c */ /* 0x040ff000000418ff */
[C---:B------:R-:W-:Y:S08]  /*101e0*/  HMMA.16816.F32.BF16 R112, R12.reuse, R46, RZ ;  /* 0x0000002e0c70723c */ /* 0x040ff000000418ff */
[C---:B------:R-:W-:Y:S08]  /*101f0*/  HMMA.16816.F32.BF16 R96, R12.reuse, R26, RZ ;  /* 0x0000001a0c60723c */ /* 0x040ff000000418ff */
[----:B------:R-:W-:Y:S08]  /*10200*/  HMMA.16816.F32.BF16 R92, R12, R30, RZ ;  /* 0x0000001e0c5c723c */ /* 0x000ff000000418ff */
[C---:B------:R-:W-:Y:S08]  /*10210*/  HMMA.16816.F32.BF16 R184, R4.reuse, R38, R84 ;  /* 0x0000002604b8723c */ /* 0x040ff00000041854 */
[C---:B------:R-:W-:Y:S01]  /*10220*/  HMMA.16816.F32.BF16 R148, R4.reuse, R50, R108 ;  /* 0x000000320494723c */ /* 0x040fe2000004186c */
[----:B------:R-:W-:Y:S07]  /*10230*/  LDSM.16.MT88.4 R108, [R188+0x1400] ;  /* 0x00140000bc6c783b */ /* 0x000fee0000004200 */
[----:B-1----:R-:W-:Y:S07]  /*10240*/  HMMA.16816.F32.BF16 R84, R4, R34, R76 ;  /* 0x000000220454723c */ /* 0x002fee000004184c */
[----:B------:R-:W-:Y:S01]  /*10250*/  IMAD.MOV.U32 R76, RZ, RZ, R25 ;  /* 0x000000ffff4c7224 */ /* 0x000fe200078e0019 */
[----:B------:R-:W-:Y:S01]  /*10260*/  HMMA.16816.F32.BF16 R40, R8, R50, R40 ;  /* 0x000000320828723c */ /* 0x000fe20000041828 */
[----:B------:R-:W-:-:S02]  /*10270*/  IMAD.MOV.U32 R77, RZ, RZ, R24 ;  /* 0x000000ffff4d7224 */ /* 0x000fc400078e0018 */
[----:B------:R-:W-:Y:S02]  /*10280*/  IMAD.MOV.U32 R79, RZ, RZ, R21 ;  /* 0x000000ffff4f7224 */ /* 0x000fe400078e0015 */
[----:B------:R-:W-:Y:S02]  /*10290*/  IMAD.MOV.U32 R78, RZ, RZ, R22 ;  /* 0x000000ffff4e7224 */ /* 0x000fe400078e0016 */
[----:B------:R-:W-:Y:S01]  /*102a0*/  IMAD.MOV.U32 R50, RZ, RZ, R29 ;  /* 0x000000ffff327224 */ /* 0x000fe200078e001d */
[----:B------:R-:W-:Y:S01]  /*102b0*/  HMMA.16816.F32.BF16 R72, R16, R52, RZ ;  /* 0x000000341048723c */ /* 0x000fe200000418ff */
[----:B------:R-:W-:-:S07]  /*102c0*/  IMAD.MOV.U32 R51, RZ, RZ, R28 ;  /* 0x000000ffff337224 */ /* 0x000fce00078e001c */
[C---:B------:R-:W-:Y:S08]  /*102d0*/  HMMA.16816.F32.BF16 R12, R16.reuse, R60, RZ ;  /* 0x0000003c100c723c */ /* 0x040ff000000418ff */
        /* <DEDUP_REMOVED lines=8> */
[C---:B------:R-:W-:Y:S08]  /*10360*/  HMMA.16816.F32.BF16 R112, R4.reuse, R58, R112 ;  /* 0x0000003a0470723c */ /* 0x040ff00000041870 */
[C---:B------:R-:W-:Y:S08]  /*10370*/  HMMA.16816.F32.BF16 R160, R4.reuse, R70, R96 ;  /* 0x0000004604a0723c */ /* 0x040ff00000041860 */
[----:B------:R-:W-:Y:S07]  /*10380*/  HMMA.16816.F32.BF16 R204, R4, R66, R92 ;  /* 0x0000004204cc723c */ /* 0x000fee000004185c */
[----:B------:R-:W-:Y:S01]  /*10390*/  FFMA.FTZ R4, R138, c[0x0][0x2d0], -R20 ;  /* 0x0000b4008a047a23 */ /* 0x000fe20000010814 */
[C---:B------:R-:W-:Y:S08]  /*103a0*/  HMMA.16816.F32.BF16 R216, R8.reuse, R32, R12 ;  /* 0x0000002008d8723c */ /* 0x040ff0000004180c */
[C---:B------:R-:W-:Y:S01]  /*103b0*/  HMMA.16816.F32.BF16 R32, R8.reuse, R34, R16 ;  /* 0x000000220820723c */ /* 0x040fe20000041810 */
[----:B------:R1:W-:Y:S06]  /*103c0*/  MUFU.EX2 R18, R4 ;  /* 0x0000000400127308 */ /* 0x0003ec0000000800 */
[----:B------:R-:W-:Y:S01]  /*103d0*/  FADD.FTZ R19, R121, R120 ;  /* 0x0000007879137221 */ /* 0x000fe20000010000 */
[----:B------:R-:W-:Y:S03]  /*103e0*/  HMMA.16816.F32.BF16 R208, R8, R36, R72 ;  /* 0x0000002408d0723c */ /* 0x000fe60000041848 */
[----:B------:R-:W-:-:S05]  /*103f0*/  FADD.FTZ R19, R178, R19 ;  /* 0x00000013b2137221 */ /* 0x000fca0000010000 */
[----:B------:R-:W-:Y:S01]  /*10400*/  HMMA.16816.F32.BF16 R44, R8, R58, R44 ;  /* 0x0000003a082c723c */ /* 0x000fe2000004182c */
[----:B-1----:R-:W-:-:S04]  /*10410*/  FFMA.FTZ R4, R137, c[0x0][0x2d0], -R20 ;  /* 0x0000b40089047a23 */ /* 0x002fc80000010814 */
[----:B------:R1:W2:Y:S03]  /*10420*/  MUFU.EX2 R17, R4 ;  /* 0x0000000400117308 */ /* 0x0002a60000000800 */
[C---:B------:R-:W-:Y:S08]  /*10430*/  HMMA.16816.F32.BF16 R24, R8.reuse, R70, R24 ;  /* 0x000000460818723c */ /* 0x040ff00000041818 */
[----:B------:R-:W-:Y:S01]  /*10440*/  HMMA.16816.F32.BF16 R28, R8, R66, R28 ;  /* 0x00000042081c723c */ /* 0x000fe2000004181c */
[----:B------:R-:W3:Y:S01]  /*10450*/  LDSM.16.MT88.4 R64, [R189+0x1400] ;  /* 0x00140000bd40783b */ /* 0x000ee20000004200 */
[----:B-1----:R-:W-:Y:S01]  /*10460*/  FFMA.FTZ R4, R136, c[0x0][0x2d0], -R20 ;  /* 0x0000b40088047a23 */ /* 0x002fe20000010814 */
[----:B--2---:R-:W-:-:S05]  /*10470*/  F2FP.BF16.PACK_AB R96, R17, R18 ;  /* 0x000000121160723e */ /* 0x004fca00000010ff */
[----:B------:R-:W-:Y:S01]  /*10480*/  HMMA.16816.F32.BF16 R36, R8, R38, R52 ;  /* 0x000000260824723c */ /* 0x000fe20000041834 */
[----:B------:R1:W-:Y:S02]  /*10490*/  MUFU.EX2 R21, R4 ;  /* 0x0000000400157308 */ /* 0x0003e40000000800 */
[----:B-1----:R-:W-:Y:S02]  /*104a0*/  FFMA.FTZ R4, R131, c[0x0][0x2d0], -R20 ;  /* 0x0000b40083047a23 */ /* 0x002fe40000010814 */
[----:B------:R-:W-:-:S04]  /*104b0*/  FADD.FTZ R20, R130, R129 ;  /* 0x0000008182147221 */ /* 0x000fc80000010000 */
[----:B------:R1:W2:Y:S01]  /*104c0*/  MUFU.EX2 R22, R4 ;  /* 0x0000000400167308 */ /* 0x0002a20000000800 */
[----:B------:R-:W-:Y:S02]  /*104d0*/  FADD.FTZ R20, R226, R20 ;  /* 0x00000014e2147221 */ /* 0x000fe40000010000 */
[----:B-1----:R-:W-:Y:S01]  /*104e0*/  FFMA.FTZ R4, R128, c[0x0][0x2d0], -R3 ;  /* 0x0000b40080047a23 */ /* 0x002fe20000010803 */
[----:B--2---:R-:W-:-:S04]  /*104f0*/  F2FP.BF16.PACK_AB R98, R22, R21 ;  /* 0x000000151662723e */ /* 0x004fc800000010ff */
[----:B------:R1:W-:Y:S02]  /*10500*/  MUFU.EX2 R16, R4 ;  /* 0x0000000400107308 */ /* 0x0003e40000000800 */
[----:B-1----:R-:W-:-:S06]  /*10510*/  FFMA.FTZ R4, R127, c[0x0][0x2d0], -R3 ;  /* 0x0000b4007f047a23 */ /* 0x002fcc0000010803 */
[----:B------:R1:W2:Y:S02]  /*10520*/  MUFU.EX2 R15, R4 ;  /* 0x00000004000f7308 */ /* 0x0002a40000000800 */
[--C-:B-1----:R-:W-:Y:S01]  /*10530*/  FFMA.FTZ R4, R126, c[0x0][0x2d0], -R3.reuse ;  /* 0x0000b4007e047a23 */ /* 0x102fe20000010803 */
[----:B--2---:R-:W-:Y:S01]  /*10540*/  F2FP.BF16.PACK_AB R97, R15, R16 ;  /* 0x000000100f61723e */ /* 0x004fe200000010ff */
[----:B------:R-:W-:-:S04]  /*10550*/  FFMA.FTZ R3, R125, c[0x0][0x2d0], -R3 ;  /* 0x0000b4007d037a23 */ /* 0x000fc80000010803 */
[----:B------:R1:W-:Y:S08]  /*10560*/  MUFU.EX2 R14, R4 ;  /* 0x00000004000e7308 */ /* 0x0003f00000000800 */
[----:B------:R2:W4:Y:S01]  /*10570*/  MUFU.EX2 R13, R3 ;  /* 0x00000003000d7308 */ /* 0x0005220000000800 */
[----:B-1----:R-:W-:Y:S01]  /*10580*/  LDSM.16.MT88.4 R4, [R189+0x2000] ;  /* 0x00200000bd04783b */ /* 0x002fe20000004200 */
[----:B--2---:R-:W-:Y:S01]  /*10590*/  FFMA.FTZ R3, R124, c[0x0][0x2d0], -R2 ;  /* 0x0000b4007c037a23 */ /* 0x004fe20000010802 */
[----:B----4-:R-:W-:-:S02]  /*105a0*/  F2FP.BF16.PACK_AB R99, R13, R14 ;  /* 0x0000000e0d63723e */ /* 0x010fc400000010ff */
[----:B------:R-:W1:Y:S03]  /*105b0*/  LDSM.16.MT88.4 R124, [R188+0x800] ;  /* 0x00080000bc7c783b */ /* 0x000e660000004200 */
[----:B------:R2:W-:Y:S02]  /*105c0*/  MUFU.EX2 R12, R3 ;  /* 0x00000003000c7308 */ /* 0x0005e40000000800 */
[C---:B---3--:R-:W-:Y:S08]  /*105d0*/  HMMA.16816.F32.BF16 R52, R96.reuse, R64, R48 ;  /* 0x000000406034723c */ /* 0x048ff00000041830 */
[----:B------:R-:W-:Y:S01]  /*105e0*/  HMMA.16816.F32.BF16 R68, R96, R80, R208 ;  /* 0x000000506044723c */ /* 0x000fe200000418d0 */
[----:B--2---:R-:W-:-:S06]  /*105f0*/  FFMA.FTZ R3, R123, c[0x0][0x2d0], -R2 ;  /* 0x0000b4007b037a23 */ /* 0x004fcc0000010802 */
[----:B------:R-:W-:Y:S01]  /*10600*/  IADD3 R209, R227, -0x2, RZ ;  /* 0xfffffffee3d17810 */ /* 0x000fe20007ffe0ff */
[----:B------:R2:W3:Y:S03]  /*10610*/  MUFU.EX2 R11, R3 ;  /* 0x00000003000b7308 */ /* 0x0004e60000000800 */
[----:B------:R-:W-:Y:S01]  /*10620*/  ISETP.GE.AND P0, PT, R209, R235, PT ;  /* 0x000000ebd100720c */ /* 0x000fe20003f06270 */
[--C-:B--2---:R-:W-:Y:S01]  /*10630*/  FFMA.FTZ R3, R122, c[0x0][0x2d0], -R2.reuse ;  /* 0x0000b4007a037a23 */ /* 0x104fe20000010802 */
[----:B---3--:R-:W-:Y:S01]  /*10640*/  F2FP.BF16.PACK_AB R92, R11, R12 ;  /* 0x0000000c0b5c723e */ /* 0x008fe200000010ff */
[----:B------:R-:W-:Y:S01]  /*10650*/  FFMA.FTZ R2, R119, c[0x0][0x2d0], -R2 ;  /* 0x0000b40077027a23 */ /* 0x000fe20000010802 */
[----:B-1----:R-:W-:Y:S01]  /*10660*/  HMMA.16816.F32.BF16 R128, R96, R124, R140 ;  /* 0x0000007c6080723c */ /* 0x002fe2000004188c */
[----:B------:R-:W-:Y:S08]  /*10670*/  MUFU.EX2 R10, R3 ;  /* 0x00000003000a7308 */ /* 0x000ff00000000800 */
[----:B------:R1:W2:Y:S02]  /*10680*/  MUFU.EX2 R9, R2 ;  /* 0x0000000200097308 */ /* 0x0002a40000000800 */
[----:B-1----:R-:W-:Y:S01]  /*10690*/  FFMA.FTZ R2, R118, c[0x0][0x2d0], -R0 ;  /* 0x0000b40076027a23 */ /* 0x002fe20000010800 */
[----:B--2---:R-:W-:-:S05]  /*106a0*/  F2FP.BF16.PACK_AB R94, R9, R10 ;  /* 0x0000000a095e723e */ /* 0x004fca00000010ff */
[----:B------:R1:W-:Y:S02]  /*106b0*/  MUFU.EX2 R8, R2 ;  /* 0x0000000200087308 */ /* 0x0003e40000000800 */
[----:B-1----:R-:W-:-:S06]  /*106c0*/  FFMA.FTZ R2, R103, c[0x0][0x2d0], -R0 ;  /* 0x0000b40067027a23 */ /* 0x002fcc0000010800 */
[----:B------:R1:W2:Y:S02]  /*106d0*/  MUFU.EX2 R3, R2 ;  /* 0x0000000200037308 */ /* 0x0002a40000000800 */
[--C-:B-1----:R-:W-:Y:S01]  /*106e0*/  FFMA.FTZ R2, R117, c[0x0][0x2d0], -R0.reuse ;  /* 0x0000b40075027a23 */ /* 0x102fe20000010800 */
[----:B--2---:R-:W-:Y:S01]  /*106f0*/  F2FP.BF16.PACK_AB R93, R3, R8 ;  /* 0x00000008035d723e */ /* 0x004fe200000010ff */
[----:B------:R-:W-:Y:S02]  /*10700*/  FFMA.FTZ R0, R116, c[0x0][0x2d0], -R0 ;  /* 0x0000b40074007a23 */ /* 0x000fe40000010800 */
[----:B------:R-:W1:Y:S02]  /*10710*/  LDSM.16.MT88.4 R116, [R189+0x800] ;  /* 0x00080000bd74783b */ /* 0x000e640000004200 */
[----:B------:R-:W-:Y:S08]  /*10720*/  MUFU.EX2 R2, R2 ;  /* 0x0000000200027308 */ /* 0x000ff00000000800 */
[----:B------:R-:W2:Y:S02]  /*10730*/  MUFU.EX2 R0, R0 ;  /* 0x0000000000007308 */ /* 0x000ea40000000800 */
[----:B--2---:R-:W-:-:S07]  /*10740*/  F2FP.BF16.PACK_AB R95, R0, R2 ;  /* 0x00000002005f723e */ /* 0x004fce00000010ff */
[C---:B------:R-:W-:Y:S08]  /*10750*/  HMMA.16816.F32.BF16 R136, R92.reuse, R124, R144 ;  /* 0x0000007c5c88723c */ /* 0x040ff00000041890 */
[C---:B-1----:R-:W-:Y:S08]  /*10760*/  HMMA.16816.F32.BF16 R144, R92.reuse, R116, R156 ;  /* 0x000000745c90723c */ /* 0x042ff0000004189c */
[C---:B------:R-:W-:Y:S08]  /*10770*/  HMMA.16816.F32.BF16 R56, R92.reuse, R64, R76 ;  /* 0x000000405c38723c */ /* 0x040ff0000004184c */
        /* <DEDUP_REMOVED lines=8> */
[----:B------:R-:W-:Y:S08]  /*10800*/  HMMA.16816.F32.BF16 R92, R92, R6, R84 ;  /* 0x000000065c5c723c */ /* 0x000ff00000041854 */
[C---:B------:R-:W-:Y:S07]  /*10810*/  HMMA.16816.F32.BF16 R84, R96.reuse, R4, R216 ;  /* 0x000000046054723c */ /* 0x040fee00000418d8 */
[----:B------:R-:W-:Y:S01]  /*10820*/  FADD.FTZ R4, R170, R167 ;  /* 0x000000a7aa047221 */ /* 0x000fe20000010000 */
[----:B------:R-:W-:Y:S01]  /*10830*/  HMMA.16816.F32.BF16 R112, R96, R108, R228 ;  /* 0x0000006c6070723c */ /* 0x000fe200000418e4 */
[----:B------:R-:W-:-:S02]  /*10840*/  FADD.FTZ R5, R173, R23 ;  /* 0x00000017ad057221 */ /* 0x000fc40000010000 */
[----:B------:R-:W-:Y:S02]  /*10850*/  FADD.FTZ R4, R169, R4 ;  /* 0x00000004a9047221 */ /* 0x000fe40000010000 */
[----:B------:R-:W-:Y:S02]  /*10860*/  FADD.FTZ R23, R179, R19 ;  /* 0x00000013b3177221 */ /* 0x000fe40000010000 */
[----:B------:R-:W-:Y:S01]  /*10870*/  FADD.FTZ R19, R171, R4 ;  /* 0x00000004ab137221 */ /* 0x000fe20000010000 */
[C---:B------:R-:W-:Y:S07]  /*10880*/  HMMA.16816.F32.BF16 R108, R96.reuse, R110, R24 ;  /* 0x0000006e606c723c */ /* 0x040fee0000041818 */
        /* <DEDUP_REMOVED lines=11> */
[----:B------:R-:W-:Y:S01]  /*10940*/  HMMA.16816.F32.BF16 R116, R96, R118, R40 ;  /* 0x000000766074723c */ /* 0x000fe20000041828 */
[----:B------:R-:W-:-:S04]  /*10950*/  FADD.FTZ R5, R183, R5 ;  /* 0x00000005b7057221 */ /* 0x000fc80000010000 */
[----:B------:R-:W-:-:S03]  /*10960*/  FADD.FTZ R5, R16, R5 ;  /* 0x0000000510057221 */ /* 0x000fc60000010000 */
[----:B------:R-:W-:Y:S01]  /*10970*/  HMMA.16816.F32.BF16 R64, R96, R66, R28 ;  /* 0x000000426040723c */ /* 0x000fe2000004181c */
[----:B------:R-:W-:-:S04]  /*10980*/  FADD.FTZ R5, R15, R5 ;  /* 0x000000050f057221 */ /* 0x000fc80000010000 */
[----:B------:R-:W-:-:S03]  /*10990*/  FADD.FTZ R5, R14, R5 ;  /* 0x000000050e057221 */ /* 0x000fc60000010000 */
[----:B------:R-:W-:Y:S01]  /*109a0*/  HMMA.16816.F32.BF16 R80, R96, R82, R36 ;  /* 0x000000526050723c */ /* 0x000fe20000041824 */
[----:B------:R-:W-:-:S07]  /*109b0*/  FADD.FTZ R217, R13, R5 ;  /* 0x000000050dd97221 */ /* 0x000fce0000010000 */
[----:B------:R-:W-:Y:S07]  /*109c0*/  HMMA.16816.F32.BF16 R96, R96, R6, R32 ;  /* 0x000000066060723c */ /* 0x000fee0000041820 */
[----:B------:R-:W-:Y:S02]  /*109d0*/  FADD.FTZ R7, R172, R20 ;  /* 0x00000014ac077221 */ /* 0x000fe40000010000 */
[----:B------:R-:W-:Y:S02]  /*109e0*/  FADD.FTZ R6, R164, R19 ;  /* 0x00000013a4067221 */ /* 0x000fe40000010000 */
[----:B------:R-:W-:-:S02]  /*109f0*/  FADD.FTZ R7, R175, R7 ;  /* 0x00000007af077221 */ /* 0x000fc40000010000 */
[----:B------:R-:W-:Y:S02]  /*10a00*/  FADD.FTZ R6, R166, R6 ;  /* 0x00000006a6067221 */ /* 0x000fe40000010000 */
[----:B------:R-:W-:Y:S02]  /*10a10*/  FADD.FTZ R7, R174, R7 ;  /* 0x00000007ae077221 */ /* 0x000fe40000010000 */
[----:B------:R-:W-:Y:S02]  /*10a20*/  FADD.FTZ R6, R165, R6 ;  /* 0x00000006a5067221 */ /* 0x000fe40000010000 */
        /* <DEDUP_REMOVED lines=13> */
[----:B------:R-:W-:Y:S01]  /*10b00*/  FADD.FTZ R237, R0, R2 ;  /* 0x0000000200ed7221 */ /* 0x000fe20000010000 */
[----:B------:R-:W-:Y:S05]  /*10b10*/  @!P0 BRA `(.L_x_262) ;  /* 0x00002db000008947 */ /* 0x000fea0003800000 */
[----:B------:R-:W1:Y:S01]  /*10b20*/  S2R R49, SR_TID.X ;  /* 0x0000000000317919 */ /* 0x000e620000002100 */
[----:B------:R-:W-:-:S02]  /*10b30*/  ISETP.GE.AND P5, PT, R240, c[0x0][0x1d4], PT ;  /* 0x00007500f0007a0c */ /* 0x000fc40003fa6270 */
[----:B------:R-:W-:Y:S02]  /*10b40*/  ISETP.GE.AND P4, PT, R252, c[0x0][0x1d4], PT ;  /* 0x00007500fc007a0c */ /* 0x000fe40003f86270 */
[----:B------:R-:W-:Y:S02]  /*10b50*/  ISETP.GE.AND P3, PT, R250, c[0x0][0x1d4], PT ;  /* 0x00007500fa007a0c */ /* 0x000fe40003f66270 */
[----:B-1----:R-:W-:Y:S02]  /*10b60*/  ISETP.GT.AND P0, PT, R49, 0x3f, PT ;  /* 0x0000003f3100780c */ /* 0x002fe40003f04270 */
.L_x_265:
[----:B------:R-:W-:Y:S04]  /*10b70*/  DEPBAR.LE SB0, 0x0 ;  /* 0x000080000000791a */ /* 0x000fe80000000000 */
[----:B------:R-:W-:Y:S01]  /*10b80*/  WARPSYNC 0xffffffff ;  /* 0xffffffff00007948 */ /* 0x000fe20003800000 */
[----:B------:R-:W-:Y:S01]  /*10b90*/  BAR.SYNC.DEFER_BLOCKING 0x0 ;  /* 0x0000000000007b1d */ /* 0x000fe20000010000 */
[----:B------:R-:W-:Y:S01]  /*10ba0*/  SHF.R.S32.HI R0, RZ, 0x1f, R209 ;  /* 0x0000001fff007819 */ /* 0x000fe200000114d1 */
[C---:B------:R-:W-:Y:S01]  /*10bb0*/  IMAD.WIDE.U32 R2, R209.reuse, c[0x0][0x208], RZ ;  /* 0x00008200d1027a25 */ /* 0x040fe200078e00ff */
        /* <DEDUP_REMOVED lines=135> */
[----:B---3--:R-:W-:Y:S09]  /*11430*/  FMUL.FTZ R2, R19, c[0x0][0x320] ;  /* 0x0000c80013027a20 */ /* 0x008ff20000410000 */
[----:B------:R-:W3:Y:S01]  /*11440*/  MUFU.TANH R172, R2 ;  /* 0x0000000200ac7308 */ /* 0x000ee20000002400 */
[----:B-1----:R-:W-:Y:S09]  /*11450*/  FMUL.FTZ R0, R6, c[0x0][0x320] ;  /* 0x0000c80006007a20 */ /* 0x002ff20000410000 */
[----:B------:R1:W1:Y:S01]  /*11460*/  MUFU.TANH R184, R0 ;  /* 0x0000000000b87308 */ /* 0x0002620000002400 */
[----:B-----5:R-:W-:Y:S09]  /*11470*/  FMUL.FTZ R3, R18, c[0x0][0x320] ;  /* 0x0000c80012037a20 */ /* 0x020ff20000410000 */
[----:B------:R-:W2:Y:S01]  /*11480*/  MUFU.TANH R166, R3 ;  /* 0x0000000300a67308 */ /* 0x000ea20000002400 */
[----:B-1----:R-:W-:Y:S02]  /*11490*/  FMUL.FTZ R0, R7, c[0x0][0x320] ;  /* 0x0000c80007007a20 */ /* 0x002fe40000410000 */
[----:B------:R-:W1:Y:S07]  /*114a0*/  LDSM.16.M88.4 R4, [R194] ;  /* 0x00000000c204783b */ /* 0x000e6e0000000200 */
[----:B------:R5:W1:Y:S02]  /*114b0*/  MUFU.TANH R185, R0 ;  /* 0x0000000000b97308 */ /* 0x000a640000002400 */
[----:B-----5:R-:W-:Y:S02]  /*114c0*/  FMUL.FTZ R0, R8, c[0x0][0x320] ;  /* 0x0000c80008007a20 */ /* 0x020fe40000410000 */
[----:B------:R-:W-:Y:S06]  /*114d0*/  FMUL.FTZ R8, R17, c[0x0][0x320] ;  /* 0x0000c80011087a20 */ /* 0x000fec0000410000 */
[----:B------:R5:W2:Y:S10]  /*114e0*/  MUFU.TANH R208, R0 ;  /* 0x0000000000d07308 */ /* 0x000ab40000002400 */
[----:B------:R2:W2:Y:S01]  /*114f0*/  MUFU.TANH R167, R8 ;  /* 0x0000000800a77308 */ /* 0x0004a20000002400 */
[-C--:B-1----:R-:W-:Y:S08]  /*11500*/  HMMA.16816.F32.BF16 R20, R168, R4.reuse, R20 ;  /* 0x00000004a814723c */ /* 0x082ff00000041814 */
[C---:B------:R-:W-:Y:S04]  /*11510*/  HMMA.16816.F32.BF16 R24, R176.reuse, R4, R24 ;  /* 0x00000004b018723c */ /* 0x040fe80000041818 */
[----:B-----5:R-:W-:Y:S03]  /*11520*/  FMUL.FTZ R0, R9, c[0x0][0x320] ;  /* 0x0000c80009007a20 */ /* 0x020fe60000410000 */
[----:B------:R-:W-:Y:S01]  /*11530*/  MOV R5, R105 ;  /* 0x0000006900057202 */ /* 0x000fe20000000f00 */
[-C--:B------:R-:W-:Y:S01]  /*11540*/  HMMA.16816.F32.BF16 R28, R176, R6.reuse, R28 ;  /* 0x00000006b01c723c */ /* 0x080fe2000004181c */
[----:B------:R1:W1:Y:S01]  /*11550*/  MUFU.TANH R206, R0 ;  /* 0x0000000000ce7308 */ /* 0x0002620000002400 */
[----:B--2---:R-:W2:Y:S06]  /*11560*/  LDSM.16.M88.4 R8, [R193] ;  /* 0x00000000c108783b */ /* 0x004eac0000000200 */
[C---:B------:R-:W-:Y:S01]  /*11570*/  HMMA.16816.F32.BF16 R32, R168.reuse, R6, R32 ;  /* 0x00000006a820723c */ /* 0x040fe20000041820 */
[----:B------:R-:W-:Y:S04]  /*11580*/  DEPBAR.LE SB0, 0x0 ;  /* 0x000080000000791a */ /* 0x000fe80000000000 */
[----:B------:R-:W-:Y:S03]  /*11590*/  BAR.SYNC.DEFER_BLOCKING 0x0 ;  /* 0x0000000000007b1d */ /* 0x000fe60000010000 */
[----:B------:R-:W-:Y:S04]  /*115a0*/  FMUL.FTZ R3, R27, c[0x0][0x320] ;  /* 0x0000c8001b037a20 */ /* 0x000fe80000410000 */
[----:B------:R-:W-:Y:S01]  /*115b0*/  FMUL.FTZ R4, R26, c[0x0][0x320] ;  /* 0x0000c8001a047a20 */ /* 0x000fe20000410000 */
[----:B------:R-:W2:Y:S03]  /*115c0*/  MUFU.TANH R212, R3 ;  /* 0x0000000300d47308 */ /* 0x000ea60000002400 */
[----:B------:R-:W-:Y:S02]  /*115d0*/  FMUL.FTZ R2, R28, c[0x0][0x320] ;  /* 0x0000c8001c027a20 */ /* 0x000fe40000410000 */
[----:B-1----:R-:W-:Y:S05]  /*115e0*/  FMUL.FTZ R0, R12, c[0x0][0x320] ;  /* 0x0000c8000c007a20 */ /* 0x002fea0000410000 */
[----:B------:R1:W1:Y:S10]  /*115f0*/  MUFU.TANH R187, R0 ;  /* 0x0000000000bb7308 */ /* 0x0002740000002400 */
[----:B------:R-:W3:Y:S01]  /*11600*/  MUFU.TANH R164, R2 ;  /* 0x0000000200a47308 */ /* 0x000ee20000002400 */
[-C--:B--2---:R-:W-:Y:S09]  /*11610*/  HMMA.16816.F32.BF16 R36, R168, R8.reuse, R36 ;  /* 0x00000008a824723c */ /* 0x084ff20000041824 */
[----:B------:R2:W2:Y:S03]  /*11620*/  MUFU.TANH R211, R4 ;  /* 0x0000000400d37308 */ /* 0x0004a60000002400 */
[----:B-1----:R-:W-:Y:S01]  /*11630*/  FMUL.FTZ R0, R13, c[0x0][0x320] ;  /* 0x0000c8000d007a20 */ /* 0x002fe20000410000 */
[C---:B------:R-:W-:Y:S06]  /*11640*/  HMMA.16816.F32.BF16 R40, R176.reuse, R8, R40 ;  /* 0x00000008b028723c */ /* 0x040fec0000041828 */
[----:B------:R1:W1:Y:S02]  /*11650*/  MUFU.TANH R202, R0 ;  /* 0x0000000000ca7308 */ /* 0x0002640000002400 */
[-C--:B------:R-:W-:Y:S08]  /*11660*/  HMMA.16816.F32.BF16 R44, R176, R10.reuse, R44 ;  /* 0x0000000ab02c723c */ /* 0x080ff0000004182c */
[----:B------:R-:W-:Y:S04]  /*11670*/  HMMA.16816.F32.BF16 R48, R168, R10, R48 ;  /* 0x0000000aa830723c */ /* 0x000fe80000041830 */
[----:B--2---:R-:W-:Y:S01]  /*11680*/  MOV R4, R106 ;  /* 0x0000006a00047202 */ /* 0x004fe20000000f00 */
[----:B-1----:R-:W-:Y:S04]  /*11690*/  FMUL.FTZ R0, R14, c[0x0][0x320] ;  /* 0x0000c8000e007a20 */ /* 0x002fe80000410000 */
[----:B------:R1:W2:Y:S11]  /*116a0*/  MUFU.TANH R204, R0 ;  /* 0x0000000000cc7308 */ /* 0x0002b60000002400 */
[----:B------:R-:W-:Y:S04]  /*116b0*/  @!UPT UIADD3 URZ, URZ, URZ, URZ ;  /* 0x0000003f3f3ff290 */ /* 0x000fe8000fffe03f */
[----:B------:R-:W-:Y:S02]  /*116c0*/  FMUL.FTZ R3, R48, c[0x0][0x320] ;  /* 0x0000c80030037a20 */ /* 0x000fe40000410000 */
[----:B------:R-:W-:Y:S04]  /*116d0*/  FMUL.FTZ R2, R49, c[0x0][0x320] ;  /* 0x0000c80031027a20 */ /* 0x000fe80000410000 */
[----:B------:R-:W2:Y:S01]  /*116e0*/  MUFU.TANH R14, R2 ;  /* 0x00000002000e7308 */ /* 0x000ea20000002400 */
[----:B-1----:R-:W-:Y:S09]  /*116f0*/  FMUL.FTZ R0, R15, c[0x0][0x320] ;  /* 0x0000c8000f007a20 */ /* 0x002ff20000410000 */
[----:B------:R-:W1:Y:S10]  /*11700*/  MUFU.TANH R15, R3 ;  /* 0x00000003000f7308 */ /* 0x000e740000002400 */
[----:B------:R5:W1:Y:S02]  /*11710*/  MUFU.TANH R205, R0 ;  /* 0x0000000000cd7308 */ /* 0x000a640000002400 */
[----:B-----5:R-:W-:Y:S08]  /*11720*/  FMUL.FTZ R0, R16, c[0x0][0x320] ;  /* 0x0000c80010007a20 */ /* 0x020ff00000410000 */
        /* <DEDUP_REMOVED lines=55> */
[----:B-----5:R-:W-:Y:S01]  /*11aa0*/  MOV R0, R107 ;  /* 0x0000006b00007202 */ /* 0x020fe20000000f00 */
[----:B------:R-:W-:-:S06]  /*11ab0*/  @!P2 BRA `(.L_x_264) ;  /* 0x000002a00000a947 */ /* 0x000fcc0003800000 */
[----:B-1234-:R-:W-:Y:S04]  /*11ac0*/  IADD3 R8, -R243, 0x30, RZ ;  /* 0x00000030f3087810 */ /* 0x01efe80007ffe1ff */
[----:B------:R-:W-:Y:S11]  /*11ad0*/  ISETP.GE.AND P1, PT, R8, 0x1, PT ;  /* 0x000000010800780c */ /* 0x000ff60003f26270 */
[----:B------:R-:W-:Y:S02]  /*11ae0*/  @!UPT UIADD3 URZ, URZ, URZ, URZ ;  /* 0x0000003f3f3ff290 */ /* 0x000fe4000fffe03f */
[----:B------:R-:W-:Y:S04]  /*11af0*/  @P1 IADD3 R2, R209, -0x1, RZ ;  /* 0xffffffffd1021810 */ /* 0x000fe80007ffe0ff */
[----:B------:R-:W-:Y:S01]  /*11b00*/  @P1 SHF.R.S32.HI R3, RZ, 0x1f, R2 ;  /* 0x0000001fff031819 */ /* 0x000fe20000011402 */
[C---:B------:R-:W-:Y:S04]  /*11b10*/  @P1 IMAD.WIDE.U32 R6, R2.reuse, c[0x0][0x1e0], RZ ;  /* 0x0000780002061a25 */ /* 0x040fe800078e00ff */
[----:B------:R-:W-:Y:S04]  /*11b20*/  @P1 IMAD R3, R3, c[0x0][0x1e0], RZ ;  /* 0x0000780003031a24 */ /* 0x000fe800078e02ff */
[----:B------:R-:W-:Y:S01]  /*11b30*/  @P1 IMAD R2, R2, c[0x0][0x1e4], R3 ;  /* 0x0000790002021a24 */ /* 0x000fe200078e0203 */
[----:B------:R-:W-:Y:S03]  /*11b40*/  @P1 MOV R3, R248 ;  /* 0x000000f800031202 */ /* 0x000fe60000000f00 */
[----:B------:R-:W-:Y:S02]  /*11b50*/  @P1 IMAD.IADD R7, R7, 0x1, R2 ;  /* 0x0000000107071824 */ /* 0x000fe400078e0202 */
[----:B------:R-:W-:Y:S02]  /*11b60*/  @P1 IMAD.MOV.U32 R2, RZ, RZ, R244 ;  /* 0x000000ffff021224 */ /* 0x000fe400078e00f4 */
[----:B------:R-:W-:Y:S02]  /*11b70*/  @P1 IMAD R7, R7, 0x30, RZ ;  /* 0x0000003007071824 */ /* 0x000fe400078e02ff */
[----:B------:R-:W-:Y:S04]  /*11b80*/  @P1 IMAD.WIDE.U32 R2, R6, 0x30, R2 ;  /* 0x0000003006021825 */ /* 0x000fe800078e0002 */
[----:B------:R-:W-:Y:S01]  /*11b90*/  @P1 IMAD.IADD R3, R3, 0x1, R7 ;  /* 0x0000000103031824 */ /* 0x000fe200078e0207 */
[C---:B------:R-:W-:Y:S04]  /*11ba0*/  @P1 LEA R6, P0, R2.reuse, c[0x0][0x1c8], 0x1 ;  /* 0x0000720002061a11 */ /* 0x040fe800078008ff */
[----:B------:R-:W-:Y:S02]  /*11bb0*/  @P1 LEA.HI.X R7, R2, c[0x0][0x1cc], R3, 0x1, P0 ;  /* 0x0000730002071a11 */ /* 0x000fe400000f0c03 */
[----:B------:R-:W-:Y:S03]  /*11bc0*/  ISETP.GE.AND P0, PT, R8, 0x21, PT ;  /* 0x000000210800780c */ /* 0x000fe60003f06270 */
[----:B------:R-:W-:Y:S01]  /*11bd0*/  @!PT LDS RZ, [RZ] ;  /* 0x00000000fffff984 */ /* 0x000fe20000000800 */
[----:B------:R-:W-:Y:S01]  /*11be0*/  @!PT LDS RZ, [RZ] ;  /* 0x00000000fffff984 */ /* 0x000fe20000000800 */
[----:B------:R-:W-:Y:S01]  /*11bf0*/  @!PT LDS RZ, [RZ] ;  /* 0x00000000fffff984 */ /* 0x000fe20000000800 */
[----:B------:R1:W-:Y:S05]  /*11c00*/  @P1 LDGSTS.E.BYPASS.LTC128B.128 [R201+0x3c80], [R6.64], !P3 ;  /* 0x03c8000006c91fae */ /* 0x0003ea000d901d46 */
[----:B------:R1:W-:Y:S05]  /*11c10*/  @P1 LDGSTS.E.BYPASS.LTC128B.128 [R201+0x4880], [R6.64+0x40], !P4 ;  /* 0x0488004006c91fae */ /* 0x0003ea000e101d46 */
[----:B------:R1:W-:Y:S01]  /*11c20*/  @P1 LDGSTS.E.BYPASS.LTC128B.128 [R201+0x5480], [R6.64+0x80], !P5 ;  /* 0x0548008006c91fae */ /* 0x0003e2000e901d46 */
[----:B------:R-:W-:Y:S01]  /*11c30*/  @P0 IADD3 R2, R209, -0x1, RZ ;  /* 0xffffffffd1020810 */ /* 0x000fe20007ffe0ff */
[----:B------:R-:W-:Y:S01]  /*11c40*/  @P0 IMAD.MOV.U32 R8, RZ, RZ, c[0x0][0x1e0] ;  /* 0x00007800ff080624 */ /* 0x000fe200078e00ff */
[----:B------:R-:W-:Y:S02]  /*11c50*/  @P0 MOV R9, 0x5 ;  /* 0x0000000500090802 */ /* 0x000fe40000000f00 */
[----:B------:R-:W-:Y:S02]  /*11c60*/  @P0 SHF.R.S32.HI R3, RZ, 0x1f, R2 ;  /* 0x0000001fff030819 */ /* 0x000fe40000011402 */
[C---:B------:R-:W-:Y:S01]  /*11c70*/  @P0 SHF.L.U64.HI R9, R8.reuse, R9, c[0x0][0x1e4] ;  /* 0x0000790008090619 */ /* 0x040fe20000010209 */
[----:B------:R-:W-:Y:S02]  /*11c80*/  @P0 IMAD.SHL.U32 R8, R8, 0x20, RZ ;  /* 0x0000002008080824 */ /* 0x000fe400078e00ff */
[----:B------:R-:W-:Y:S04]  /*11c90*/  @P0 IMAD R3, R3, c[0x0][0x1e0], RZ ;  /* 0x0000780003030a24 */ /* 0x000fe800078e02ff */
[C---:B------:R-:W-:Y:S02]  /*11ca0*/  @P0 IMAD R10, R2.reuse, c[0x0][0x1e4], R3 ;  /* 0x00007900020a0a24 */ /* 0x040fe400078e0203 */
[----:B------:R-:W-:Y:S05]  /*11cb0*/  @P0 IMAD.WIDE.U32 R2, R2, c[0x0][0x1e0], RZ ;  /* 0x0000780002020a25 */ /* 0x000fea00078e00ff */
[----:B------:R-:W-:Y:S01]  /*11cc0*/  @P0 IADD3 R10, R3, R10, RZ ;  /* 0x0000000a030a0210 */ /* 0x000fe20007ffe0ff */
[----:B------:R-:W-:Y:S04]  /*11cd0*/  @P0 IMAD.WIDE.U32 R2, R2, 0x30, R8 ;  /* 0x0000003002020825 */ /* 0x000fe800078e0008 */
[----:B------:R-:W-:Y:S01]  /*11ce0*/  @P0 IMAD R9, R10, 0x30, RZ ;  /* 0x000000300a090824 */ /* 0x000fe200078e02ff */
[----:B------:R-:W-:Y:S04]  /*11cf0*/  @P0 IADD3 R8, P6, R244, R2, RZ ;  /* 0x00000002f4080210 */ /* 0x000fe80007fde0ff */
[----:B------:R-:W-:Y:S02]  /*11d00*/  @P0 IADD3.X R3, R248, R9, R3, P6, !PT ;  /* 0x00000009f8030210 */ /* 0x000fe400037fe403 */
[C---:B------:R-:W-:Y:S04]  /*11d10*/  @P0 LEA R2, P6, R8.reuse, c[0x0][0x1c8], 0x1 ;  /* 0x0000720008020a11 */ /* 0x040fe800078c08ff */
[----:B------:R-:W-:Y:S05]  /*11d20*/  @P0 LEA.HI.X R3, R8, c[0x0][0x1cc], R3, 0x1, P6 ;  /* 0x0000730008030a11 */ /* 0x000fea00030f0c03 */
[----:B------:R1:W-:Y:S05]  /*11d30*/  @P0 LDGSTS.E.BYPASS.LTC128B.128 [R201+0x4480], [R2.64], !P3 ;  /* 0x0448000002c90fae */ /* 0x0003ea000d901d46 */
[----:B------:R1:W-:Y:S05]  /*11d40*/  @P0 LDGSTS.E.BYPASS.LTC128B.128 [R201+0x5080], [R2.64+0x40], !P4 ;  /* 0x0508004002c90fae */ /* 0x0003ea000e101d46 */
[----:B------:R1:W-:Y:S02]  /*11d50*/  @P0 LDGSTS.E.BYPASS.LTC128B.128 [R201+0x5c80], [R2.64+0x80], !P5 ;  /* 0x05c8008002c90fae */ /* 0x0003e4000e901d46 */
.L_x_264:
[----:B-1234-:R-:W-:Y:S05]  /*11d60*/  BSYNC B0 ;  /* 0x0000000000007941 */ /* 0x01efea0003800000 */
.L_x_263:
        /* <DEDUP_REMOVED lines=26> */
[----:B------:R-:W-:Y:S01]  /*11f10*/  FMNMX.FTZ R3, R174, R3, !PT ;  /* 0x00000003ae037209 */ /* 0x000fe20007810000 */
[----:B------:R-:W1:Y:S01]  /*11f20*/  SHFL.BFLY PT, R7, R2, 0x2, 0x1f ;  /* 0x0c401f0002077f89 */ /* 0x000e6200000e0000 */
        /* <DEDUP_REMOVED lines=8> */
[----:B------:R-:W-:Y:S02]  /*11fb0*/  IADD3 R209, R209, -0x1, RZ ;  /* 0xffffffffd1d17810 */ /* 0x000fe40007ffe0ff */
[----:B------:R-:W-:Y:S04]  /*11fc0*/  FMNMX.FTZ R3, R13, R3, !PT ;  /* 0x000000030d037209 */ /* 0x000fe80007810000 */
[----:B------:R-:W-:Y:S02]  /*11fd0*/  FMNMX.FTZ R3, R12, R3, !PT ;  /* 0x000000030c037209 */ /* 0x000fe40007810000 */
[----:B-1----:R-:W-:Y:S02]  /*11fe0*/  FMNMX.FTZ R2, R2, R7, !PT ;  /* 0x0000000702027209 */ /* 0x002fe40007810000 */
[----:B------:R-:W-:Y:S01]  /*11ff0*/  FMNMX.FTZ R7, R203, R104, !PT ;  /* 0x00000068cb077209 */ /* 0x000fe20007810000 */
[----:B------:R-:W1:Y:S03]  /*12000*/  SHFL.BFLY PT, R9, R3, 0x2, 0x1f ;  /* 0x0c401f0003097f89 */ /* 0x000e6600000e0000 */
[----:B------:R-:W-:Y:S04]  /*12010*/  FMNMX.FTZ R7, R207, R7, !PT ;  /* 0x00000007cf077209 */ /* 0x000fe80007810000 */
[----:B------:R-:W-:Y:S01]  /*12020*/  FMNMX.FTZ R7, R204, R7, !PT ;  /* 0x00000007cc077209 */ /* 0x000fe20007810000 */
[----:B------:R-:W2:Y:S03]  /*12030*/  SHFL.BFLY PT, R10, R2, 0x1, 0x1f ;  /* 0x0c201f00020a7f89 */ /* 0x000ea600000e0000 */
[----:B------:R-:W-:Y:S04]  /*12040*/  FMNMX.FTZ R7, R205, R7, !PT ;  /* 0x00000007cd077209 */ /* 0x000fe80007810000 */
[----:B------:R-:W-:Y:S02]  /*12050*/  FMNMX.FTZ R8, R211, R7, !PT ;  /* 0x00000007d3087209 */ /* 0x000fe40007810000 */
[----:B------:R-:W-:Y:S02]  /*12060*/  FMNMX.FTZ R7, R16, R6, !PT ;  /* 0x0000000610077209 */ /* 0x000fe40007810000 */
[----:B------:R-:W-:Y:S04]  /*12070*/  FMNMX.FTZ R6, R212, R8, !PT ;  /* 0x00000008d4067209 */ /* 0x000fe80007810000 */
[----:B------:R-:W-:Y:S02]  /*12080*/  FMNMX.FTZ R6, R214, R6, !PT ;  /* 0x00000006d6067209 */ /* 0x000fe40007810000 */
[----:B-1----:R-:W-:Y:S02]  /*12090*/  FMNMX.FTZ R3, R3, R9, !PT ;  /* 0x0000000903037209 */ /* 0x002fe40007810000 */
[----:B------:R-:W1:Y:S01]  /*120a0*/  SHFL.BFLY PT, R9, R7, 0x2, 0x1f ;  /* 0x0c401f0007097f89 */ /* 0x000e6200000e0000 */
[----:B--2---:R-:W-:Y:S02]  /*120b0*/  FMNMX.FTZ R107, R2, R10, !PT ;  /* 0x0000000a026b7209 */ /* 0x004fe40007810000 */
[----:B------:R-:W-:Y:S05]  /*120c0*/  FMNMX.FTZ R2, R213, R6, !PT ;  /* 0x00000006d5027209 */ /* 0x000fea0007810000 */
[----:B------:R-:W2:Y:S01]  /*120d0*/  SHFL.BFLY PT, R8, R3, 0x1, 0x1f ;  /* 0x0c201f0003087f89 */ /* 0x000ea200000e0000 */
[C---:B------:R-:W-:Y:S01]  /*120e0*/  FADD.FTZ R0, -R107.reuse, R0 ;  /* 0x000000006b007221 */ /* 0x040fe20000010100 */
[----:B------:R-:W-:Y:S01]  /*120f0*/  FMNMX.FTZ R6, R210, R2, !PT ;  /* 0x00000002d2067209 */ /* 0x000fe20007810000 */
[----:B------:R-:W-:Y:S02]  /*12100*/  FMUL.FTZ R10, R107, c[0x0][0x2d0] ;  /* 0x0000b4006b0a7a20 */ /* 0x000fe40000410000 */
[----:B------:R-:W-:Y:S01]  /*12110*/  FMUL.FTZ R2, R0, c[0x0][0x2d0] ;  /* 0x0000b40000027a20 */ /* 0x000fe20000410000 */
[----:B------:R-:W-:Y:S01]  /*12120*/  FMNMX.FTZ R0, R179, R6, !PT ;  /* 0x00000006b3007209 */ /* 0x000fe20007810000 */
[--C-:B------:R-:W-:Y:S02]  /*12130*/  FFMA.FTZ R176, R27, c[0x0][0x2d0], -R10.reuse ;  /* 0x0000b4001bb07a23 */ /* 0x100fe4000001080a */
[----:B------:R3:W4:Y:S01]  /*12140*/  MUFU.EX2 R6, R2 ;  /* 0x0000000200067308 */ /* 0x0007220000000800 */
[----:B------:R-:W-:Y:S01]  /*12150*/  FMNMX.FTZ R0, R103, R0, !PT ;  /* 0x0000000067007209 */ /* 0x000fe20007810000 */
[--C-:B------:R-:W-:Y:S02]  /*12160*/  FFMA.FTZ R11, R186, c[0x0][0x2d0], -R10.reuse ;  /* 0x0000b400ba0b7a23 */ /* 0x100fe4000001080a */
[--C-:B------:R-:W-:Y:S01]  /*12170*/  FFMA.FTZ R178, R182, c[0x0][0x2d0], -R10.reuse ;  /* 0x0000b400b6b27a23 */ /* 0x100fe2000001080a */
[----:B------:R-:W-:Y:S01]  /*12180*/  FMNMX.FTZ R0, R102, R0, !PT ;  /* 0x0000000066007209 */ /* 0x000fe20007810000 */
[--C-:B------:R-:W-:Y:S01]  /*12190*/  FFMA.FTZ R177, R180, c[0x0][0x2d0], -R10.reuse ;  /* 0x0000b400b4b17a23 */ /* 0x100fe2000001080a */
[----:B-1----:R-:W-:Y:S01]  /*121a0*/  FMNMX.FTZ R7, R7, R9, !PT ;  /* 0x0000000907077209 */ /* 0x002fe20007810000 */
[--C-:B------:R-:W-:Y:S02]  /*121b0*/  FFMA.FTZ R186, R15, c[0x0][0x2d0], -R10.reuse ;  /* 0x0000b4000fba7a23 */ /* 0x100fe4000001080a */
[----:B------:R-:W-:Y:S01]  /*121c0*/  MUFU.EX2 R223, R11 ;  /* 0x0000000b00df7308 */ /* 0x000fe20000000800 */
[----:B--2---:R-:W-:Y:S02]  /*121d0*/  FMNMX.FTZ R106, R3, R8, !PT ;  /* 0x00000008036a7209 */ /* 0x004fe40007810000 */
[----:B------:R-:W1:Y:S03]  /*121e0*/  SHFL.BFLY PT, R3, R0, 0x2, 0x1f ;  /* 0x0c401f0000037f89 */ /* 0x000e6600000e0000 */
[----:B------:R-:W-:Y:S04]  /*121f0*/  FMUL.FTZ R9, R106, c[0x0][0x2d0] ;  /* 0x0000b4006a097a20 */ /* 0x000fe80000410000 */
[----:B------:R-:W-:Y:S01]  /*12200*/  MUFU.EX2 R226, R177 ;  /* 0x000000b100e27308 */ /* 0x000fe20000000800 */
[--C-:B------:R-:W-:Y:S02]  /*12210*/  FFMA.FTZ R168, R25, c[0x0][0x2d0], -R9.reuse ;  /* 0x0000b40019a87a23 */ /* 0x100fe40000010809 */
[----:B---3--:R-:W-:Y:S02]  /*12220*/  FFMA.FTZ R2, R183, c[0x0][0x2d0], -R10 ;  /* 0x0000b400b7027a23 */ /* 0x008fe4000001080a */
[--C-:B------:R-:W-:Y:S02]  /*12230*/  FFMA.FTZ R183, R21, c[0x0][0x2d0], -R9.reuse ;  /* 0x0000b40015b77a23 */ /* 0x100fe40000010809 */
[--C-:B------:R-:W-:Y:S03]  /*12240*/  FFMA.FTZ R170, R175, c[0x0][0x2d0], -R9.reuse ;  /* 0x0000b400afaa7a23 */ /* 0x100fe60000010809 */
[----:B------:R2:W3:Y:S01]  /*12250*/  MUFU.EX2 R30, R2 ;  /* 0x00000002001e7308 */ /* 0x0004e20000000800 */
[--C-:B------:R-:W-:Y:S02]  /*12260*/  FFMA.FTZ R169, R174, c[0x0][0x2d0], -R9.reuse ;  /* 0x0000b400aea97a23 */ /* 0x100fe40000010809 */
[--C-:B------:R-:W-:Y:S02]  /*12270*/  FFMA.FTZ R180, R12, c[0x0][0x2d0], -R9.reuse ;  /* 0x0000b4000cb47a23 */ /* 0x100fe40000010809 */
[--C-:B------:R-:W-:Y:S02]  /*12280*/  FFMA.FTZ R182, R20, c[0x0][0x2d0], -R9.reuse ;  /* 0x0000b40014b67a23 */ /* 0x100fe40000010809 */
[C---:B----4-:R-:W-:Y:S02]  /*12290*/  FMUL.FTZ R21, R6.reuse, R121 ;  /* 0x0000007906157220 */ /* 0x050fe40000410000 */
[----:B------:R-:W-:Y:S01]  /*122a0*/  FMUL.FTZ R32, R6, R116 ;  /* 0x0000007406207220 */ /* 0x000fe20000410000 */
[----:B-1----:R-:W-:Y:S01]  /*122b0*/  FMNMX.FTZ R0, R0, R3, !PT ;  /* 0x0000000300007209 */ /* 0x002fe20007810000 */
[C---:B------:R-:W-:Y:S01]  /*122c0*/  FMUL.FTZ R33, R6.reuse, R117 ;  /* 0x0000007506217220 */ /* 0x040fe20000410000 */
[----:B------:R-:W-:Y:S01]  /*122d0*/  MUFU.EX2 R222, R170 ;  /* 0x000000aa00de7308 */ /* 0x000fe20000000800 */
[C---:B------:R-:W-:Y:S02]  /*122e0*/  FMUL.FTZ R36, R6.reuse, R112 ;  /* 0x0000007006247220 */ /* 0x040fe40000410000 */
[----:B------:R-:W1:Y:S01]  /*122f0*/  SHFL.BFLY PT, R3, R0, 0x1, 0x1f ;  /* 0x0c201f0000037f89 */ /* 0x000e6200000e0000 */
[C---:B------:R-:W-:Y:S02]  /*12300*/  FMUL.FTZ R37, R6.reuse, R113 ;  /* 0x0000007106257220 */ /* 0x040fe40000410000 */
[C---:B------:R-:W-:Y:S02]  /*12310*/  FMUL.FTZ R48, R6.reuse, R108 ;  /* 0x0000006c06307220 */ /* 0x040fe40000410000 */
[C---:B------:R-:W-:Y:S02]  /*12320*/  FMUL.FTZ R49, R6.reuse, R109 ;  /* 0x0000006d06317220 */ /* 0x040fe40000410000 */
[----:B------:R-:W-:Y:S01]  /*12330*/  FMUL.FTZ R52, R6, R52 ;  /* 0x0000003406347220 */ /* 0x000fe20000410000 */
[----:B------:R-:W-:Y:S01]  /*12340*/  MUFU.EX2 R224, R169 ;  /* 0x000000a900e07308 */ /* 0x000fe20000000800 */
[----:B--2---:R-:W-:Y:S01]  /*12350*/  FADD.FTZ R2, -R106, R4 ;  /* 0x000000046a027221 */ /* 0x004fe20000010100 */
[----:B---3--:R-:W-:Y:S01]  /*12360*/  F2FP.BF16.PACK_AB R108, R223, R30 ;  /* 0x0000001edf6c723e */ /* 0x008fe200000010ff */
[----:B------:R-:W2:Y:S01]  /*12370*/  SHFL.BFLY PT, R4, R7, 0x1, 0x1f ;  /* 0x0c201f0007047f89 */ /* 0x000ea200000e0000 */
[----:B------:R-:W-:Y:S02]  /*12380*/  FMUL.FTZ R53, R6, R53 ;  /* 0x0000003506357220 */ /* 0x000fe40000410000 */
[----:B------:R-:W-:Y:S02]  /*12390*/  FMUL.FTZ R2, R2, c[0x0][0x2d0] ;  /* 0x0000b40002027a20 */ /* 0x000fe40000410000 */
[C---:B------:R-:W-:Y:S02]  /*123a0*/  FMUL.FTZ R64, R6.reuse, R64 ;  /* 0x0000004006407220 */ /* 0x040fe40000410000 */
[----:B------:R3:W4:Y:S01]  /*123b0*/  MUFU.EX2 R8, R2 ;  /* 0x0000000200087308 */ /* 0x0007220000000800 */
[C---:B------:R-:W-:Y:S02]  /*123c0*/  FMUL.FTZ R65, R6.reuse, R65 ;  /* 0x0000004106417220 */ /* 0x040fe40000410000 */
[C---:B------:R-:W-:Y:S02]  /*123d0*/  FMUL.FTZ R68, R6.reuse, R68 ;  /* 0x0000004406447220 */ /* 0x040fe40000410000 */
[----:B------:R-:W-:Y:S01]  /*123e0*/  FMUL.FTZ R69, R6, R69 ;  /* 0x0000004506457220 */ /* 0x000fe20000410000 */
[----:B-1----:R-:W-:Y:S01]  /*123f0*/  FMNMX.FTZ R3, R0, R3, !PT ;  /* 0x0000000300037209 */ /* 0x002fe20007810000 */
[--C-:B------:R-:W-:Y:S02]  /*12400*/  FFMA.FTZ R0, R172, c[0x0][0x2d0], -R9.reuse ;  /* 0x0000b400ac007a23 */ /* 0x100fe40000010809 */
[--C-:B------:R-:W-:Y:S01]  /*12410*/  FFMA.FTZ R172, R26, c[0x0][0x2d0], -R10.reuse ;  /* 0x0000b4001aac7a23 */ /* 0x100fe2000001080a */
[----:B------:R-:W-:Y:S01]  /*12420*/  MUFU.EX2 R227, R176 ;  /* 0x000000b000e37308 */ /* 0x000fe20000000800 */
[C---:B------:R-:W-:Y:S02]  /*12430*/  FMUL.FTZ R80, R6.reuse, R80 ;  /* 0x0000005006507220 */ /* 0x040fe40000410000 */
[C---:B------:R-:W-:Y:S02]  /*12440*/  FMUL.FTZ R81, R6.reuse, R81 ;  /* 0x0000005106517220 */ /* 0x040fe40000410000 */
[C---:B------:R-:W-:Y:S01]  /*12450*/  FMUL.FTZ R20, R6.reuse, R120 ;  /* 0x0000007806147220 */ /* 0x040fe20000410000 */
[----:B--2---:R-:W-:Y:S01]  /*12460*/  FMNMX.FTZ R105, R7, R4, !PT ;  /* 0x0000000407697209 */ /* 0x004fe20007810000 */
[----:B------:R-:W-:Y:S03]  /*12470*/  FFMA.FTZ R4, R181, c[0x0][0x2d0], -R10 ;  /* 0x0000b400b5047a23 */ /* 0x000fe6000001080a */
[----:B------:R1:W-:Y:S01]  /*12480*/  MUFU.EX2 R238, R0 ;  /* 0x0000000000ee7308 */ /* 0x0003e20000000800 */
[--C-:B------:R-:W-:Y:S02]  /*12490*/  FFMA.FTZ R181, R13, c[0x0][0x2d0], -R9.reuse ;  /* 0x0000b4000db57a23 */ /* 0x100fe40000010809 */
[----:B------:R-:W-:Y:S02]  /*124a0*/  FMUL.FTZ R84, R6, R84 ;  /* 0x0000005406547220 */ /* 0x000fe40000410000 */
[--C-:B---3--:R-:W-:Y:S02]  /*124b0*/  FFMA.FTZ R2, R184, c[0x0][0x2d0], -R9.reuse ;  /* 0x0000b400b8027a23 */ /* 0x108fe40000010809 */
[C---:B----4-:R-:W-:Y:S02]  /*124c0*/  FMUL.FTZ R50, R8.reuse, R110 ;  /* 0x0000006e08327220 */ /* 0x050fe40000410000 */
[----:B------:R-:W-:Y:S01]  /*124d0*/  FMUL.FTZ R51, R8, R111 ;  /* 0x0000006f08337220 */ /* 0x000fe20000410000 */
[----:B------:R2:W-:Y:S01]  /*124e0*/  MUFU.EX2 R220, R4 ;  /* 0x0000000400dc7308 */ /* 0x0005e20000000800 */
[C---:B------:R-:W-:Y:S02]  /*124f0*/  FMUL.FTZ R85, R6.reuse, R85 ;  /* 0x0000005506557220 */ /* 0x040fe40000410000 */
[C---:B------:R-:W-:Y:S02]  /*12500*/  FMUL.FTZ R96, R6.reuse, R96 ;  /* 0x0000006006607220 */ /* 0x040fe40000410000 */
[----:B------:R-:W-:Y:S02]  /*12510*/  FMUL.FTZ R97, R6, R97 ;  /* 0x0000006106617220 */ /* 0x000fe40000410000 */
[C---:B------:R-:W-:Y:S02]  /*12520*/  FMUL.FTZ R34, R8.reuse, R118 ;  /* 0x0000007608227220 */ /* 0x040fe40000410000 */
[C---:B------:R-:W-:Y:S01]  /*12530*/  FMUL.FTZ R35, R8.reuse, R119 ;  /* 0x0000007708237220 */ /* 0x040fe20000410000 */
[----:B------:R3:W-:Y:S01]  /*12540*/  MUFU.EX2 R29, R2 ;  /* 0x00000002001d7308 */ /* 0x0007e20000000800 */
[C---:B------:R-:W-:Y:S01]  /*12550*/  FMUL.FTZ R38, R8.reuse, R114 ;  /* 0x0000007208267220 */ /* 0x040fe20000410000 */
[----:B------:R-:W-:Y:S01]  /*12560*/  LDSM.16.MT88.4 R116, [R188+0xc00] ;  /* 0x000c0000bc74783b */ /* 0x000fe20000004200 */
[----:B------:R-:W-:Y:S02]  /*12570*/  FMUL.FTZ R39, R8, R115 ;  /* 0x0000007308277220 */ /* 0x000fe40000410000 */
[C---:B-1----:R-:W-:Y:S02]  /*12580*/  FADD.FTZ R0, -R3.reuse, R104 ;  /* 0x0000006803007221 */ /* 0x042fe40000010100 */
[----:B------:R-:W-:Y:S02]  /*12590*/  FMUL.FTZ R104, R3, c[0x0][0x2d0] ;  /* 0x0000b40003687a20 */ /* 0x000fe40000410000 */
[----:B------:R-:W-:Y:S01]  /*125a0*/  FMUL.FTZ R0, R0, c[0x0][0x2d0] ;  /* 0x0000b40000007a20 */ /* 0x000fe20000410000 */
[----:B------:R-:W-:Y:S01]  /*125b0*/  MUFU.EX2 R229, R172 ;  /* 0x000000ac00e57308 */ /* 0x000fe20000000800 */
[----:B------:R-:W-:Y:S02]  /*125c0*/  FFMA.FTZ R7, R203, c[0x0][0x2d0], -R104 ;  /* 0x0000b400cb077a23 */ /* 0x000fe40000010868 */
[----:B------:R-:W-:Y:S02]  /*125d0*/  FMUL.FTZ R54, R8, R54 ;  /* 0x0000003608367220 */ /* 0x000fe40000410000 */
[--C-:B--2---:R-:W-:Y:S02]  /*125e0*/  FFMA.FTZ R4, R167, c[0x0][0x2d0], -R10.reuse ;  /* 0x0000b400a7047a23 */ /* 0x104fe4000001080a */
[--C-:B------:R-:W-:Y:S02]  /*125f0*/  FFMA.FTZ R167, R24, c[0x0][0x2d0], -R9.reuse ;  /* 0x0000b40018a77a23 */ /* 0x100fe40000010809 */
[----:B------:R-:W1:Y:S01]  /*12600*/  LDSM.16.MT88.4 R24, [R188] ;  /* 0x00000000bc18783b */ /* 0x000e620000004200 */
[----:B------:R-:W2:Y:S01]  /*12610*/  MUFU.EX2 R240, R4 ;  /* 0x0000000400f07308 */ /* 0x000ea20000000800 */
[C---:B------:R-:W-:Y:S02]  /*12620*/  FMUL.FTZ R55, R8.reuse, R55 ;  /* 0x0000003708377220 */ /* 0x040fe40000410000 */
[C---:B------:R-:W-:Y:S02]  /*12630*/  FMUL.FTZ R66, R8.reuse, R66 ;  /* 0x0000004208427220 */ /* 0x040fe40000410000 */
[--C-:B---3--:R-:W-:Y:S02]  /*12640*/  FFMA.FTZ R2, R185, c[0x0][0x2d0], -R9.reuse ;  /* 0x0000b400b9027a23 */ /* 0x108fe40000010809 */
[C---:B------:R-:W-:Y:S02]  /*12650*/  FMUL.FTZ R67, R8.reuse, R67 ;  /* 0x0000004308437220 */ /* 0x040fe40000410000 */
[C---:B------:R-:W-:Y:S01]  /*12660*/  FMUL.FTZ R70, R8.reuse, R70 ;  /* 0x0000004608467220 */ /* 0x040fe20000410000 */
[----:B------:R-:W3:Y:S01]  /*12670*/  MUFU.EX2 R218, R2 ;  /* 0x0000000200da7308 */ /* 0x000ee20000000800 */
[C---:B------:R-:W-:Y:S02]  /*12680*/  FMUL.FTZ R71, R8.reuse, R71 ;  /* 0x0000004708477220 */ /* 0x040fe40000410000 */
[C---:B------:R-:W-:Y:S02]  /*12690*/  FMUL.FTZ R82, R8.reuse, R82 ;  /* 0x0000005208527220 */ /* 0x040fe40000410000 */
[----:B------:R-:W-:Y:S02]  /*126a0*/  FMUL.FTZ R83, R8, R83 ;  /* 0x0000005308537220 */ /* 0x000fe40000410000 */
[----:B------:R-:W-:Y:S02]  /*126b0*/  FFMA.FTZ R185, R14, c[0x0][0x2d0], -R10 ;  /* 0x0000b4000eb97a23 */ /* 0x000fe4000001080a */
[C---:B------:R-:W-:Y:S01]  /*126c0*/  FMUL.FTZ R86, R8.reuse, R86 ;  /* 0x0000005608567220 */ /* 0x040fe20000410000 */
[----:B------:R-:W4:Y:S01]  /*126d0*/  MUFU.EX2 R0, R0 ;  /* 0x0000000000007308 */ /* 0x000f220000000800 */
[C---:B------:R-:W-:Y:S02]  /*126e0*/  FMUL.FTZ R87, R8.reuse, R87 ;  /* 0x0000005708577220 */ /* 0x040fe40000410000 */
[----:B------:R-:W-:Y:S01]  /*126f0*/  FMUL.FTZ R98, R8, R98 ;  /* 0x0000006208627220 */ /* 0x000fe20000410000 */
[----:B--2---:R-:W-:Y:S01]  /*12700*/  F2FP.BF16.PACK_AB R110, R240, R220 ;  /* 0x000000dcf06e723e */ /* 0x004fe200000010ff */
[----:B------:R-:W-:Y:S02]  /*12710*/  FFMA.FTZ R4, R166, c[0x0][0x2d0], -R9 ;  /* 0x0000b400a6047a23 */ /* 0x000fe40000010809 */
[--C-:B------:R-:W-:Y:S02]  /*12720*/  FFMA.FTZ R9, R205, c[0x0][0x2d0], -R104.reuse ;  /* 0x0000b400cd097a23 */ /* 0x100fe40000010868 */
[----:B------:R-:W-:Y:S01]  /*12730*/  FMUL.FTZ R99, R8, R99 ;  /* 0x0000006308637220 */ /* 0x000fe20000410000 */
[----:B------:R-:W2:Y:S01]  /*12740*/  MUFU.EX2 R239, R4 ;  /* 0x0000000400ef7308 */ /* 0x000ea20000000800 */
[--C-:B------:R-:W-:Y:S02]  /*12750*/  FFMA.FTZ R120, R211, c[0x0][0x2d0], -R104.reuse ;  /* 0x0000b400d3787a23 */ /* 0x100fe40000010868 */
[----:B------:R-:W-:Y:S01]  /*12760*/  FFMA.FTZ R103, R103, c[0x0][0x2d0], -R104 ;  /* 0x0000b40067677a23 */ /* 0x000fe20000010868 */
[----:B---3--:R-:W-:Y:S01]  /*12770*/  F2FP.BF16.PACK_AB R109, R218, R29 ;  /* 0x0000001dda6d723e */ /* 0x008fe200000010ff */
[C---:B------:R-:W-:Y:S04]  /*12780*/  FADD.FTZ R2, -R105.reuse, R5 ;  /* 0x0000000569027221 */ /* 0x040fe80000010100 */
[----:B------:R-:W-:Y:S01]  /*12790*/  FMUL.FTZ R2, R2, c[0x0][0x2d0] ;  /* 0x0000b40002027a20 */ /* 0x000fe20000410000 */
[----:B------:R-:W-:Y:S01]  /*127a0*/  MUFU.EX2 R230, R9 ;  /* 0x0000000900e67308 */ /* 0x000fe20000000800 */
[C---:B----4-:R-:W-:Y:S02]  /*127b0*/  FMUL.FTZ R11, R0.reuse, R139 ;  /* 0x0000008b000b7220 */ /* 0x050fe40000410000 */
[C---:B------:R-:W-:Y:S02]  /*127c0*/  FMUL.FTZ R14, R0.reuse, R142 ;  /* 0x0000008e000e7220 */ /* 0x040fe40000410000 */
[C---:B------:R-:W-:Y:S05]  /*127d0*/  FMUL.FTZ R15, R0.reuse, R143 ;  /* 0x0000008f000f7220 */ /* 0x040fea0000410000 */
[----:B------:R-:W3:Y:S01]  /*127e0*/  MUFU.EX2 R2, R2 ;  /* 0x0000000200027308 */ /* 0x000ee20000000800 */
[C---:B------:R-:W-:Y:S02]  /*127f0*/  FMUL.FTZ R31, R0.reuse, R151 ;  /* 0x00000097001f7220 */ /* 0x040fe40000410000 */
[----:B------:R-:W-:Y:S01]  /*12800*/  FMUL.FTZ R46, R0, R162 ;  /* 0x000000a2002e7220 */ /* 0x000fe20000410000 */
[----:B--2---:R-:W-:Y:S01]  /*12810*/  F2FP.BF16.PACK_AB R111, R238, R239 ;  /* 0x000000efee6f723e */ /* 0x004fe200000010ff */
[----:B------:R-:W-:Y:S02]  /*12820*/  FMUL.FTZ R4, R105, c[0x0][0x2d0] ;  /* 0x0000b40069047a20 */ /* 0x000fe40000410000 */
[----:B------:R-:W-:Y:S02]  /*12830*/  FMUL.FTZ R47, R0, R163 ;  /* 0x000000a3002f7220 */ /* 0x000fe40000410000 */
[--C-:B------:R-:W-:Y:S01]  /*12840*/  FFMA.FTZ R5, R208, c[0x0][0x2d0], -R4.reuse ;  /* 0x0000b400d0057a23 */ /* 0x100fe20000010804 */
[----:B------:R-:W-:Y:S01]  /*12850*/  MUFU.EX2 R225, R168 ;  /* 0x000000a800e17308 */ /* 0x000fe20000000800 */
[--C-:B------:R-:W-:Y:S02]  /*12860*/  FFMA.FTZ R175, R19, c[0x0][0x2d0], -R4.reuse ;  /* 0x0000b40013af7a23 */ /* 0x100fe40000010804 */
[--C-:B------:R-:W-:Y:S02]  /*12870*/  FFMA.FTZ R174, R18, c[0x0][0x2d0], -R4.reuse ;  /* 0x0000b40012ae7a23 */ /* 0x100fe40000010804 */
[--C-:B------:R-:W-:Y:S02]  /*12880*/  FFMA.FTZ R184, R17, c[0x0][0x2d0], -R4.reuse ;  /* 0x0000b40011b87a23 */ /* 0x100fe40000010804 */
[----:B------:R-:W-:Y:S02]  /*12890*/  FMUL.FTZ R17, R6, R125 ;  /* 0x0000007d06117220 */ /* 0x000fe40000410000 */
[--C-:B------:R-:W-:Y:S01]  /*128a0*/  FFMA.FTZ R203, R16, c[0x0][0x2d0], -R4.reuse ;  /* 0x0000b40010cb7a23 */ /* 0x100fe20000010804 */
[----:B------:R2:W-:Y:S01]  /*128b0*/  MUFU.EX2 R208, R5 ;  /* 0x0000000500d07308 */ /* 0x0005e20000000800 */
[----:B------:R-:W-:Y:S02]  /*128c0*/  FMUL.FTZ R16, R6, R124 ;  /* 0x0000007c06107220 */ /* 0x000fe40000410000 */
[--C-:B------:R-:W-:Y:S02]  /*128d0*/  FFMA.FTZ R166, R173, c[0x0][0x2d0], -R4.reuse ;  /* 0x0000b400ada67a23 */ /* 0x100fe40000010804 */
[--C-:B------:R-:W-:Y:S02]  /*128e0*/  FFMA.FTZ R165, R165, c[0x0][0x2d0], -R4.reuse ;  /* 0x0000b400a5a57a23 */ /* 0x100fe40000010804 */
[--C-:B------:R-:W-:Y:S02]  /*128f0*/  FFMA.FTZ R171, R164, c[0x0][0x2d0], -R4.reuse ;  /* 0x0000b400a4ab7a23 */ /* 0x100fe40000010804 */
[----:B------:R-:W-:Y:S01]  /*12900*/  FFMA.FTZ R173, R28, c[0x0][0x2d0], -R4 ;  /* 0x0000b4001cad7a23 */ /* 0x000fe20000010804 */
[----:B------:R-:W-:Y:S01]  /*12910*/  MUFU.EX2 R228, R167 ;  /* 0x000000a700e47308 */ /* 0x000fe20000000800 */
[----:B------:R-:W-:Y:S02]  /*12920*/  FFMA.FTZ R164, R6, R216, R30 ;  /* 0x000000d806a47223 */ /* 0x000fe4000001001e */
[C---:B------:R-:W-:Y:S02]  /*12930*/  FMUL.FTZ R18, R8.reuse, R126 ;  /* 0x0000007e08127220 */ /* 0x040fe40000410000 */
[----:B------:R-:W-:Y:S02]  /*12940*/  FMUL.FTZ R19, R8, R127 ;  /* 0x0000007f08137220 */ /* 0x000fe40000410000 */
[C---:B---3--:R-:W-:Y:S01]  /*12950*/  FMUL.FTZ R9, R2.reuse, R137 ;  /* 0x0000008902097220 */ /* 0x048fe20000410000 */
[----:B------:R-:W-:Y:S01]  /*12960*/  LDSM.16.MT88.4 R124, [R188+0x1000] ;  /* 0x00100000bc7c783b */ /* 0x000fe20000004200 */
[C---:B------:R-:W-:Y:S01]  /*12970*/  FMUL.FTZ R12, R2.reuse, R140 ;  /* 0x0000008c020c7220 */ /* 0x040fe20000410000 */
[----:B------:R-:W-:Y:S01]  /*12980*/  MUFU.EX2 R219, R166 ;  /* 0x000000a600db7308 */ /* 0x000fe20000000800 */
[C---:B------:R-:W-:Y:S02]  /*12990*/  FMUL.FTZ R13, R2.reuse, R141 ;  /* 0x0000008d020d7220 */ /* 0x040fe40000410000 */
[----:B------:R-:W-:Y:S02]  /*129a0*/  FMUL.FTZ R28, R2, R148 ;  /* 0x00000094021c7220 */ /* 0x000fe40000410000 */
[--C-:B--2---:R-:W-:Y:S02]  /*129b0*/  FFMA.FTZ R5, R206, c[0x0][0x2d0], -R4.reuse ;  /* 0x0000b400ce057a23 */ /* 0x104fe40000010804 */
[----:B------:R-:W-:Y:S02]  /*129c0*/  FMUL.FTZ R30, R0, R150 ;  /* 0x00000096001e7220 */ /* 0x000fe40000410000 */
[C---:B------:R-:W-:Y:S01]  /*129d0*/  FMUL.FTZ R44, R2.reuse, R160 ;  /* 0x000000a0022c7220 */ /* 0x040fe20000410000 */
[----:B------:R-:W2:Y:S01]  /*129e0*/  MUFU.EX2 R215, R5 ;  /* 0x0000000500d77308 */ /* 0x000ea20000000800 */
[C---:B------:R-:W-:Y:S02]  /*129f0*/  FMUL.FTZ R45, R2.reuse, R161 ;  /* 0x000000a1022d7220 */ /* 0x040fe40000410000 */
[C---:B------:R-:W-:Y:S02]  /*12a00*/  FMUL.FTZ R56, R2.reuse, R56 ;  /* 0x0000003802387220 */ /* 0x040fe40000410000 */
[----:B------:R-:W-:Y:S02]  /*12a10*/  FMUL.FTZ R57, R2, R57 ;  /* 0x0000003902397220 */ /* 0x000fe40000410000 */
[C---:B------:R-:W-:Y:S02]  /*12a20*/  FMUL.FTZ R58, R0.reuse, R58 ;  /* 0x0000003a003a7220 */ /* 0x040fe40000410000 */
[----:B------:R-:W-:Y:S01]  /*12a30*/  FMUL.FTZ R59, R0, R59 ;  /* 0x0000003b003b7220 */ /* 0x000fe20000410000 */
[----:B------:R3:W-:Y:S01]  /*12a40*/  MUFU.EX2 R206, R7 ;  /* 0x0000000700ce7308 */ /* 0x0007e20000000800 */
[C---:B------:R-:W-:Y:S02]  /*12a50*/  FMUL.FTZ R60, R2.reuse, R60 ;  /* 0x0000003c023c7220 */ /* 0x040fe40000410000 */
[----:B------:R-:W-:Y:S02]  /*12a60*/  FMUL.FTZ R61, R2, R61 ;  /* 0x0000003d023d7220 */ /* 0x000fe40000410000 */
[C---:B------:R-:W-:Y:S02]  /*12a70*/  FMUL.FTZ R62, R0.reuse, R62 ;  /* 0x0000003e003e7220 */ /* 0x040fe40000410000 */
[----:B------:R-:W-:Y:S02]  /*12a80*/  FMUL.FTZ R63, R0, R63 ;  /* 0x0000003f003f7220 */ /* 0x000fe40000410000 */
[C---:B------:R-:W-:Y:S01]  /*12a90*/  FMUL.FTZ R72, R2.reuse, R72 ;  /* 0x0000004802487220 */ /* 0x040fe20000410000 */
[----:B------:R-:W-:Y:S01]  /*12aa0*/  MUFU.EX2 R221, R165 ;  /* 0x000000a500dd7308 */ /* 0x000fe20000000800 */
[----:B------:R-:W-:Y:S02]  /*12ab0*/  FMUL.FTZ R73, R2, R73 ;  /* 0x0000004902497220 */ /* 0x000fe40000410000 */
[----:B------:R-:W-:Y:S01]  /*12ac0*/  FMUL.FTZ R74, R0, R74 ;  /* 0x0000004a004a7220 */ /* 0x000fe20000410000 */
[----:B--2---:R-:W-:Y:S01]  /*12ad0*/  F2FP.BF16.PACK_AB R112, R215, R208 ;  /* 0x000000d0d770723e */ /* 0x004fe200000010ff */
[----:B------:R-:W-:Y:S02]  /*12ae0*/  FFMA.FTZ R5, R187, c[0x0][0x2d0], -R4 ;  /* 0x0000b400bb057a23 */ /* 0x000fe40000010804 */
[----:B------:R-:W-:Y:S02]  /*12af0*/  FFMA.FTZ R187, R22, c[0x0][0x2d0], -R10 ;  /* 0x0000b40016bb7a23 */ /* 0x000fe4000001080a */
[----:B------:R-:W-:Y:S01]  /*12b00*/  FMUL.FTZ R22, R8, R122 ;  /* 0x0000007a08167220 */ /* 0x000fe20000410000 */
[----:B------:R2:W-:Y:S01]  /*12b10*/  MUFU.EX2 R234, R5 ;  /* 0x0000000500ea7308 */ /* 0x0005e20000000800 */
[----:B------:R-:W-:Y:S02]  /*12b20*/  FMUL.FTZ R75, R0, R75 ;  /* 0x0000004b004b7220 */ /* 0x000fe40000410000 */
[----:B------:R-:W-:Y:S02]  /*12b30*/  FMUL.FTZ R76, R2, R76 ;  /* 0x0000004c024c7220 */ /* 0x000fe40000410000 */
[----:B---3--:R-:W-:Y:S02]  /*12b40*/  FFMA.FTZ R7, R204, c[0x0][0x2d0], -R104 ;  /* 0x0000b400cc077a23 */ /* 0x008fe40000010868 */
[----:B------:R-:W-:Y:S02]  /*12b50*/  FMUL.FTZ R77, R2, R77 ;  /* 0x0000004d024d7220 */ /* 0x000fe40000410000 */
[C---:B------:R-:W-:Y:S01]  /*12b60*/  FMUL.FTZ R78, R0.reuse, R78 ;  /* 0x0000004e004e7220 */ /* 0x040fe20000410000 */
[----:B------:R-:W3:Y:S01]  /*12b70*/  MUFU.EX2 R231, R7 ;  /* 0x0000000700e77308 */ /* 0x000ee20000000800 */
[----:B------:R-:W-:Y:S02]  /*12b80*/  FMUL.FTZ R79, R0, R79 ;  /* 0x0000004f004f7220 */ /* 0x000fe40000410000 */
[C---:B------:R-:W-:Y:S02]  /*12b90*/  FMUL.FTZ R88, R2.reuse, R88 ;  /* 0x0000005802587220 */ /* 0x040fe40000410000 */
[----:B------:R-:W-:Y:S02]  /*12ba0*/  FMUL.FTZ R89, R2, R89 ;  /* 0x0000005902597220 */ /* 0x000fe40000410000 */
[C---:B------:R-:W-:Y:S02]  /*12bb0*/  FMUL.FTZ R90, R0.reuse, R90 ;  /* 0x0000005a005a7220 */ /* 0x040fe40000410000 */
[----:B------:R-:W-:Y:S01]  /*12bc0*/  FMUL.FTZ R91, R0, R91 ;  /* 0x0000005b005b7220 */ /* 0x000fe20000410000 */
[----:B------:R-:W-:Y:S01]  /*12bd0*/  MUFU.EX2 R216, R171 ;  /* 0x000000ab00d87308 */ /* 0x000fe20000000800 */
[C---:B------:R-:W-:Y:S02]  /*12be0*/  FMUL.FTZ R92, R2.reuse, R92 ;  /* 0x0000005c025c7220 */ /* 0x040fe40000410000 */
[----:B------:R-:W-:Y:S02]  /*12bf0*/  FMUL.FTZ R93, R2, R93 ;  /* 0x0000005d025d7220 */ /* 0x000fe40000410000 */
[----:B--2---:R-:W-:Y:S02]  /*12c00*/  FFMA.FTZ R5, R202, c[0x0][0x2d0], -R4 ;  /* 0x0000b400ca057a23 */ /* 0x004fe40000010804 */
[----:B------:R-:W-:Y:S02]  /*12c10*/  FMUL.FTZ R4, R6, R128 ;  /* 0x0000008006047220 */ /* 0x000fe40000410000 */
[----:B------:R-:W-:Y:S01]  /*12c20*/  FFMA.FTZ R202, R23, c[0x0][0x2d0], -R10 ;  /* 0x0000b40017ca7a23 */ /* 0x000fe2000001080a */
[----:B------:R2:W4:Y:S01]  /*12c30*/  MUFU.EX2 R236, R5 ;  /* 0x0000000500ec7308 */ /* 0x0005220000000800 */
[----:B------:R-:W-:Y:S02]  /*12c40*/  FMUL.FTZ R23, R8, R123 ;  /* 0x0000007b08177220 */ /* 0x000fe40000410000 */
[----:B------:R-:W-:Y:S01]  /*12c50*/  FMUL.FTZ R10, R0, R138 ;  /* 0x0000008a000a7220 */ /* 0x000fe20000410000 */
[----:B---3--:R-:W-:Y:S01]  /*12c60*/  F2FP.BF16.PACK_AB R115, R230, R231 ;  /* 0x000000e7e673723e */ /* 0x008fe200000010ff */
[----:B------:R-:W-:Y:S02]  /*12c70*/  FMUL.FTZ R7, R8, R131 ;  /* 0x0000008308077220 */ /* 0x000fe40000410000 */
[C---:B------:R-:W-:Y:S02]  /*12c80*/  FMUL.FTZ R94, R0.reuse, R94 ;  /* 0x0000005e005e7220 */ /* 0x040fe40000410000 */
[----:B------:R-:W-:Y:S01]  /*12c90*/  FMUL.FTZ R95, R0, R95 ;  /* 0x0000005f005f7220 */ /* 0x000fe20000410000 */
[----:B------:R-:W-:Y:S01]  /*12ca0*/  MUFU.EX2 R211, R173 ;  /* 0x000000ad00d37308 */ /* 0x000fe20000000800 */
[--C-:B------:R-:W-:Y:S09]  /*12cb0*/  FFMA.FTZ R128, R210, c[0x0][0x2d0], -R104.reuse ;  /* 0x0000b400d2807a23 */ /* 0x100ff20000010868 */
[----:B------:R-:W-:Y:S01]  /*12cc0*/  MUFU.EX2 R177, R128 ;  /* 0x0000008000b17308 */ /* 0x000fe20000000800 */
[--C-:B--2---:R-:W-:Y:S01]  /*12cd0*/  FFMA.FTZ R5, R207, c[0x0][0x2d0], -R104.reuse ;  /* 0x0000b400cf057a23 */ /* 0x104fe20000010868 */
[----:B----4-:R-:W-:Y:S08]  /*12ce0*/  F2FP.BF16.PACK_AB R114, R236, R234 ;  /* 0x000000eaec72723e */ /* 0x010ff000000010ff */
[----:B------:R2:W3:Y:S10]  /*12cf0*/  MUFU.EX2 R204, R5 ;  /* 0x0000000500cc7308 */ /* 0x0004f40000000800 */
[----:B------:R-:W-:Y:S10]  /*12d00*/  MUFU.EX2 R187, R187 ;  /* 0x000000bb00bb7308 */ /* 0x000ff40000000800 */
[----:B------:R-:W-:Y:S01]  /*12d10*/  MUFU.EX2 R183, R183 ;  /* 0x000000b700b77308 */ /* 0x000fe20000000800 */
[----:B--2---:R-:W-:Y:S01]  /*12d20*/  FMUL.FTZ R5, R6, R129 ;  /* 0x0000008106057220 */ /* 0x004fe20000410000 */
[----:B---3--:R-:W-:Y:S01]  /*12d30*/  F2FP.BF16.PACK_AB R113, R204, R206 ;  /* 0x000000cecc71723e */ /* 0x008fe200000010ff */
[C---:B------:R-:W-:Y:S02]  /*12d40*/  FMUL.FTZ R6, R8.reuse, R130 ;  /* 0x0000008208067220 */ /* 0x040fe40000410000 */
[----:B------:R-:W-:Y:S02]  /*12d50*/  FFMA.FTZ R129, R179, c[0x0][0x2d0], -R104 ;  /* 0x0000b400b3817a23 */ /* 0x000fe40000010868 */
[----:B------:R-:W-:Y:S03]  /*12d60*/  FFMA.FTZ R130, R8, R217, R29 ;  /* 0x000000d908827223 */ /* 0x000fe6000001001d */
[----:B------:R-:W-:Y:S01]  /*12d70*/  MUFU.EX2 R179, R202 ;  /* 0x000000ca00b37308 */ /* 0x000fe20000000800 */
[C---:B------:R-:W-:Y:S01]  /*12d80*/  FMUL.FTZ R8, R2.reuse, R136 ;  /* 0x0000008802087220 */ /* 0x040fe20000410000 */
[-C--:B-1----:R-:W-:Y:S05]  /*12d90*/  HMMA.16816.F32.BF16 R4, R108, R24.reuse, R4 ;  /* 0x000000186c04723c */ /* 0x082fea0000041804 */
[----:B------:R-:W-:Y:S02]  /*12da0*/  FMUL.FTZ R29, R2, R149 ;  /* 0x00000095021d7220 */ /* 0x000fe40000410000 */
[----:B------:R-:W-:Y:S01]  /*12db0*/  FADD.FTZ R131, R218, R130 ;  /* 0x00000082da837221 */ /* 0x000fe20000010000 */
[C---:B------:R-:W-:Y:S01]  /*12dc0*/  HMMA.16816.F32.BF16 R8, R112.reuse, R24, R8 ;  /* 0x000000187008723c */ /* 0x040fe20000041808 */
[----:B------:R1:W-:Y:S06]  /*12dd0*/  MUFU.EX2 R217, R120 ;  /* 0x0000007800d97308 */ /* 0x0003ec0000000800 */
[C---:B------:R-:W-:Y:S01]  /*12de0*/  FMUL.FTZ R24, R2.reuse, R144 ;  /* 0x0000009002187220 */ /* 0x040fe20000410000 */
[-C--:B------:R-:W-:Y:S03]  /*12df0*/  HMMA.16816.F32.BF16 R12, R112, R26.reuse, R12 ;  /* 0x0000001a700c723c */ /* 0x080fe6000004180c */
[----:B------:R-:W-:Y:S01]  /*12e00*/  MUFU.EX2 R136, R178 ;  /* 0x000000b200887308 */ /* 0x000fe20000000800 */
[----:B------:R-:W-:Y:S04]  /*12e10*/  FMUL.FTZ R25, R2, R145 ;  /* 0x0000009102197220 */ /* 0x000fe80000410000 */
[C---:B------:R-:W-:Y:S05]  /*12e20*/  HMMA.16816.F32.BF16 R16, R108.reuse, R26, R16 ;  /* 0x0000001a6c10723c */ /* 0x040fea0000041810 */
[----:B------:R-:W2:Y:S02]  /*12e30*/  MUFU.EX2 R176, R129 ;  /* 0x0000008100b07308 */ /* 0x000ea40000000800 */
[C---:B------:R-:W-:Y:S01]  /*12e40*/  FMUL.FTZ R26, R0.reuse, R146 ;  /* 0x00000092001a7220 */ /* 0x040fe20000410000 */
[-C--:B------:R-:W-:Y:S04]  /*12e50*/  HMMA.16816.F32.BF16 R20, R108, R40.reuse, R20 ;  /* 0x000000286c14723c */ /* 0x080fe80000041814 */
[----:B------:R-:W-:Y:S02]  /*12e60*/  FMUL.FTZ R27, R0, R147 ;  /* 0x00000093001b7220 */ /* 0x000fe40000410000 */
[----:B-1----:R-:W-:Y:S01]  /*12e70*/  FFMA.FTZ R120, R212, c[0x0][0x2d0], -R104 ;  /* 0x0000b400d4787a23 */ /* 0x002fe20000010868 */
[----:B------:R-:W1:Y:S04]  /*12e80*/  MUFU.EX2 R182, R182 ;  /* 0x000000b600b67308 */ /* 0x000e680000000800 */
[C---:B------:R-:W-:Y:S06]  /*12e90*/  HMMA.16816.F32.BF16 R24, R112.reuse, R40, R24 ;  /* 0x000000287018723c */ /* 0x040fec0000041818 */
[----:B------:R3:W-:Y:S01]  /*12ea0*/  MUFU.EX2 R212, R120 ;  /* 0x0000007800d47308 */ /* 0x0007e20000000800 */
[C---:B------:R-:W-:Y:S01]  /*12eb0*/  FMUL.FTZ R40, R2.reuse, R156 ;  /* 0x0000009c02287220 */ /* 0x040fe20000410000 */
[-C--:B------:R-:W-:Y:S04]  /*12ec0*/  HMMA.16816.F32.BF16 R28, R112, R42.reuse, R28 ;  /* 0x0000002a701c723c */ /* 0x080fe8000004181c */
[----:B------:R-:W-:Y:S01]  /*12ed0*/  FMUL.FTZ R41, R2, R157 ;  /* 0x0000009d02297220 */ /* 0x000fe20000410000 */
[----:B--2---:R-:W-:Y:S01]  /*12ee0*/  F2FP.BF16.PACK_AB R169, R176, R177 ;  /* 0x000000b1b0a9723e */ /* 0x004fe200000010ff */
[----:B------:R-:W-:Y:S02]  /*12ef0*/  FFMA.FTZ R2, R2, R235, R208 ;  /* 0x000000eb02027223 */ /* 0x000fe400000100d0 */
[C---:B------:R-:W-:Y:S01]  /*12f00*/  HMMA.16816.F32.BF16 R32, R108.reuse, R42, R32 ;  /* 0x0000002a6c20723c */ /* 0x040fe20000041820 */
[----:B------:R-:W-:Y:S03]  /*12f10*/  MUFU.EX2 R186, R186 ;  /* 0x000000ba00ba7308 */ /* 0x000fe60000000800 */
[----:B-1----:R-:W-:Y:S01]  /*12f20*/  F2FP.BF16.PACK_AB R165, R182, R183 ;  /* 0x000000b7b6a5723e */ /* 0x002fe200000010ff */
[----:B------:R-:W-:Y:S02]  /*12f30*/  FADD.FTZ R130, R215, R2 ;  /* 0x00000002d7827221 */ /* 0x000fe40000010000 */
[C---:B------:R-:W-:Y:S01]  /*12f40*/  FMUL.FTZ R42, R0.reuse, R158 ;  /* 0x0000009e002a7220 */ /* 0x040fe20000410000 */
[-C--:B------:R-:W-:Y:S03]  /*12f50*/  HMMA.16816.F32.BF16 R36, R108, R116.reuse, R36 ;  /* 0x000000746c24723c */ /* 0x080fe60000041824 */
[----:B------:R-:W1:Y:S01]  /*12f60*/  MUFU.EX2 R202, R185 ;  /* 0x000000b900ca7308 */ /* 0x000e620000000800 */
[C---:B------:R-:W-:Y:S01]  /*12f70*/  FMUL.FTZ R43, R0.reuse, R159 ;  /* 0x0000009f002b7220 */ /* 0x040fe20000410000 */
[----:B---3--:R-:W-:Y:S01]  /*12f80*/  LDSM.16.MT88.4 R120, [R189+0x400] ;  /* 0x00040000bd78783b */ /* 0x008fe20000004200 */
[----:B------:R-:W-:Y:S05]  /*12f90*/  FFMA.FTZ R0, R0, R237, R206 ;  /* 0x000000ed00007223 */ /* 0x000fea00000100ce */
[C---:B------:R-:W-:Y:S02]  /*12fa0*/  HMMA.16816.F32.BF16 R40, R112.reuse, R116, R40 ;  /* 0x000000747028723c */ /* 0x040fe40000041828 */
[----:B------:R-:W-:Y:S02]  /*12fb0*/  MUFU.EX2 R181, R181 ;  /* 0x000000b500b57308 */ /* 0x000fe40000000800 */
[----:B------:R-:W-:Y:S04]  /*12fc0*/  FADD.FTZ R0, R204, R0 ;  /* 0x00000000cc007221 */ /* 0x000fe80000010000 */
[-C--:B------:R-:W-:Y:S04]  /*12fd0*/  HMMA.16816.F32.BF16 R44, R112, R118.reuse, R44 ;  /* 0x00000076702c723c */ /* 0x080fe8000004182c */
[----:B------:R-:W2:Y:S01]  /*12fe0*/  MUFU.EX2 R185, R180 ;  /* 0x000000b400b97308 */ /* 0x000ea20000000800 */
[----:B------:R-:W-:Y:S03]  /*12ff0*/  FADD.FTZ R0, R231, R0 ;  /* 0x00000000e7007221 */ /* 0x000fe60000010000 */
[C---:B------:R-:W-:Y:S01]  /*13000*/  HMMA.16816.F32.BF16 R48, R108.reuse, R118, R48 ;  /* 0x000000766c30723c */ /* 0x040fe20000041830 */
[----:B------:R-:W3:Y:S03]  /*13010*/  LDSM.16.MT88.4 R116, [R189+0xc00] ;  /* 0x000c0000bd74783b */ /* 0x000ee60000004200 */
[----:B-1----:R-:W-:Y:S02]  /*13020*/  F2FP.BF16.PACK_AB R166, R202, R186 ;  /* 0x000000bacaa6723e */ /* 0x002fe400000010ff */
[----:B------:R1:W-:Y:S10]  /*13030*/  MUFU.EX2 R173, R103 ;  /* 0x0000006700ad7308 */ /* 0x0003f40000000800 */
[----:B------:R-:W-:Y:S01]  /*13040*/  MUFU.EX2 R178, R175 ;  /* 0x000000af00b27308 */ /* 0x000fe20000000800 */
[----:B--2---:R-:W-:Y:S09]  /*13050*/  F2FP.BF16.PACK_AB R167, R185, R181 ;  /* 0x000000b5b9a7723e */ /* 0x004ff200000010ff */
[----:B------:R-:W2:Y:S01]  /*13060*/  MUFU.EX2 R180, R174 ;  /* 0x000000ae00b47308 */ /* 0x000ea20000000800 */
[----:B-1----:R-:W-:Y:S04]  /*13070*/  FADD.FTZ R103, R234, R130 ;  /* 0x00000082ea677221 */ /* 0x002fe80000010000 */
[----:B------:R-:W-:Y:S05]  /*13080*/  FADD.FTZ R103, R236, R103 ;  /* 0x00000067ec677221 */ /* 0x000fea0000010000 */
[----:B------:R-:W-:Y:S01]  /*13090*/  MUFU.EX2 R175, R184 ;  /* 0x000000b800af7308 */ /* 0x000fe20000000800 */
[-C--:B---3--:R-:W-:Y:S09]  /*130a0*/  HMMA.16816.F32.BF16 R52, R108, R116.reuse, R52 ;  /* 0x000000746c34723c */ /* 0x088ff20000041834 */
[----:B------:R-:W1:Y:S01]  /*130b0*/  MUFU.EX2 R174, R203 ;  /* 0x000000cb00ae7308 */ /* 0x000e620000000800 */
[C---:B------:R-:W-:Y:S04]  /*130c0*/  HMMA.16816.F32.BF16 R56, R112.reuse, R116, R56 ;  /* 0x000000747038723c */ /* 0x040fe80000041838 */
[----:B--2---:R-:W-:Y:S04]  /*130d0*/  F2FP.BF16.PACK_AB R168, R180, R178 ;  /* 0x000000b2b4a8723e */ /* 0x004fe800000010ff */
[-C--:B------:R-:W-:Y:S08]  /*130e0*/  HMMA.16816.F32.BF16 R60, R112, R118.reuse, R60 ;  /* 0x00000076703c723c */ /* 0x080ff0000004183c */
[C---:B------:R-:W-:Y:S01]  /*130f0*/  HMMA.16816.F32.BF16 R64, R108.reuse, R118, R64 ;  /* 0x000000766c40723c */ /* 0x040fe20000041840 */
[----:B------:R-:W2:Y:S03]  /*13100*/  LDSM.16.MT88.4 R116, [R188+0x1800] ;  /* 0x00180000bc74783b */ /* 0x000ea60000004200 */
[----:B-1----:R-:W-:Y:S04]  /*13110*/  F2FP.BF16.PACK_AB R170, R174, R175 ;  /* 0x000000afaeaa723e */ /* 0x002fe800000010ff */
[-C--:B--2---:R-:W-:Y:S08]  /*13120*/  HMMA.16816.F32.BF16 R68, R108, R116.reuse, R68 ;  /* 0x000000746c44723c */ /* 0x084ff00000041844 */
[C---:B------:R-:W-:Y:S08]  /*13130*/  HMMA.16816.F32.BF16 R72, R112.reuse, R116, R72 ;  /* 0x000000747048723c */ /* 0x040ff00000041848 */
[-C--:B------:R-:W-:Y:S08]  /*13140*/  HMMA.16816.F32.BF16 R76, R112, R118.reuse, R76 ;  /* 0x00000076704c723c */ /* 0x080ff0000004184c */
[C---:B------:R-:W-:Y:S01]  /*13150*/  HMMA.16816.F32.BF16 R80, R108.reuse, R118, R80 ;  /* 0x000000766c50723c */ /* 0x040fe20000041850 */
[----:B------:R-:W1:Y:S07]  /*13160*/  LDSM.16.MT88.4 R116, [R189+0x1800] ;  /* 0x00180000bd74783b */ /* 0x000e6e0000004200 */
[-C--:B-1----:R-:W-:Y:S08]  /*13170*/  HMMA.16816.F32.BF16 R84, R108, R116.reuse, R84 ;  /* 0x000000746c54723c */ /* 0x082ff00000041854 */
[C---:B------:R-:W-:Y:S07]  /*13180*/  HMMA.16816.F32.BF16 R88, R112.reuse, R116, R88 ;  /* 0x000000747058723c */ /* 0x040fee0000041858 */
[--C-:B------:R-:W-:Y:S01]  /*13190*/  FFMA.FTZ R116, R214, c[0x0][0x2d0], -R104.reuse ;  /* 0x0000b400d6747a23 */ /* 0x100fe20000010868 */
[-C--:B------:R-:W-:Y:S01]  /*131a0*/  HMMA.16816.F32.BF16 R92, R112, R118.reuse, R92 ;  /* 0x00000076705c723c */ /* 0x080fe2000004185c */
[----:B------:R-:W1:Y:S02]  /*131b0*/  LDSM.16.MT88.4 R112, [R188+0x400] ;  /* 0x00040000bc70783b */ /* 0x000e640000004200 */
[----:B------:R2:W-:Y:S01]  /*131c0*/  MUFU.EX2 R207, R116 ;  /* 0x0000007400cf7308 */ /* 0x0005e20000000800 */
[----:B------:R-:W-:Y:S04]  /*131d0*/  F2FP.BF16.PACK_AB R117, R212, R217 ;  /* 0x000000d9d475723e */ /* 0x000fe800000010ff */
[----:B------:R-:W-:Y:S07]  /*131e0*/  HMMA.16816.F32.BF16 R96, R108, R118, R96 ;  /* 0x000000766c60723c */ /* 0x000fee0000041860 */
[----:B------:R-:W-:Y:S02]  /*131f0*/  F2FP.BF16.PACK_AB R108, R226, R136 ;  /* 0x00000088e26c723e */ /* 0x000fe400000010ff */
[----:B------:R-:W-:Y:S03]  /*13200*/  F2FP.BF16.PACK_AB R109, R224, R222 ;  /* 0x000000dee06d723e */ /* 0x000fe600000010ff */
[----:B------:R-:W-:Y:S02]  /*13210*/  F2FP.BF16.PACK_AB R110, R229, R227 ;  /* 0x000000e3e56e723e */ /* 0x000fe400000010ff */
[----:B------:R-:W-:Y:S02]  /*13220*/  F2FP.BF16.PACK_AB R111, R228, R225 ;  /* 0x000000e1e46f723e */ /* 0x000fe400000010ff */
[----:B------:R-:W-:Y:S01]  /*13230*/  F2FP.BF16.PACK_AB R118, R211, R216 ;  /* 0x000000d8d376723e */ /* 0x000fe200000010ff */
[--C-:B--2---:R-:W-:Y:S02]  /*13240*/  FFMA.FTZ R116, R213, c[0x0][0x2d0], -R104.reuse ;  /* 0x0000b400d5747a23 */ /* 0x104fe40000010868 */
[----:B------:R-:W-:Y:S02]  /*13250*/  FFMA.FTZ R104, R102, c[0x0][0x2d0], -R104 ;  /* 0x0000b40066687a23 */ /* 0x000fe40000010868 */
[----:B------:R2:W3:Y:S01]  /*13260*/  MUFU.EX2 R205, R116 ;  /* 0x0000007400cd7308 */ /* 0x0004e20000000800 */
[----:B------:R-:W-:Y:S01]  /*13270*/  FADD.FTZ R102, R223, R164 ;  /* 0x000000a4df667221 */ /* 0x000fe20000010000 */
[----:B------:R-:W-:Y:S03]  /*13280*/  F2FP.BF16.PACK_AB R164, R187, R179 ;  /* 0x000000b3bba4723e */ /* 0x000fe600000010ff */
[----:B------:R-:W-:Y:S02]  /*13290*/  FADD.FTZ R2, R220, R102 ;  /* 0x00000066dc027221 */ /* 0x000fe40000010000 */
[----:B------:R-:W-:Y:S02]  /*132a0*/  FADD.FTZ R102, R239, R131 ;  /* 0x00000083ef667221 */ /* 0x000fe40000010000 */
[----:B------:R-:W-:Y:S01]  /*132b0*/  FADD.FTZ R2, R240, R2 ;  /* 0x00000002f0027221 */ /* 0x000fe20000010000 */
[-C--:B-1----:R-:W-:Y:S01]  /*132c0*/  HMMA.16816.F32.BF16 R4, R108, R112.reuse, R4 ;  /* 0x000000706c04723c */ /* 0x082fe20000041804 */
[----:B------:R-:W1:Y:S02]  /*132d0*/  MUFU.EX2 R172, R104 ;  /* 0x0000006800ac7308 */ /* 0x000e640000000800 */
[----:B------:R-:W-:Y:S04]  /*132e0*/  FADD.FTZ R2, R136, R2 ;  /* 0x0000000288027221 */ /* 0x000fe80000010000 */
[----:B------:R-:W-:Y:S01]  /*132f0*/  FADD.FTZ R2, R226, R2 ;  /* 0x00000002e2027221 */ /* 0x000fe20000010000 */
[----:B--2---:R-:W-:Y:S04]  /*13300*/  F2FP.BF16.PACK_AB R116, R221, R219 ;  /* 0x000000dbdd74723e */ /* 0x004fe800000010ff */
[----:B---3--:R-:W-:Y:S07]  /*13310*/  F2FP.BF16.PACK_AB R119, R205, R207 ;  /* 0x000000cfcd77723e */ /* 0x008fee00000010ff */
[C---:B------:R-:W-:Y:S04]  /*13320*/  HMMA.16816.F32.BF16 R8, R116.reuse, R112, R8 ;  /* 0x000000707408723c */ /* 0x040fe80000041808 */
[----:B-1----:R-:W-:Y:S01]  /*13330*/  F2FP.BF16.PACK_AB R171, R172, R173 ;  /* 0x000000adacab723e */ /* 0x002fe200000010ff */
[----:B------:R-:W-:Y:S02]  /*13340*/  FADD.FTZ R104, R238, R102 ;  /* 0x00000066ee687221 */ /* 0x000fe40000010000 */
[----:B------:R-:W-:Y:S01]  /*13350*/  FADD.FTZ R102, R230, R0 ;  /* 0x00000000e6667221 */ /* 0x000fe20000010000 */
[-C--:B------:R-:W-:Y:S04]  /*13360*/  HMMA.16816.F32.BF16 R12, R116, R114.reuse, R12 ;  /* 0x00000072740c723c */ /* 0x080fe8000004180c */
[----:B------:R-:W-:Y:S01]  /*13370*/  FADD.FTZ R0, R222, R104 ;  /* 0x00000068de007221 */ /* 0x000fe20000010000 */
[----:B------:R-:W-:Y:S03]  /*13380*/  MOV R104, R3 ;  /* 0x0000000300687202 */ /* 0x000fe60000000f00 */
[C---:B------:R-:W-:Y:S01]  /*13390*/  HMMA.16816.F32.BF16 R16, R108.reuse, R114, R16 ;  /* 0x000000726c10723c */ /* 0x040fe20000041810 */
[----:B------:R-:W1:Y:S03]  /*133a0*/  LDSM.16.MT88.4 R112, [R189+0x1000] ;  /* 0x00100000bd70783b */ /* 0x000e660000004200 */
[----:B------:R-:W-:Y:S04]  /*133b0*/  FADD.FTZ R0, R224, R0 ;  /* 0x00000000e0007221 */ /* 0x000fe80000010000 */
[-C--:B------:R-:W-:Y:S08]  /*133c0*/  HMMA.16816.F32.BF16 R20, R108, R120.reuse, R20 ;  /* 0x000000786c14723c */ /* 0x080ff00000041814 */
[C---:B------:R-:W-:Y:S08]  /*133d0*/  HMMA.16816.F32.BF16 R24, R116.reuse, R120, R24 ;  /* 0x000000787418723c */ /* 0x040ff00000041818 */
[-C--:B------:R-:W-:Y:S08]  /*133e0*/  HMMA.16816.F32.BF16 R28, R116, R122.reuse, R28 ;  /* 0x0000007a741c723c */ /* 0x080ff0000004181c */
[C---:B------:R-:W-:Y:S01]  /*133f0*/  HMMA.16816.F32.BF16 R32, R108.reuse, R122, R32 ;  /* 0x0000007a6c20723c */ /* 0x040fe20000041820 */
[----:B------:R-:W2:Y:S07]  /*13400*/  LDSM.16.MT88.4 R120, [R188+0x1c00] ;  /* 0x001c0000bc78783b */ /* 0x000eae0000004200 */
[-C--:B------:R-:W-:Y:S08]  /*13410*/  HMMA.16816.F32.BF16 R36, R108, R124.reuse, R36 ;  /* 0x0000007c6c24723c */ /* 0x080ff00000041824 */
[C---:B------:R-:W-:Y:S08]  /*13420*/  HMMA.16816.F32.BF16 R40, R116.reuse, R124, R40 ;  /* 0x0000007c7428723c */ /* 0x040ff00000041828 */
[-C--:B------:R-:W-:Y:S08]  /*13430*/  HMMA.16816.F32.BF16 R44, R116, R126.reuse, R44 ;  /* 0x0000007e742c723c */ /* 0x080ff0000004182c */
[C---:B------:R-:W-:Y:S01]  /*13440*/  HMMA.16816.F32.BF16 R48, R108.reuse, R126, R48 ;  /* 0x0000007e6c30723c */ /* 0x040fe20000041830 */
[----:B------:R-:W3:Y:S07]  /*13450*/  LDSM.16.MT88.4 R124, [R189+0x1c00] ;  /* 0x001c0000bd7c783b */ /* 0x000eee0000004200 */
        /* <DEDUP_REMOVED lines=8> */
[C---:B------:R-:W-:Y:S08]  /*134e0*/  HMMA.16816.F32.BF16 R80, R108.reuse, R122, R80 ;  /* 0x0000007a6c50723c */ /* 0x040ff00000041850 */
[-C--:B---3--:R-:W-:Y:S08]  /*134f0*/  HMMA.16816.F32.BF16 R84, R108, R124.reuse, R84 ;  /* 0x0000007c6c54723c */ /* 0x088ff00000041854 */
[C---:B------:R-:W-:Y:S08]  /*13500*/  HMMA.16816.F32.BF16 R88, R116.reuse, R124, R88 ;  /* 0x0000007c7458723c */ /* 0x040ff00000041858 */
[-C--:B------:R-:W-:Y:S01]  /*13510*/  HMMA.16816.F32.BF16 R92, R116, R126.reuse, R92 ;  /* 0x0000007e745c723c */ /* 0x080fe2000004185c */
[----:B------:R-:W2:Y:S07]  /*13520*/  LDSM.16.MT88.4 R116, [R189+0x800] ;  /* 0x00080000bd74783b */ /* 0x000eae0000004200 */
[----:B------:R-:W-:Y:S01]  /*13530*/  HMMA.16816.F32.BF16 R96, R108, R126, R96 ;  /* 0x0000007e6c60723c */ /* 0x000fe20000041860 */
[----:B------:R-:W3:Y:S07]  /*13540*/  LDSM.16.MT88.4 R108, [R188+0x1400] ;  /* 0x00140000bc6c783b */ /* 0x000eee0000004200 */
[-C--:B-1----:R-:W-:Y:S01]  /*13550*/  HMMA.16816.F32.BF16 R128, R164, R112.reuse, R4 ;  /* 0x00000070a480723c */ /* 0x082fe20000041804 */
[----:B------:R-:W1:Y:S07]  /*13560*/  LDSM.16.MT88.4 R4, [R189+0x1400] ;  /* 0x00140000bd04783b */ /* 0x000e6e0000004200 */
[C---:B------:R-:W-:Y:S01]  /*13570*/  HMMA.16816.F32.BF16 R136, R168.reuse, R112, R8 ;  /* 0x00000070a888723c */ /* 0x040fe20000041808 */
[----:B------:R-:W4:Y:S07]  /*13580*/  LDSM.16.MT88.4 R8, [R188+0x2000] ;  /* 0x00200000bc08783b */ /* 0x000f2e0000004200 */
[-C--:B------:R-:W-:Y:S01]  /*13590*/  HMMA.16816.F32.BF16 R140, R168, R114.reuse, R12 ;  /* 0x00000072a88c723c */ /* 0x080fe2000004180c */
[----:B------:R-:W5:Y:S07]  /*135a0*/  LDSM.16.MT88.4 R12, [R189+0x2000] ;  /* 0x00200000bd0c783b */ /* 0x000f6e0000004200 */
[C---:B------:R-:W-:Y:S08]  /*135b0*/  HMMA.16816.F32.BF16 R124, R164.reuse, R114, R16 ;  /* 0x00000072a47c723c */ /* 0x040ff00000041810 */
[-C--:B--2---:R-:W-:Y:S08]  /*135c0*/  HMMA.16816.F32.BF16 R120, R164, R116.reuse, R20 ;  /* 0x00000074a478723c */ /* 0x084ff00000041814 */
[C---:B------:R-:W-:Y:S08]  /*135d0*/  HMMA.16816.F32.BF16 R144, R168.reuse, R116, R24 ;  /* 0x00000074a890723c */ /* 0x040ff00000041818 */
[-C--:B------:R-:W-:Y:S08]  /*135e0*/  HMMA.16816.F32.BF16 R148, R168, R118.reuse, R28 ;  /* 0x00000076a894723c */ /* 0x080ff0000004181c */
[C---:B------:R-:W-:Y:S08]  /*135f0*/  HMMA.16816.F32.BF16 R116, R164.reuse, R118, R32 ;  /* 0x00000076a474723c */ /* 0x040ff00000041820 */
[-C--:B---3--:R-:W-:Y:S08]  /*13600*/  HMMA.16816.F32.BF16 R112, R164, R108.reuse, R36 ;  /* 0x0000006ca470723c */ /* 0x088ff00000041824 */
[C---:B------:R-:W-:Y:S08]  /*13610*/  HMMA.16816.F32.BF16 R156, R168.reuse, R108, R40 ;  /* 0x0000006ca89c723c */ /* 0x040ff00000041828 */
[-C--:B------:R-:W-:Y:S08]  /*13620*/  HMMA.16816.F32.BF16 R160, R168, R110.reuse, R44 ;  /* 0x0000006ea8a0723c */ /* 0x080ff0000004182c */
[C---:B------:R-:W-:Y:S08]  /*13630*/  HMMA.16816.F32.BF16 R108, R164.reuse, R110, R48 ;  /* 0x0000006ea46c723c */ /* 0x040ff00000041830 */
[-C--:B-1----:R-:W-:Y:S08]  /*13640*/  HMMA.16816.F32.BF16 R52, R164, R4.reuse, R52 ;  /* 0x00000004a434723c */ /* 0x082ff00000041834 */
[C---:B------:R-:W-:Y:S07]  /*13650*/  HMMA.16816.F32.BF16 R56, R168.reuse, R4, R56 ;  /* 0x00000004a838723c */ /* 0x040fee0000041838 */
[----:B------:R-:W-:Y:S01]  /*13660*/  FADD.FTZ R5, R219, R103 ;  /* 0x00000067db057221 */ /* 0x000fe20000010000 */
[-C--:B------:R-:W-:Y:S04]  /*13670*/  HMMA.16816.F32.BF16 R60, R168, R6.reuse, R60 ;  /* 0x00000006a83c723c */ /* 0x080fe8000004183c */
[----:B------:R-:W-:Y:S04]  /*13680*/  FADD.FTZ R4, R217, R102 ;  /* 0x00000066d9047221 */ /* 0x000fe80000010000 */
[C---:B------:R-:W-:Y:S07]  /*13690*/  HMMA.16816.F32.BF16 R64, R164.reuse, R6, R64 ;  /* 0x00000006a440723c */ /* 0x040fee0000041840 */
[----:B------:R-:W-:Y:S01]  /*136a0*/  FADD.FTZ R7, R212, R4 ;  /* 0x00000004d4077221 */ /* 0x000fe20000010000 */
[-C--:B----4-:R-:W-:Y:S04]  /*136b0*/  HMMA.16816.F32.BF16 R68, R164, R8.reuse, R68 ;  /* 0x00000008a444723c */ /* 0x090fe80000041844 */
[----:B------:R-:W-:Y:S04]  /*136c0*/  FADD.FTZ R6, R225, R0 ;  /* 0x00000000e1067221 */ /* 0x000fe80000010000 */
[C---:B------:R-:W-:Y:S04]  /*136d0*/  HMMA.16816.F32.BF16 R72, R168.reuse, R8, R72 ;  /* 0x00000008a848723c */ /* 0x040fe80000041848 */
[----:B------:R-:W-:Y:S03]  /*136e0*/  FADD.FTZ R6, R228, R6 ;  /* 0x00000006e4067221 */ /* 0x000fe60000010000 */
[----:B------:R-:W-:Y:S01]  /*136f0*/  FADD.FTZ R8, R221, R5 ;  /* 0x00000005dd087221 */ /* 0x000fe20000010000 */
[-C--:B------:R-:W-:Y:S04]  /*13700*/  HMMA.16816.F32.BF16 R76, R168, R10.reuse, R76 ;  /* 0x0000000aa84c723c */ /* 0x080fe8000004184c */
[----:B------:R-:W-:Y:S02]  /*13710*/  FADD.FTZ R5, R227, R2 ;  /* 0x00000002e3057221 */ /* 0x000fe40000010000 */
[----:B------:R-:W-:Y:S02]  /*13720*/  FADD.FTZ R4, R216, R8 ;  /* 0x00000008d8047221 */ /* 0x000fe40000010000 */
[C---:B------:R-:W-:Y:S04]  /*13730*/  HMMA.16816.F32.BF16 R80, R164.reuse, R10, R80 ;  /* 0x0000000aa450723c */ /* 0x040fe80000041850 */
[----:B------:R-:W-:Y:S02]  /*13740*/  FADD.FTZ R2, R207, R7 ;  /* 0x00000007cf027221 */ /* 0x000fe40000010000 */
[----:B------:R-:W-:Y:S02]  /*13750*/  FADD.FTZ R0, R229, R5 ;  /* 0x00000005e5007221 */ /* 0x000fe40000010000 */
[----:B------:R-:W-:Y:S01]  /*13760*/  FADD.FTZ R4, R211, R4 ;  /* 0x00000004d3047221 */ /* 0x000fe20000010000 */
[-C--:B-----5:R-:W-:Y:S03]  /*13770*/  HMMA.16816.F32.BF16 R84, R164, R12.reuse, R84 ;  /* 0x0000000ca454723c */ /* 0x0a0fe60000041854 */
        /* <DEDUP_REMOVED lines=19> */
[----:B------:R-:W-:Y:S01]  /*138b0*/  FADD.FTZ R237, R172, R0 ;  /* 0x00000000aced7221 */ /* 0x000fe20000010000 */
[----:B------:R-:W-:-:S05]  /*138c0*/  @P2 BRA `(.L_x_265) ;  /* 0xffffd2a000002947 */ /* 0x000fca000383ffff */
.L_x_262:
        /* <DEDUP_REMOVED lines=16> */
.L_x_342:
        /* <DEDUP_REMOVED lines=51> */
[----:B---3--:R-:W-:Y:S01]  /*13d00*/  @P1 FMUL.FTZ R6, R0, 0.69314718246459960938 ;  /* 0x3f31721800061820 */ /* 0x008fe20000410000 */
[----:B------:R-:W-:Y:S01]  /*13d10*/  MOV R0, RZ ;  /* 0x000000ff00007202 */ /* 0x000fe20000000f00 */
[C---:B------:R-:W-:Y:S02]  /*13d20*/  FMUL.FTZ R127, R3.reuse, R55 ;  /* 0x00000037037f7220 */ /* 0x040fe40000410000 */
[C---:B------:R-:W-:Y:S02]  /*13d30*/  FMUL.FTZ R170, R3.reuse, R130 ;  /* 0x0000008203aa7220 */ /* 0x040fe40000410000 */
[C---:B------:R-:W-:Y:S01]  /*13d40*/  FMUL.FTZ R171, R3.reuse, R131 ;  /* 0x0000008303ab7220 */ /* 0x040fe20000410000 */
[----:B------:R-:W1:Y:S01]  /*13d50*/  @P0 MUFU.RCP R0, R4 ;  /* 0x0000000400000308 */ /* 0x000e620000001000 */
[----:B------:R-:W-:-:S02]  /*13d60*/  FMUL.FTZ R110, R3, R86 ;  /* 0x00000056036e7220 */ /* 0x000fc40000410000 */
[C---:B------:R-:W-:Y:S02]  /*13d70*/  FMUL.FTZ R111, R3.reuse, R87 ;  /* 0x00000057036f7220 */ /* 0x040fe40000410000 */
[C---:B------:R-:W-:Y:S02]  /*13d80*/  FMUL.FTZ R52, R2.reuse, R56 ;  /* 0x0000003802347220 */ /* 0x040fe40000410000 */
[C---:B------:R-:W-:Y:S02]  /*13d90*/  FMUL.FTZ R53, R2.reuse, R57 ;  /* 0x0000003902357220 */ /* 0x040fe40000410000 */
[C---:B------:R-:W-:Y:S02]  /*13da0*/  FMUL.FTZ R54, R2.reuse, R60 ;  /* 0x0000003c02367220 */ /* 0x040fe40000410000 */
[----:B------:R-:W-:Y:S02]  /*13db0*/  FMUL.FTZ R55, R2, R61 ;  /* 0x0000003d02377220 */ /* 0x000fe40000410000 */
        /* <DEDUP_REMOVED lines=11> */
[----:B------:R-:W-:Y:S01]  /*13e70*/  FMUL.FTZ R87, R3, R99 ;  /* 0x0000006303577220 */ /* 0x000fe20000410000 */
[----:B------:R-:W-:Y:S01]  /*13e80*/  @P3 MOV R3, 0x3f317218 ;  /* 0x3f31721800033802 */ /* 0x000fe20000000f00 */
        /* <DEDUP_REMOVED lines=19> */
[----:B------:R-:W-:Y:S02]  /*13fc0*/  FMUL.FTZ R37, R2, R93 ;  /* 0x0000005d02257220 */ /* 0x000fe40000410000 */
[----:B------:R2:W3:Y:S01]  /*13fd0*/  @P0 MUFU.LG2 R2, R4 ;  /* 0x0000000400020308 */ /* 0x0004e20000000c00 */
[----:B------:R-:W-:Y:S02]  /*13fe0*/  @P3 FMUL.FTZ R9, R7, 0.69314718246459960938 ;  /* 0x3f31721807093820 */ /* 0x000fe40000410000 */
[----:B------:R-:W-:Y:S02]  /*13ff0*/  @P3 FMUL.FTZ R7, R3, c[0x0][0x2d0] ;  /* 0x0000b40003073a20 */ /* 0x000fe40000410000 */
[----:B------:R-:W-:Y:S02]  /*14000*/  @P1 FMUL.FTZ R3, R10, c[0x0][0x2d0] ;  /* 0x0000b4000a031a20 */ /* 0x000fe40000410000 */
[----:B------:R-:W-:Y:S02]  /*14010*/  @P2 FMUL.FTZ R5, R5, c[0x0][0x2d0] ;  /* 0x0000b40005052a20 */ /* 0x000fe40000410000 */
[----:B------:R-:W-:Y:S01]  /*14020*/  @P1 FFMA.FTZ R23, R3, R105, R6 ;  /* 0x0000006903171223 */ /* 0x000fe20000010006 */
[----:B------:R-:W-:Y:S01]  /*14030*/  @P0 MOV R3, 0x3f317218 ;  /* 0x3f31721800030802 */ /* 0x000fe20000000f00 */
[----:B-1----:R-:W-:-:S02]  /*14040*/  FMUL.FTZ R82, R0, R58 ;  /* 0x0000003a00527220 */ /* 0x002fc40000410000 */
[----:B------:R-:W-:Y:S02]  /*14050*/  FMUL.FTZ R83, R0, R59 ;  /* 0x0000003b00537220 */ /* 0x000fe40000410000 */
[----:B------:R-:W-:Y:S01]  /*14060*/  @P0 FMUL.FTZ R3, R3, c[0x0][0x2d0] ;  /* 0x0000b40003030a20 */ /* 0x000fe20000410000 */
[----:B--2---:R-:W-:Y:S01]  /*14070*/  MOV R4, 0x1 ;  /* 0x0000000100047802 */ /* 0x004fe20000000f00 */
[----:B---3--:R-:W-:Y:S02]  /*14080*/  @P0 FMUL.FTZ R2, R2, 0.69314718246459960938 ;  /* 0x3f31721802020820 */ /* 0x008fe40000410000 */
        /* <DEDUP_REMOVED lines=25> */
[----:B------:R-:W-:Y:S02]  /*14220*/  @P0 FFMA.FTZ R20, R3, R104, R2 ;  /* 0x0000006803140223 */ /* 0x000fe40000010002 */
.L_x_207:
[----:B------:R2:W5:Y:S04]  /*14230*/  LDL R6, [R1+0x10] ;  /* 0x0000100001067983 */ /* 0x0005680000100800 */
[----:B------:R-:W3:Y:S01]  /*14240*/  S2R R2, SR_TID.X ;  /* 0x0000000000027919 */ /* 0x000ee20000002100 */
[----:B------:R-:W-:Y:S01]  /*14250*/  BSSY B0, `(.L_x_267) ;  /* 0x0000011000007945 */ /* 0x000fe20003800000 */
[----:B---3--:R-:W-:-:S13]  /*14260*/  LOP3.LUT P0, RZ, R2, 0x7f, RZ, 0xc0, !PT ;  /* 0x0000007f02ff7812 */ /* 0x008fda000780c0ff */
[----:B------:R-:W-:Y:S05]  /*14270*/  @P0 BRA `(.L_x_268) ;  /* 0x000000e000000947 */ /* 0x000fea0003800000 */
[----:B--2---:R-:W2:Y:S01]  /*14280*/  S2R R4, SR_LANEID ;  /* 0x0000000000047919 */ /* 0x004ea20000000000 */
[----:B------:R-:W-:Y:S01]  /*14290*/  VOTEU.ANY UR4, UPT, PT ;  /* 0x0000000000047886 */ /* 0x000fe200038e0100 */
[----:B------:R-:W-:Y:S01]  /*142a0*/  IMAD.MOV.U32 R5, RZ, RZ, c[0x0][0x564] ;  /* 0x00015900ff057624 */ /* 0x000fe200078e00ff */
[----:B-1----:R-:W2:Y:S08]  /*142b0*/  FLO.U32 R3, UR4 ;  /* 0x0000000400037d00 */ /* 0x002eb000080e0000 */
        /* <DEDUP_REMOVED lines=10> */
.L_x_268:
[----:B--2---:R-:W-:Y:S05]  /*14360*/  BSYNC B0 ;  /* 0x0000000000007941 */ /* 0x004fea0003800000 */
.L_x_267:
        /* <DEDUP_REMOVED lines=16> */
[----:B------:R-:W-:Y:S01]  /*14470*/  F2FP.BF16.PACK_AB R4, R81, R80 ;  /* 0x000000505104723e */ /* 0x000fe200000010ff */
[----:B------:R-:W4:Y:S01]  /*14480*/  LDL.LU R11, [R1+0x18] ;  /* 0x00001800010b7983 */ /* 0x000f220000300800 */
[----:B------:R-:W-:Y:S02]  /*14490*/  F2FP.BF16.PACK_AB R5, R77, R76 ;  /* 0x0000004c4d05723e */ /* 0x000fe400000010ff */
[----:B------:R-:W-:-:S04]  /*144a0*/  ISETP.NE.U32.AND P0, PT, RZ, c[0x0][0x508], PT ;  /* 0x00014200ff007a0c */ /* 0x000fc80003f05070 */
[----:B------:R-:W-:Y:S02]  /*144b0*/  ISETP.NE.AND.EX P1, PT, RZ, c[0x0][0x50c], PT, P0 ;  /* 0x00014300ff007a0c */ /* 0x000fe40003f25300 */
[----:B------:R-:W-:-:S04]  /*144c0*/  ISETP.NE.U32.AND P2, PT, RZ, c[0x0][0x500], PT ;  /* 0x00014000ff007a0c */ /* 0x000fc80003f45070 */
[----:B------:R-:W-:Y:S01]  /*144d0*/  ISETP.NE.AND.EX P2, PT, RZ, c[0x0][0x504], PT, P2 ;  /* 0x00014100ff007a0c */ /* 0x000fe20003f45320 */
        /* <DEDUP_REMOVED lines=75> */
[----:B-1----:R-:W-:Y:S02]  /*14990*/  F2FP.BF16.PACK_AB R3, R169, R168 ;  /* 0x000000a8a903723e */ /* 0x002fe400000010ff */
        /* <DEDUP_REMOVED lines=9> */
[----:B------:R-:W-:Y:S04]  /*14a30*/  STS [R6+0x5080], R2 ;  /* 0x0050800206007388 */ /* 0x000fe80000000800 */
[----:B------:R2:W-:Y:S01]  /*14a40*/  STS [R6+0x5280], R0 ;  /* 0x0052800006007388 */ /* 0x0005e20000000800 */
[----:B-1----:R-:W-:Y:S02]  /*14a50*/  F2FP.BF16.PACK_AB R3, R37, R36 ;  /* 0x000000242503723e */ /* 0x002fe400000010ff */
[----:B--2---:R-:W-:-:S03]  /*14a60*/  F2FP.BF16.PACK_AB R0, R39, R38 ;  /* 0x000000262700723e */ /* 0x004fc600000010ff */
[----:B------:R-:W-:Y:S04]  /*14a70*/  STS [R12+0x5000], R3 ;  /* 0x005000030c007388 */ /* 0x000fe80000000800 */
[----:B------:R1:W-:Y:S04]  /*14a80*/  STS [R12+0x5200], R0 ;  /* 0x005200000c007388 */ /* 0x0003e80000000800 */
[----:B------:R-:W-:Y:S01]  /*14a90*/  BAR.SYNC.DEFER_BLOCKING 0x1, 0x80 ;  /* 0x0042000000007b1d */ /* 0x000fe20000010000 */
[----:B------:R-:W-:Y:S01]  /*14aa0*/  @P1 LEA R4, P0, R9, c[0x0][0x508], 0x2 ;  /* 0x0001420009041a11 */ /* 0x000fe200078010ff */
[----:B------:R-:W-:-:S02]  /*14ab0*/  IMAD.MOV.U32 R6, RZ, RZ, 0x4 ;  /* 0x00000004ff067424 */ /* 0x000fc400078e00ff */
[----:B------:R-:W-:Y:S01]  /*14ac0*/  IMAD.MOV.U32 R10, RZ, RZ, c[0x0][0x388] ;  /* 0x0000e200ff0a7624 */ /* 0x000fe200078e00ff */
[C---:B------:R-:W-:Y:S01]  /*14ad0*/  @P1 LEA.HI.X R5, R9.reuse, c[0x0][0x50c], R8, 0x2, P0 ;  /* 0x0001430009051a11 */ /* 0x040fe200000f1408 */
[----:B------:R-:W-:Y:S02]  /*14ae0*/  IMAD.MOV.U32 R2, RZ, RZ, RZ ;  /* 0x000000ffff027224 */ /* 0x000fe400078e00ff */
[----:B------:R-:W-:Y:S02]  /*14af0*/  IMAD.WIDE R6, R9, R6, c[0x0][0x500] ;  /* 0x0001400009067625 */ /* 0x000fe400078e0206 */
[----:B------:R2:W5:Y:S04]  /*14b00*/  @P1 LDG.E R10, [R4.64] ;  /* 0x00000006040a1981 */ /* 0x000568000c1e1900 */
[----:B------:R2:W5:Y:S01]  /*14b10*/  @P2 LDG.E R2, [R6.64] ;  /* 0x0000000606022981 */ /* 0x000562000c1e1900 */
[----:B------:R-:W-:-:S04]  /*14b20*/  ISETP.NE.AND P0, PT, R11, RZ, PT ;  /* 0x000000ff0b00720c */ /* 0x000fc80003f05270 */
[----:B-1----:R-:W-:Y:S01]  /*14b30*/  SEL R0, R11, c[0x0][0x3d4], P0 ;  /* 0x0000f5000b007a07 */ /* 0x002fe20000000000 */
[----:B------:R-:W-:Y:S05]  /*14b40*/  @P1 BRA `(.L_x_271) ;  /* 0x0000004000001947 */ /* 0x000fea0003800000 */
[----:B------:R-:W-:Y:S05]  /*14b50*/  @!P2 BRA `(.L_x_271) ;  /* 0x000000300000a947 */ /* 0x000fea0003800000 */
[----:B-----5:R1:W3:Y:S04]  /*14b60*/  LDG.E R10, [R6.64] ;  /* 0x00000006060a7981 */ /* 0x0202e8000c1e1900 */
[----:B-12---:R-:W3:Y:S02]  /*14b70*/  LDG.E R6, [R6.64+0x4] ;  /* 0x0000040606067981 */ /* 0x006ee4000c1e1900 */
[----:B---3--:R-:W-:Y:S02]  /*14b80*/  IADD3 R10, -R10, R6, RZ ;  /* 0x000000060a0a7210 */ /* 0x008fe40007ffe1ff */
.L_x_271:
[----:B------:R-:W3:Y:S04]  /*14b90*/  LDL R3, [R1+0x98] ;  /* 0x0000980001037983 */ /* 0x000ee80000100800 */
[----:B------:R-:W3:Y:S04]  /*14ba0*/  LDL R75, [R1+0x14] ;  /* 0x00001400014b7983 */ /* 0x000ee80000100800 */
[----:B------:R-:W4:Y:S04]  /*14bb0*/  LDL R24, [R1+0xc] ;  /* 0x00000c0001187983 */ /* 0x000f280000100800 */
[----:B--2---:R-:W2:Y:S04]  /*14bc0*/  LDL R13, [R1+0x50] ;  /* 0x00005000010d7983 */ /* 0x004ea80000100800 */
[----:B------:R-:W2:Y:S04]  /*14bd0*/  LDL R26, [R1+0x94] ;  /* 0x00009400011a7983 */ /* 0x000ea80000100800 */
[----:B------:R-:W2:Y:S01]  /*14be0*/  LDL.LU R25, [R1+0x40] ;  /* 0x0000400001197983 */ /* 0x000ea20000300800 */
[----:B------:R-:W-:Y:S01]  /*14bf0*/  IMAD.MOV.U32 R11, RZ, RZ, 0x368 ;  /* 0x00000368ff0b7424 */ /* 0x000fe200078e00ff */
[----:B------:R-:W-:-:S04]  /*14c00*/  ISETP.GT.AND P2, PT, R0, 0x1, PT ;  /* 0x000000010000780c */ /* 0x000fc80003f44270 */
[----:B------:R-:W-:-:S04]  /*14c10*/  SEL R11, R11, 0x328, P2 ;  /* 0x000003280b0b7807 */ /* 0x000fc80001000000 */
[----:B------:R-:W1:Y:S08]  /*14c20*/  LDC.64 R6, c[0x0][R11+0x170] ;  /* 0x00005c000b067b82 */ /* 0x000e700000000a00 */
[----:B------:R-:W4:Y:S08]  /*14c30*/  LDC.64 R14, c[0x0][R11+0x168] ;  /* 0x00005a000b0e7b82 */ /* 0x000f300000000a00 */
[----:B------:R1:W2:Y:S08]  /*14c40*/  LDC.64 R18, c[0x0][R11+0x178] ;  /* 0x00005e000b127b82 */ /* 0x0002b00000000a00 */
[----:B------:R1:W2:Y:S01]  /*14c50*/  LDC.64 R16, c[0x0][R11+0x160] ;  /* 0x000058000b107b82 */ /* 0x0002a20000000a00 */
[----:B------:R-:W-:Y:S01]  /*14c60*/  ISETP.NE.U32.AND P0, PT, RZ, c[0x0][0x500], PT ;  /* 0x00014000ff007a0c */ /* 0x000fe20003f05070 */
[----:B------:R-:W-:-:S03]  /*14c70*/  IMAD.MOV.U32 R0, RZ, RZ, c[0x0][0x4e8] ;  /* 0x00013a00ff007624 */ /* 0x000fc600078e00ff */
[----:B------:R-:W-:Y:S02]  /*14c80*/  ISETP.NE.AND.EX P0, PT, RZ, c[0x0][0x504], PT, P0 ;  /* 0x00014100ff007a0c */ /* 0x000fe40003f05300 */
[----:B------:R-:W-:Y:S02]  /*14c90*/  ISETP.NE.AND P5, PT, R0, 0x1, PT ;  /* 0x000000010000780c */ /* 0x000fe40003fa5270 */
[----:B------:R-:W-:Y:S02]  /*14ca0*/  SEL R0, R9, RZ, !P0 ;  /* 0x000000ff09007207 */ /* 0x000fe40004000000 */
[----:B------:R-:W-:Y:S01]  /*14cb0*/  SEL R5, R8, RZ, !P0 ;  /* 0x000000ff08057207 */ /* 0x000fe20004000000 */
[----:B------:R-:W2:Y:S02]  /*14cc0*/  S2R R27, SR_TID.X ;  /* 0x00000000001b7919 */ /* 0x000ea40000002100 */
[----:B-1----:R-:W-:-:S04]  /*14cd0*/  IMAD R4, R7, R0, RZ ;  /* 0x0000000007047224 */ /* 0x002fc800078e02ff */
[C---:B------:R-:W-:Y:S02]  /*14ce0*/  IMAD R12, R6.reuse, R5, R4 ;  /* 0x00000005060c7224 */ /* 0x040fe400078e0204 */
[----:B------:R-:W-:-:S04]  /*14cf0*/  IMAD.WIDE.U32 R6, R6, R0, RZ ;  /* 0x0000000006067225 */ /* 0x000fc800078e00ff */
[----:B------:R-:W-:Y:S02]  /*14d00*/  IMAD.IADD R12, R7, 0x1, R12 ;  /* 0x00000001070c7824 */ /* 0x000fe400078e020c */
[----:B---3--:R-:W-:-:S04]  /*14d10*/  IMAD R3, R75, 0x80, R3 ;  /* 0x000000804b037824 */ /* 0x008fc800078e0203 */
[----:B------:R-:W-:-:S04]  /*14d20*/  @P5 IMAD.HI.U32 R5, R3, c[0x0][0x4ec], RZ ;  /* 0x00013b0003055a27 */ /* 0x000fc800078e00ff */
[----:B----4-:R-:W-:-:S04]  /*14d30*/  IMAD.WIDE.U32 R8, R14, R24, RZ ;  /* 0x000000180e087225 */ /* 0x010fc800078e00ff */
[----:B------:R-:W-:Y:S01]  /*14d40*/  IMAD.MOV.U32 R4, RZ, RZ, R3 ;  /* 0x000000ffff047224 */ /* 0x000fe200078e0003 */
[----:B------:R-:W-:Y:S01]  /*14d50*/  @P5 SHF.R.U32.HI R4, RZ, c[0x0][0x4f0], R5 ;  /* 0x00013c00ff045a19 */ /* 0x000fe20000011605 */
[----:B------:R-:W-:Y:S01]  /*14d60*/  IMAD R11, R15, R24, RZ ;  /* 0x000000180f0b7224 */ /* 0x000fe200078e02ff */
[----:B--2---:R-:W-:Y:S02]  /*14d70*/  SEL R5, R13, RZ, P2 ;  /* 0x000000ff0d057207 */ /* 0x004fe40001000000 */
[--C-:B-----5:R-:W-:Y:S01]  /*14d80*/  IADD3 R13, P1, P0, R6, R8, R2.reuse ;  /* 0x00000008060d7210 */ /* 0x120fe2000783e002 */
[----:B------:R-:W-:Y:S01]  /*14d90*/  IMAD.IADD R8, R9, 0x1, R11 ;  /* 0x0000000109087824 */ /* 0x000fe200078e020b */
[----:B------:R-:W-:Y:S01]  /*14da0*/  SHF.R.S32.HI R14, RZ, 0x1f, R2 ;  /* 0x0000001fff0e7819 */ /* 0x000fe20000011402 */
[----:B------:R-:W-:Y:S02]  /*14db0*/  IMAD.MOV R9, RZ, RZ, -R4 ;  /* 0x000000ffff097224 */ /* 0x000fe400078e0a04 */
[----:B------:R-:W-:-:S02]  /*14dc0*/  IMAD R11, R19, R5, RZ ;  /* 0x00000005130b7224 */ /* 0x000fc400078e02ff */
        /* <DEDUP_REMOVED lines=13> */
[----:B------:R-:W-:Y:S01]  /*14ea0*/  IMAD.MOV.U32 R7, RZ, RZ, c[0x0][0x4ac] ;  /* 0x00012b00ff077624 */ /* 0x000fe200078e00ff */
[----:B------:R-:W-:Y:S01]  /*14eb0*/  SHF.R.S32.HI R15, RZ, 0x1f, R27 ;  /* 0x0000001fff0f7819 */ /* 0x000fe2000001141b */
[----:B------:R-:W-:Y:S01]  /*14ec0*/  IMAD.IADD R5, R5, 0x1, R8 ;  /* 0x0000000105057824 */ /* 0x000fe200078e0208 */
[C---:B------:R-:W-:Y:S02]  /*14ed0*/  LEA R6, P0, R4.reuse, R6, 0x2 ;  /* 0x0000000604067211 */ /* 0x040fe400078010ff */
[----:B------:R-:W-:Y:S02]  /*14ee0*/  SEL R7, R7, c[0x0][0x454], P2 ;  /* 0x0001150007077a07 */ /* 0x000fe40001000000 */
[----:B------:R-:W-:Y:S02]  /*14ef0*/  LEA.HI R15, R15, R27, RZ, 0x5 ;  /* 0x0000001b0f0f7211 */ /* 0x000fe400078f28ff */
[----:B------:R-:W-:Y:S02]  /*14f00*/  LEA.HI.X R5, R4, R7, R5, 0x2, P0 ;  /* 0x0000000704057211 */ /* 0x000fe400000f1405 */
[----:B------:R-:W-:Y:S01]  /*14f10*/  LOP3.LUT R15, R15, 0xffffffe0, RZ, 0xc0, !PT ;  /* 0xffffffe00f0f7812 */ /* 0x000fe200078ec0ff */
[----:B------:R-:W-:Y:S01]  /*14f20*/  IMAD R4, R10, c[0x0][0x4e8], RZ ;  /* 0x00013a000a047a24 */ /* 0x000fe200078e02ff */
[----:B------:R-:W-:Y:S04]  /*14f30*/  SHFL.IDX PT, R12, R6, RZ, 0x1c1f ;  /* 0x001c1fff060c7589 */ /* 0x000fe800000e0000 */
[----:B------:R-:W1:Y:S01]  /*14f40*/  SHFL.IDX PT, R13, R5, RZ, 0x1c1f ;  /* 0x001c1fff050d7589 */ /* 0x000e6200000e0000 */
[----:B------:R-:W-:-:S03]  /*14f50*/  IMAD.IADD R15, R27, 0x1, -R15 ;  /* 0x000000011b0f7824 */ /* 0x000fc600078e0a0f */
[----:B------:R-:W-:Y:S04]  /*14f60*/  SHFL.IDX PT, R10, R6, 0x1, 0x1c1f ;  /* 0x003c1f00060a7f89 */ /* 0x000fe800000e0000 */
[----:B------:R-:W2:Y:S04]  /*14f70*/  SHFL.IDX PT, R11, R5, 0x1, 0x1c1f ;  /* 0x003c1f00050b7f89 */ /* 0x000ea800000e0000 */
[----:B------:R-:W-:Y:S04]  /*14f80*/  SHFL.IDX PT, R9, R5, 0x2, 0x1c1f ;  /* 0x005c1f0005097f89 */ /* 0x000fe800000e0000 */
[----:B------:R3:W-:Y:S01]  /*14f90*/  SHFL.IDX PT, R7, R5, 0x3, 0x1c1f ;  /* 0x007c1f0005077f89 */ /* 0x0007e200000e0000 */
[----:B------:R-:W-:-:S03]  /*14fa0*/  LOP3.LUT P0, RZ, R15, 0x3, RZ, 0xc0, !PT ;  /* 0x000000030fff7812 */ /* 0x000fc6000780c0ff */
[----:B------:R-:W4:Y:S01]  /*14fb0*/  SHFL.IDX PT, R8, R6, 0x2, 0x1c1f ;  /* 0x005c1f0006087f89 */ /* 0x000f2200000e0000 */
[----:B---3--:R-:W-:-:S05]  /*14fc0*/  IMAD R5, R75, 0x80, R26 ;  /* 0x000000804b057824 */ /* 0x008fca00078e021a */
[C---:B------:R-:W-:Y:S02]  /*14fd0*/  IADD3 R17, R5.reuse, 0x8, RZ ;  /* 0x0000000805117810 */ /* 0x040fe40007ffe0ff */
[CC--:B------:R-:W-:Y:S02]  /*14fe0*/  ISETP.GE.OR P4, PT, R5.reuse, R4.reuse, P0 ;  /* 0x000000040500720c */ /* 0x0c0fe40000786670 */
[----:B------:R-:W-:Y:S02]  /*14ff0*/  IADD3 R16, R5, 0x40, RZ ;  /* 0x0000004005107810 */ /* 0x000fe40007ffe0ff */
[-C--:B------:R-:W-:Y:S02]  /*15000*/  ISETP.GE.OR P3, PT, R17, R4.reuse, P0 ;  /* 0x000000041100720c */ /* 0x080fe40000766670 */
[----:B------:R-:W-:Y:S02]  /*15010*/  ISETP.GE.OR P1, PT, R16, R4, P0 ;  /* 0x000000041000720c */ /* 0x000fe40000726670 */
[----:B------:R-:W-:-:S05]  /*15020*/  IADD3 R15, R5, 0x48, RZ ;  /* 0x00000048050f7810 */ /* 0x000fca0007ffe0ff */
[----:B-1----:R-:W-:Y:S04]  /*15030*/  @!P4 ST.E [R12.64], R21 ;  /* 0x000000150c00c985 */ /* 0x002fe8000c101906 */
[----:B--2---:R-:W-:Y:S01]  /*15040*/  @!P3 ST.E [R10.64], R22 ;  /* 0x000000160a00b985 */ /* 0x004fe2000c101906 */
[----:B------:R-:W-:-:S03]  /*15050*/  ISETP.GE.AND P3, PT, R16, R4, PT ;  /* 0x000000041000720c */ /* 0x000fc60003f66270 */
[----:B----4-:R-:W-:Y:S01]  /*15060*/  @!P1 ST.E [R8.64], R23 ;  /* 0x0000001708009985 */ /* 0x010fe2000c101906 */
[----:B------:R-:W-:Y:S02]  /*15070*/  ISETP.GE.AND P1, PT, R15, R4, PT ;  /* 0x000000040f00720c */ /* 0x000fe40003f26270 */
[----:B------:R-:W-:-:S04]  /*15080*/  LOP3.LUT R25, R25, 0xfffffffd, RZ, 0xc0, !PT ;  /* 0xfffffffd19197812 */ /* 0x000fc800078ec0ff */
[----:B------:R-:W-:-:S04]  /*15090*/  LOP3.LUT R25, R25, 0xfffffffe, RZ, 0xc0, !PT ;  /* 0xfffffffe19197812 */ /* 0x000fc800078ec0ff */
[----:B------:R-:W-:Y:S01]  /*150a0*/  @P3 LOP3.LUT R25, R25, 0x1, RZ, 0xfc, !PT ;  /* 0x0000000119193812 */ /* 0x000fe200078efcff */
[----:B------:R-:W1:Y:S03]  /*150b0*/  SHFL.IDX PT, R6, R6, 0x3, 0x1c1f ;  /* 0x007c1f0006067f89 */ /* 0x000e6600000e0000 */
[----:B------:R-:W-:-:S05]  /*150c0*/  @P1 LOP3.LUT R25, R25, 0x2, RZ, 0xfc, !PT ;  /* 0x0000000219191812 */ /* 0x000fca00078efcff */
[----:B------:R2:W-:Y:S01]  /*150d0*/  STL [R1+0x40], R25 ;  /* 0x0000401901007387 */ /* 0x0005e20000100800 */
[-C--:B------:R-:W-:Y:S02]  /*150e0*/  ISETP.GE.OR P0, PT, R15, R4.reuse, P0 ;  /* 0x000000040f00720c */ /* 0x080fe40000706670 */
[----:B------:R-:W-:-:S11]  /*150f0*/  ISETP.GE.AND P6, PT, R17, R4, PT ;  /* 0x000000041100720c */ /* 0x000fd60003fc6270 */
[----:B-1----:R2:W-:Y:S01]  /*15100*/  @!P0 ST.E [R6.64], R20 ;  /* 0x0000001406008985 */ /* 0x0025e2000c101906 */
[----:B------:R-:W-:Y:S01]  /*15110*/  ISETP.GE.AND P0, PT, R5, R4, PT ;  /* 0x000000040500720c */ /* 0x000fe20003f06270 */
[----:B------:R-:W-:Y:S05]  /*15120*/  @P2 BRA `(.L_x_272) ;  /* 0x000008f000002947 */ /* 0x000fea0003800000 */
[----:B------:R-:W1:Y:S01]  /*15130*/  S2R R26, SR_TID.X ;  /* 0x00000000001a7919 */ /* 0x000e620000002100 */
[----:B------:R-:W-:Y:S01]  /*15140*/  IMAD R14, R14, c[0x0][0x3a0], RZ ;  /* 0x0000e8000e0e7a24 */ /* 0x000fe200078e02ff */
[----:B------:R-:W-:Y:S01]  /*15150*/  LEA R11, R75, R243, 0x7 ;  /* 0x000000f34b0b7211 */ /* 0x000fe200078e38ff */
[----:B--2---:R-:W-:-:S04]  /*15160*/  IMAD.WIDE.U32 R6, R2, c[0x0][0x3a0], RZ ;  /* 0x0000e80002067a25 */ /* 0x004fc800078e00ff */
[----:B------:R-:W-:-:S05]  /*15170*/  IMAD R2, R2, c[0x0][0x3a4], R14 ;  /* 0x0000e90002027a24 */ /* 0x000fca00078e020e */
[----:B------:R-:W-:Y:S02]  /*15180*/  IADD3 R3, R7, R2, RZ ;  /* 0x0000000207037210 */ /* 0x000fe40007ffe0ff */
[----:B------:R-:W-:-:S05]  /*15190*/  MOV R2, R6 ;  /* 0x0000000600027202 */ /* 0x000fca0000000f00 */
[----:B------:R-:W-:Y:S01]  /*151a0*/  IMAD.WIDE.U32 R6, R24, c[0x0][0x3e8], R2 ;  /* 0x0000fa0018067a25 */ /* 0x000fe200078e0002 */
[----:B------:R-:W-:-:S03]  /*151b0*/  SHF.R.S32.HI R3, RZ, 0x1f, R0 ;  /* 0x0000001fff037819 */ /* 0x000fc60000011400 */
[----:B------:R-:W-:Y:S01]  /*151c0*/  IMAD R7, R24, c[0x0][0x3ec], R7 ;  /* 0x0000fb0018077a24 */ /* 0x000fe200078e0207 */
[----:B-1----:R-:W-:Y:S01]  /*151d0*/  SHF.R.S32.HI R25, RZ, 0x1f, R26 ;  /* 0x0000001fff197819 */ /* 0x002fe2000001141a */
[----:B------:R-:W-:Y:S01]  /*151e0*/  IMAD R8, R3, c[0x0][0x3f0], RZ ;  /* 0x0000fc0003087a24 */ /* 0x000fe200078e02ff */
[----:B------:R-:W-:Y:S01]  /*151f0*/  SHF.L.U32 R3, R241, 0x1, RZ ;  /* 0x00000001f1037819 */ /* 0x000fe200000006ff */
[----:B------:R-:W-:Y:S01]  /*15200*/  IMAD.WIDE.U32 R6, R0, c[0x0][0x3f0], R6 ;  /* 0x0000fc0000067a25 */ /* 0x000fe200078e0006 */
[----:B------:R-:W-:-:S03]  /*15210*/  LEA.HI R25, R25, R26, RZ, 0x2 ;  /* 0x0000001a19197211 */ /* 0x000fc600078f10ff */
[----:B------:R-:W1:Y:S01]  /*15220*/  LDS.128 R36, [R3+0x880] ;  /* 0x0008800003247984 */ /* 0x000e620000000c00 */
[----:B------:R-:W-:-:S03]  /*15230*/  LOP3.LUT R25, R25, 0xfffffffc, RZ, 0xc0, !PT ;  /* 0xfffffffc19197812 */ /* 0x000fc600078ec0ff */
[----:B------:R-:W2:Y:S01]  /*15240*/  LDS.128 R48, [R3+0x1080] ;  /* 0x0010800003307984 */ /* 0x000ea20000000c00 */
[----:B------:R-:W-:-:S03]  /*15250*/  IADD3 R25, -R25, R26, RZ ;  /* 0x0000001a19197210 */ /* 0x000fc60007ffe1ff */
[----:B------:R-:W3:Y:S01]  /*15260*/  LDS.128 R60, [R3+0x1880] ;  /* 0x00188000033c7984 */ /* 0x000ee20000000c00 */
[----:B------:R-:W-:-:S03]  /*15270*/  LEA R5, R25, R243, 0x5 ;  /* 0x000000f319057211 */ /* 0x000fc600078e28ff */
[----:B------:R-:W4:Y:S01]  /*15280*/  LDS.128 R24, [R3+0x80] ;  /* 0x0000800003187984 */ /* 0x000f220000000c00 */
[----:B------:R-:W-:-:S03]  /*15290*/  LEA R5, R75, R5, 0x7 ;  /* 0x000000054b057211 */ /* 0x000fc600078e38ff */
[----:B------:R-:W1:Y:S02]  /*152a0*/  LDS.128 R20, [R3+0x2080] ;  /* 0x0020800003147984 */ /* 0x000e640000000c00 */
[----:B------:R-:W-:Y:S02]  /*152b0*/  @P5 IMAD.HI.U32 R9, R5, c[0x0][0x4ec], RZ ;  /* 0x00013b0005095a27 */ /* 0x000fe400078e00ff */
[----:B------:R-:W1:Y:S02]  /*152c0*/  LDS.128 R32, [R3+0x2880] ;  /* 0x0028800003207984 */ /* 0x000e640000000c00 */
[----:B------:R-:W-:Y:S01]  /*152d0*/  IMAD.MOV.U32 R2, RZ, RZ, R5 ;  /* 0x000000ffff027224 */ /* 0x000fe200078e0005 */
[----:B------:R-:W-:Y:S01]  /*152e0*/  @P5 SHF.R.U32.HI R2, RZ, c[0x0][0x4f0], R9 ;  /* 0x00013c00ff025a19 */ /* 0x000fe20000011609 */
[----:B------:R-:W-:Y:S01]  /*152f0*/  IMAD R9, R0, c[0x0][0x3f4], R8 ;  /* 0x0000fd0000097a24 */ /* 0x000fe200078e0208 */
[----:B------:R-:W1:Y:S02]  /*15300*/  LDS.128 R44, [R3+0x3080] ;  /* 0x00308000032c7984 */ /* 0x000e640000000c00 */
[----:B------:R-:W-:Y:S01]  /*15310*/  SHF.R.S32.HI R8, RZ, 0x1f, R2 ;  /* 0x0000001fff087819 */ /* 0x000fe20000011402 */
[----:B------:R-:W-:Y:S01]  /*15320*/  IMAD.IADD R7, R7, 0x1, R9 ;  /* 0x0000000107077824 */ /* 0x000fe200078e0209 */
[----:B------:R-:W-:Y:S01]  /*15330*/  IADD3 R0, -R2, RZ, RZ ;  /* 0x000000ff02007210 */ /* 0x000fe20007ffe1ff */
[----:B------:R-:W1:Y:S04]  /*15340*/  LDS.128 R56, [R3+0x3880] ;  /* 0x0038800003387984 */ /* 0x000e680000000c00 */
[----:B------:R-:W1:Y:S01]  /*15350*/  LDS.128 R16, [R3+0x4080] ;  /* 0x0040800003107984 */ /* 0x000e620000000c00 */
[----:B------:R-:W-:-:S03]  /*15360*/  IMAD R0, R0, c[0x0][0x4e8], R5 ;  /* 0x00013a0000007a24 */ /* 0x000fc600078e0205 */
[----:B------:R-:W1:Y:S02]  /*15370*/  LDS.128 R28, [R3+0x4880] ;  /* 0x00488000031c7984 */ /* 0x000e640000000c00 */
[----:B------:R-:W-:Y:S02]  /*15380*/  SHF.R.S32.HI R5, RZ, 0x1f, R0 ;  /* 0x0000001fff057819 */ /* 0x000fe40000011400 */
[----:B------:R-:W1:Y:S03]  /*15390*/  LDS.128 R40, [R3+0x5080] ;  /* 0x0050800003287984 */ /* 0x000e660000000c00 */
[----:B------:R-:W-:Y:S01]  /*153a0*/  IMAD R5, R5, c[0x0][0x3d8], RZ ;  /* 0x0000f60005057a24 */ /* 0x000fe200078e02ff */
[----:B------:R5:W1:Y:S02]  /*153b0*/  LDS.128 R52, [R3+0x5880] ;  /* 0x0058800003347984 */ /* 0x000a640000000c00 */
[----:B-----5:R-:W-:-:S04]  /*153c0*/  IMAD R3, R8, c[0x0][0x3e0], RZ ;  /* 0x0000f80008037a24 */ /* 0x020fc800078e02ff */
[C---:B------:R-:W-:Y:S02]  /*153d0*/  IMAD R8, R2.reuse, c[0x0][0x3e4], R3 ;  /* 0x0000f90002087a24 */ /* 0x040fe400078e0203 */
[----:B------:R-:W-:-:S05]  /*153e0*/  IMAD.WIDE.U32 R2, R2, c[0x0][0x3e0], R6 ;  /* 0x0000f80002027a25 */ /* 0x000fca00078e0006 */
[----:B------:R-:W-:-:S05]  /*153f0*/  IADD3 R3, R3, R8, RZ ;  /* 0x0000000803037210 */ /* 0x000fca0007ffe0ff */
[----:B------:R-:W-:-:S04]  /*15400*/  IMAD.WIDE.U32 R2, R0, c[0x0][0x3d8], R2 ;  /* 0x0000f60000027a25 */ /* 0x000fc800078e0002 */
[----:B------:R-:W-:Y:S01]  /*15410*/  IMAD R0, R0, c[0x0][0x3dc], R5 ;  /* 0x0000f70000007a24 */ /* 0x000fe200078e0205 */
[----:B------:R-:W-:-:S04]  /*15420*/  LEA R13, P0, R2, c[0x0][0x380], 0x1 ;  /* 0x0000e000020d7a11 */ /* 0x000fc800078008ff */
[----:B------:R-:W-:-:S04]  /*15430*/  IADD3 R0, R3, R0, RZ ;  /* 0x0000000003007210 */ /* 0x000fc80007ffe0ff */
[----:B------:R-:W-:Y:S01]  /*15440*/  LEA.HI.X R12, R2, c[0x0][0x384], R0, 0x1, P0 ;  /* 0x0000e100020c7a11 */ /* 0x000fe200000f0c00 */
[----:B------:R-:W-:Y:S05]  /*15450*/  BRA.DIV ~URZ, `(.L_x_273) ;  /* 0x00003ae27f007947 */ /* 0x000fea000b800000 */
[----:B-1234-:R1:W2:Y:S02]  /*15460*/  SHFL.IDX PT, R10, R12, RZ, 0x1c1f ;  /* 0x001c1fff0c0a7589 */ /* 0x01e2a400000e0000 */
.L_x_343:
[----:B------:R-:W-:Y:S05]  /*15470*/  BRA.DIV ~URZ, `(.L_x_274) ;  /* 0x00003b327f007947 */ /* 0x000fea000b800000 */
[----:B------:R3:W4:Y:S02]  /*15480*/  SHFL.IDX PT, R0, R13, RZ, 0x1c1f ;  /* 0x001c1fff0d007589 */ /* 0x00072400000e0000 */
.L_x_344:
        /* <DEDUP_REMOVED lines=18> */
.L_x_276:
[----:B------:R-:W-:Y:S05]  /*155b0*/  BSYNC B0 ;  /* 0x0000000000007941 */ /* 0x000fea0003800000 */
.L_x_275:
[----:B------:R-:W-:Y:S05]  /*155c0*/  BRA.DIV ~URZ, `(.L_x_277) ;  /* 0x00003a427f007947 */ /* 0x000fea000b800000 */
[----:B--2---:R2:W1:Y:S04]  /*155d0*/  SHFL.IDX PT, R10, R12, 0x1, 0x1c1f ;  /* 0x003c1f000c0a7f89 */ /* 0x00446800000e0000 */
[----:B----4-:R2:W4:Y:S02]  /*155e0*/  SHFL.IDX PT, R0, R13, 0x1, 0x1c1f ;  /* 0x003c1f000d007f89 */ /* 0x01052400000e0000 */
.L_x_345:
        /* <DEDUP_REMOVED lines=19> */
.L_x_279:
[----:B------:R-:W-:Y:S05]  /*15720*/  BSYNC B0 ;  /* 0x0000000000007941 */ /* 0x000fea0003800000 */
.L_x_278:
[----:B------:R-:W-:Y:S05]  /*15730*/  BRA.DIV ~URZ, `(.L_x_280) ;  /* 0x000039927f007947 */ /* 0x000fea000b800000 */
[----:B-1----:R1:W2:Y:S02]  /*15740*/  SHFL.IDX PT, R10, R12, 0x2, 0x1c1f ;  /* 0x005c1f000c0a7f89 */ /* 0x0022a400000e0000 */
.L_x_346:
[----:B------:R-:W-:Y:S05]  /*15750*/  BRA.DIV ~URZ, `(.L_x_281) ;  /* 0x000039e27f007947 */ /* 0x000fea000b800000 */
[----:B----4-:R4:W1:Y:S02]  /*15760*/  SHFL.IDX PT, R0, R13, 0x2, 0x1c1f ;  /* 0x005c1f000d007f89 */ /* 0x01086400000e0000 */
.L_x_347:
        /* <DEDUP_REMOVED lines=19> */
.L_x_283:
[----:B------:R-:W-:Y:S05]  /*158a0*/  BSYNC B0 ;  /* 0x0000000000007941 */ /* 0x000fea0003800000 */
.L_x_282:
[----:B------:R-:W-:Y:S05]  /*158b0*/  BRA.DIV ~URZ, `(.L_x_284) ;  /* 0x000038e27f007947 */ /* 0x000fea000b800000 */
[----:B-1----:R1:W3:Y:S04]  /*158c0*/  SHFL.IDX PT, R6, R12, 0x3, 0x1c1f ;  /* 0x007c1f000c067f89 */ /* 0x0022e800000e0000 */
[----:B------:R1:W4:Y:S02]  /*158d0*/  SHFL.IDX PT, R0, R13, 0x3, 0x1c1f ;  /* 0x007c1f000d007f89 */ /* 0x00032400000e0000 */
.L_x_348:
        /* <DEDUP_REMOVED lines=20> */
.L_x_272:
[----:B--2---:R-:W2:Y:S04]  /*15a20*/  LDL.LU R6, [R1+0xc] ;  /* 0x00000c0001067983 */ /* 0x004ea80000300800 */
[----:B------:R-:W3:Y:S01]  /*15a30*/  LDL.LU R7, [R1+0x50] ;  /* 0x0000500001077983 */ /* 0x000ee20000300800 */
[----:B------:R-:W-:Y:S02]  /*15a40*/  IMAD R14, R14, c[0x0][0x408], RZ ;  /* 0x000102000e0e7a24 */ /* 0x000fe400078e02ff */
[----:B------:R-:W-:-:S04]  /*15a50*/  IMAD.WIDE.U32 R4, R2, c[0x0][0x408], RZ ;  /* 0x0001020002047a25 */ /* 0x000fc800078e00ff */
[----:B------:R-:W-:-:S05]  /*15a60*/  IMAD R2, R2, c[0x0][0x40c], R14 ;  /* 0x0001030002027a24 */ /* 0x000fca00078e020e */
[----:B------:R-:W-:Y:S02]  /*15a70*/  IADD3 R5, R5, R2, RZ ;  /* 0x0000000205057210 */ /* 0x000fe40007ffe0ff */
[----:B------:R-:W-:-:S05]  /*15a80*/  SHF.R.S32.HI R2, RZ, 0x1f, R0 ;  /* 0x0000001fff027819 */ /* 0x000fca0000011400 */
[----:B------:R-:W-:-:S04]  /*15a90*/  IMAD R2, R2, c[0x0][0x440], RZ ;  /* 0x0001100002027a24 */ /* 0x000fc800078e02ff */
[----:B------:R-:W-:Y:S02]  /*15aa0*/  IMAD R2, R0, c[0x0][0x444], R2 ;  /* 0x0001110000027a24 */ /* 0x000fe400078e0202 */
[----:B--2---:R-:W-:-:S04]  /*15ab0*/  IMAD.WIDE.U32 R4, R6, c[0x0][0x438], R4 ;  /* 0x00010e0006047a25 */ /* 0x004fc800078e0004 */
[----:B------:R-:W-:Y:S02]  /*15ac0*/  IMAD R5, R6, c[0x0][0x43c], R5 ;  /* 0x00010f0006057a24 */ /* 0x000fe400078e0205 */
[----:B------:R-:W-:-:S04]  /*15ad0*/  @P5 IMAD.HI.U32 R6, R3, c[0x0][0x4ec], RZ ;  /* 0x00013b0003065a27 */ /* 0x000fc800078e00ff */
        /* <DEDUP_REMOVED lines=22> */
.L_x_349:
[----:B------:R-:W-:Y:S05]  /*15c40*/  BRA.DIV ~URZ, `(.L_x_287) ;  /* 0x000036827f007947 */ /* 0x000fea000b800000 */
[----:B------:R3:W4:Y:S02]  /*15c50*/  SHFL.IDX PT, R0, R24, RZ, 0x1c1f ;  /* 0x001c1fff18007589 */ /* 0x00072400000e0000 */
.L_x_350:
[----:B------:R-:W5:Y:S01]  /*15c60*/  LDL R5, [R1+0x20] ;  /* 0x0000200001057983 */ /* 0x000f620000100800 */
[----:B------:R-:W-:Y:S01]  /*15c70*/  BSSY B0, `(.L_x_288) ;  /* 0x0000049000007945 */ /* 0x000fe20003800000 */
[C---:B-----5:R-:W-:Y:S02]  /*15c80*/  IADD3 R16, R5.reuse, 0x20, RZ ;  /* 0x0000002005107810 */ /* 0x060fe40007ffe0ff */
[C---:B------:R-:W-:Y:S02]  /*15c90*/  IADD3 R15, R5.reuse, 0x28, RZ ;  /* 0x00000028050f7810 */ /* 0x040fe40007ffe0ff */
[C---:B------:R-:W-:Y:S02]  /*15ca0*/  IADD3 R14, R5.reuse, 0x30, RZ ;  /* 0x00000030050e7810 */ /* 0x040fe40007ffe0ff */
[C---:B------:R-:W-:Y:S02]  /*15cb0*/  IADD3 R13, R5.reuse, 0x38, RZ ;  /* 0x00000038050d7810 */ /* 0x040fe40007ffe0ff */
[----:B------:R-:W-:-:S02]  /*15cc0*/  IADD3 R12, R5, 0x40, RZ ;  /* 0x00000040050c7810 */ /* 0x000fc40007ffe0ff */
[C---:B------:R-:W-:Y:S02]  /*15cd0*/  IADD3 R11, R5.reuse, 0x48, RZ ;  /* 0x00000048050b7810 */ /* 0x040fe40007ffe0ff */
[C---:B------:R-:W-:Y:S02]  /*15ce0*/  IADD3 R10, R5.reuse, 0x50, RZ ;  /* 0x00000050050a7810 */ /* 0x040fe40007ffe0ff */
[C---:B------:R-:W-:Y:S02]  /*15cf0*/  IADD3 R9, R5.reuse, 0x58, RZ ;  /* 0x0000005805097810 */ /* 0x040fe40007ffe0ff */
[C---:B------:R-:W-:Y:S02]  /*15d00*/  IADD3 R8, R5.reuse, 0x8, RZ ;  /* 0x0000000805087810 */ /* 0x040fe40007ffe0ff */
[C---:B------:R-:W-:Y:S02]  /*15d10*/  IADD3 R7, R5.reuse, 0x10, RZ ;  /* 0x0000001005077810 */ /* 0x040fe40007ffe0ff */
[----:B------:R-:W-:-:S02]  /*15d20*/  IADD3 R6, R5, 0x18, RZ ;  /* 0x0000001805067810 */ /* 0x000fc40007ffe0ff */
[----:B------:R-:W-:Y:S02]  /*15d30*/  SHF.R.S32.HI R28, RZ, 0x1f, R16 ;  /* 0x0000001fff1c7819 */ /* 0x000fe40000011410 */
[----:B------:R-:W-:Y:S02]  /*15d40*/  SHF.R.S32.HI R29, RZ, 0x1f, R15 ;  /* 0x0000001fff1d7819 */ /* 0x000fe4000001140f */
[----:B------:R-:W-:Y:S02]  /*15d50*/  SHF.R.S32.HI R31, RZ, 0x1f, R14 ;  /* 0x0000001fff1f7819 */ /* 0x000fe4000001140e */
[----:B------:R-:W-:Y:S02]  /*15d60*/  SHF.R.S32.HI R30, RZ, 0x1f, R13 ;  /* 0x0000001fff1e7819 */ /* 0x000fe4000001140d */
[----:B------:R-:W-:Y:S02]  /*15d70*/  SHF.R.S32.HI R32, RZ, 0x1f, R12 ;  /* 0x0000001fff207819 */ /* 0x000fe4000001140c */
[----:B------:R-:W-:-:S02]  /*15d80*/  SHF.R.S32.HI R33, RZ, 0x1f, R11 ;  /* 0x0000001fff217819 */ /* 0x000fc4000001140b */
[----:B------:R-:W-:Y:S02]  /*15d90*/  SHF.R.S32.HI R34, RZ, 0x1f, R10 ;  /* 0x0000001fff227819 */ /* 0x000fe4000001140a */
[----:B------:R-:W-:Y:S02]  /*15da0*/  SHF.R.S32.HI R35, RZ, 0x1f, R9 ;  /* 0x0000001fff237819 */ /* 0x000fe40000011409 */
[----:B------:R-:W-:Y:S02]  /*15db0*/  SHF.R.S32.HI R26, RZ, 0x1f, R8 ;  /* 0x0000001fff1a7819 */ /* 0x000fe40000011408 */
[----:B------:R-:W-:Y:S02]  /*15dc0*/  SHF.R.S32.HI R25, RZ, 0x1f, R7 ;  /* 0x0000001fff197819 */ /* 0x000fe40000011407 */
[----:B------:R-:W-:Y:S01]  /*15dd0*/  SHF.R.S32.HI R27, RZ, 0x1f, R6 ;  /* 0x0000001fff1b7819 */ /* 0x000fe20000011406 */
[----:B------:R-:W-:Y:S05]  /*15de0*/  @P0 BRA `(.L_x_289) ;  /* 0x0000031000000947 */ /* 0x000fea0003800000 */
[----:B------:R-:W-:Y:S02]  /*15df0*/  ISETP.GE.AND P0, PT, R5, c[0x0][0x3c8], PT ;  /* 0x0000f20005007a0c */ /* 0x000fe40003f06270 */
[----:B------:R-:W-:-:S02]  /*15e00*/  ISETP.GE.AND P1, PT, R8, c[0x0][0x3c8], PT ;  /* 0x0000f20008007a0c */ /* 0x000fc40003f26270 */
[----:B------:R-:W-:Y:S02]  /*15e10*/  ISETP.GE.AND P3, PT, R7, c[0x0][0x3c8], PT ;  /* 0x0000f20007007a0c */ /* 0x000fe40003f66270 */
[----:B------:R-:W-:-:S07]  /*15e20*/  ISETP.GE.AND P4, PT, R6, c[0x0][0x3c8], PT ;  /* 0x0000f20006007a0c */ /* 0x000fce0003f86270 */
[----:B----4-:R-:W-:Y:S02]  /*15e30*/  @!P0 IMAD.MOV.U32 R2, RZ, RZ, R0 ;  /* 0x000000ffff028224 */ /* 0x010fe400078e0000 */
[----:B--2---:R-:W-:-:S04]  /*15e40*/  @!P0 IMAD.MOV.U32 R3, RZ, RZ, R4 ;  /* 0x000000ffff038224 */ /* 0x004fc800078e0004 */
[----:B------:R-:W-:Y:S01]  /*15e50*/  @!P0 IMAD.WIDE R18, R5, 0x4, R2 ;  /* 0x0000000405128825 */ /* 0x000fe200078e0202 */
[----:B------:R-:W-:-:S04]  /*15e60*/  @!P1 LEA R2, P2, R8, R0, 0x2 ;  /* 0x0000000008029211 */ /* 0x000fc800078410ff */
[----:B------:R-:W-:Y:S01]  /*15e70*/  @!P1 LEA.HI.X R3, R8, R4, R26, 0x2, P2 ;  /* 0x0000000408039211 */ /* 0x000fe200010f141a */
[----:B------:R2:W-:Y:S01]  /*15e80*/  @!P0 ST.E.64 [R18.64], R128 ;  /* 0x0000008012008985 */ /* 0x0005e2000c101b06 */
[----:B------:R-:W-:-:S03]  /*15e90*/  ISETP.GE.AND P2, PT, R15, c[0x0][0x3c8], PT ;  /* 0x0000f2000f007a0c */ /* 0x000fc60003f46270 */
[----:B------:R4:W-:Y:S01]  /*15ea0*/  @!P1 ST.E.64 [R2.64], R124 ;  /* 0x0000007c02009985 */ /* 0x0009e2000c101b06 */
[----:B------:R-:W-:Y:S02]  /*15eb0*/  ISETP.GE.AND P1, PT, R16, c[0x0][0x3c8], PT ;  /* 0x0000f20010007a0c */ /* 0x000fe40003f26270 */
[----:B--2---:R-:W-:-:S04]  /*15ec0*/  @!P3 LEA R18, P0, R7, R0, 0x2 ;  /* 0x000000000712b211 */ /* 0x004fc800078010ff */
[----:B------:R-:W-:Y:S02]  /*15ed0*/  @!P3 LEA.HI.X R19, R7, R4, R25, 0x2, P0 ;  /* 0x000000040713b211 */ /* 0x000fe400000f1419 */
[----:B----4-:R-:W-:-:S03]  /*15ee0*/  @!P4 LEA R2, P0, R6, R0, 0x2 ;  /* 0x000000000602c211 */ /* 0x010fc600078010ff */
[----:B------:R2:W-:Y:S01]  /*15ef0*/  @!P3 ST.E.64 [R18.64], R120 ;  /* 0x000000781200b985 */ /* 0x0005e2000c101b06 */
[----:B------:R-:W-:Y:S02]  /*15f00*/  @!P4 LEA.HI.X R3, R6, R4, R27, 0x2, P0 ;  /* 0x000000040603c211 */ /* 0x000fe400000f141b */
[----:B------:R-:W-:-:S03]  /*15f10*/  ISETP.GE.AND P3, PT, R12, c[0x0][0x3c8], PT ;  /* 0x0000f2000c007a0c */ /* 0x000fc60003f66270 */
[----:B------:R4:W-:Y:S01]  /*15f20*/  @!P4 ST.E.64 [R2.64], R116 ;  /* 0x000000740200c985 */ /* 0x0009e2000c101b06 */
[----:B------:R-:W-:Y:S02]  /*15f30*/  ISETP.GE.AND P4, PT, R14, c[0x0][0x3c8], PT ;  /* 0x0000f2000e007a0c */ /* 0x000fe40003f86270 */
[----:B--2---:R-:W-:-:S04]  /*15f40*/  @!P1 LEA R18, P0, R16, R0, 0x2 ;  /* 0x0000000010129211 */ /* 0x004fc800078010ff */
[----:B------:R-:W-:Y:S02]  /*15f50*/  @!P1 LEA.HI.X R19, R16, R4, R28, 0x2, P0 ;  /* 0x0000000410139211 */ /* 0x000fe400000f141c */
[----:B----4-:R-:W-:-:S03]  /*15f60*/  @!P2 LEA R2, P0, R15, R0, 0x2 ;  /* 0x000000000f02a211 */ /* 0x010fc600078010ff */
[----:B------:R2:W-:Y:S01]  /*15f70*/  @!P1 ST.E.64 [R18.64], R112 ;  /* 0x0000007012009985 */ /* 0x0005e2000c101b06 */
[----:B------:R-:W-:Y:S02]  /*15f80*/  ISETP.GE.AND P1, PT, R13, c[0x0][0x3c8], PT ;  /* 0x0000f2000d007a0c */ /* 0x000fe40003f26270 */
[----:B------:R-:W-:Y:S02]  /*15f90*/  @!P2 LEA.HI.X R3, R15, R4, R29, 0x2, P0 ;  /* 0x000000040f03a211 */ /* 0x000fe400000f141d */
[----:B------:R-:W-:-:S03]  /*15fa0*/  @!P4 LEA R20, P0, R14, R0, 0x2 ;  /* 0x000000000e14c211 */ /* 0x000fc600078010ff */
        /* <DEDUP_REMOVED lines=11> */
[----:B-----5:R-:W-:-:S03]  /*16060*/  @!P4 LEA R20, P0, R11, R0, 0x2 ;  /* 0x000000000b14c211 */ /* 0x020fc600078010ff */
[----:B------:R4:W-:Y:S01]  /*16070*/  @!P3 ST.E.64 [R2.64], R102 ;  /* 0x000000660200b985 */ /* 0x0009e2000c101b06 */
[----:B------:R-:W-:-:S05]  /*16080*/  @!P4 LEA.HI.X R21, R11, R4, R33, 0x2, P0 ;  /* 0x000000040b15c211 */ /* 0x000fca00000f1421 */
[----:B------:R1:W-:Y:S01]  /*16090*/  @!P4 ST.E.64 [R20.64], R176 ;  /* 0x000000b01400c985 */ /* 0x0003e2000c101b06 */
[----:B--2---:R-:W-:-:S04]  /*160a0*/  @!P2 LEA R18, P0, R10, R0, 0x2 ;  /* 0x000000000a12a211 */ /* 0x004fc800078010ff */
[----:B------:R-:W-:Y:S02]  /*160b0*/  @!P2 LEA.HI.X R19, R10, R4, R34, 0x2, P0 ;  /* 0x000000040a13a211 */ /* 0x000fe400000f1422 */
[----:B----4-:R-:W-:-:S03]  /*160c0*/  @!P1 LEA R2, P0, R9, R0, 0x2 ;  /* 0x0000000009029211 */ /* 0x010fc600078010ff */
[----:B------:R1:W-:Y:S01]  /*160d0*/  @!P2 ST.E.64 [R18.64], R168 ;  /* 0x000000a81200a985 */ /* 0x0003e2000c101b06 */
[----:B------:R-:W-:-:S05]  /*160e0*/  @!P1 LEA.HI.X R3, R9, R4, R35, 0x2, P0 ;  /* 0x0000000409039211 */ /* 0x000fca00000f1423 */
[----:B------:R1:W-:Y:S04]  /*160f0*/  @!P1 ST.E.64 [R2.64], R96 ;  /* 0x0000006002009985 */ /* 0x0003e8000c101b06 */
.L_x_289:
[----:B------:R-:W-:Y:S05]  /*16100*/  BSYNC B0 ;  /* 0x0000000000007941 */ /* 0x000fea0003800000 */
.L_x_288:
[----:B------:R-:W-:Y:S05]  /*16110*/  BRA.DIV ~URZ, `(.L_x_290) ;  /* 0x000032127f007947 */ /* 0x000fea000b800000 */
[----:B--2---:R2:W1:Y:S04]  /*16120*/  SHFL.IDX PT, R4, R17, 0x1, 0x1c1f ;  /* 0x003c1f0011047f89 */ /* 0x00446800000e0000 */
[----:B----4-:R2:W4:Y:S02]  /*16130*/  SHFL.IDX PT, R0, R24, 0x1, 0x1c1f ;  /* 0x003c1f0018007f89 */ /* 0x01052400000e0000 */
.L_x_351:
[----:B------:R-:W-:Y:S01]  /*16140*/  BSSY B0, `(.L_x_291) ;  /* 0x0000034000007945 */ /* 0x000fe20003800000 */
[----:B------:R-:W-:Y:S05]  /*16150*/  @P6 BRA `(.L_x_292) ;  /* 0x0000032000006947 */ /* 0x000fea0003800000 */
[----:B------:R-:W5:Y:S01]  /*16160*/  LDL R5, [R1+0x20] ;  /* 0x0000200001057983 */ /* 0x000f620000100800 */
[----:B------:R-:W-:Y:S02]  /*16170*/  ISETP.GE.AND P0, PT, R8, c[0x0][0x3c8], PT ;  /* 0x0000f20008007a0c */ /* 0x000fe40003f06270 */
[----:B------:R-:W-:Y:S02]  /*16180*/  ISETP.GE.AND P3, PT, R7, c[0x0][0x3c8], PT ;  /* 0x0000f20007007a0c */ /* 0x000fe40003f66270 */
[----:B------:R-:W-:-:S09]  /*16190*/  ISETP.GE.AND P4, PT, R6, c[0x0][0x3c8], PT ;  /* 0x0000f20006007a0c */ /* 0x000fd20003f86270 */
[----:B-1--4-:R-:W-:-:S04]  /*161a0*/  @!P0 LEA R2, P2, R8, R0, 0x2 ;  /* 0x0000000008028211 */ /* 0x012fc800078410ff */
[----:B------:R-:W-:Y:S02]  /*161b0*/  @!P0 LEA.HI.X R3, R8, R4, R26, 0x2, P2 ;  /* 0x0000000408038211 */ /* 0x000fe400010f141a */
[----:B------:R-:W-:Y:S02]  /*161c0*/  ISETP.GE.AND P2, PT, R16, c[0x0][0x3c8], PT ;  /* 0x0000f20010007a0c */ /* 0x000fe40003f46270 */
[----:B-----5:R-:W-:-:S13]  /*161d0*/  ISETP.GE.AND P1, PT, R5, c[0x0][0x3c8], PT ;  /* 0x0000f20005007a0c */ /* 0x020fda0003f26270 */
[----:B------:R-:W-:Y:S02]  /*161e0*/  @!P1 IMAD.MOV.U32 R18, RZ, RZ, R0 ;  /* 0x000000ffff129224 */ /* 0x000fe400078e0000 */
[----:B------:R-:W-:-:S04]  /*161f0*/  @!P1 IMAD.MOV.U32 R19, RZ, RZ, R4 ;  /* 0x000000ffff139224 */ /* 0x000fc800078e0004 */
[----:B------:R-:W-:-:S05]  /*16200*/  @!P1 IMAD.WIDE R18, R5, 0x4, R18 ;  /* 0x0000000405129825 */ /* 0x000fca00078e0212 */
[----:B------:R1:W-:Y:S01]  /*16210*/  @!P1 ST.E.64 [R18.64], R170 ;  /* 0x000000aa12009985 */ /* 0x0003e2000c101b06 */
[----:B------:R-:W-:-:S03]  /*16220*/  ISETP.GE.AND P1, PT, R15, c[0x0][0x3c8], PT ;  /* 0x0000f2000f007a0c */ /* 0x000fc60003f26270 */
[----:B------:R4:W-:Y:S01]  /*16230*/  @!P0 ST.E.64 [R2.64], R172 ;  /* 0x000000ac02008985 */ /* 0x0009e2000c101b06 */
[CC--:B-1----:R-:W-:Y:S02]  /*16240*/  @!P3 LEA R18, P5, R7.reuse, R0.reuse, 0x2 ;  /* 0x000000000712b211 */ /* 0x0c2fe400078a10ff */
[C---:B----4-:R-:W-:Y:S02]  /*16250*/  @!P4 LEA R2, P0, R6.reuse, R0, 0x2 ;  /* 0x000000000602c211 */ /* 0x050fe400078010ff */
[-C--:B------:R-:W-:Y:S02]  /*16260*/  @!P3 LEA.HI.X R19, R7, R4.reuse, R25, 0x2, P5 ;  /* 0x000000040713b211 */ /* 0x080fe400028f1419 */
[----:B------:R-:W-:Y:S02]  /*16270*/  @!P4 LEA.HI.X R3, R6, R4, R27, 0x2, P0 ;  /* 0x000000040603c211 */ /* 0x000fe400000f141b */
[----:B------:R-:W-:Y:S01]  /*16280*/  ISETP.GE.AND P0, PT, R14, c[0x0][0x3c8], PT ;  /* 0x0000f2000e007a0c */ /* 0x000fe20003f06270 */
[----:B------:R1:W-:Y:S01]  /*16290*/  @!P3 ST.E.64 [R18.64], R174 ;  /* 0x000000ae1200b985 */ /* 0x0003e2000c101b06 */
[----:B------:R-:W-:-:S03]  /*162a0*/  ISETP.GE.AND P5, PT, R12, c[0x0][0x3c8], PT ;  /* 0x0000f2000c007a0c */ /* 0x000fc60003fa6270 */
[----:B------:R4:W-:Y:S01]  /*162b0*/  @!P4 ST.E.64 [R2.64], R118 ;  /* 0x000000760200c985 */ /* 0x0009e2000c101b06 */
        /* <DEDUP_REMOVED lines=10> */
[CC--:B----4-:R-:W-:Y:S02]  /*16360*/  @!P4 LEA R2, P1, R13.reuse, R0.reuse, 0x2 ;  /* 0x000000000d02c211 */ /* 0x0d0fe400078210ff */
[----:B------:R-:W-:Y:S01]  /*16370*/  ISETP.GE.AND P2, PT, R10, c[0x0][0x3c8], PT ;  /* 0x0000f2000a007a0c */ /* 0x000fe20003f46270 */
[----:B------:R1:W-:Y:S01]  /*16380*/  @!P0 ST.E.64 [R18.64], R126 ;  /* 0x0000007e12008985 */ /* 0x0003e2000c101b06 */
[----:B------:R-:W-:Y:S02]  /*16390*/  @!P5 LEA R22, P0, R12, R0, 0x2 ;  /* 0x000000000c16d211 */ /* 0x000fe400078010ff */
[----:B------:R-:W-:Y:S02]  /*163a0*/  @!P4 LEA.HI.X R3, R13, R4, R30, 0x2, P1 ;  /* 0x000000040d03c211 */ /* 0x000fe400008f141e */
[----:B------:R-:W-:-:S02]  /*163b0*/  ISETP.GE.AND P1, PT, R9, c[0x0][0x3c8], PT ;  /* 0x0000f20009007a0c */ /* 0x000fc40003f26270 */
[----:B------:R-:W-:Y:S01]  /*163c0*/  @!P5 LEA.HI.X R23, R12, R4, R32, 0x2, P0 ;  /* 0x000000040c17d211 */ /* 0x000fe200000f1420 */
[----:B------:R4:W-:Y:S01]  /*163d0*/  @!P4 ST.E.64 [R2.64], R130 ;  /* 0x000000820200c985 */ /* 0x0009e2000c101b06 */
[----:B------:R-:W-:-:S03]  /*163e0*/  @!P3 LEA R20, P0, R11, R0, 0x2 ;  /* 0x000000000b14b211 */ /* 0x000fc600078010ff */
[----:B------:R2:W-:Y:S01]  /*163f0*/  @!P5 ST.E.64 [R22.64], R180 ;  /* 0x000000b41600d985 */ /* 0x0005e2000c101b06 */
[----:B------:R-:W-:-:S05]  /*16400*/  @!P3 LEA.HI.X R21, R11, R4, R33, 0x2, P0 ;  /* 0x000000040b15b211 */ /* 0x000fca00000f1421 */
[----:B------:R2:W-:Y:S01]  /*16410*/  @!P3 ST.E.64 [R20.64], R178 ;  /* 0x000000b21400b985 */ /* 0x0005e2000c101b06 */
[----:B-1----:R-:W-:-:S04]  /*16420*/  @!P2 LEA R18, P0, R10, R0, 0x2 ;  /* 0x000000000a12a211 */ /* 0x002fc800078010ff */
[----:B------:R-:W-:Y:S02]  /*16430*/  @!P2 LEA.HI.X R19, R10, R4, R34, 0x2, P0 ;  /* 0x000000040a13a211 */ /* 0x000fe400000f1422 */
[----:B----4-:R-:W-:-:S03]  /*16440*/  @!P1 LEA R2, P0, R9, R0, 0x2 ;  /* 0x0000000009029211 */ /* 0x010fc600078010ff */
[----:B------:R2:W-:Y:S01]  /*16450*/  @!P2 ST.E.64 [R18.64], R110 ;  /* 0x0000006e1200a985 */ /* 0x0005e2000c101b06 */
[----:B------:R-:W-:-:S05]  /*16460*/  @!P1 LEA.HI.X R3, R9, R4, R35, 0x2, P0 ;  /* 0x0000000409039211 */ /* 0x000fca00000f1423 */
[----:B------:R2:W-:Y:S04]  /*16470*/  @!P1 ST.E.64 [R2.64], R86 ;  /* 0x0000005602009985 */ /* 0x0005e8000c101b06 */
.L_x_292:
[----:B------:R-:W-:Y:S05]  /*16480*/  BSYNC B0 ;  /* 0x0000000000007941 */ /* 0x000fea0003800000 */
.L_x_291:
[----:B------:R-:W-:Y:S05]  /*16490*/  BRA.DIV ~URZ, `(.L_x_293) ;  /* 0x00002f527f007947 */ /* 0x000fea000b800000 */
[----:B-1----:R1:W2:Y:S02]  /*164a0*/  SHFL.IDX PT, R4, R17, 0x2, 0x1c1f ;  /* 0x005c1f0011047f89 */ /* 0x0022a400000e0000 */
.L_x_352:
[----:B------:R-:W-:Y:S05]  /*164b0*/  BRA.DIV ~URZ, `(.L_x_294) ;  /* 0x00002fa27f007947 */ /* 0x000fea000b800000 */
[----:B----4-:R4:W1:Y:S02]  /*164c0*/  SHFL.IDX PT, R0, R24, 0x2, 0x1c1f ;  /* 0x005c1f0018007f89 */ /* 0x01086400000e0000 */
.L_x_353:
[----:B--2---:R-:W2:Y:S01]  /*164d0*/  LDL R2, [R1+0x40] ;  /* 0x0000400001027983 */ /* 0x004ea20000100800 */
[----:B------:R-:W-:Y:S01]  /*164e0*/  BSSY B0, `(.L_x_295) ;  /* 0x0000035000007945 */ /* 0x000fe20003800000 */
[----:B--2---:R-:W-:-:S13]  /*164f0*/  LOP3.LUT P0, RZ, R2, 0x1, RZ, 0xc0, !PT ;  /* 0x0000000102ff7812 */ /* 0x004fda000780c0ff */
[----:B------:R-:W-:Y:S05]  /*16500*/  @P0 BRA `(.L_x_296) ;  /* 0x0000032000000947 */ /* 0x000fea0003800000 */
[----:B------:R-:W2:Y:S01]  /*16510*/  LDL R5, [R1+0x20] ;  /* 0x0000200001057983 */ /* 0x000ea20000100800 */
[----:B------:R-:W-:Y:S02]  /*16520*/  ISETP.GE.AND P2, PT, R8, c[0x0][0x3c8], PT ;  /* 0x0000f20008007a0c */ /* 0x000fe40003f46270 */
[----:B------:R-:W-:Y:S02]  /*16530*/  ISETP.GE.AND P4, PT, R7, c[0x0][0x3c8], PT ;  /* 0x0000f20007007a0c */ /* 0x000fe40003f86270 */
[----:B------:R-:W-:Y:S02]  /*16540*/  ISETP.GE.AND P3, PT, R6, c[0x0][0x3c8], PT ;  /* 0x0000f20006007a0c */ /* 0x000fe40003f66270 */
[----:B------:R-:W-:-:S07]  /*16550*/  ISETP.GE.AND P6, PT, R14, c[0x0][0x3c8], PT ;  /* 0x0000f2000e007a0c */ /* 0x000fce0003fc6270 */
[----:B-1----:R-:W-:-:S04]  /*16560*/  @!P2 LEA R2, P1, R8, R0, 0x2 ;  /* 0x000000000802a211 */ /* 0x002fc800078210ff */
[----:B------:R-:W-:Y:S02]  /*16570*/  @!P2 LEA.HI.X R3, R8, R4, R26, 0x2, P1 ;  /* 0x000000040803a211 */ /* 0x000fe400008f141a */
[----:B------:R-:W-:Y:S02]  /*16580*/  ISETP.GE.AND P1, PT, R16, c[0x0][0x3c8], PT ;  /* 0x0000f20010007a0c */ /* 0x000fe40003f26270 */
[----:B--2---:R-:W-:-:S13]  /*16590*/  ISETP.GE.AND P0, PT, R5, c[0x0][0x3c8], PT ;  /* 0x0000f20005007a0c */ /* 0x004fda0003f06270 */
[----:B------:R-:W-:Y:S02]  /*165a0*/  @!P0 IMAD.MOV.U32 R18, RZ, RZ, R0 ;  /* 0x000000ffff128224 */ /* 0x000fe400078e0000 */
[----:B------:R-:W-:-:S04]  /*165b0*/  @!P0 IMAD.MOV.U32 R19, RZ, RZ, R4 ;  /* 0x000000ffff138224 */ /* 0x000fc800078e0004 */
[----:B------:R-:W-:-:S05]  /*165c0*/  @!P0 IMAD.WIDE R18, R5, 0x4, R18 ;  /* 0x0000000405128825 */ /* 0x000fca00078e0212 */
[----:B------:R1:W-:Y:S01]  /*165d0*/  @!P0 ST.E.64 [R18.64], R40 ;  /* 0x0000002812008985 */ /* 0x0003e2000c101b06 */
[----:B------:R-:W-:-:S03]  /*165e0*/  ISETP.GE.AND P0, PT, R15, c[0x0][0x3c8], PT ;  /* 0x0000f2000f007a0c */ /* 0x000fc60003f06270 */
[----:B------:R2:W-:Y:S01]  /*165f0*/  @!P2 ST.E.64 [R2.64], R42 ;  /* 0x0000002a0200a985 */ /* 0x0005e2000c101b06 */
[CC--:B-1----:R-:W-:Y:S02]  /*16600*/  @!P4 LEA R18, P5, R7.reuse, R0.reuse, 0x2 ;  /* 0x000000000712c211 */ /* 0x0c2fe400078a10ff */
[C---:B--2---:R-:W-:Y:S02]  /*16610*/  @!P3 LEA R2, P2, R6.reuse, R0, 0x2 ;  /* 0x000000000602b211 */ /* 0x044fe400078410ff */
[-C--:B------:R-:W-:Y:S02]  /*16620*/  @!P4 LEA.HI.X R19, R7, R4.reuse, R25, 0x2, P5 ;  /* 0x000000040713c211 */ /* 0x080fe400028f1419 */
[----:B------:R-:W-:Y:S02]  /*16630*/  @!P3 LEA.HI.X R3, R6, R4, R27, 0x2, P2 ;  /* 0x000000040603b211 */ /* 0x000fe400010f141b */
[----:B------:R-:W-:Y:S01]  /*16640*/  @!P1 LEA R20, P5, R16, R0, 0x2 ;  /* 0x0000000010149211 */ /* 0x000fe200078a10ff */
[----:B------:R1:W-:Y:S01]  /*16650*/  @!P4 ST.E.64 [R18.64], R44 ;  /* 0x0000002c1200c985 */ /* 0x0003e2000c101b06 */
[----:B------:R-:W-:-:S02]  /*16660*/  ISETP.GE.AND P4, PT, R13, c[0x0][0x3c8], PT ;  /* 0x0000f2000d007a0c */ /* 0x000fc40003f86270 */
[----:B------:R-:W-:Y:S01]  /*16670*/  @!P1 LEA.HI.X R21, R16, R4, R28, 0x2, P5 ;  /* 0x0000000410159211 */ /* 0x000fe200028f141c */
[----:B------:R2:W-:Y:S01]  /*16680*/  @!P3 ST.E.64 [R2.64], R46 ;  /* 0x0000002e0200b985 */ /* 0x0005e2000c101b06 */
[----:B------:R-:W-:-:S03]  /*16690*/  ISETP.GE.AND P3, PT, R12, c[0x0][0x3c8], PT ;  /* 0x0000f2000c007a0c */ /* 0x000fc60003f66270 */
[----:B------:R-:W-:Y:S01]  /*166a0*/  @!P1 ST.E.64 [R20.64], R64 ;  /* 0x0000004014009985 */ /* 0x000fe2000c101b06 */
[----:B------:R-:W-:Y:S02]  /*166b0*/  ISETP.GE.AND P1, PT, R10, c[0x0][0x3c8], PT ;  /* 0x0000f2000a007a0c */ /* 0x000fe40003f26270 */
[CC--:B-1----:R-:W-:Y:S02]  /*166c0*/  @!P6 LEA R18, P5, R14.reuse, R0.reuse, 0x2 ;  /* 0x000000000e12e211 */ /* 0x0c2fe400078a10ff */
[C---:B--2---:R-:W-:Y:S02]  /*166d0*/  @!P0 LEA R2, P2, R15.reuse, R0, 0x2 ;  /* 0x000000000f028211 */ /* 0x044fe400078410ff */
[-C--:B------:R-:W-:Y:S02]  /*166e0*/  @!P6 LEA.HI.X R19, R14, R4.reuse, R31, 0x2, P5 ;  /* 0x000000040e13e211 */ /* 0x080fe400028f141f */
[----:B------:R-:W-:Y:S02]  /*166f0*/  @!P0 LEA.HI.X R3, R15, R4, R29, 0x2, P2 ;  /* 0x000000040f038211 */ /* 0x000fe400010f141d */
[----:B------:R-:W-:-:S03]  /*16700*/  ISETP.GE.AND P2, PT, R11, c[0x0][0x3c8], PT ;  /* 0x0000f2000b007a0c */ /* 0x000fc60003f46270 */
[----:B------:R1:W-:Y:S01]  /*16710*/  @!P0 ST.E.64 [R2.64], R50 ;  /* 0x0000003202008985 */ /* 0x0003e2000c101b06 */
[----:B------:R-:W-:-:S03]  /*16720*/  ISETP.GE.AND P0, PT, R9, c[0x0][0x3c8], PT ;  /* 0x0000f20009007a0c */ /* 0x000fc60003f06270 */
[----:B------:R2:W-:Y:S01]  /*16730*/  @!P6 ST.E.64 [R18.64], R52 ;  /* 0x000000341200e985 */ /* 0x0005e2000c101b06 */
[----:B-1----:R-:W-:-:S04]  /*16740*/  @!P4 LEA R2, P5, R13, R0, 0x2 ;  /* 0x000000000d02c211 */ /* 0x002fc800078a10ff */
[----:B------:R-:W-:Y:S02]  /*16750*/  @!P4 LEA.HI.X R3, R13, R4, R30, 0x2, P5 ;  /* 0x000000040d03c211 */ /* 0x000fe400028f141e */
[----:B------:R-:W-:-:S03]  /*16760*/  @!P3 LEA R22, P5, R12, R0, 0x2 ;  /* 0x000000000c16b211 */ /* 0x000fc600078a10ff */
[----:B------:R1:W-:Y:S01]  /*16770*/  @!P4 ST.E.64 [R2.64], R54 ;  /* 0x000000360200c985 */ /* 0x0003e2000c101b06 */
[C---:B------:R-:W-:Y:S02]  /*16780*/  @!P2 LEA R20, P4, R11.reuse, R0, 0x2 ;  /* 0x000000000b14a211 */ /* 0x040fe400078810ff */
[----:B------:R-:W-:Y:S02]  /*16790*/  @!P3 LEA.HI.X R23, R12, R4, R32, 0x2, P5 ;  /* 0x000000040c17b211 */ /* 0x000fe400028f1420 */
[C---:B--2---:R-:W-:Y:S02]  /*167a0*/  @!P1 LEA R18, P5, R10.reuse, R0, 0x2 ;  /* 0x000000000a129211 */ /* 0x044fe400078a10ff */
[-C--:B------:R-:W-:Y:S01]  /*167b0*/  @!P2 LEA.HI.X R21, R11, R4.reuse, R33, 0x2, P4 ;  /* 0x000000040b15a211 */ /* 0x080fe200020f1421 */
[----:B------:R2:W-:Y:S01]  /*167c0*/  @!P3 ST.E.64 [R22.64], R68 ;  /* 0x000000441600b985 */ /* 0x0005e2000c101b06 */
[----:B------:R-:W-:-:S03]  /*167d0*/  @!P1 LEA.HI.X R19, R10, R4, R34, 0x2, P5 ;  /* 0x000000040a139211 */ /* 0x000fc600028f1422 */
[----:B------:R2:W-:Y:S04]  /*167e0*/  @!P2 ST.E.64 [R20.64], R60 ;  /* 0x0000003c1400a985 */ /* 0x0005e8000c101b06 */
[----:B------:R2:W-:Y:S01]  /*167f0*/  @!P1 ST.E.64 [R18.64], R56 ;  /* 0x0000003812009985 */ /* 0x0005e2000c101b06 */
[----:B-1----:R-:W-:-:S04]  /*16800*/  @!P0 LEA R2, P4, R9, R0, 0x2 ;  /* 0x0000000009028211 */ /* 0x002fc800078810ff */
[----:B------:R-:W-:-:S05]  /*16810*/  @!P0 LEA.HI.X R3, R9, R4, R35, 0x2, P4 ;  /* 0x0000000409038211 */ /* 0x000fca00020f1423 */
[----:B------:R2:W-:Y:S04]  /*16820*/  @!P0 ST.E.64 [R2.64], R36 ;  /* 0x0000002402008985 */ /* 0x0005e8000c101b06 */
.L_x_296:
[----:B------:R-:W-:Y:S05]  /*16830*/  BSYNC B0 ;  /* 0x0000000000007941 */ /* 0x000fea0003800000 */
.L_x_295:
[----:B------:R-:W-:Y:S05]  /*16840*/  BRA.DIV ~URZ, `(.L_x_297) ;  /* 0x00002c727f007947 */ /* 0x000fea000b800000 */
[----:B------:R2:W3:Y:S04]  /*16850*/  SHFL.IDX PT, R4, R17, 0x3, 0x1c1f ;  /* 0x007c1f0011047f89 */ /* 0x0004e800000e0000 */
[----:B-1----:R2:W1:Y:S02]  /*16860*/  SHFL.IDX PT, R0, R24, 0x3, 0x1c1f ;  /* 0x007c1f0018007f89 */ /* 0x00246400000e0000 */
.L_x_354:
[----:B--2---:R-:W2:Y:S02]  /*16870*/  LDL R2, [R1+0x40] ;  /* 0x0000400001027983 */ /* 0x004ea40000100800 */
[----:B--2---:R-:W-:-:S13]  /*16880*/  LOP3.LUT P0, RZ, R2, 0x2, RZ, 0xc0, !PT ;  /* 0x0000000202ff7812 */ /* 0x004fda000780c0ff */
[----:B------:R-:W-:Y:S05]  /*16890*/  @P0 BRA `(.L_x_285) ;  /* 0x000010a000000947 */ /* 0x000fea0003800000 */
[----:B------:R-:W2:Y:S01]  /*168a0*/  LDL R5, [R1+0x20] ;  /* 0x0000200001057983 */ /* 0x000ea20000100800 */
[----:B------:R-:W-:Y:S02]  /*168b0*/  ISETP.GE.AND P3, PT, R8, c[0x0][0x3c8], PT ;  /* 0x0000f20008007a0c */ /* 0x000fe40003f66270 */
[----:B------:R-:W-:Y:S02]  /*168c0*/  ISETP.GE.AND P2, PT, R7, c[0x0][0x3c8], PT ;  /* 0x0000f20007007a0c */ /* 0x000fe40003f46270 */
[----:B------:R-:W-:Y:S02]  /*168d0*/  ISETP.GE.AND P1, PT, R6, c[0x0][0x3c8], PT ;  /* 0x0000f20006007a0c */ /* 0x000fe40003f26270 */
[----:B------:R-:W-:-:S07]  /*168e0*/  ISETP.GE.AND P0, PT, R16, c[0x0][0x3c8], PT ;  /* 0x0000f20010007a0c */ /* 0x000fce0003f06270 */
[CC--:B-1----:R-:W-:Y:S02]  /*168f0*/  @!P3 LEA R22, P6, R8.reuse, R0.reuse, 0x2 ;  /* 0x000000000816b211 */ /* 0x0c2fe400078c10ff */
[C---:B------:R-:W-:Y:S02]  /*16900*/  @!P2 LEA R20, P5, R7.reuse, R0, 0x2 ;  /* 0x000000000714a211 */ /* 0x040fe400078a10ff */
[-C--:B---3--:R-:W-:Y:S02]  /*16910*/  @!P3 LEA.HI.X R23, R8, R4.reuse, R26, 0x2, P6 ;  /* 0x000000040817b211 */ /* 0x088fe400030f141a */
[----:B------:R-:W-:Y:S02]  /*16920*/  @!P2 LEA.HI.X R21, R7, R4, R25, 0x2, P5 ;  /* 0x000000040715a211 */ /* 0x000fe400028f1419 */
[-C--:B------:R-:W-:Y:S02]  /*16930*/  @!P1 LEA R18, P6, R6, R0.reuse, 0x2 ;  /* 0x0000000006129211 */ /* 0x080fe400078c10ff */
[----:B------:R-:W-:-:S02]  /*16940*/  @!P0 LEA R2, P5, R16, R0, 0x2 ;  /* 0x0000000010028211 */ /* 0x000fc400078a10ff */
[-C--:B------:R-:W-:Y:S02]  /*16950*/  @!P1 LEA.HI.X R19, R6, R4.reuse, R27, 0x2, P6 ;  /* 0x0000000406139211 */ /* 0x080fe400030f141b */
[----:B------:R-:W-:Y:S02]  /*16960*/  ISETP.GE.AND P6, PT, R15, c[0x0][0x3c8], PT ;  /* 0x0000f2000f007a0c */ /* 0x000fe40003fc6270 */
[----:B------:R-:W-:Y:S02]  /*16970*/  @!P0 LEA.HI.X R3, R16, R4, R28, 0x2, P5 ;  /* 0x0000000410038211 */ /* 0x000fe400028f141c */
[----:B------:R-:W-:Y:S02]  /*16980*/  ISETP.GE.AND P5, PT, R14, c[0x0][0x3c8], PT ;  /* 0x0000f2000e007a0c */ /* 0x000fe40003fa6270 */
[----:B--2---:R-:W-:-:S13]  /*16990*/  ISETP.GE.AND P4, PT, R5, c[0x0][0x3c8], PT ;  /* 0x0000f20005007a0c */ /* 0x004fda0003f86270 */
[----:B----4-:R-:W-:Y:S02]  /*169a0*/  @!P4 IMAD.MOV.U32 R24, RZ, RZ, R0 ;  /* 0x000000ffff18c224 */ /* 0x010fe400078e0000 */
[----:B------:R-:W-:-:S04]  /*169b0*/  @!P4 IMAD.MOV.U32 R25, RZ, RZ, R4 ;  /* 0x000000ffff19c224 */ /* 0x000fc800078e0004 */
[----:B------:R-:W-:-:S05]  /*169c0*/  @!P4 IMAD.WIDE R24, R5, 0x4, R24 ;  /* 0x000000040518c825 */ /* 0x000fca00078e0218 */
[----:B------:R-:W-:Y:S01]  /*169d0*/  @!P4 ST.E.64 [R24.64], R84 ;  /* 0x000000541800c985 */ /* 0x000fe2000c101b06 */
[----:B------:R-:W-:-:S03]  /*169e0*/  ISETP.GE.AND P4, PT, R13, c[0x0][0x3c8], PT ;  /* 0x0000f2000d007a0c */ /* 0x000fc60003f86270 */
[----:B------:R-:W-:Y:S01]  /*169f0*/  @!P3 ST.E.64 [R22.64], R80 ;  /* 0x000000501600b985 */ /* 0x000fe2000c101b06 */
[----:B------:R-:W-:-:S03]  /*16a00*/  ISETP.GE.AND P3, PT, R12, c[0x0][0x3c8], PT ;  /* 0x0000f2000c007a0c */ /* 0x000fc60003f66270 */
[----:B------:R1:W-:Y:S01]  /*16a10*/  @!P2 ST.E.64 [R20.64], R72 ;  /* 0x000000481400a985 */ /* 0x0003e2000c101b06 */
[----:B------:R-:W-:-:S03]  /*16a20*/  ISETP.GE.AND P2, PT, R11, c[0x0][0x3c8], PT ;  /* 0x0000f2000b007a0c */ /* 0x000fc60003f46270 */
[----:B------:R2:W-:Y:S04]  /*16a30*/  @!P1 ST.E.64 [R18.64], R66 ;  /* 0x0000004212009985 */ /* 0x0005e8000c101b06 */
[----:B------:R3:W-:Y:S01]  /*16a40*/  @!P0 ST.E.64 [R2.64], R48 ;  /* 0x0000003002008985 */ /* 0x0007e2000c101b06 */
[CC--:B-1----:R-:W-:Y:S02]  /*16a50*/  @!P6 LEA R20, P0, R15.reuse, R0.reuse, 0x2 ;  /* 0x000000000f14e211 */ /* 0x0c2fe400078010ff */
[----:B--2---:R-:W-:Y:S02]  /*16a60*/  @!P5 LEA R18, P1, R14, R0, 0x2 ;  /* 0x000000000e12d211 */ /* 0x004fe400078210ff */
[----:B------:R-:W-:Y:S02]  /*16a70*/  @!P6 LEA.HI.X R21, R15, R4, R29, 0x2, P0 ;  /* 0x000000040f15e211 */ /* 0x000fe400000f141d */
[----:B------:R-:W-:-:S02]  /*16a80*/  @!P4 LEA R16, P0, R13, R0, 0x2 ;  /* 0x000000000d10c211 */ /* 0x000fc400078010ff */
[-C--:B------:R-:W-:Y:S01]  /*16a90*/  @!P5 LEA.HI.X R19, R14, R4.reuse, R31, 0x2, P1 ;  /* 0x000000040e13d211 */ /* 0x080fe200008f141f */
[----:B------:R1:W-:Y:S01]  /*16aa0*/  @!P6 ST.E.64 [R20.64], R88 ;  /* 0x000000581400e985 */ /* 0x0003e2000c101b06 */
[----:B------:R-:W-:Y:S02]  /*16ab0*/  ISETP.GE.AND P1, PT, R10, c[0x0][0x3c8], PT ;  /* 0x0000f2000a007a0c */ /* 0x000fe40003f26270 */
[----:B------:R-:W-:Y:S01]  /*16ac0*/  @!P4 LEA.HI.X R17, R13, R4, R30, 0x2, P0 ;  /* 0x000000040d11c211 */ /* 0x000fe200000f141e */
[----:B------:R1:W-:Y:S01]  /*16ad0*/  @!P5 ST.E.64 [R18.64], R82 ;  /* 0x000000521200d985 */ /* 0x0003e2000c101b06 */
[----:B------:R-:W-:-:S03]  /*16ae0*/  @!P3 LEA R14, P0, R12, R0, 0x2 ;  /* 0x000000000c0eb211 */ /* 0x000fc600078010ff */
[----:B------:R1:W-:Y:S01]  /*16af0*/  @!P4 ST.E.64 [R16.64], R76 ;  /* 0x0000004c1000c985 */ /* 0x0003e2000c101b06 */
[----:B------:R-:W-:Y:S02]  /*16b00*/  @!P3 LEA.HI.X R15, R12, R4, R32, 0x2, P0 ;  /* 0x000000040c0fb211 */ /* 0x000fe400000f1420 */
[----:B------:R-:W-:-:S03]  /*16b10*/  @!P2 LEA R6, P0, R11, R0, 0x2 ;  /* 0x000000000b06a211 */ /* 0x000fc600078010ff */
[----:B------:R1:W-:Y:S01]  /*16b20*/  @!P3 ST.E.64 [R14.64], R70 ;  /* 0x000000460e00b985 */ /* 0x0003e2000c101b06 */
[----:B------:R-:W-:Y:S02]  /*16b30*/  @!P2 LEA.HI.X R7, R11, R4, R33, 0x2, P0 ;  /* 0x000000040b07a211 */ /* 0x000fe400000f1421 */
[----:B---3--:R-:W-:-:S03]  /*16b40*/  @!P1 LEA R2, P0, R10, R0, 0x2 ;  /* 0x000000000a029211 */ /* 0x008fc600078010ff */
[----:B------:R1:W-:Y:S01]  /*16b50*/  @!P2 ST.E.64 [R6.64], R62 ;  /* 0x0000003e0600a985 */ /* 0x0003e2000c101b06 */
[----:B------:R-:W-:Y:S02]  /*16b60*/  @!P1 LEA.HI.X R3, R10, R4, R34, 0x2, P0 ;  /* 0x000000040a039211 */ /* 0x000fe400000f1422 */
[----:B------:R-:W-:-:S03]  /*16b70*/  ISETP.GE.AND P0, PT, R9, c[0x0][0x3c8], PT ;  /* 0x0000f20009007a0c */ /* 0x000fc60003f06270 */
[----:B------:R1:W-:Y:S10]  /*16b80*/  @!P1 ST.E.64 [R2.64], R58 ;  /* 0x0000003a02009985 */ /* 0x0003f4000c101b06 */
[----:B------:R-:W-:Y:S05]  /*16b90*/  @P0 BRA `(.L_x_285) ;  /* 0x00000da000000947 */ /* 0x000fea0003800000 */
[----:B-1----:R-:W-:-:S04]  /*16ba0*/  LEA R2, P0, R9, R0, 0x2 ;  /* 0x0000000009027211 */ /* 0x002fc800078010ff */
[----:B------:R-:W-:-:S05]  /*16bb0*/  LEA.HI.X R3, R9, R4, R35, 0x2, P0 ;  /* 0x0000000409037211 */ /* 0x000fca00000f1423 */
[----:B------:R1:W-:Y:S01]  /*16bc0*/  ST.E.64 [R2.64], R38 ;  /* 0x0000002602007985 */ /* 0x0003e2000c101b06 */
[----:B------:R-:W-:Y:S05]  /*16bd0*/  BRA `(.L_x_285) ;  /* 0x00000d6000007947 */ /* 0x000fea0003800000 */
.L_x_270:
        /* <DEDUP_REMOVED lines=22> */
.L_x_298:
        /* <DEDUP_REMOVED lines=57> */
.L_x_300:
[----:B------:R-:W-:Y:S05]  /*170d0*/  BSYNC B0 ;  /* 0x0000000000007941 */ /* 0x000fea0003800000 */
.L_x_299:
[----:B------:R-:W-:-:S13]  /*170e0*/  ISETP.GT.AND P0, PT, R17, 0x1, PT ;  /* 0x000000011100780c */ /* 0x000fda0003f04270 */
[----:B------:R-:W-:Y:S05]  /*170f0*/  @P0 BRA `(.L_x_285) ;  /* 0x0000084000000947 */ /* 0x000fea0003800000 */
[----:B-1----:R-:W2:Y:S04]  /*17100*/  LDL.LU R2, [R1+0x14] ;  /* 0x0000140001027983 */ /* 0x002ea80000300800 */
[----:B------:R-:W3:Y:S01]  /*17110*/  LDL.LU R7, [R1+0xc] ;  /* 0x00000c0001077983 */ /* 0x000ee20000300800 */
[----:B------:R-:W-:-:S03]  /*17120*/  IMAD R4, R16, c[0x0][0x3a0], RZ ;  /* 0x0000e80010047a24 */ /* 0x000fc600078e02ff */
[----:B------:R-:W1:Y:S02]  /*17130*/  S2R R3, SR_TID.X ;  /* 0x0000000000037919 */ /* 0x000e640000002100 */
[----:B-1----:R-:W-:-:S04]  /*17140*/  SHF.R.S32.HI R5, RZ, 0x1f, R3 ;  /* 0x0000001fff057819 */ /* 0x002fc80000011403 */
[----:B------:R-:W-:-:S04]  /*17150*/  LEA.HI R5, R5, R3, RZ, 0x2 ;  /* 0x0000000305057211 */ /* 0x000fc800078f10ff */
[----:B------:R-:W-:-:S04]  /*17160*/  LOP3.LUT R5, R5, 0xfffffffc, RZ, 0xc0, !PT ;  /* 0xfffffffc05057812 */ /* 0x000fc800078ec0ff */
[----:B------:R-:W-:Y:S02]  /*17170*/  IADD3 R5, -R5, R3, RZ ;  /* 0x0000000305057210 */ /* 0x000fe40007ffe1ff */
[----:B--2---:R-:W-:Y:S02]  /*17180*/  MOV R8, R2 ;  /* 0x0000000200087202 */ /* 0x004fe40000000f00 */
[----:B------:R-:W-:Y:S02]  /*17190*/  MOV R2, c[0x0][0x4e8] ;  /* 0x00013a0000027a02 */ /* 0x000fe40000000f00 */
[----:B------:R-:W-:Y:S02]  /*171a0*/  LEA R11, R8, R243, 0x7 ;  /* 0x000000f3080b7211 */ /* 0x000fe400078e38ff */
[----:B------:R-:W-:Y:S01]  /*171b0*/  ISETP.NE.AND P0, PT, R2, 0x1, PT ;  /* 0x000000010200780c */ /* 0x000fe20003f05270 */
[----:B------:R-:W-:-:S04]  /*171c0*/  IMAD.WIDE.U32 R2, R0, c[0x0][0x3a0], RZ ;  /* 0x0000e80000027a25 */ /* 0x000fc800078e00ff */
[----:B------:R-:W-:Y:S01]  /*171d0*/  IMAD R0, R0, c[0x0][0x3a4], R4 ;  /* 0x0000e90000007a24 */ /* 0x000fe200078e0204 */
[----:B------:R-:W-:Y:S01]  /*171e0*/  LEA R4, R5, R243, 0x5 ;  /* 0x000000f305047211 */ /* 0x000fe200078e28ff */
[----:B------:R-:W-:Y:S02]  /*171f0*/  IMAD R5, R20, c[0x0][0x3f0], RZ ;  /* 0x0000fc0014057a24 */ /* 0x000fe400078e02ff */
[----:B------:R-:W-:Y:S01]  /*17200*/  IMAD.IADD R3, R3, 0x1, R0 ;  /* 0x0000000103037824 */ /* 0x000fe200078e0200 */
[----:B------:R-:W-:-:S03]  /*17210*/  LEA R4, R8, R4, 0x7 ;  /* 0x0000000408047211 */ /* 0x000fc600078e38ff */
[----:B---3--:R-:W-:Y:S01]  /*17220*/  IMAD.WIDE.U32 R2, R7, c[0x0][0x3e8], R2 ;  /* 0x0000fa0007027a25 */ /* 0x008fe200078e0002 */
[----:B------:R-:W-:-:S03]  /*17230*/  MOV R0, R4 ;  /* 0x0000000400007202 */ /* 0x000fc60000000f00 */
[----:B------:R-:W-:-:S04]  /*17240*/  @P0 IMAD.HI.U32 R6, R4, c[0x0][0x4ec], RZ ;  /* 0x00013b0004060a27 */ /* 0x000fc800078e00ff */
[----:B------:R-:W-:Y:S01]  /*17250*/  IMAD R3, R7, c[0x0][0x3ec], R3 ;  /* 0x0000fb0007037a24 */ /* 0x000fe200078e0203 */
[----:B------:R-:W-:Y:S01]  /*17260*/  @P0 SHF.R.U32.HI R0, RZ, c[0x0][0x4f0], R6 ;  /* 0x00013c00ff000a19 */ /* 0x000fe20000011606 */
[C---:B------:R-:W-:Y:S02]  /*17270*/  IMAD R7, R10.reuse, c[0x0][0x3f4], R5 ;  /* 0x0000fd000a077a24 */ /* 0x040fe400078e0205 */
[----:B------:R-:W-:Y:S01]  /*17280*/  IMAD.WIDE.U32 R2, R10, c[0x0][0x3f0], R2 ;  /* 0x0000fc000a027a25 */ /* 0x000fe200078e0002 */
[----:B------:R-:W-:Y:S02]  /*17290*/  SHF.R.S32.HI R6, RZ, 0x1f, R0 ;  /* 0x0000001fff067819 */ /* 0x000fe40000011400 */
[----:B------:R-:W-:Y:S01]  /*172a0*/  IADD3 R5, -R0, RZ, RZ ;  /* 0x000000ff00057210 */ /* 0x000fe20007ffe1ff */
[----:B------:R-:W-:Y:S02]  /*172b0*/  IMAD.IADD R3, R3, 0x1, R7 ;  /* 0x0000000103037824 */ /* 0x000fe400078e0207 */
[----:B------:R-:W-:-:S02]  /*172c0*/  IMAD R6, R6, c[0x0][0x3e0], RZ ;  /* 0x0000f80006067a24 */ /* 0x000fc400078e02ff */
        /* <DEDUP_REMOVED lines=13> */
.L_x_355:
[----:B------:R-:W-:Y:S05]  /*173a0*/  BRA.DIV ~URZ, `(.L_x_302) ;  /* 0x000022427f007947 */ /* 0x000fea000b800000 */
[----:B------:R3:W4:Y:S02]  /*173b0*/  SHFL.IDX PT, R0, R12, RZ, 0x1c1f ;  /* 0x001c1fff0c007589 */ /* 0x00072400000e0000 */
.L_x_356:
        /* <DEDUP_REMOVED lines=19> */
.L_x_304:
[----:B------:R-:W-:Y:S05]  /*174f0*/  BSYNC B0 ;  /* 0x0000000000007941 */ /* 0x000fea0003800000 */
.L_x_303:
[----:B------:R-:W-:Y:S05]  /*17500*/  BRA.DIV ~URZ, `(.L_x_305) ;  /* 0x000021427f007947 */ /* 0x000fea000b800000 */
[----:B--2---:R2:W1:Y:S04]  /*17510*/  SHFL.IDX PT, R8, R9, 0x1, 0x1c1f ;  /* 0x003c1f0009087f89 */ /* 0x00446800000e0000 */
[----:B----4-:R2:W4:Y:S02]  /*17520*/  SHFL.IDX PT, R0, R12, 0x1, 0x1c1f ;  /* 0x003c1f000c007f89 */ /* 0x01052400000e0000 */
.L_x_357:
        /* <DEDUP_REMOVED lines=19> */
.L_x_307:
[----:B------:R-:W-:Y:S05]  /*17660*/  BSYNC B0 ;  /* 0x0000000000007941 */ /* 0x000fea0003800000 */
.L_x_306:
[----:B------:R-:W-:Y:S05]  /*17670*/  BRA.DIV ~URZ, `(.L_x_308) ;  /* 0x000020927f007947 */ /* 0x000fea000b800000 */
[----:B-1----:R1:W2:Y:S02]  /*17680*/  SHFL.IDX PT, R8, R9, 0x2, 0x1c1f ;  /* 0x005c1f0009087f89 */ /* 0x0022a400000e0000 */
.L_x_358:
[----:B------:R-:W-:Y:S05]  /*17690*/  BRA.DIV ~URZ, `(.L_x_309) ;  /* 0x000020e27f007947 */ /* 0x000fea000b800000 */
[----:B----4-:R4:W1:Y:S02]  /*176a0*/  SHFL.IDX PT, R0, R12, 0x2, 0x1c1f ;  /* 0x005c1f000c007f89 */ /* 0x01086400000e0000 */
.L_x_359:
        /* <DEDUP_REMOVED lines=19> */
.L_x_311:
[----:B------:R-:W-:Y:S05]  /*177e0*/  BSYNC B0 ;  /* 0x0000000000007941 */ /* 0x000fea0003800000 */
.L_x_310:
[----:B------:R-:W-:Y:S05]  /*177f0*/  BRA.DIV ~URZ, `(.L_x_312) ;  /* 0x00001fe27f007947 */ /* 0x000fea000b800000 */
[----:B--2---:R2:W3:Y:S04]  /*17800*/  SHFL.IDX PT, R8, R9, 0x3, 0x1c1f ;  /* 0x007c1f0009087f89 */ /* 0x0044e800000e0000 */
[----:B-1----:R2:W1:Y:S02]  /*17810*/  SHFL.IDX PT, R0, R12, 0x3, 0x1c1f ;  /* 0x007c1f000c007f89 */ /* 0x00246400000e0000 */
.L_x_360:
        /* <DEDUP_REMOVED lines=18> */
.L_x_285:
[----:B------:R-:W-:Y:S05]  /*17940*/  BSYNC B1 ;  /* 0x0000000000017941 */ /* 0x000fea0003800000 */
.L_x_269:
        /* <DEDUP_REMOVED lines=15> */
.L_x_361:
[----:B------:R-:W-:Y:S05]  /*17a40*/  BRA.DIV ~URZ, `(.L_x_315) ;  /* 0x00001ec27f007947 */ /* 0x000fea000b800000 */
[----:B------:R3:W4:Y:S02]  /*17a50*/  SHFL.IDX PT, R8, R74, 0x1, 0x1f ;  /* 0x00201f004a087f89 */ /* 0x00072400000e0000 */
.L_x_362:
[----:B------:R-:W5:Y:S01]  /*17a60*/  LDL R0, [R1+0x1c] ;  /* 0x00001c0001007983 */ /* 0x000f620000100800 */
[----:B------:R-:W-:Y:S02]  /*17a70*/  IMAD.MOV.U32 R6, RZ, RZ, RZ ;  /* 0x000000ffff067224 */ /* 0x000fe400078e00ff */
[----:B-----5:R-:W-:-:S05]  /*17a80*/  IMAD.IADD R0, R0, 0x1, R14 ;  /* 0x0000000100007824 */ /* 0x020fca00078e020e */
[----:B------:R-:W-:-:S13]  /*17a90*/  ISETP.GE.OR P0, PT, R0, c[0x0][0x53c], !P6 ;  /* 0x00014f0000007a0c */ /* 0x000fda0007706670 */
[----:B------:R-:W-:Y:S01]  /*17aa0*/  @!P0 MOV R2, 0x4 ;  /* 0x0000000400028802 */ /* 0x000fe20000000f00 */
[----:B------:R-:W-:-:S04]  /*17ab0*/  @!P0 IMAD.MOV.U32 R4, RZ, RZ, 0x4 ;  /* 0x00000004ff048424 */ /* 0x000fc800078e00ff */
        /* <DEDUP_REMOVED lines=13> */
.L_x_363:
        /* <DEDUP_REMOVED lines=16> */
.L_x_364:
[----:B---3--:R-:W-:Y:S01]  /*17c90*/  IMAD R0, R0, c[0x0][0x538], RZ ;  /* 0x00014e0000007a24 */ /* 0x008fe200078e02ff */
[----:B------:R-:W-:Y:S04]  /*17ca0*/  BSSY B1, `(.L_x_318) ;  /* 0x0000084000017945 */ /* 0x000fe80003800000 */
[----:B----4-:R-:W-:-:S04]  /*17cb0*/  IADD3 R8, R0, R8, RZ ;  /* 0x0000000800087210 */ /* 0x010fc80007ffe0ff */
[----:B--2---:R-:W-:-:S13]  /*17cc0*/  ISETP.GT.AND P0, PT, R8, R9, PT ;  /* 0x000000090800720c */ /* 0x004fda0003f04270 */
[----:B------:R-:W-:Y:S05]  /*17cd0*/  @P0 BRA `(.L_x_319) ;  /* 0x0000025000000947 */ /* 0x000fea0003800000 */
.L_x_323:
        /* <DEDUP_REMOVED lines=8> */
[----:B-1----:R-:W-:Y:S02]  /*17d60*/  @!P0 MOV R4, 0x4 ;  /* 0x0000000400048802 */ /* 0x002fe40000000f00 */
[----:B------:R-:W-:-:S03]  /*17d70*/  @!P0 MOV R2, 0x4 ;  /* 0x0000000400028802 */ /* 0x000fc60000000f00 */
[----:B------:R-:W-:-:S04]  /*17d80*/  @!P0 IMAD.WIDE R4, R0, R4, c[0x0][0x580] ;  /* 0x0001600000048625 */ /* 0x000fc800078e0204 */
[----:B------:R-:W-:Y:S01]  /*17d90*/  @!P0 IMAD.WIDE R2, R0, R2, c[0x0][0x578] ;  /* 0x00015e0000028625 */ /* 0x000fe200078e0202 */
[----:B------:R-:W2:Y:S04]  /*17da0*/  @!P0 LDG.E R6, [R4.64] ;  /* 0x0000000604068981 */ /* 0x000ea8000c1e1900 */
[----:B------:R-:W2:Y:S02]  /*17db0*/  @!P0 LDG.E R7, [R2.64] ;  /* 0x0000000602078981 */ /* 0x000ea4000c1e1900 */
[----:B--2---:R-:W-:Y:S01]  /*17dc0*/  IMAD R0, R7, R6, RZ ;  /* 0x0000000607007224 */ /* 0x004fe200078e02ff */
[----:B------:R-:W-:Y:S05]  /*17dd0*/  BRA.DIV ~URZ, `(.L_x_321) ;  /* 0x00001d827f007947 */ /* 0x000fea000b800000 */
[----:B------:R1:W2:Y:S02]  /*17de0*/  SHFL.UP PT, R2, R0, 0x1, RZ ;  /* 0x0420000000027989 */ /* 0x0002a400000e00ff */
.L_x_365:
        /* <DEDUP_REMOVED lines=16> */
.L_x_366:
[----:B--2---:R-:W-:-:S05]  /*17ef0*/  IMAD R0, R0, c[0x0][0x538], RZ ;  /* 0x00014e0000007a24 */ /* 0x004fca00078e02ff */
[----:B------:R-:W-:-:S04]  /*17f00*/  IADD3 R8, R0, R8, RZ ;  /* 0x0000000800087210 */ /* 0x000fc80007ffe0ff */
[----:B------:R-:W-:-:S13]  /*17f10*/  ISETP.GT.AND P0, PT, R8, R9, PT ;  /* 0x000000090800720c */ /* 0x000fda0003f04270 */
[----:B-1----:R-:W-:Y:S05]  /*17f20*/  @!P0 BRA `(.L_x_323) ;  /* 0xfffffdb000008947 */ /* 0x002fea000383ffff */
.L_x_319:
[----:B------:R-:W-:-:S05]  /*17f30*/  IADD3 R12, -R0, R8, RZ ;  /* 0x00000008000c7210 */ /* 0x000fca0007ffe1ff */
[----:B------:R-:W-:-:S05]  /*17f40*/  IMAD R0, R4, c[0x0][0x538], R12 ;  /* 0x00014e0004007a24 */ /* 0x000fca00078e020c */
[----:B------:R-:W-:Y:S01]  /*17f50*/  ISETP.GT.AND P0, PT, R0, R9, PT ;  /* 0x000000090000720c */ /* 0x000fe20003f04270 */
[----:B------:R-:W-:-:S12]  /*17f60*/  BRA.DIV ~URZ, `(.L_x_324) ;  /* 0x00001de27f007947 */ /* 0x000fd8000b800000 */
[----:B------:R-:W-:-:S04]  /*17f70*/  VOTE.ANY R11, PT, !P0 ;  /* 0x00000000000b7806 */ /* 0x000fc800040e0100 */
.L_x_367:
[----:B------:R2:W3:Y:S01]  /*17f80*/  POPC R10, R11 ;  /* 0x0000000b000a7309 */ /* 0x0004e20000000000 */
[----:B------:R-:W-:Y:S05]  /*17f90*/  BRA.DIV ~URZ, `(.L_x_325) ;  /* 0x00001e027f007947 */ /* 0x000fea000b800000 */
[----:B---3--:R3:W4:Y:S04]  /*17fa0*/  SHFL.IDX PT, R8, R6, R10, 0x1f ;  /* 0x00001f0a06087589 */ /* 0x00872800000e0000 */
[----:B------:R3:W1:Y:S02]  /*17fb0*/  SHFL.IDX PT, R7, R7, R10, 0x1f ;  /* 0x00001f0a07077589 */ /* 0x00066400000e0000 */
.L_x_368:
[----:B------:R-:W-:Y:S01]  /*17fc0*/  ISETP.NE.AND P0, PT, R11, RZ, PT ;  /* 0x000000ff0b00720c */ /* 0x000fe20003f05270 */
[----:B------:R-:W-:-:S12]  /*17fd0*/  BSSY B0, `(.L_x_326) ;  /* 0x0000005000007945 */ /* 0x000fd80003800000 */
[----:B------:R-:W-:Y:S05]  /*17fe0*/  @!P0 BRA `(.L_x_327) ;  /* 0x0000003000008947 */ /* 0x000fea0003800000 */
[----:B------:R-:W-:Y:S01]  /*17ff0*/  IADD3 R3, R10, -0x1, RZ ;  /* 0xffffffff0a037810 */ /* 0x000fe20007ffe0ff */
[----:B------:R-:W-:Y:S05]  /*18000*/  BRA.DIV ~URZ, `(.L_x_328) ;  /* 0x00001e627f007947 */ /* 0x000fea000b800000 */
[----:B------:R2:W3:Y:S02]  /*18010*/  SHFL.IDX PT, R13, R4, R3, 0x1f ;  /* 0x00001f03040d7589 */ /* 0x0004e400000e0000 */
.L_x_327:
[----:B------:R-:W-:Y:S05]  /*18020*/  BSYNC B0 ;  /* 0x0000000000007941 */ /* 0x000fea0003800000 */
.L_x_326:
[----:B---3--:R-:W-:Y:S01]  /*18030*/  IMAD R6, R13, c[0x0][0x538], R12 ;  /* 0x00014e000d067a24 */ /* 0x008fe200078e020c */
[----:B----4-:R-:W-:Y:S02]  /*18040*/  IABS R2, R8 ;  /* 0x0000000800027213 */ /* 0x010fe40000000000 */
[----:B-12---:R-:W-:Y:S01]  /*18050*/  IABS R3, R7 ;  /* 0x0000000700037213 */ /* 0x006fe20000000000 */
[----:B------:R-:W-:Y:S01]  /*18060*/  IMAD.IADD R9, R9, 0x1, -R6 ;  /* 0x0000000109097824 */ /* 0x000fe200078e0a06 */
[----:B------:R1:W-:Y:S01]  /*18070*/  STL [R1+0x10], R6 ;  /* 0x0000100601007387 */ /* 0x0003e20000100800 */
[----:B------:R-:W2:Y:S03]  /*18080*/  I2F.RP R4, R2 ;  /* 0x0000000200047306 */ /* 0x000ea60000209400 */
[----:B------:R-:W3:Y:S05]  /*18090*/  LDL.LU R13, [R1+0x1c] ;  /* 0x00001c00010d7983 */ /* 0x000eea0000300800 */
[----:B--2---:R-:W2:Y:S02]  /*180a0*/  MUFU.RCP R4, R4 ;  /* 0x0000000400047308 */ /* 0x004ea40000001000 */
[----:B--2---:R-:W-:-:S06]  /*180b0*/  IADD3 R4, R4, 0xffffffe, RZ ;  /* 0x0ffffffe04047810 */ /* 0x004fcc0007ffe0ff */
[----:B------:R-:W2:Y:S01]  /*180c0*/  F2I.FTZ.U32.TRUNC.NTZ R5, R4 ;  /* 0x0000000400057305 */ /* 0x000ea2000021f000 */
[----:B-1----:R-:W-:Y:S02]  /*180d0*/  MOV R6, R3 ;  /* 0x0000000300067202 */ /* 0x002fe40000000f00 */
[----:B------:R-:W-:Y:S01]  /*180e0*/  IABS R11, R9 ;  /* 0x00000009000b7213 */ /* 0x000fe20000000000 */
[----:B--2---:R-:W-:-:S04]  /*180f0*/  IMAD.MOV R0, RZ, RZ, -R5 ;  /* 0x000000ffff007224 */ /* 0x004fc800078e0a05 */
[----:B------:R-:W-:Y:S01]  /*18100*/  IMAD.MOV.U32 R4, RZ, RZ, R0 ;  /* 0x000000ffff047224 */ /* 0x000fe200078e0000 */
[----:B------:R-:W-:-:S03]  /*18110*/  IABS R0, R8 ;  /* 0x0000000800007213 */ /* 0x000fc60000000000 */
[----:B------:R-:W-:Y:S02]  /*18120*/  IMAD R3, R4, R2, RZ ;  /* 0x0000000204037224 */ /* 0x000fe400078e02ff */
[----:B------:R-:W-:Y:S01]  /*18130*/  IMAD.MOV.U32 R4, RZ, RZ, RZ ;  /* 0x000000ffff047224 */ /* 0x000fe200078e00ff */
[----:B------:R-:W1:Y:S01]  /*18140*/  I2F.RP R12, R6 ;  /* 0x00000006000c7306 */ /* 0x000e620000209400 */
[----:B------:R-:W-:Y:S02]  /*18150*/  IMAD.MOV R0, RZ, RZ, -R0 ;  /* 0x000000ffff007224 */ /* 0x000fe400078e0a00 */
[----:B------:R-:W-:-:S04]  /*18160*/  IMAD.HI.U32 R5, R5, R3, R4 ;  /* 0x0000000305057227 */ /* 0x000fc800078e0004 */
[----:B------:R-:W-:Y:S01]  /*18170*/  IMAD.MOV.U32 R3, RZ, RZ, R11 ;  /* 0x000000ffff037224 */ /* 0x000fe200078e000b */
[----:B------:R-:W-:-:S03]  /*18180*/  MOV R4, R0 ;  /* 0x0000000000047202 */ /* 0x000fc60000000f00 */
[----:B------:R-:W-:-:S04]  /*18190*/  IMAD.HI.U32 R0, R5, R3, RZ ;  /* 0x0000000305007227 */ /* 0x000fc800078e00ff */
[----:B------:R-:W-:Y:S02]  /*181a0*/  IMAD R3, R0, R4, R3 ;  /* 0x0000000400037224 */ /* 0x000fe400078e0203 */
[----:B-1----:R-:W1:Y:S03]  /*181b0*/  MUFU.RCP R4, R12 ;  /* 0x0000000c00047308 */ /* 0x002e660000001000 */
[----:B------:R-:W-:-:S13]  /*181c0*/  ISETP.GT.U32.AND P0, PT, R2, R3, PT ;  /* 0x000000030200720c */ /* 0x000fda0003f04070 */
[----:B------:R-:W-:Y:S01]  /*181d0*/  @!P0 IMAD.IADD R3, R3, 0x1, -R2 ;  /* 0x0000000103038824 */ /* 0x000fe200078e0a02 */
[----:B-1----:R-:W-:-:S04]  /*181e0*/  IADD3 R4, R4, 0xffffffe, RZ ;  /* 0x0ffffffe04047810 */ /* 0x002fc80007ffe0ff */
[----:B------:R-:W-:Y:S02]  /*181f0*/  ISETP.GE.U32.AND P2, PT, R3, R2, PT ;  /* 0x000000020300720c */ /* 0x000fe40003f46070 */
[----:B------:R-:W1:Y:S01]  /*18200*/  F2I.FTZ.U32.TRUNC.NTZ R3, R4 ;  /* 0x0000000400037305 */ /* 0x000e62000021f000 */
[----:B------:R-:W-:Y:S02]  /*18210*/  LOP3.LUT R2, R9, R8, RZ, 0x3c, !PT ;  /* 0x0000000809027212 */ /* 0x000fe400078e3cff */
[----:B------:R-:W-:Y:S02]  /*18220*/  @!P0 IADD3 R0, R0, 0x1, RZ ;  /* 0x0000000100008810 */ /* 0x000fe40007ffe0ff */
[----:B------:R-:W-:Y:S02]  /*18230*/  ISETP.GE.AND P1, PT, R2, RZ, PT ;  /* 0x000000ff0200720c */ /* 0x000fe40003f26270 */
[----:B------:R-:W-:-:S04]  /*18240*/  ISETP.NE.AND P0, PT, R8, RZ, PT ;  /* 0x000000ff0800720c */ /* 0x000fc80003f05270 */
[----:B------:R-:W-:Y:S01]  /*18250*/  @P2 IADD3 R0, R0, 0x1, RZ ;  /* 0x0000000100002810 */ /* 0x000fe20007ffe0ff */
[----:B-1----:R-:W-:-:S06]  /*18260*/  IMAD.MOV R2, RZ, RZ, -R3 ;  /* 0x000000ffff027224 */ /* 0x002fcc00078e0a03 */
[----:B------:R-:W-:Y:S01]  /*18270*/  @!P1 IMAD.MOV R0, RZ, RZ, -R0 ;  /* 0x000000ffff009224 */ /* 0x000fe200078e0a00 */
[----:B------:R-:W-:Y:S02]  /*18280*/  MOV R4, R2 ;  /* 0x0000000200047202 */ /* 0x000fe40000000f00 */
[----:B------:R-:W-:Y:S02]  /*18290*/  IABS R2, R7 ;  /* 0x0000000700027213 */ /* 0x000fe40000000000 */
[----:B------:R-:W-:Y:S01]  /*182a0*/  @!P0 LOP3.LUT R0, RZ, R8, RZ, 0x33, !PT ;  /* 0x00000008ff008212 */ /* 0x000fe200078e33ff */
[----:B------:R-:W-:Y:S02]  /*182b0*/  IMAD R4, R4, R6, RZ ;  /* 0x0000000604047224 */ /* 0x000fe400078e02ff */
[----:B------:R-:W-:Y:S01]  /*182c0*/  IMAD.MOV R5, RZ, RZ, -R2 ;  /* 0x000000ffff057224 */ /* 0x000fe200078e0a02 */
[----:B------:R-:W-:Y:S01]  /*182d0*/  IABS R11, R0 ;  /* 0x00000000000b7213 */ /* 0x000fe20000000000 */
[----:B------:R-:W-:-:S04]  /*182e0*/  IMAD.MOV.U32 R2, RZ, RZ, RZ ;  /* 0x000000ffff027224 */ /* 0x000fc800078e00ff */
        /* <DEDUP_REMOVED lines=26> */
.L_x_320:
[----:B------:R-:W-:Y:S01]  /*18490*/  MOV R0, c[0x0][0x53c] ;  /* 0x00014f0000007a02 */ /* 0x000fe20000000f00 */
[----:B------:R2:W-:Y:S04]  /*184a0*/  STL [R1+0x10], R9 ;  /* 0x0000100901007387 */ /* 0x0005e80000100800 */
[----:B------:R2:W-:Y:S04]  /*184b0*/  STL [R1+0x14], RZ ;  /* 0x000014ff01007387 */ /* 0x0005e80000100800 */
[----:B------:R2:W-:Y:S04]  /*184c0*/  STL [R1+0x18], RZ ;  /* 0x000018ff01007387 */ /* 0x0005e80000100800 */
[----:B------:R2:W-:Y:S02]  /*184d0*/  STL [R1+0x1c], R0 ;  /* 0x00001c0001007387 */ /* 0x0005e40000100800 */
.L_x_329:
[----:B------:R-:W-:Y:S05]  /*184e0*/  BSYNC B1 ;  /* 0x0000000000017941 */ /* 0x000fea0003800000 */
.L_x_318:
        /* <DEDUP_REMOVED lines=9> */
.L_x_313:
[----:B--2---:R-:W2:Y:S02]  /*18580*/  LDL R0, [R1+0x1c] ;  /* 0x00001c0001007983 */ /* 0x004ea40000100800 */
[----:B--2---:R-:W-:-:S13]  /*18590*/  ISETP.GE.AND P0, PT, R0, c[0x0][0x53c], PT ;  /* 0x00014f0000007a0c */ /* 0x004fda0003f06270 */
[----:B-1----:R-:W-:Y:S01]  /*185a0*/  @P0 CALL.REL.NOINC `(.L_x_330) ;  /* 0x0000001000000944 */ /* 0x002fe20003c00000 */
[----:B------:R-:W-:Y:S05]  /*185b0*/  BRA `(.L_x_331) ;  /* 0xfffe95f000007947 */ /* 0x000fea000383ffff */
.L_x_330:
[----:B------:R-:W-:Y:S05]  /*185c0*/  EXIT ;  /* 0x000000000000794d */ /* 0x000fea0003800000 */
.L_x_163:
[----:B------:R-:W-:Y:S01]  /*185d0*/  IMAD.MOV.U32 R0, RZ, RZ, R5 ;  /* 0x000000ffff007224 */ /* 0x000fe200078e0005 */
[----:B------:R-:W-:Y:S02]  /*185e0*/  MOV R2, 0x1 ;  /* 0x0000000100027802 */ /* 0x000fe40000000f00 */
[----:B------:R-:W-:Y:S02]  /*185f0*/  MOV R3, 0x18610 ;  /* 0x0001861000037802 */ /* 0x000fe40000000f00 */
[----:B------:R-:W-:Y:S05]  /*18600*/  CALL.REL.NOINC `($__internal_6_$__cuda_sm70_shflsync_up_p) ;  /* 0x0000195000007944 */ /* 0x000fea0003c00000 */
[----:B------:R-:W-:Y:S01]  /*18610*/  MOV R0, R4 ;  /* 0x0000000400007202 */ /* 0x000fe20000000f00 */
[----:B------:R-:W-:Y:S05]  /*18620*/  BRA `(.L_x_332) ;  /* 0xfffe7e4000007947 */ /* 0x000fea000383ffff */
.L_x_164:
[----:B------:R-:W-:Y:S01]  /*18630*/  IMAD.MOV.U32 R0, RZ, RZ, R5 ;  /* 0x000000ffff007224 */ /* 0x000fe200078e0005 */
[----:B------:R-:W-:Y:S02]  /*18640*/  MOV R2, 0x2 ;  /* 0x0000000200027802 */ /* 0x000fe40000000f00 */
[----:B------:R-:W-:Y:S02]  /*18650*/  MOV R3, 0x18670 ;  /* 0x0001867000037802 */ /* 0x000fe40000000f00 */
[----:B------:R-:W-:Y:S05]  /*18660*/  CALL.REL.NOINC `($__internal_6_$__cuda_sm70_shflsync_up_p) ;  /* 0x000018f000007944 */ /* 0x000fea0003c00000 */
[----:B------:R-:W-:Y:S01]  /*18670*/  SEL R0, R4, RZ, P4 ;  /* 0x000000ff04007207 */ /* 0x000fe20002000000 */
[----:B------:R-:W-:Y:S01]  /*18680*/  IMAD.MOV.U32 R2, RZ, RZ, 0x4 ;  /* 0x00000004ff027424 */ /* 0x000fe200078e00ff */
[----:B------:R-:W-:-:S03]  /*18690*/  MOV R3, 0x186c0 ;  /* 0x000186c000037802 */ /* 0x000fc60000000f00 */
[----:B------:R-:W-:Y:S02]  /*186a0*/  IMAD.IADD R0, R5, 0x1, R0 ;  /* 0x0000000105007824 */ /* 0x000fe400078e0200 */
        /* <DEDUP_REMOVED lines=14> */
[----:B------:R-:W-:Y:S01]  /*18790*/  IMAD.IADD R4, R0, 0x1, R4 ;  /* 0x0000000100047824 */ /* 0x000fe200078e0204 */
[----:B------:R-:W-:-:S03]  /*187a0*/  MOV R0, 0x1f ;  /* 0x0000001f00007802 */ /* 0x000fc60000000f00 */
[----:B------:R-:W-:Y:S02]  /*187b0*/  IMAD.MOV.U32 R5, RZ, RZ, R4 ;  /* 0x000000ffff057224 */ /* 0x000fe400078e0004 */
[----:B------:R-:W-:Y:S05]  /*187c0*/  CALL.REL.NOINC `($__internal_5_$__cuda_sm70_shflsync_idx_p) ;  /* 0x0000174000007944 */ /* 0x000fea0003c00000 */
[----:B------:R-:W-:Y:S05]  /*187d0*/  BRA `(.L_x_333) ;  /* 0xfffe7d9000007947 */ /* 0x000fea000383ffff */
.L_x_166:
[----:B------:R-:W-:Y:S02]  /*187e0*/  SEL R0, RZ, 0x1, P0 ;  /* 0x00000001ff007807 */ /* 0x000fe40000000000 */
[----:B------:R-:W-:Y:S02]  /*187f0*/  MOV R2, 0x18810 ;  /* 0x0001881000027802 */ /* 0x000fe40000000f00 */
[----:B------:R-:W-:Y:S05]  /*18800*/  CALL.REL.NOINC `($__internal_7_$__cuda_sm70_votesync_ballot) ;  /* 0x000017c000007944 */ /* 0x000fea0003c00000 */
[----:B------:R-:W-:Y:S01]  /*18810*/  MOV R6, R0 ;  /* 0x0000000000067202 */ /* 0x000fe20000000f00 */
[----:B------:R-:W-:Y:S05]  /*18820*/  BRA `(.L_x_334) ;  /* 0xfffe7dd000007947 */ /* 0x000fea000383ffff */
.L_x_167:
[----:B------:R-:W-:Y:S01]  /*18830*/  IMAD.MOV.U32 R5, RZ, RZ, R8 ;  /* 0x000000ffff057224 */ /* 0x000fe200078e0008 */
[----:B--2---:R-:W-:Y:S01]  /*18840*/  MOV R3, R13 ;  /* 0x0000000d00037202 */ /* 0x004fe20000000f00 */
[----:B------:R-:W-:Y:S01]  /*18850*/  IMAD.MOV.U32 R0, RZ, RZ, 0x1f ;  /* 0x0000001fff007424 */ /* 0x000fe200078e00ff */
[----:B------:R-:W-:Y:S02]  /*18860*/  MOV R2, 0x18880 ;  /* 0x0001888000027802 */ /* 0x000fe40000000f00 */
[----:B-1----:R-:W-:Y:S05]  /*18870*/  CALL.REL.NOINC `($__internal_5_$__cuda_sm70_shflsync_idx_p) ;  /* 0x0000169000007944 */ /* 0x002fea0003c00000 */
[----:B------:R-:W-:Y:S01]  /*18880*/  IMAD.MOV.U32 R11, RZ, RZ, R0 ;  /* 0x000000ffff0b7224 */ /* 0x000fe200078e0000 */
[----:B------:R-:W-:Y:S01]  /*18890*/  MOV R5, R7 ;  /* 0x0000000700057202 */ /* 0x000fe20000000f00 */
[----:B------:R-:W-:Y:S01]  /*188a0*/  IMAD.MOV.U32 R7, RZ, RZ, RZ ;  /* 0x000000ffff077224 */ /* 0x000fe200078e00ff */
[----:B------:R-:W-:Y:S01]  /*188b0*/  MOV R3, R13 ;  /* 0x0000000d00037202 */ /* 0x000fe20000000f00 */
[----:B------:R-:W-:Y:S01]  /*188c0*/  IMAD.MOV.U32 R0, RZ, RZ, 0x1f ;  /* 0x0000001fff007424 */ /* 0x000fe200078e00ff */
[----:B------:R-:W-:-:S02]  /*188d0*/  MOV R2, 0x188f0 ;  /* 0x000188f000027802 */ /* 0x000fc40000000f00 */
[----:B------:R-:W-:Y:S05]  /*188e0*/  CALL.REL.NOINC `($__internal_5_$__cuda_sm70_shflsync_idx_p) ;  /* 0x0000162000007944 */ /* 0x000fea0003c00000 */
[----:B------:R-:W-:Y:S01]  /*188f0*/  MOV R10, R0 ;  /* 0x00000000000a7202 */ /* 0x000fe20000000f00 */
[----:B------:R-:W-:Y:S05]  /*18900*/  BRA `(.L_x_335) ;  /* 0xfffe7d4000007947 */ /* 0x000fea000383ffff */
.L_x_170:
[----:B------:R-:W-:Y:S01]  /*18910*/  IMAD.MOV.U32 R5, RZ, RZ, R4 ;  /* 0x000000ffff057224 */ /* 0x000fe200078e0004 */
[----:B------:R-:W-:-:S02]  /*18920*/  MOV R0, 0x1f ;  /* 0x0000001f00007802 */ /* 0x000fc40000000f00 */
[----:B------:R-:W-:Y:S02]  /*18930*/  MOV R2, 0x18950 ;  /* 0x0001895000027802 */ /* 0x000fe40000000f00 */
[----:B-1----:R-:W-:Y:S05]  /*18940*/  CALL.REL.NOINC `($__internal_5_$__cuda_sm70_shflsync_idx_p) ;  /* 0x000015c000007944 */ /* 0x002fea0003c00000 */
[----:B------:R-:W-:Y:S01]  /*18950*/  MOV R7, R0 ;  /* 0x0000000000077202 */ /* 0x000fe20000000f00 */
[----:B------:R-:W-:Y:S05]  /*18960*/  BRA `(.L_x_169) ;  /* 0xfffe7d4000007947 */ /* 0x000fea000383ffff */
.L_x_208:
[----:B------:R-:W-:Y:S01]  /*18970*/  IMAD.MOV.U32 R5, RZ, RZ, R10 ;  /* 0x000000ffff057224 */ /* 0x000fe200078e000a */
[----:B------:R-:W-:Y:S01]  /*18980*/  MOV R3, RZ ;  /* 0x000000ff00037202 */ /* 0x000fe20000000f00 */
[----:B------:R-:W-:Y:S01]  /*18990*/  IMAD.MOV.U32 R0, RZ, RZ, 0x1c1f ;  /* 0x00001c1fff007424 */ /* 0x000fe200078e00ff */
[----:B------:R-:W-:Y:S02]  /*189a0*/  MOV R2, 0x189c0 ;  /* 0x000189c000027802 */ /* 0x000fe40000000f00 */
[----:B-----5:R-:W-:Y:S05]  /*189b0*/  CALL.REL.NOINC `($__internal_5_$__cuda_sm70_shflsync_idx_p) ;  /* 0x0000155000007944 */ /* 0x020fea0003c00000 */
[----:B------:R-:W-:Y:S01]  /*189c0*/  MOV R8, R0 ;  /* 0x0000000000087202 */ /* 0x000fe20000000f00 */
[----:B------:R-:W-:Y:S05]  /*189d0*/  BRA `(.L_x_336) ;  /* 0xfffef65000007947 */ /* 0x000fea000383ffff */
.L_x_209:
[----:B------:R-:W-:Y:S01]  /*189e0*/  IMAD.MOV.U32 R5, RZ, RZ, R11 ;  /* 0x000000ffff057224 */ /* 0x000fe200078e000b */
[----:B------:R-:W-:Y:S01]  /*189f0*/  MOV R3, RZ ;  /* 0x000000ff00037202 */ /* 0x000fe20000000f00 */
[----:B------:R-:W-:Y:S01]  /*18a00*/  IMAD.MOV.U32 R0, RZ, RZ, 0x1c1f ;  /* 0x00001c1fff007424 */ /* 0x000fe200078e00ff */
[----:B------:R-:W-:Y:S02]  /*18a10*/  MOV R2, 0x18a30 ;  /* 0x00018a3000027802 */ /* 0x000fe40000000f00 */
[----:B-12--5:R-:W-:Y:S05]  /*18a20*/  CALL.REL.NOINC `($__internal_5_$__cuda_sm70_shflsync_idx_p) ;  /* 0x000014e000007944 */ /* 0x026fea0003c00000 */
[----:B------:R-:W-:Y:S05]  /*18a30*/  BRA `(.L_x_337) ;  /* 0xfffef61000007947 */ /* 0x000fea000383ffff */
.L_x_212:
[----:B--2---:R-:W-:Y:S01]  /*18a40*/  IMAD.MOV.U32 R5, RZ, RZ, R10 ;  /* 0x000000ffff057224 */ /* 0x004fe200078e000a */
[----:B------:R-:W-:Y:S01]  /*18a50*/  MOV R3, 0x1 ;  /* 0x0000000100037802 */ /* 0x000fe20000000f00 */
[----:B----4-:R-:W-:Y:S01]  /*18a60*/  IMAD.MOV.U32 R0, RZ, RZ, 0x1c1f ;  /* 0x00001c1fff007424 */ /* 0x010fe200078e00ff */
[----:B------:R-:W-:-:S02]  /*18a70*/  MOV R2, 0x18a90 ;  /* 0x00018a9000027802 */ /* 0x000fc40000000f00 */
[----:B-1-3-5:R-:W-:Y:S05]  /*18a80*/  CALL.REL.NOINC `($__internal_5_$__cuda_sm70_shflsync_idx_p) ;  /* 0x0000148000007944 */ /* 0x02afea0003c00000 */
[----:B------:R-:W-:Y:S01]  /*18a90*/  IMAD.MOV.U32 R8, RZ, RZ, R0 ;  /* 0x000000ffff087224 */ /* 0x000fe200078e0000 */
[----:B------:R-:W-:Y:S01]  /*18aa0*/  MOV R3, 0x1 ;  /* 0x0000000100037802 */ /* 0x000fe20000000f00 */
[----:B------:R-:W-:Y:S01]  /*18ab0*/  IMAD.MOV.U32 R5, RZ, RZ, R11 ;  /* 0x000000ffff057224 */ /* 0x000fe200078e000b */
[----:B------:R-:W-:-:S02]  /*18ac0*/  MOV R0, 0x1c1f ;  /* 0x00001c1f00007802 */ /* 0x000fc40000000f00 */
[----:B------:R-:W-:Y:S02]  /*18ad0*/  MOV R2, 0x18af0 ;  /* 0x00018af000027802 */ /* 0x000fe40000000f00 */
[----:B------:R-:W-:Y:S05]  /*18ae0*/  CALL.REL.NOINC `($__internal_5_$__cuda_sm70_shflsync_idx_p) ;  /* 0x0000142000007944 */ /* 0x000fea0003c00000 */
[----:B------:R-:W-:Y:S05]  /*18af0*/  BRA `(.L_x_338) ;  /* 0xfffef6d000007947 */ /* 0x000fea000383ffff */
.L_x_215:
[----:B-1----:R-:W-:Y:S01]  /*18b00*/  IMAD.MOV.U32 R5, RZ, RZ, R10 ;  /* 0x000000ffff057224 */ /* 0x002fe200078e000a */
[----:B------:R-:W-:Y:S01]  /*18b10*/  MOV R3, 0x2 ;  /* 0x0000000200037802 */ /* 0x000fe20000000f00 */
[----:B----4-:R-:W-:Y:S01]  /*18b20*/  IMAD.MOV.U32 R0, RZ, RZ, 0x1c1f ;  /* 0x00001c1fff007424 */ /* 0x010fe200078e00ff */
[----:B------:R-:W-:Y:S02]  /*18b30*/  MOV R2, 0x18b50 ;  /* 0x00018b5000027802 */ /* 0x000fe40000000f00 */
[----:B--23-5:R-:W-:Y:S05]  /*18b40*/  CALL.REL.NOINC `($__internal_5_$__cuda_sm70_shflsync_idx_p) ;  /* 0x000013c000007944 */ /* 0x02cfea0003c00000 */
[----:B------:R-:W-:Y:S01]  /*18b50*/  MOV R8, R0 ;  /* 0x0000000000087202 */ /* 0x000fe20000000f00 */
[----:B------:R-:W-:Y:S05]  /*18b60*/  BRA `(.L_x_339) ;  /* 0xfffef7d000007947 */ /* 0x000fea000383ffff */
.L_x_216:
[----:B------:R-:W-:Y:S01]  /*18b70*/  IMAD.MOV.U32 R5, RZ, RZ, R11 ;  /* 0x000000ffff057224 */ /* 0x000fe200078e000b */
[----:B------:R-:W-:Y:S01]  /*18b80*/  MOV R3, 0x2 ;  /* 0x0000000200037802 */ /* 0x000fe20000000f00 */
[----:B----4-:R-:W-:Y:S01]  /*18b90*/  IMAD.MOV.U32 R0, RZ, RZ, 0x1c1f ;  /* 0x00001c1fff007424 */ /* 0x010fe200078e00ff */
[----:B------:R-:W-:Y:S02]  /*18ba0*/  MOV R2, 0x18bc0 ;  /* 0x00018bc000027802 */ /* 0x000fe40000000f00 */
[----:B-123-5:R-:W-:Y:S05]  /*18bb0*/  CALL.REL.NOINC `($__internal_5_$__cuda_sm70_shflsync_idx_p) ;  /* 0x0000135000007944 */ /* 0x02efea0003c00000 */
[----:B------:R-:W-:Y:S05]  /*18bc0*/  BRA `(.L_x_340) ;  /* 0xfffef79000007947 */ /* 0x000fea000383ffff */
.L_x_219:
[----:B-1----:R-:W-:Y:S01]  /*18bd0*/  IMAD.MOV.U32 R5, RZ, RZ, R10 ;  /* 0x000000ffff057224 */ /* 0x002fe200078e000a */
[----:B------:R-:W-:Y:S01]  /*18be0*/  MOV R3, 0x3 ;  /* 0x0000000300037802 */ /* 0x000fe20000000f00 */
[----:B------:R-:W-:Y:S01]  /*18bf0*/  IMAD.MOV.U32 R0, RZ, RZ, 0x1c1f ;  /* 0x00001c1fff007424 */ /* 0x000fe200078e00ff */
[----:B------:R-:W-:-:S02]  /*18c00*/  MOV R2, 0x18c20 ;  /* 0x00018c2000027802 */ /* 0x000fc40000000f00 */
[----:B--2345:R-:W-:Y:S05]  /*18c10*/  CALL.REL.NOINC `($__internal_5_$__cuda_sm70_shflsync_idx_p) ;  /* 0x000012f000007944 */ /* 0x03cfea0003c00000 */
[----:B------:R-:W-:Y:S01]  /*18c20*/  IMAD.MOV.U32 R8, RZ, RZ, R0 ;  /* 0x000000ffff087224 */ /* 0x000fe200078e0000 */
[----:B------:R-:W-:Y:S01]  /*18c30*/  MOV R3, 0x3 ;  /* 0x0000000300037802 */ /* 0x000fe20000000f00 */
[----:B------:R-:W-:Y:S01]  /*18c40*/  IMAD.MOV.U32 R5, RZ, RZ, R11 ;  /* 0x000000ffff057224 */ /* 0x000fe200078e000b */
[----:B------:R-:W-:-:S02]  /*18c50*/  MOV R0, 0x1c1f ;  /* 0x00001c1f00007802 */ /* 0x000fc40000000f00 */
[----:B------:R-:W-:Y:S02]  /*18c60*/  MOV R2, 0x18c80 ;  /* 0x00018c8000027802 */ /* 0x000fe40000000f00 */
[----:B------:R-:W-:Y:S05]  /*18c70*/  CALL.REL.NOINC `($__internal_5_$__cuda_sm70_shflsync_idx_p) ;  /* 0x0000129000007944 */ /* 0x000fea0003c00000 */
[----:B------:R-:W-:Y:S05]  /*18c80*/  BRA `(.L_x_341) ;  /* 0xfffef85000007947 */ /* 0x000fea000383ffff */
.L_x_266:
[----:B------:R-:W-:Y:S01]  /*18c90*/  IMAD.MOV.U32 R0, RZ, RZ, R216 ;  /* 0x000000ffff007224 */ /* 0x000fe200078e00d8 */
[----:B------:R-:W-:Y:S01]  /*18ca0*/  MOV R9, 0x1f ;  /* 0x0000001f00097802 */ /* 0x000fe20000000f00 */
[----:B------:R-:W-:Y:S01]  /*18cb0*/  IMAD.MOV.U32 R3, RZ, RZ, 0x2 ;  /* 0x00000002ff037424 */ /* 0x000fe200078e00ff */
[----:B------:R-:W-:Y:S02]  /*18cc0*/  MOV R8, 0xffffffff ;  /* 0xffffffff00087802 */ /* 0x000fe40000000f00 */
[----:B------:R-:W-:Y:S02]  /*18cd0*/  MOV R2, 0x18cf0 ;  /* 0x00018cf000027802 */ /* 0x000fe40000000f00 */
[----:B------:R-:W-:Y:S05]  /*18ce0*/  CALL.REL.NOINC `($__internal_4_$__cuda_sm70_shflsync_bfly_p) ;  /* 0x000011e000007944 */ /* 0x000fea0003c00000 */
[----:B------:R-:W-:Y:S01]  /*18cf0*/  FADD.FTZ R7, R216, R0 ;  /* 0x00000000d8077221 */ /* 0x000fe20000010000 */
[----:B------:R-:W-:Y:S02]  /*18d00*/  MOV R3, 0x1 ;  /* 0x0000000100037802 */ /* 0x000fe40000000f00 */
[----:B------:R-:W-:Y:S02]  /*18d10*/  MOV R2, 0x18d40 ;  /* 0x00018d4000027802 */ /* 0x000fe40000000f00 */
[----:B------:R-:W-:-:S02]  /*18d20*/  MOV R0, R7 ;  /* 0x0000000700007202 */ /* 0x000fc40000000f00 */
[----:B------:R-:W-:Y:S05]  /*18d30*/  CALL.REL.NOINC `($__internal_4_$__cuda_sm70_shflsync_bfly_p) ;  /* 0x0000119000007944 */ /* 0x000fea0003c00000 */
[----:B------:R-:W-:Y:S01]  /*18d40*/  FADD.FTZ R7, R7, R0 ;  /* 0x0000000007077221 */ /* 0x000fe20000010000 */
[----:B------:R-:W-:-:S02]  /*18d50*/  MOV R0, R217 ;  /* 0x000000d900007202 */ /* 0x000fc40000000f00 */
[----:B------:R-:W-:Y:S02]  /*18d60*/  MOV R3, 0x2 ;  /* 0x0000000200037802 */ /* 0x000fe40000000f00 */
[----:B------:R-:W-:Y:S02]  /*18d70*/  MOV R2, 0x18d90 ;  /* 0x00018d9000027802 */ /* 0x000fe40000000f00 */
[----:B------:R-:W-:Y:S05]  /*18d80*/  CALL.REL.NOINC `($__internal_4_$__cuda_sm70_shflsync_bfly_p) ;  /* 0x0000114000007944 */ /* 0x000fea0003c00000 */
[----:B------:R-:W-:Y:S01]  /*18d90*/  FADD.FTZ R6, R217, R0 ;  /* 0x00000000d9067221 */ /* 0x000fe20000010000 */
[----:B------:R-:W-:Y:S02]  /*18da0*/  MOV R3, 0x1 ;  /* 0x0000000100037802 */ /* 0x000fe40000000f00 */
[----:B------:R-:W-:Y:S02]  /*18db0*/  MOV R2, 0x18de0 ;  /* 0x00018de000027802 */ /* 0x000fe40000000f00 */
[----:B------:R-:W-:Y:S02]  /*18dc0*/  MOV R0, R6 ;  /* 0x0000000600007202 */ /* 0x000fe40000000f00 */
[----:B------:R-:W-:Y:S05]  /*18dd0*/  CALL.REL.NOINC `($__internal_4_$__cuda_sm70_shflsync_bfly_p) ;  /* 0x000010f000007944 */ /* 0x000fea0003c00000 */
[----:B------:R-:W-:Y:S01]  /*18de0*/  FADD.FTZ R6, R6, R0 ;  /* 0x0000000006067221 */ /* 0x000fe20000010000 */
[----:B------:R-:W-:Y:S02]  /*18df0*/  MOV R0, R235 ;  /* 0x000000eb00007202 */ /* 0x000fe40000000f00 */
[----:B------:R-:W-:-:S02]  /*18e00*/  MOV R3, 0x2 ;  /* 0x0000000200037802 */ /* 0x000fc40000000f00 */
        /* <DEDUP_REMOVED lines=9> */
[----:B------:R-:W-:Y:S02]  /*18ea0*/  MOV R3, 0x2 ;  /* 0x0000000200037802 */ /* 0x000fe40000000f00 */
[----:B------:R-:W-:-:S02]  /*18eb0*/  MOV R2, 0x18ed0 ;  /* 0x00018ed000027802 */ /* 0x000fc40000000f00 */
[----:B------:R-:W-:Y:S05]  /*18ec0*/  CALL.REL.NOINC `($__internal_4_$__cuda_sm70_shflsync_bfly_p) ;  /* 0x0000100000007944 */ /* 0x000fea0003c00000 */
[----:B------:R-:W-:Y:S01]  /*18ed0*/  FADD.FTZ R4, R237, R0 ;  /* 0x00000000ed047221 */ /* 0x000fe20000010000 */
[----:B------:R-:W-:-:S02]  /*18ee0*/  MOV R3, 0x1 ;  /* 0x0000000100037802 */ /* 0x000fc40000000f00 */
[----:B------:R-:W-:Y:S02]  /*18ef0*/  MOV R2, 0x18f20 ;  /* 0x00018f2000027802 */ /* 0x000fe40000000f00 */
[----:B------:R-:W-:Y:S02]  /*18f00*/  MOV R0, R4 ;  /* 0x0000000400007202 */ /* 0x000fe40000000f00 */
[----:B------:R-:W-:Y:S05]  /*18f10*/  CALL.REL.NOINC `($__internal_4_$__cuda_sm70_shflsync_bfly_p) ;  /* 0x00000fb000007944 */ /* 0x000fea0003c00000 */
[----:B------:R-:W-:Y:S01]  /*18f20*/  MOV R8, R0 ;  /* 0x0000000000087202 */ /* 0x000fe20000000f00 */
[----:B------:R-:W-:Y:S05]  /*18f30*/  BRA `(.L_x_342) ;  /* 0xffffaa9000007947 */ /* 0x000fea000383ffff */
.L_x_273:
[----:B-1234-:R-:W-:Y:S01]  /*18f40*/  IMAD.MOV.U32 R5, RZ, RZ, R12 ;  /* 0x000000ffff057224 */ /* 0x01efe200078e000c */
[----:B------:R-:W-:Y:S01]  /*18f50*/  MOV R3, RZ ;  /* 0x000000ff00037202 */ /* 0x000fe20000000f00 */
[----:B------:R-:W-:Y:S01]  /*18f60*/  IMAD.MOV.U32 R0, RZ, RZ, 0x1c1f ;  /* 0x00001c1fff007424 */ /* 0x000fe200078e00ff */
[----:B------:R-:W-:Y:S02]  /*18f70*/  MOV R2, 0x18f90 ;  /* 0x00018f9000027802 */ /* 0x000fe40000000f00 */
[----:B------:R-:W-:Y:S05]  /*18f80*/  CALL.REL.NOINC `($__internal_5_$__cuda_sm70_shflsync_idx_p) ;  /* 0x00000f8000007944 */ /* 0x000fea0003c00000 */
[----:B------:R-:W-:Y:S01]  /*18f90*/  MOV R10, R0 ;  /* 0x00000000000a7202 */ /* 0x000fe20000000f00 */
[----:B------:R-:W-:Y:S05]  /*18fa0*/  BRA `(.L_x_343) ;  /* 0xffffc4c000007947 */ /* 0x000fea000383ffff */
.L_x_274:
[----:B------:R-:W-:Y:S01]  /*18fb0*/  IMAD.MOV.U32 R5, RZ, RZ, R13 ;  /* 0x000000ffff057224 */ /* 0x000fe200078e000d */
[----:B------:R-:W-:Y:S01]  /*18fc0*/  MOV R3, RZ ;  /* 0x000000ff00037202 */ /* 0x000fe20000000f00 */
[----:B------:R-:W-:Y:S01]  /*18fd0*/  IMAD.MOV.U32 R0, RZ, RZ, 0x1c1f ;  /* 0x00001c1fff007424 */ /* 0x000fe200078e00ff */
[----:B------:R-:W-:-:S02]  /*18fe0*/  MOV R2, 0x19000 ;  /* 0x0001900000027802 */ /* 0x000fc40000000f00 */
[----:B-12---:R-:W-:Y:S05]  /*18ff0*/  CALL.REL.NOINC `($__internal_5_$__cuda_sm70_shflsync_idx_p) ;  /* 0x00000f1000007944 */ /* 0x006fea0003c00000 */
[----:B------:R-:W-:Y:S05]  /*19000*/  BRA `(.L_x_344) ;  /* 0xffffc48000007947 */ /* 0x000fea000383ffff */
.L_x_277:
[----:B------:R-:W-:Y:S01]  /*19010*/  IMAD.MOV.U32 R5, RZ, RZ, R12 ;  /* 0x000000ffff057224 */ /* 0x000fe200078e000c */
[----:B--2---:R-:W-:Y:S01]  /*19020*/  MOV R3, 0x1 ;  /* 0x0000000100037802 */ /* 0x004fe20000000f00 */
[----:B----4-:R-:W-:Y:S01]  /*19030*/  IMAD.MOV.U32 R0, RZ, RZ, 0x1c1f ;  /* 0x00001c1fff007424 */ /* 0x010fe200078e00ff */
[----:B------:R-:W-:-:S02]  /*19040*/  MOV R2, 0x19060 ;  /* 0x0001906000027802 */ /* 0x000fc40000000f00 */
[----:B-1-3--:R-:W-:Y:S05]  /*19050*/  CALL.REL.NOINC `($__internal_5_$__cuda_sm70_shflsync_idx_p) ;  /* 0x00000eb000007944 */ /* 0x00afea0003c00000 */
[----:B------:R-:W-:Y:S01]  /*19060*/  IMAD.MOV.U32 R10, RZ, RZ, R0 ;  /* 0x000000ffff0a7224 */ /* 0x000fe200078e0000 */
[----:B------:R-:W-:Y:S01]  /*19070*/  MOV R3, 0x1 ;  /* 0x0000000100037802 */ /* 0x000fe20000000f00 */
[----:B------:R-:W-:Y:S01]  /*19080*/  IMAD.MOV.U32 R5, RZ, RZ, R13 ;  /* 0x000000ffff057224 */ /* 0x000fe200078e000d */
[----:B------:R-:W-:-:S02]  /*19090*/  MOV R0, 0x1c1f ;  /* 0x00001c1f00007802 */ /* 0x000fc40000000f00 */
[----:B------:R-:W-:Y:S02]  /*190a0*/  MOV R2, 0x190c0 ;  /* 0x000190c000027802 */ /* 0x000fe40000000f00 */
[----:B------:R-:W-:Y:S05]  /*190b0*/  CALL.REL.NOINC `($__internal_5_$__cuda_sm70_shflsync_idx_p) ;  /* 0x00000e5000007944 */ /* 0x000fea0003c00000 */
[----:B------:R-:W-:Y:S05]  /*190c0*/  BRA `(.L_x_345) ;  /* 0xffffc52000007947 */ /* 0x000fea000383ffff */
.L_x_280:
[----:B------:R-:W-:Y:S01]  /*190d0*/  IMAD.MOV.U32 R5, RZ, RZ, R12 ;  /* 0x000000ffff057224 */ /* 0x000fe200078e000c */
[----:B-1----:R-:W-:Y:S01]  /*190e0*/  MOV R3, 0x2 ;  /* 0x0000000200037802 */ /* 0x002fe20000000f00 */
[----:B----4-:R-:W-:Y:S01]  /*190f0*/  IMAD.MOV.U32 R0, RZ, RZ, 0x1c1f ;  /* 0x00001c1fff007424 */ /* 0x010fe200078e00ff */
[----:B------:R-:W-:Y:S02]  /*19100*/  MOV R2, 0x19120 ;  /* 0x0001912000027802 */ /* 0x000fe40000000f00 */
[----:B--23--:R-:W-:Y:S05]  /*19110*/  CALL.REL.NOINC `($__internal_5_$__cuda_sm70_shflsync_idx_p) ;  /* 0x00000df000007944 */ /* 0x00cfea0003c00000 */
[----:B------:R-:W-:Y:S01]  /*19120*/  MOV R10, R0 ;  /* 0x00000000000a7202 */ /* 0x000fe20000000f00 */
[----:B------:R-:W-:Y:S05]  /*19130*/  BRA `(.L_x_346) ;  /* 0xffffc61000007947 */ /* 0x000fea000383ffff */
.L_x_281:
[----:B------:R-:W-:Y:S01]  /*19140*/  IMAD.MOV.U32 R5, RZ, RZ, R13 ;  /* 0x000000ffff057224 */ /* 0x000fe200078e000d */
[----:B------:R-:W-:Y:S01]  /*19150*/  MOV R3, 0x2 ;  /* 0x0000000200037802 */ /* 0x000fe20000000f00 */
[----:B----4-:R-:W-:Y:S01]  /*19160*/  IMAD.MOV.U32 R0, RZ, RZ, 0x1c1f ;  /* 0x00001c1fff007424 */ /* 0x010fe200078e00ff */
[----:B------:R-:W-:Y:S02]  /*19170*/  MOV R2, 0x19190 ;  /* 0x0001919000027802 */ /* 0x000fe40000000f00 */
[----:B-123--:R-:W-:Y:S05]  /*19180*/  CALL.REL.NOINC `($__internal_5_$__cuda_sm70_shflsync_idx_p) ;  /* 0x00000d8000007944 */ /* 0x00efea0003c00000 */
[----:B------:R-:W-:Y:S05]  /*19190*/  BRA `(.L_x_347) ;  /* 0xffffc5d000007947 */ /* 0x000fea000383ffff */
.L_x_284:
[----:B------:R-:W-:Y:S01]  /*191a0*/  IMAD.MOV.U32 R5, RZ, RZ, R12 ;  /* 0x000000ffff057224 */ /* 0x000fe200078e000c */
[----:B-1----:R-:W-:Y:S01]  /*191b0*/  MOV R3, 0x3 ;  /* 0x0000000300037802 */ /* 0x002fe20000000f00 */
[----:B------:R-:W-:Y:S01]  /*191c0*/  IMAD.MOV.U32 R0, RZ, RZ, 0x1c1f ;  /* 0x00001c1fff007424 */ /* 0x000fe200078e00ff */
[----:B------:R-:W-:-:S02]  /*191d0*/  MOV R2, 0x191f0 ;  /* 0x000191f000027802 */ /* 0x000fc40000000f00 */
[----:B--234-:R-:W-:Y:S05]  /*191e0*/  CALL.REL.NOINC `($__internal_5_$__cuda_sm70_shflsync_idx_p) ;  /* 0x00000d2000007944 */ /* 0x01cfea0003c00000 */
[----:B------:R-:W-:Y:S01]  /*191f0*/  IMAD.MOV.U32 R6, RZ, RZ, R0 ;  /* 0x000000ffff067224 */ /* 0x000fe200078e0000 */
[----:B------:R-:W-:Y:S01]  /*19200*/  MOV R3, 0x3 ;  /* 0x0000000300037802 */ /* 0x000fe20000000f00 */
[----:B------:R-:W-:Y:S01]  /*19210*/  IMAD.MOV.U32 R5, RZ, RZ, R13 ;  /* 0x000000ffff057224 */ /* 0x000fe200078e000d */
[----:B------:R-:W-:-:S02]  /*19220*/  MOV R0, 0x1c1f ;  /* 0x00001c1f00007802 */ /* 0x000fc40000000f00 */
[----:B------:R-:W-:Y:S02]  /*19230*/  MOV R2, 0x19250 ;  /* 0x0001925000027802 */ /* 0x000fe40000000f00 */
[----:B------:R-:W-:Y:S05]  /*19240*/  CALL.REL.NOINC `($__internal_5_$__cuda_sm70_shflsync_idx_p) ;  /* 0x00000cc000007944 */ /* 0x000fea0003c00000 */
[----:B------:R-:W-:Y:S05]  /*19250*/  BRA `(.L_x_348) ;  /* 0xffffc68000007947 */ /* 0x000fea000383ffff */
.L_x_286:
[----:B------:R-:W-:Y:S01]  /*19260*/  IMAD.MOV.U32 R5, RZ, RZ, R17 ;  /* 0x000000ffff057224 */ /* 0x000fe200078e0011 */
[----:B------:R-:W-:Y:S01]  /*19270*/  MOV R3, RZ ;  /* 0x000000ff00037202 */ /* 0x000fe20000000f00 */
[----:B------:R-:W-:Y:S01]  /*19280*/  IMAD.MOV.U32 R0, RZ, RZ, 0x1c1f ;  /* 0x00001c1fff007424 */ /* 0x000fe200078e00ff */
[----:B------:R-:W-:Y:S02]  /*19290*/  MOV R2, 0x192b0 ;  /* 0x000192b000027802 */ /* 0x000fe40000000f00 */
[----:B------:R-:W-:Y:S05]  /*192a0*/  CALL.REL.NOINC `($__internal_5_$__cuda_sm70_shflsync_idx_p) ;  /* 0x00000c6000007944 */ /* 0x000fea0003c00000 */
[----:B------:R-:W-:Y:S01]  /*192b0*/  MOV R4, R0 ;  /* 0x0000000000047202 */ /* 0x000fe20000000f00 */
[----:B------:R-:W-:Y:S05]  /*192c0*/  BRA `(.L_x_349) ;  /* 0xffffc97000007947 */ /* 0x000fea000383ffff */
.L_x_287:
[----:B------:R-:W-:Y:S01]  /*192d0*/  IMAD.MOV.U32 R5, RZ, RZ, R24 ;  /* 0x000000ffff057224 */ /* 0x000fe200078e0018 */
[----:B------:R-:W-:Y:S01]  /*192e0*/  MOV R3, RZ ;  /* 0x000000ff00037202 */ /* 0x000fe20000000f00 */
[----:B------:R-:W-:Y:S01]  /*192f0*/  IMAD.MOV.U32 R0, RZ, RZ, 0x1c1f ;  /* 0x00001c1fff007424 */ /* 0x000fe200078e00ff */
[----:B------:R-:W-:Y:S02]  /*19300*/  MOV R2, 0x19320 ;  /* 0x0001932000027802 */ /* 0x000fe40000000f00 */
[----:B-12---:R-:W-:Y:S05]  /*19310*/  CALL.REL.NOINC `($__internal_5_$__cuda_sm70_shflsync_idx_p) ;  /* 0x00000bf000007944 */ /* 0x006fea0003c00000 */
[----:B------:R-:W-:Y:S05]  /*19320*/  BRA `(.L_x_350) ;  /* 0xffffc93000007947 */ /* 0x000fea000383ffff */
.L_x_290:
[----:B------:R-:W-:Y:S01]  /*19330*/  IMAD.MOV.U32 R5, RZ, RZ, R17 ;  /* 0x000000ffff057224 */ /* 0x000fe200078e0011 */
[----:B-1----:R-:W-:Y:S01]  /*19340*/  MOV R3, 0x1 ;  /* 0x0000000100037802 */ /* 0x002fe20000000f00 */
[----:B----4-:R-:W-:Y:S01]  /*19350*/  IMAD.MOV.U32 R0, RZ, RZ, 0x1c1f ;  /* 0x00001c1fff007424 */ /* 0x010fe200078e00ff */
[----:B------:R-:W-:-:S02]  /*19360*/  MOV R2, 0x19380 ;  /* 0x0001938000027802 */ /* 0x000fc40000000f00 */
[----:B--23--:R-:W-:Y:S05]  /*19370*/  CALL.REL.NOINC `($__internal_5_$__cuda_sm70_shflsync_idx_p) ;  /* 0x00000b9000007944 */ /* 0x00cfea0003c00000 */
[----:B------:R-:W-:Y:S01]  /*19380*/  IMAD.MOV.U32 R4, RZ, RZ, R0 ;  /* 0x000000ffff047224 */ /* 0x000fe200078e0000 */
[----:B------:R-:W-:Y:S01]  /*19390*/  MOV R3, 0x1 ;  /* 0x0000000100037802 */ /* 0x000fe20000000f00 */
[----:B------:R-:W-:Y:S01]  /*193a0*/  IMAD.MOV.U32 R5, RZ, RZ, R24 ;  /* 0x000000ffff057224 */ /* 0x000fe200078e0018 */
[----:B------:R-:W-:-:S02]  /*193b0*/  MOV R0, 0x1c1f ;  /* 0x00001c1f00007802 */ /* 0x000fc40000000f00 */
[----:B------:R-:W-:Y:S02]  /*193c0*/  MOV R2, 0x193e0 ;  /* 0x000193e000027802 */ /* 0x000fe40000000f00 */
[----:B------:R-:W-:Y:S05]  /*193d0*/  CALL.REL.NOINC `($__internal_5_$__cuda_sm70_shflsync_idx_p) ;  /* 0x00000b3000007944 */ /* 0x000fea0003c00000 */
[----:B------:R-:W-:Y:S05]  /*193e0*/  BRA `(.L_x_351) ;  /* 0xffffcd5000007947 */ /* 0x000fea000383ffff */
.L_x_293:
[----:B------:R-:W-:Y:S01]  /*193f0*/  IMAD.MOV.U32 R5, RZ, RZ, R17 ;  /* 0x000000ffff057224 */ /* 0x000fe200078e0011 */
[----:B-12---:R-:W-:Y:S01]  /*19400*/  MOV R3, 0x2 ;  /* 0x0000000200037802 */ /* 0x006fe20000000f00 */
[----:B----4-:R-:W-:Y:S01]  /*19410*/  IMAD.MOV.U32 R0, RZ, RZ, 0x1c1f ;  /* 0x00001c1fff007424 */ /* 0x010fe200078e00ff */
[----:B------:R-:W-:Y:S02]  /*19420*/  MOV R2, 0x19440 ;  /* 0x0001944000027802 */ /* 0x000fe40000000f00 */
[----:B---3--:R-:W-:Y:S05]  /*19430*/  CALL.REL.NOINC `($__internal_5_$__cuda_sm70_shflsync_idx_p) ;  /* 0x00000ad000007944 */ /* 0x008fea0003c00000 */
[----:B------:R-:W-:Y:S01]  /*19440*/  MOV R4, R0 ;  /* 0x0000000000047202 */ /* 0x000fe20000000f00 */
[----:B------:R-:W-:Y:S05]  /*19450*/  BRA `(.L_x_352) ;  /* 0xffffd05000007947 */ /* 0x000fea000383ffff */
.L_x_294:
[----:B------:R-:W-:Y:S01]  /*19460*/  IMAD.MOV.U32 R5, RZ, RZ, R24 ;  /* 0x000000ffff057224 */ /* 0x000fe200078e0018 */
[----:B--2---:R-:W-:Y:S01]  /*19470*/  MOV R3, 0x2 ;  /* 0x0000000200037802 */ /* 0x004fe20000000f00 */
[----:B----4-:R-:W-:Y:S01]  /*19480*/  IMAD.MOV.U32 R0, RZ, RZ, 0x1c1f ;  /* 0x00001c1fff007424 */ /* 0x010fe200078e00ff */
[----:B------:R-:W-:Y:S02]  /*19490*/  MOV R2, 0x194b0 ;  /* 0x000194b000027802 */ /* 0x000fe40000000f00 */
[----:B-1-3--:R-:W-:Y:S05]  /*194a0*/  CALL.REL.NOINC `($__internal_5_$__cuda_sm70_shflsync_idx_p) ;  /* 0x00000a6000007944 */ /* 0x00afea0003c00000 */
[----:B------:R-:W-:Y:S05]  /*194b0*/  BRA `(.L_x_353) ;  /* 0xffffd01000007947 */ /* 0x000fea000383ffff */
.L_x_297:
[----:B------:R-:W-:Y:S01]  /*194c0*/  IMAD.MOV.U32 R5, RZ, RZ, R17 ;  /* 0x000000ffff057224 */ /* 0x000fe200078e0011 */
[----:B--2---:R-:W-:Y:S01]  /*194d0*/  MOV R3, 0x3 ;  /* 0x0000000300037802 */ /* 0x004fe20000000f00 */
[----:B-1----:R-:W-:Y:S01]  /*194e0*/  IMAD.MOV.U32 R0, RZ, RZ, 0x1c1f ;  /* 0x00001c1fff007424 */ /* 0x002fe200078e00ff */
[----:B------:R-:W-:-:S02]  /*194f0*/  MOV R2, 0x19510 ;  /* 0x0001951000027802 */ /* 0x000fc40000000f00 */
[----:B---34-:R-:W-:Y:S05]  /*19500*/  CALL.REL.NOINC `($__internal_5_$__cuda_sm70_shflsync_idx_p) ;  /* 0x00000a0000007944 */ /* 0x018fea0003c00000 */
[----:B------:R-:W-:Y:S01]  /*19510*/  IMAD.MOV.U32 R4, RZ, RZ, R0 ;  /* 0x000000ffff047224 */ /* 0x000fe200078e0000 */
[----:B------:R-:W-:Y:S01]  /*19520*/  MOV R3, 0x3 ;  /* 0x0000000300037802 */ /* 0x000fe20000000f00 */
[----:B------:R-:W-:Y:S01]  /*19530*/  IMAD.MOV.U32 R5, RZ, RZ, R24 ;  /* 0x000000ffff057224 */ /* 0x000fe200078e0018 */
[----:B------:R-:W-:-:S02]  /*19540*/  MOV R0, 0x1c1f ;  /* 0x00001c1f00007802 */ /* 0x000fc40000000f00 */
[----:B------:R-:W-:Y:S02]  /*19550*/  MOV R2, 0x19570 ;  /* 0x0001957000027802 */ /* 0x000fe40000000f00 */
[----:B------:R-:W-:Y:S05]  /*19560*/  CALL.REL.NOINC `($__internal_5_$__cuda_sm70_shflsync_idx_p) ;  /* 0x000009a000007944 */ /* 0x000fea0003c00000 */
[----:B------:R-:W-:Y:S05]  /*19570*/  BRA `(.L_x_354) ;  /* 0xffffd2f000007947 */ /* 0x000fea000383ffff */
.L_x_301:
[----:B------:R-:W-:Y:S01]  /*19580*/  IMAD.MOV.U32 R5, RZ, RZ, R9 ;  /* 0x000000ffff057224 */ /* 0x000fe200078e0009 */
[----:B------:R-:W-:Y:S01]  /*19590*/  MOV R3, RZ ;  /* 0x000000ff00037202 */ /* 0x000fe20000000f00 */
[----:B------:R-:W-:Y:S01]  /*195a0*/  IMAD.MOV.U32 R0, RZ, RZ, 0x1c1f ;  /* 0x00001c1fff007424 */ /* 0x000fe200078e00ff */
[----:B------:R-:W-:Y:S02]  /*195b0*/  MOV R2, 0x195d0 ;  /* 0x000195d000027802 */ /* 0x000fe40000000f00 */
[----:B------:R-:W-:Y:S05]  /*195c0*/  CALL.REL.NOINC `($__internal_5_$__cuda_sm70_shflsync_idx_p) ;  /* 0x0000094000007944 */ /* 0x000fea0003c00000 */
[----:B------:R-:W-:Y:S01]  /*195d0*/  MOV R8, R0 ;  /* 0x0000000000087202 */ /* 0x000fe20000000f00 */
[----:B------:R-:W-:Y:S05]  /*195e0*/  BRA `(.L_x_355) ;  /* 0xffffddb000007947 */ /* 0x000fea000383ffff */
.L_x_302:
[----:B------:R-:W-:Y:S01]  /*195f0*/  IMAD.MOV.U32 R5, RZ, RZ, R12 ;  /* 0x000000ffff057224 */ /* 0x000fe200078e000c */
[----:B------:R-:W-:Y:S01]  /*19600*/  MOV R3, RZ ;  /* 0x000000ff00037202 */ /* 0x000fe20000000f00 */
[----:B------:R-:W-:Y:S01]  /*19610*/  IMAD.MOV.U32 R0, RZ, RZ, 0x1c1f ;  /* 0x00001c1fff007424 */ /* 0x000fe200078e00ff */
[----:B------:R-:W-:Y:S02]  /*19620*/  MOV R2, 0x19640 ;  /* 0x0001964000027802 */ /* 0x000fe40000000f00 */
[----:B-12---:R-:W-:Y:S05]  /*19630*/  CALL.REL.NOINC `($__internal_5_$__cuda_sm70_shflsync_idx_p) ;  /* 0x000008d000007944 */ /* 0x006fea0003c00000 */
[----:B------:R-:W-:Y:S05]  /*19640*/  BRA `(.L_x_356) ;  /* 0xffffdd7000007947 */ /* 0x000fea000383ffff */
.L_x_305:
[----:B--2---:R-:W-:Y:S01]  /*19650*/  IMAD.MOV.U32 R5, RZ, RZ, R9 ;  /* 0x000000ffff057224 */ /* 0x004fe200078e0009 */
[----:B------:R-:W-:Y:S01]  /*19660*/  MOV R3, 0x1 ;  /* 0x0000000100037802 */ /* 0x000fe20000000f00 */
        /* <DEDUP_REMOVED lines=10> */
.L_x_308:
[----:B-1----:R-:W-:Y:S01]  /*19710*/  IMAD.MOV.U32 R5, RZ, RZ, R9 ;  /* 0x000000ffff057224 */ /* 0x002fe200078e0009 */
[----:B------:R-:W-:Y:S01]  /*19720*/  MOV R3, 0x2 ;  /* 0x0000000200037802 */ /* 0x000fe20000000f00 */
[----:B----4-:R-:W-:Y:S01]  /*19730*/  IMAD.MOV.U32 R0, RZ, RZ, 0x1c1f ;  /* 0x00001c1fff007424 */ /* 0x010fe200078e00ff */
[----:B------:R-:W-:Y:S02]  /*19740*/  MOV R2, 0x19760 ;  /* 0x0001976000027802 */ /* 0x000fe40000000f00 */
[----:B--23--:R-:W-:Y:S05]  /*19750*/  CALL.REL.NOINC `($__internal_5_$__cuda_sm70_shflsync_idx_p) ;  /* 0x000007b000007944 */ /* 0x00cfea0003c00000 */
[----:B------:R-:W-:Y:S01]  /*19760*/  MOV R8, R0 ;  /* 0x0000000000087202 */ /* 0x000fe20000000f00 */
[----:B------:R-:W-:Y:S05]  /*19770*/  BRA `(.L_x_358) ;  /* 0xffffdf1000007947 */ /* 0x000fea000383ffff */
.L_x_309:
[----:B------:R-:W-:Y:S01]  /*19780*/  IMAD.MOV.U32 R5, RZ, RZ, R12 ;  /* 0x000000ffff057224 */ /* 0x000fe200078e000c */
[----:B------:R-:W-:Y:S01]  /*19790*/  MOV R3, 0x2 ;  /* 0x0000000200037802 */ /* 0x000fe20000000f00 */
[----:B----4-:R-:W-:Y:S01]  /*197a0*/  IMAD.MOV.U32 R0, RZ, RZ, 0x1c1f ;  /* 0x00001c1fff007424 */ /* 0x010fe200078e00ff */
[----:B------:R-:W-:Y:S02]  /*197b0*/  MOV R2, 0x197d0 ;  /* 0x000197d000027802 */ /* 0x000fe40000000f00 */
[----:B-123--:R-:W-:Y:S05]  /*197c0*/  CALL.REL.NOINC `($__internal_5_$__cuda_sm70_shflsync_idx_p) ;  /* 0x0000074000007944 */ /* 0x00efea0003c00000 */
[----:B------:R-:W-:Y:S05]  /*197d0*/  BRA `(.L_x_359) ;  /* 0xffffded000007947 */ /* 0x000fea000383ffff */
.L_x_312:
[----:B-1----:R-:W-:Y:S01]  /*197e0*/  IMAD.MOV.U32 R5, RZ, RZ, R9 ;  /* 0x000000ffff057224 */ /* 0x002fe200078e0009 */
[----:B------:R-:W-:Y:S01]  /*197f0*/  MOV R3, 0x3 ;  /* 0x0000000300037802 */ /* 0x000fe20000000f00 */
        /* <DEDUP_REMOVED lines=10> */
.L_x_314:
[----:B------:R-:W-:Y:S01]  /*198a0*/  IMAD.MOV.U32 R5, RZ, RZ, R74 ;  /* 0x000000ffff057224 */ /* 0x000fe200078e004a */
[----:B------:R-:W-:Y:S01]  /*198b0*/  MOV R3, RZ ;  /* 0x000000ff00037202 */ /* 0x000fe20000000f00 */
[----:B------:R-:W-:Y:S01]  /*198c0*/  IMAD.MOV.U32 R0, RZ, RZ, 0x1f ;  /* 0x0000001fff007424 */ /* 0x000fe200078e00ff */
[----:B------:R-:W-:Y:S02]  /*198d0*/  MOV R2, 0x198f0 ;  /* 0x000198f000027802 */ /* 0x000fe40000000f00 */
[----:B--2---:R-:W-:Y:S05]  /*198e0*/  CALL.REL.NOINC `($__internal_5_$__cuda_sm70_shflsync_idx_p) ;  /* 0x0000062000007944 */ /* 0x004fea0003c00000 */
[----:B------:R-:W-:Y:S01]  /*198f0*/  MOV R9, R0 ;  /* 0x0000000000097202 */ /* 0x000fe20000000f00 */
[----:B------:R-:W-:Y:S05]  /*19900*/  BRA `(.L_x_361) ;  /* 0xffffe13000007947 */ /* 0x000fea000383ffff */
.L_x_315:
[----:B------:R-:W-:Y:S01]  /*19910*/  IMAD.MOV.U32 R5, RZ, RZ, R74 ;  /* 0x000000ffff057224 */ /* 0x000fe200078e004a */
[----:B------:R-:W-:Y:S01]  /*19920*/  MOV R3, 0x1 ;  /* 0x0000000100037802 */ /* 0x000fe20000000f00 */
[----:B------:R-:W-:Y:S01]  /*19930*/  IMAD.MOV.U32 R0, RZ, RZ, 0x1f ;  /* 0x0000001fff007424 */ /* 0x000fe200078e00ff */
[----:B------:R-:W-:Y:S02]  /*19940*/  MOV R2, 0x19960 ;  /* 0x0001996000027802 */ /* 0x000fe40000000f00 */
[----:B-12---:R-:W-:Y:S05]  /*19950*/  CALL.REL.NOINC `($__internal_5_$__cuda_sm70_shflsync_idx_p) ;  /* 0x000005b000007944 */ /* 0x006fea0003c00000 */
[----:B------:R-:W-:Y:S01]  /*19960*/  MOV R8, R0 ;  /* 0x0000000000087202 */ /* 0x000fe20000000f00 */
[----:B------:R-:W-:Y:S05]  /*19970*/  BRA `(.L_x_362) ;  /* 0xffffe0e000007947 */ /* 0x000fea000383ffff */
.L_x_316:
[----:B------:R-:W-:Y:S02]  /*19980*/  MOV R2, 0x1 ;  /* 0x0000000100027802 */ /* 0x000fe40000000f00 */
[----:B------:R-:W-:-:S02]  /*19990*/  MOV R3, 0x199b0 ;  /* 0x000199b000037802 */ /* 0x000fc40000000f00 */
[----:B-1234-:R-:W-:Y:S05]  /*199a0*/  CALL.REL.NOINC `($__internal_6_$__cuda_sm70_shflsync_up_p) ;  /* 0x000005b000007944 */ /* 0x01efea0003c00000 */
[----:B------:R-:W-:Y:S05]  /*199b0*/  BRA `(.L_x_363) ;  /* 0xffffe1d000007947 */ /* 0x000fea000383ffff */
.L_x_317:
[----:B------:R-:W-:Y:S02]  /*199c0*/  MOV R2, 0x2 ;  /* 0x0000000200027802 */ /* 0x000fe40000000f00 */
[----:B------:R-:W-:-:S02]  /*199d0*/  MOV R3, 0x199f0 ;  /* 0x000199f000037802 */ /* 0x000fc40000000f00 */
[----:B--2-4-:R-:W-:Y:S05]  /*199e0*/  CALL.REL.NOINC `($__internal_6_$__cuda_sm70_shflsync_up_p) ;  /* 0x0000057000007944 */ /* 0x014fea0003c00000 */
        /* <DEDUP_REMOVED lines=23> */
.L_x_321:
[----:B------:R-:W-:Y:S02]  /*19b60*/  MOV R2, 0x1 ;  /* 0x0000000100027802 */ /* 0x000fe40000000f00 */
[----:B------:R-:W-:Y:S02]  /*19b70*/  MOV R3, 0x19b90 ;  /* 0x00019b9000037802 */ /* 0x000fe40000000f00 */
[----:B------:R-:W-:Y:S05]  /*19b80*/  CALL.REL.NOINC `($__internal_6_$__cuda_sm70_shflsync_up_p) ;  /* 0x000003d000007944 */ /* 0x000fea0003c00000 */
[----:B------:R-:W-:Y:S01]  /*19b90*/  MOV R2, R4 ;  /* 0x0000000400027202 */ /* 0x000fe20000000f00 */
[----:B------:R-:W-:Y:S05]  /*19ba0*/  BRA `(.L_x_365) ;  /* 0xffffe24000007947 */ /* 0x000fea000383ffff */
.L_x_322:
        /* <DEDUP_REMOVED lines=26> */
.L_x_324:
[----:B------:R-:W-:Y:S02]  /*19d50*/  SEL R0, RZ, 0x1, P0 ;  /* 0x00000001ff007807 */ /* 0x000fe40000000000 */
[----:B------:R-:W-:Y:S02]  /*19d60*/  MOV R2, 0x19d80 ;  /* 0x00019d8000027802 */ /* 0x000fe40000000f00 */
[----:B-1----:R-:W-:Y:S05]  /*19d70*/  CALL.REL.NOINC `($__internal_7_$__cuda_sm70_votesync_ballot) ;  /* 0x0000025000007944 */ /* 0x002fea0003c00000 */
[----:B------:R-:W-:Y:S01]  /*19d80*/  MOV R11, R0 ;  /* 0x00000000000b7202 */ /* 0x000fe20000000f00 */
[----:B------:R-:W-:Y:S05]  /*19d90*/  BRA `(.L_x_367) ;  /* 0xffffe1e000007947 */ /* 0x000fea000383ffff */
.L_x_325:
[----:B------:R-:W-:Y:S01]  /*19da0*/  IMAD.MOV.U32 R5, RZ, RZ, R6 ;  /* 0x000000ffff057224 */ /* 0x000fe200078e0006 */
[----:B---3--:R-:W-:Y:S01]  /*19db0*/  MOV R3, R10 ;  /* 0x0000000a00037202 */ /* 0x008fe20000000f00 */
[----:B------:R-:W-:Y:S01]  /*19dc0*/  IMAD.MOV.U32 R0, RZ, RZ, 0x1f ;  /* 0x0000001fff007424 */ /* 0x000fe200078e00ff */
[----:B------:R-:W-:Y:S02]  /*19dd0*/  MOV R2, 0x19df0 ;  /* 0x00019df000027802 */ /* 0x000fe40000000f00 */
[----:B-12---:R-:W-:Y:S05]  /*19de0*/  CALL.REL.NOINC `($__internal_5_$__cuda_sm70_shflsync_idx_p) ;  /* 0x0000012000007944 */ /* 0x006fea0003c00000 */
[----:B------:R-:W-:Y:S01]  /*19df0*/  IMAD.MOV.U32 R8, RZ, RZ, R0 ;  /* 0x000000ffff087224 */ /* 0x000fe200078e0000 */
[----:B------:R-:W-:Y:S01]  /*19e00*/  MOV R3, R10 ;  /* 0x0000000a00037202 */ /* 0x000fe20000000f00 */
[----:B------:R-:W-:Y:S01]  /*19e10*/  IMAD.MOV.U32 R5, RZ, RZ, R7 ;  /* 0x000000ffff057224 */ /* 0x000fe200078e0007 */
[----:B------:R-:W-:Y:S02]  /*19e20*/  MOV R0, 0x1f ;  /* 0x0000001f00007802 */ /* 0x000fe40000000f00 */
[----:B------:R-:W-:-:S02]  /*19e30*/  MOV R2, 0x19e50 ;  /* 0x00019e5000027802 */ /* 0x000fc40000000f00 */
[----:B------:R-:W-:Y:S05]  /*19e40*/  CALL.REL.NOINC `($__internal_5_$__cuda_sm70_shflsync_idx_p) ;  /* 0x000000c000007944 */ /* 0x000fea0003c00000 */
[----:B------:R-:W-:Y:S01]  /*19e50*/  MOV R7, R0 ;  /* 0x0000000000077202 */ /* 0x000fe20000000f00 */
[----:B------:R-:W-:Y:S05]  /*19e60*/  BRA `(.L_x_368) ;  /* 0xffffe15000007947 */ /* 0x000fea000383ffff */
.L_x_328:
[----:B------:R-:W-:Y:S01]  /*19e70*/  IMAD.MOV.U32 R5, RZ, RZ, R4 ;  /* 0x000000ffff057224 */ /* 0x000fe200078e0004 */
[----:B------:R-:W-:-:S02]  /*19e80*/  MOV R0, 0x1f ;  /* 0x0000001f00007802 */ /* 0x000fc40000000f00 */
[----:B------:R-:W-:Y:S02]  /*19e90*/  MOV R2, 0x19eb0 ;  /* 0x00019eb000027802 */ /* 0x000fe40000000f00 */
[----:B-1234-:R-:W-:Y:S05]  /*19ea0*/  CALL.REL.NOINC `($__internal_5_$__cuda_sm70_shflsync_idx_p) ;  /* 0x0000006000007944 */ /* 0x01efea0003c00000 */
[----:B------:R-:W-:Y:S01]  /*19eb0*/  MOV R13, R0 ;  /* 0x00000000000d7202 */ /* 0x000fe20000000f00 */
[----:B------:R-:W-:Y:S05]  /*19ec0*/  BRA `(.L_x_327) ;  /* 0xffffe15000007947 */ /* 0x000fea000383ffff */
        .weak           $__internal_4_$__cuda_sm70_shflsync_bfly_p
        .type           $__internal_4_$__cuda_sm70_shflsync_bfly_p,@function
        .size           $__internal_4_$__cuda_sm70_shflsync_bfly_p,($__internal_5_$__cuda_sm70_shflsync_idx_p - $__internal_4_$__cuda_sm70_shflsync_bfly_p)
$__internal_4_$__cuda_sm70_shflsync_bfly_p:
[----:B------:R-:W-:Y:S04]  /*19ed0*/  WARPSYNC R8 ;  /* 0x0000000800007348 */ /* 0x000fe80003800000 */
[----:B------:R1:W2:Y:S02]  /*19ee0*/  SHFL.BFLY PT, R0, R0, R3, R9 ;  /* 0x0c00000300007389 */ /* 0x0002a400000e0009 */
[----:B-1----:R-:W-:-:S04]  /*19ef0*/  MOV R3, 0x0 ;  /* 0x0000000000037802 */ /* 0x002fc80000000f00 */
[----:B--2---:R-:W-:Y:S05]  /*19f00*/  RET.REL.NODEC R2 `(_ZN7cutlass13device_kernelIN5flash19enable_sm80_to_sm89INS1_16FlashAttnFwdSm80INS1_25CollectiveMainloopFwdSm80ILi4ELi1ELb0EN4cute5tupleIJNS5_1CILi128EEENS7_ILi48EEENS7_ILi96EEEEEELi96ENS_10bfloat16_tEfNS_4arch4Sm80ELb0ELb0ELb1ELb1ELb0ELb1ELb1ELb1EEENS1_21CollectiveEpilogueFwdINS6_IJS8_SA_S9_EEENS6_IJNS7_ILi1EEESI_SI_EEESC_SE_Li128ELb1ELb1ELb1ELb0EEENS1_36VarlenDynamicPersistentTileSchedulerILi128ELi48ELi128ELi128ELb1ELb1ELb0ELb0ELb1ELb1EEEEEEEEEvNT_6ParamsE) ;  /* 0xfffe60f002007950 */ /* 0x004fea0003c3ffff */
        .weak           $__internal_5_$__cuda_sm70_shflsync_idx_p
        .type           $__internal_5_$__cuda_sm70_shflsync_idx_p,@function
        .size           $__internal_5_$__cuda_sm70_shflsync_idx_p,($__internal_6_$__cuda_sm70_shflsync_up_p - $__internal_5_$__cuda_sm70_shflsync_idx_p)
$__internal_5_$__cuda_sm70_shflsync_idx_p:
[----:B------:R-:W-:-:S04]  /*19f10*/  MOV R75, 0xffffffff ;  /* 0xffffffff004b7802 */ /* 0x000fc80000000f00 */
[----:B------:R-:W-:Y:S04]  /*19f20*/  WARPSYNC R75 ;  /* 0x0000004b00007348 */ /* 0x000fe80003800000 */
[----:B------:R1:W2:Y:S02]  /*19f30*/  SHFL.IDX PT, R0, R5, R3, R0 ;  /* 0x0000000305007389 */ /* 0x0002a400000e0000 */
[----:B-1----:R-:W-:-:S04]  /*19f40*/  MOV R3, 0x0 ;  /* 0x0000000000037802 */ /* 0x002fc80000000f00 */
[----:B--2---:R-:W-:Y:S05]  /*19f50*/  RET.REL.NODEC R2 `(_ZN7cutlass13device_kernelIN5flash19enable_sm80_to_sm89INS1_16FlashAttnFwdSm80INS1_25CollectiveMainloopFwdSm80ILi4ELi1ELb0EN4cute5tupleIJNS5_1CILi128EEENS7_ILi48EEENS7_ILi96EEEEEELi96ENS_10bfloat16_tEfNS_4arch4Sm80ELb0ELb0ELb1ELb1ELb0ELb1ELb1ELb1EEENS1_21CollectiveEpilogueFwdINS6_IJS8_SA_S9_EEENS6_IJNS7_ILi1EEESI_SI_EEESC_SE_Li128ELb1ELb1ELb1ELb0EEENS1_36VarlenDynamicPersistentTileSchedulerILi128ELi48ELi128ELi128ELb1ELb1ELb0ELb0ELb1ELb1EEEEEEEEEvNT_6ParamsE) ;  /* 0xfffe60a002007950 */ /* 0x004fea0003c3ffff */
        .weak           $__internal_6_$__cuda_sm70_shflsync_up_p
        .type           $__internal_6_$__cuda_sm70_shflsync_up_p,@function
        .size           $__internal_6_$__cuda_sm70_shflsync_up_p,($__internal_7_$__cuda_sm70_votesync_ballot - $__internal_6_$__cuda_sm70_shflsync_up_p)
$__internal_6_$__cuda_sm70_shflsync_up_p:
[----:B------:R-:W-:Y:S02]  /*19f60*/  IMAD.MOV.U32 R4, RZ, RZ, RZ ;  /* 0x000000ffff047224 */ /* 0x000fe400078e00ff */
[----:B------:R-:W-:-:S04]  /*19f70*/  IMAD.MOV.U32 R10, RZ, RZ, -0x1 ;  /* 0xffffffffff0a7424 */ /* 0x000fc800078e00ff */
[----:B------:R-:W-:Y:S04]  /*19f80*/  WARPSYNC R10 ;  /* 0x0000000a00007348 */ /* 0x000fe80003800000 */
[----:B------:R1:W2:Y:S02]  /*19f90*/  SHFL.UP PT, R4, R0, R2, R4 ;  /* 0x0400000200047389 */ /* 0x0002a400000e0004 */
[----:B-1----:R-:W-:Y:S02]  /*19fa0*/  MOV R2, R3 ;  /* 0x0000000300027202 */ /* 0x002fe40000000f00 */
[----:B------:R-:W-:-:S04]  /*19fb0*/  MOV R3, 0x0 ;  /* 0x0000000000037802 */ /* 0x000fc80000000f00 */
[----:B--2---:R-:W-:Y:S05]  /*19fc0*/  RET.REL.NODEC R2 `(_ZN7cutlass13device_kernelIN5flash19enable_sm80_to_sm89INS1_16FlashAttnFwdSm80INS1_25CollectiveMainloopFwdSm80ILi4ELi1ELb0EN4cute5tupleIJNS5_1CILi128EEENS7_ILi48EEENS7_ILi96EEEEEELi96ENS_10bfloat16_tEfNS_4arch4Sm80ELb0ELb0ELb1ELb1ELb0ELb1ELb1ELb1EEENS1_21CollectiveEpilogueFwdINS6_IJS8_SA_S9_EEENS6_IJNS7_ILi1EEESI_SI_EEESC_SE_Li128ELb1ELb1ELb1ELb0EEENS1_36VarlenDynamicPersistentTileSchedulerILi128ELi48ELi128ELi128ELb1ELb1ELb0ELb0ELb1ELb1EEEEEEEEEvNT_6ParamsE) ;  /* 0xfffe603002007950 */ /* 0x004fea0003c3ffff */
        .weak           $__internal_7_$__cuda_sm70_votesync_ballot
        .type           $__internal_7_$__cuda_sm70_votesync_ballot,@function
        .size           $__internal_7_$__cuda_sm70_votesync_ballot,(.L_x_2854 - $__internal_7_$__cuda_sm70_votesync_ballot)
$__internal_7_$__cuda_sm70_votesync_ballot:
[----:B------:R-:W-:Y:S01]  /*19fd0*/  ISETP.NE.U32.AND P0, PT, R0, 0x1, PT ;  /* 0x000000010000780c */ /* 0x000fe20003f05070 */
[----:B------:R-:W-:-:S04]  /*19fe0*/  IMAD.MOV.U32 R3, RZ, RZ, -0x1 ;  /* 0xffffffffff037424 */ /* 0x000fc800078e00ff */
[----:B------:R-:W-:Y:S08]  /*19ff0*/  WARPSYNC R3 ;  /* 0x0000000300007348 */ /* 0x000ff00003800000 */
[----:B------:R-:W-:-:S04]  /*1a000*/  VOTE.ANY R0, PT, !P0 ;  /* 0x0000000000007806 */ /* 0x000fc800040e0100 */
[----:B------:R-:W-:Y:S01]  /*1a010*/  LOP3.LUT R0, R0, R3, RZ, 0xc0, !PT ;  /* 0x0000000300007212 */ /* 0x000fe200078ec0ff */
[----:B------:R-:W-:-:S04]  /*1a020*/  IMAD.MOV.U32 R3, RZ, RZ, 0x0 ;  /* 0x00000000ff037424 */ /* 0x000fc800078e00ff */
[----:B------:R-:W-:Y:S05]  /*1a030*/  RET.REL.NODEC R2 `(_ZN7cutlass13device_kernelIN5flash19enable_sm80_to_sm89INS1_16FlashAttnFwdSm80INS1_25CollectiveMainloopFwdSm80ILi4ELi1ELb0EN4cute5tupleIJNS5_1CILi128EEENS7_ILi48EEENS7_ILi96EEEEEELi96ENS_10bfloat16_tEfNS_4arch4Sm80ELb0ELb0ELb1ELb1ELb0ELb1ELb1ELb1EEENS1_21CollectiveEpilogueFwdINS6_IJS8_SA_S9_EEENS6_IJNS7_ILi1EEESI_SI_EEESC_SE_Li128ELb1ELb1ELb1ELb0EEENS1_36VarlenDynamicPersistentTileSchedulerILi128ELi48ELi128ELi128ELb1ELb1ELb0ELb0ELb1ELb1EEEEEEEEEvNT_6ParamsE) ;  /* 0xfffe5fc002007950 */ /* 0x000fea0003c3ffff */
.L_x_369:
        /* <DEDUP_REMOVED lines=12> */
.L_x_2854:


//--------------------- .text._ZN7cutlass13device_kernelIN5flash19enable_sm80_to_sm89INS1_16FlashAttnFwdSm80INS1_25CollectiveMainloopFwdSm80ILi4ELi1ELb0EN4cute5tupleIJNS5_1CILi128EEENS7_ILi48EEENS7_ILi96EEEEEELi96ENS_10bfloat16_tEfNS_4arch4Sm80ELb0ELb1ELb1ELb0ELb0ELb0ELb1ELb1EEENS1_21CollectiveEpilogueFwdINS6_IJS8_SA_S9_EEENS6_IJNS7_ILi1EEESI_SI_EEESC_SE_Li128ELb0ELb1ELb1ELb0EEENS1_19SingleTileSchedulerILb0ELb1ELb1ELi128EEEEEEEEEvNT_6ParamsE --------------------------
	.section	.text._ZN7cutlass13device_kernelIN5flash19enable_sm80_to_sm89INS1_16FlashAttnFwdSm80INS1_25CollectiveMainloopFwdSm80ILi4ELi1ELb0EN4cute5tupleIJNS5_1CILi128EEENS7_ILi48EEENS7_ILi96EEEEEELi96ENS_10bfloat16_tEfNS_4arch4Sm80ELb0ELb1ELb1ELb0ELb0ELb0ELb1ELb1EEENS1_21CollectiveEpilogueFwdINS6_IJS8_SA_S9_EEENS6_IJNS7_ILi1EEESI_SI_EEESC_SE_Li128ELb0ELb1ELb1ELb0EEENS1_19SingleTileSchedulerILb0ELb1ELb1ELi128EEEEEEEEEvNT_6ParamsE,"ax",@progbits
	.sectioninfo	@"SHI_REGISTERS=255"
	.align	128
.text._ZN7cutlass13device_kernelIN5flash19enable_sm80_to_sm89INS1_16FlashAttnFwdSm80INS1_25CollectiveMainloopFwdSm80ILi4ELi1ELb0EN4cute5tupleIJNS5_1CILi128EEENS7_ILi48EEENS7_ILi96EEEEEELi96ENS_10bfloat16_tEfNS_4arch4Sm80ELb0ELb1ELb1ELb0ELb0ELb0ELb1ELb1EEENS1_21CollectiveEpilogueFwdINS6_IJS8_SA_S9_EEENS6_IJNS7_ILi1EEESI_SI_EEESC_SE_Li128ELb0ELb1ELb1ELb0EEENS1_19SingleTileSchedulerILb0ELb1ELb1ELi128EEEEEEEEEvNT_6ParamsE:
        .type           _ZN7cutlass13device_kernelIN5flash19enable_sm80_to_sm89INS1_16FlashAttnFwdSm80INS1_25CollectiveMainloopFwdSm80ILi4ELi1ELb0EN4cute5tupleIJNS5_1CILi128EEENS7_ILi48EEENS7_ILi96EEEEEELi96ENS_10bfloat16_tEfNS_4arch4Sm80ELb0ELb1ELb1ELb0ELb0ELb0ELb1ELb1EEENS1_21CollectiveEpilogueFwdINS6_IJS8_SA_S9_EEENS6_IJNS7_ILi1EEESI_SI_EEESC_SE_Li128ELb0ELb1ELb1ELb0EEENS1_19SingleTileSchedulerILb0ELb1ELb1ELi128EEEEEEEEEvNT_6ParamsE,@function
        .size           _ZN7cutlass13device_kernelIN5flash19enable_sm80_to_sm89INS1_16FlashAttnFwdSm80INS1_25CollectiveMainloopFwdSm80ILi4ELi1ELb0EN4cute5tupleIJNS5_1CILi128EEENS7_ILi48EEENS7_ILi96EEEEEELi96ENS_10bfloat16_tEfNS_4arch4Sm80ELb0ELb1ELb1ELb0ELb0ELb0ELb1ELb1EEENS1_21CollectiveEpilogueFwdINS6_IJS8_SA_S9_EEENS6_IJNS7_ILi1EEESI_SI_EEESC_SE_Li128ELb0ELb1ELb1ELb0EEENS1_19SingleTileSchedulerILb0ELb1ELb1ELi128EEEEEEEEEvNT_6ParamsE,(.L_x_2859 - _ZN7cutlass13device_kernelIN5flash19enable_sm80_to_sm89INS1_16FlashAttnFwdSm80INS1_25CollectiveMainloopFwdSm80ILi4ELi1ELb0EN4cute5tupleIJNS5_1CILi128EEENS7_ILi48EEENS7_ILi96EEEEEELi96ENS_10bfloat16_tEfNS_4arch4Sm80ELb0ELb1ELb1ELb0ELb0ELb0ELb1ELb1EEENS1_21CollectiveEpilogueFwdINS6_IJS8_SA_S9_EEENS6_IJNS7_ILi1EEESI_SI_EEESC_SE_Li128ELb0ELb1ELb1ELb0EEENS1_19SingleTileSchedulerILb0ELb1ELb1ELi128EEEEEEEEEvNT_6ParamsE)
        .other          _ZN7cutlass13device_kernelIN5flash19enable_sm80_to_sm89INS1_16FlashAttnFwdSm80INS1_25CollectiveMainloopFwdSm80ILi4ELi1ELb0EN4cute5tupleIJNS5_1CILi128EEENS7_ILi48EEENS7_ILi96EEEEEELi96ENS_10bfloat16_tEfNS_4arch4Sm80ELb0ELb1ELb1ELb0ELb0ELb0ELb1ELb1EEENS1_21CollectiveEpilogueFwdINS6_IJS8_SA_S9_EEENS6_IJNS7_ILi1EEESI_SI_EEESC_SE_Li128ELb0ELb1ELb1ELb0EEENS1_19SingleTileSchedulerILb0ELb1ELb1ELi128EEEEEEEEEvNT_6ParamsE,@"STO_CUDA_ENTRY STV_DEFAULT"
_ZN7cutlass13device_kernelIN5flash19enable_sm80_to_sm89INS1_16FlashAttnFwdSm80INS1_25CollectiveMainloopFwdSm80ILi4ELi1ELb0EN4cute5tupleIJNS5_1CILi128EEENS7_ILi48EEENS7_ILi96EEEEEELi96ENS_10bfloat16_tEfNS_4arch4Sm80ELb0ELb1ELb1ELb0ELb0ELb0ELb1ELb1EEENS1_21CollectiveEpilogueFwdINS6_IJS8_SA_S9_EEENS6_IJNS7_ILi1EEESI_SI_EEESC_SE_Li128ELb0ELb1ELb1ELb0EEENS1_19SingleTileSchedulerILb0ELb1ELb1ELi128EEEEEEEEEvNT_6ParamsE:
[----:B------:R-:W-:Y:S02]  /*0000*/  MOV R1, c[0x0][0x28] ;  /* 0x00000a0000017a02 */ /* 0x000fe40000000f00 */
[----:B------:R-:W1:Y:S01]  /*0010*/  S2R R93, SR_TID.X ;  /* 0x00000000005d7919 */ /* 0x000e620000002100 */
[----:B------:R-:W2:Y:S03]  /*0020*/  S2UR UR6, SR_CTAID.Y ;  /* 0x00000000000679c3 */ /* 0x000ea60000002600 */
[----:B------:R-:W3:Y:S01]  /*0030*/  S2R R0, SR_CTAID.Z ;  /* 0x0000000000007919 */ /* 0x000ee20000002700 */
[----:B-1----:R-:W-:-:S06]  /*0040*/  SHF.R.U32.HI R2, RZ, 0x5, R93 ;  /* 0x00000005ff027819 */ /* 0x002fcc000001165d */
[----:B------:R-:W1:Y:S02]  /*0050*/  SHFL.IDX PT, R2, R2, RZ, 0x1f ;  /* 0x00001fff02027589 */ /* 0x000e6400000e0000 */
[----:B-1----:R-:W-:-:S13]  /*0060*/  ISETP.NE.AND P0, PT, R2, RZ, PT ;  /* 0x000000ff0200720c */ /* 0x002fda0003f05270 */
[----:B--2---:R-:W-:Y:S05]  /*0070*/  @!P0 BRA `(.L_x_370) ;  /* 0x0000009000008947 */ /* 0x004fea0003800000 */
[----:B---3--:R-:W-:Y:S01]  /*0080*/  MOV R2, c[0x0][0x550] ;  /* 0x0001540000027a02 */ /* 0x008fe20000000f00 */
[----:B------:R-:W-:-:S03]  /*0090*/  UMOV UR10, UR6 ;  /* 0x00000006000a7c82 */ /* 0x000fc60008000000 */
[----:B------:R-:W-:-:S13]  /*00a0*/  ISETP.NE.AND P0, PT, R2, 0x1, PT ;  /* 0x000000010200780c */ /* 0x000fda0003f05270 */
[----:B------:R-:W-:Y:S05]  /*00b0*/  @!P0 BRA `(.L_x_371) ;  /* 0x000000b000008947 */ /* 0x000fea0003800000 */
[----:B------:R-:W-:Y:S02]  /*00c0*/  ULDC UR4, c[0x0][0x554] ;  /* 0x0001550000047ab9 */ /* 0x000fe40000000800 */
[----:B------:R-:W-:Y:S02]  /*00d0*/  UIMAD.WIDE.U32 UR4, UR6, UR4, URZ ;  /* 0x00000004060472a5 */ /* 0x000fe4000f8e003f */
[----:B------:R-:W-:Y:S02]  /*00e0*/  ULDC UR10, c[0x0][0x558] ;  /* 0x00015600000a7ab9 */ /* 0x000fe40000000800 */
[----:B------:R-:W-:Y:S01]  /*00f0*/  USHF.R.U32.HI UR10, URZ, UR10, UR5 ;  /* 0x0000000a3f0a7299 */ /* 0x000fe20008011605 */
[----:B------:R-:W-:Y:S05]  /*0100*/  BRA `(.L_x_371) ;  /* 0x0000006000007947 */ /* 0x000fea0003800000 */
.L_x_370:
[----:B---3--:R-:W-:Y:S02]  /*0110*/  ULDC.64 UR4, c[0x0][0x550] ;  /* 0x0001540000047ab9 */ /* 0x008fe40000000a00 */
[----:B------:R-:W-:Y:S02]  /*0120*/  UISETP.NE.AND UP0, UPT, UR4, 0x1, UPT ;  /* 0x000000010400788c */ /* 0x000fe4000bf05270 */
[----:B------:R-:W-:-:S02]  /*0130*/  UIMAD.WIDE.U32 UR8, UR6, UR5, URZ ;  /* 0x00000005060872a5 */ /* 0x000fc4000f8e003f */
[----:B------:R-:W-:Y:S02]  /*0140*/  ULDC UR4, c[0x0][0x558] ;  /* 0x0001560000047ab9 */ /* 0x000fe40000000800 */
[----:B------:R-:W-:-:S05]  /*0150*/  UMOV UR10, UR6 ;  /* 0x00000006000a7c82 */ /* 0x000fca0008000000 */
[----:B------:R-:W-:-:S03]  /*0160*/  @UP0 USHF.R.U32.HI UR10, URZ, UR4, UR9 ;  /* 0x000000043f0a0299 */ /* 0x000fc60008011609 */
.L_x_371:
[----:B------:R-:W-:Y:S01]  /*0170*/  ISETP.GE.AND P0, PT, R0, RZ, PT ;  /* 0x000000ff0000720c */ /* 0x000fe20003f06270 */
[----:B------:R-:W-:Y:S02]  /*0180*/  UIADD3 UR4, -UR10, URZ, URZ ;  /* 0x0000003f0a047290 */ /* 0x000fe4000fffe13f */
[----:B------:R-:W-:Y:S02]  /*0190*/  ULDC UR11, c[0x0][0x550] ;  /* 0x00015400000b7ab9 */ /* 0x000fe40000000800 */
[----:B------:R-:W-:-:S08]  /*01a0*/  UIMAD UR11, UR4, UR11, UR6 ;  /* 0x0000000b040b72a4 */ /* 0x000fd0000f8e0206 */
[----:B------:R-:W-:Y:S05]  /*01b0*/  @!P0 EXIT ;  /* 0x000000000000894d */ /* 0x000fea0003800000 */
[----:B------:R-:W1:Y:S01]  /*01c0*/  S2UR UR9, SR_CTAID.X ;  /* 0x00000000000979c3 */ /* 0x000e620000002500 */
[----:B------:R-:W-:Y:S02]  /*01d0*/  ULDC UR4, c[0x0][0x2c4] ;  /* 0x0000b10000047ab9 */ /* 0x000fe40000000800 */
[----:B------:R-:W-:Y:S02]  /*01e0*/  UISETP.NE.AND UP2, UPT, UR4, 0x1, UPT ;  /* 0x000000010400788c */ /* 0x000fe4000bf45270 */
[----:B------:R-:W-:Y:S02]  /*01f0*/  UMOV UR8, 0x1 ;  /* 0x0000000100087882 */ /* 0x000fe40000000000 */
[----:B------:R-:W-:Y:S02]  /*0200*/  ULDC.64 UR4, c[0x0][0x328] ;  /* 0x0000ca0000047ab9 */ /* 0x000fe40000000a00 */
[----:B------:R-:W-:Y:S02]  /*0210*/  UISETP.LE.AND UP1, UPT, UR8, UR5, UPT ;  /* 0x000000050800728c */ /* 0x000fe4000bf23270 */
[----:B------:R-:W-:-:S02]  /*0220*/  ULDC.64 UR6, c[0x0][0x2c8] ;  /* 0x0000b20000067ab9 */ /* 0x000fc40000000a00 */
[----:B------:R-:W-:Y:S02]  /*0230*/  ULDC UR12, c[0x0][0x168] ;  /* 0x00005a00000c7ab9 */ /* 0x000fe40000000800 */
[----:B------:R-:W-:Y:S01]  /*0240*/  PLOP3.LUT P0, PT, PT, PT, UP1, 0x40, 0x0 ;  /* 0x000000000000781c */ /* 0x000fe20003f0e818 */
[----:B------:R-:W-:Y:S02]  /*0250*/  UIADD3 UR12, UR8, -UR12, URZ ;  /* 0x8000000c080c7290 */ /* 0x000fe4000fffe03f */
[----:B------:R-:W-:Y:S02]  /*0260*/  ULDC UR5, c[0x0][0x1d0] ;  /* 0x0000740000057ab9 */ /* 0x000fe40000000800 */
[----:B-1----:R-:W-:-:S04]  /*0270*/  USHF.L.U32 UR9, UR9, 0x7, URZ ;  /* 0x0000000709097899 */ /* 0x002fc8000800063f */
[----:B------:R-:W-:-:S04]  /*0280*/  @UP2 UIADD3 UR14, UR9, 0x7f, URZ ;  /* 0x0000007f090e2890 */ /* 0x000fc8000fffe03f */
[----:B------:R-:W-:Y:S02]  /*0290*/  UIMAD.WIDE.U32 UR14, UR14, UR6, URZ ;  /* 0x000000060e0e72a5 */ /* 0x000fe4000f8e003f */
[----:B------:R-:W-:Y:S02]  /*02a0*/  UIADD3 UR6, UR9, 0x7f, URZ ;  /* 0x0000007f09067890 */ /* 0x000fe4000fffe03f */
[----:B------:R-:W-:-:S04]  /*02b0*/  @UP2 USHF.R.U32.HI UR6, URZ, UR7, UR15 ;  /* 0x000000073f062299 */ /* 0x000fc8000801160f */
[----:B------:R-:W-:-:S04]  /*02c0*/  UIADD3 UR5, UR6, UR5, UR12 ;  /* 0x0000000506057290 */ /* 0x000fc8000fffe00c */
[----:B------:R-:W-:Y:S01]  /*02d0*/  UIADD3 UR6, UR5, UR4, URZ ;  /* 0x0000000405067290 */ /* 0x000fe2000fffe03f */
[----:B------:R-:W-:Y:S05]  /*02e0*/  @P0 BRA `(.L_x_372) ;  /* 0x0000014000000947 */ /* 0x000fea0003800000 */
[----:B------:R-:W-:Y:S01]  /*02f0*/  ISETP.LT.AND P0, PT, RZ, UR5, PT ;  /* 0x00000005ff007c0c */ /* 0x000fe2000bf01270 */
[----:B------:R-:W-:-:S12]  /*0300*/  UIADD3 UR7, UR5, -0x1, URZ ;  /* 0xffffffff05077890 */ /* 0x000fd8000fffe03f */
[----:B------:R-:W-:Y:S05]  /*0310*/  @P0 BRA `(.L_x_373) ;  /* 0x0000008000000947 */ /* 0x000fea0003800000 */
[----:B------:R-:W-:Y:S02]  /*0320*/  ULDC UR4, c[0x0][0x32c] ;  /* 0x0000cb0000047ab9 */ /* 0x000fe40000000800 */
[----:B------:R-:W-:Y:S02]  /*0330*/  UISETP.NE.AND UP0, UPT, UR8, UR4, UPT ;  /* 0x000000040800728c */ /* 0x000fe4000bf05270 */
[----:B------:R-:W-:-:S03]  /*0340*/  UIADD3 UR7, -UR5, URZ, URZ ;  /* 0x0000003f05077290 */ /* 0x000fc6000fffe13f */
[----:B------:R-:W-:Y:S02]  /*0350*/  ULDC.64 UR4, c[0x0][0x330] ;  /* 0x0000cc0000047ab9 */ /* 0x000fe40000000a00 */
[----:B------:R-:W-:-:S04]  /*0360*/  UIMAD.WIDE.U32 UR12, UR7, UR4, URZ ;  /* 0x00000004070c72a5 */ /* 0x000fc8000f8e003f */
[----:B------:R-:W-:-:S04]  /*0370*/  @UP0 USHF.R.U32.HI UR7, URZ, UR5, UR13 ;  /* 0x000000053f070299 */ /* 0x000fc8000801160d */
[----:B------:R-:W-:Y:S01]  /*0380*/  ULOP3.LUT UR7, URZ, UR7, URZ, 0x33, !UPT ;  /* 0x000000073f077292 */ /* 0x000fe2000f8e333f */
[----:B------:R-:W-:Y:S05]  /*0390*/  BRA `(.L_x_374) ;  /* 0x0000005000007947 */ /* 0x000fea0003800000 */
.L_x_373:
[----:B------:R-:W-:Y:S02]  /*03a0*/  ULDC UR4, c[0x0][0x32c] ;  /* 0x0000cb0000047ab9 */ /* 0x000fe40000000800 */
[----:B------:R-:W-:-:S03]  /*03b0*/  UISETP.NE.AND UP0, UPT, UR8, UR4, UPT ;  /* 0x000000040800728c */ /* 0x000fc6000bf05270 */
[----:B------:R-:W-:Y:S02]  /*03c0*/  ULDC.64 UR4, c[0x0][0x330] ;  /* 0x0000cc0000047ab9 */ /* 0x000fe40000000a00 */
[----:B------:R-:W-:-:S06]  /*03d0*/  UIMAD.WIDE.U32 UR12, UR7, UR4, URZ ;  /* 0x00000004070c72a5 */ /* 0x000fcc000f8e003f */
[----:B------:R-:W-:Y:S02]  /*03e0*/  @UP0 USHF.R.U32.HI UR7, URZ, UR5, UR13 ;  /* 0x000000053f070299 */ /* 0x000fe4000801160d */
.L_x_374:
[----:B------:R-:W-:Y:S02]  /*03f0*/  ULDC UR4, c[0x0][0x32c] ;  /* 0x0000cb0000047ab9 */ /* 0x000fe40000000800 */
[----:B------:R-:W-:-:S04]  /*0400*/  UIMAD UR4, UR7, UR4, UR4 ;  /* 0x00000004070472a4 */ /* 0x000fc8000f8e0204 */
[----:B------:R-:W-:-:S04]  /*0410*/  UISETP.LT.AND UP0, UPT, UR6, UR4, UPT ;  /* 0x000000040600728c */ /* 0x000fc8000bf01270 */
[----:B------:R-:W-:-:S03]  /*0420*/  USEL UR6, UR6, UR4, UP0 ;  /* 0x0000000406067287 */ /* 0x000fc60008000000 */
.L_x_372:
[----:B------:R-:W-:Y:S01]  /*0430*/  ULDC.64 UR4, c[0x0][0x2c8] ;  /* 0x0000b20000047ab9 */ /* 0x000fe20000000a00 */
[----:B------:R-:W-:Y:S01]  /*0440*/  PLOP3.LUT P0, PT, PT, PT, UP1, 0x40, 0x0 ;  /* 0x000000000000781c */ /* 0x000fe20003f0e818 */
[----:B------:R-:W-:Y:S02]  /*0450*/  UIMAD.WIDE.U32 UR14, UR9, UR4, URZ ;  /* 0x00000004090e72a5 */ /* 0x000fe4000f8e003f */
[----:B------:R-:W-:Y:S02]  /*0460*/  UMOV UR12, 0x2f ;  /* 0x0000002f000c7882 */ /* 0x000fe40000000000 */
[----:B------:R-:W-:Y:S02]  /*0470*/  ULDC UR8, c[0x0][0x1d0] ;  /* 0x0000740000087ab9 */ /* 0x000fe40000000800 */
[----:B------:R-:W-:Y:S02]  /*0480*/  UIADD3 UR6, UR6, 0x2f, URZ ;  /* 0x0000002f06067890 */ /* 0x000fe4000fffe03f */
[----:B------:R-:W-:-:S02]  /*0490*/  UIADD3 UR12, UR12, UR8, URZ ;  /* 0x000000080c0c7290 */ /* 0x000fc4000fffe03f */
[----:B------:R-:W-:Y:S02]  /*04a0*/  UIMAD.WIDE UR6, UR6, 0x2aaaaaab, URZ ;  /* 0x2aaaaaab060678a5 */ /* 0x000fe4000f8e023f */
[----:B------:R-:W-:Y:S02]  /*04b0*/  UIMAD.WIDE UR12, UR12, 0x2aaaaaab, URZ ;  /* 0x2aaaaaab0c0c78a5 */ /* 0x000fe4000f8e023f */
[----:B------:R-:W-:Y:S02]  /*04c0*/  ULDC UR14, c[0x0][0x168] ;  /* 0x00005a00000e7ab9 */ /* 0x000fe40000000800 */
[----:B------:R-:W-:Y:S02]  /*04d0*/  UMOV UR4, UR9 ;  /* 0x0000000900047c82 */ /* 0x000fe40008000000 */
[----:B------:R-:W-:Y:S02]  /*04e0*/  @UP2 USHF.R.U32.HI UR4, URZ, UR5, UR15 ;  /* 0x000000053f042299 */ /* 0x000fe4000801160f */
[----:B------:R-:W-:-:S02]  /*04f0*/  UIADD3 UR8, UR8, -UR14, URZ ;  /* 0x8000000e08087290 */ /* 0x000fc4000fffe03f */
[----:B------:R-:W-:Y:S02]  /*0500*/  USHF.R.U32.HI UR6, URZ, 0x1f, UR7 ;  /* 0x0000001f3f067899 */ /* 0x000fe40008011607 */
[----:B------:R-:W-:Y:S02]  /*0510*/  USHF.R.U32.HI UR12, URZ, 0x1f, UR13 ;  /* 0x0000001f3f0c7899 */ /* 0x000fe4000801160d */
[----:B------:R-:W-:Y:S02]  /*0520*/  UIADD3 UR4, UR8, UR4, URZ ;  /* 0x0000000408047290 */ /* 0x000fe4000fffe03f */
[----:B------:R-:W-:Y:S02]  /*0530*/  ULDC UR5, c[0x0][0x324] ;  /* 0x0000c90000057ab9 */ /* 0x000fe40000000800 */
[----:B------:R-:W-:Y:S02]  /*0540*/  ULEA.HI.SX32 UR6, UR7, UR6, 0x1d ;  /* 0x0000000607067291 */ /* 0x000fe4000f8fea3f */
[----:B------:R-:W-:-:S02]  /*0550*/  ULEA.HI.SX32 UR12, UR13, UR12, 0x1d ;  /* 0x0000000c0d0c7291 */ /* 0x000fc4000f8fea3f */
[----:B------:R-:W-:Y:S02]  /*0560*/  UIADD3 UR5, UR4, -UR5, URZ ;  /* 0x8000000504057290 */ /* 0x000fe4000fffe03f */
[----:B------:R-:W-:-:S04]  /*0570*/  UISETP.LT.AND UP0, UPT, UR12, UR6, UPT ;  /* 0x000000060c00728c */ /* 0x000fc8000bf01270 */
[----:B------:R-:W-:Y:S01]  /*0580*/  USEL UR6, UR12, UR6, UP0 ;  /* 0x000000060c067287 */ /* 0x000fe20008000000 */
[----:B------:R-:W-:Y:S01]  /*0590*/  MOV R3, UR5 ;  /* 0x0000000500037c02 */ /* 0x000fe20008000f00 */
[----:B------:R-:W-:Y:S05]  /*05a0*/  @P0 BRA `(.L_x_375) ;  /* 0x0000010000000947 */ /* 0x000fea0003800000 */
[----:B------:R-:W-:-:S04]  /*05b0*/  MOV R4, UR4 ;  /* 0x0000000400047c02 */ /* 0x000fc80008000f00 */
[----:B------:R-:W-:-:S13]  /*05c0*/  ISETP.GT.AND P0, PT, R4, -0x1, PT ;  /* 0xffffffff0400780c */ /* 0x000fda0003f04270 */
[----:B------:R-:W-:Y:S05]  /*05d0*/  @P0 BRA `(.L_x_376) ;  /* 0x0000007000000947 */ /* 0x000fea0003800000 */
[----:B------:R-:W-:Y:S01]  /*05e0*/  IMAD.MOV.U32 R2, RZ, RZ, c[0x0][0x32c] ;  /* 0x0000cb00ff027624 */ /* 0x000fe200078e00ff */
[----:B------:R-:W-:-:S04]  /*05f0*/  LOP3.LUT R4, RZ, R4, RZ, 0x33, !PT ;  /* 0x00000004ff047212 */ /* 0x000fc800078e33ff */
[----:B------:R-:W-:-:S13]  /*0600*/  ISETP.NE.AND P0, PT, R2, 0x1, PT ;  /* 0x000000010200780c */ /* 0x000fda0003f05270 */
[----:B------:R-:W-:-:S05]  /*0610*/  @P0 IMAD.HI.U32 R2, R4, c[0x0][0x330], RZ ;  /* 0x0000cc0004020a27 */ /* 0x000fca00078e00ff */
[----:B------:R-:W-:-:S04]  /*0620*/  @P0 SHF.R.U32.HI R4, RZ, c[0x0][0x334], R2 ;  /* 0x0000cd00ff040a19 */ /* 0x000fc80000011602 */
[----:B------:R-:W-:Y:S01]  /*0630*/  LOP3.LUT R4, RZ, R4, RZ, 0x33, !PT ;  /* 0x00000004ff047212 */ /* 0x000fe200078e33ff */
[----:B------:R-:W-:Y:S05]  /*0640*/  BRA `(.L_x_377) ;  /* 0x0000004000007947 */ /* 0x000fea0003800000 */
.L_x_376:
[----:B------:R-:W-:-:S04]  /*0650*/  MOV R2, c[0x0][0x32c] ;  /* 0x0000cb0000027a02 */ /* 0x000fc80000000f00 */
[----:B------:R-:W-:-:S13]  /*0660*/  ISETP.NE.AND P0, PT, R2, 0x1, PT ;  /* 0x000000010200780c */ /* 0x000fda0003f05270 */
[----:B------:R-:W-:-:S05]  /*0670*/  @P0 IMAD.HI.U32 R2, R4, c[0x0][0x330], RZ ;  /* 0x0000cc0004020a27 */ /* 0x000fca00078e00ff */
[----:B------:R-:W-:-:S05]  /*0680*/  @P0 SHF.R.U32.HI R4, RZ, c[0x0][0x334], R2 ;  /* 0x0000cd00ff040a19 */ /* 0x000fca0000011602 */
.L_x_377:
[----:B------:R-:W-:-:S05]  /*0690*/  IMAD R4, R4, c[0x0][0x32c], RZ ;  /* 0x0000cb0004047a24 */ /* 0x000fca00078e02ff */
[----:B------:R-:W-:-:S05]  /*06a0*/  IMNMX R3, R3, R4, !PT ;  /* 0x0000000403037217 */ /* 0x000fca0007800200 */
.L_x_375:
[----:B------:R-:W-:Y:S01]  /*06b0*/  IMAD.HI R3, R3, 0x2aaaaaab, RZ ;  /* 0x2aaaaaab03037827 */ /* 0x000fe200078e02ff */
[----:B------:R-:W-:Y:S02]  /*06c0*/  USHF.R.U32.HI UR5, URZ, 0x10, UR11 ;  /* 0x000000103f057899 */ /* 0x000fe4000801160b */
[----:B------:R-:W-:Y:S01]  /*06d0*/  ULDC UR4, c[0x0][0x338] ;  /* 0x0000ce0000047ab9 */ /* 0x000fe20000000800 */
[----:B------:R-:W-:Y:S01]  /*06e0*/  IMAD.MOV.U32 R154, RZ, RZ, RZ ;  /* 0x000000ffff9a7224 */ /* 0x000fe200078e00ff */
[----:B------:R-:W-:Y:S01]  /*06f0*/  SHF.R.U32.HI R2, RZ, 0x1f, R3 ;  /* 0x0000001fff027819 */ /* 0x000fe20000011603 */
[----:B------:R-:W-:-:S03]  /*0700*/  UISETP.NE.AND UP0, UPT, UR5, URZ, UPT ;  /* 0x0000003f0500728c */ /* 0x000fc6000bf05270 */
[----:B------:R-:W-:Y:S01]  /*0710*/  LEA.HI.SX32 R2, R3, R2, 0x1d ;  /* 0x0000000203027211 */ /* 0x000fe200078feaff */
[----:B------:R-:W-:-:S03]  /*0720*/  USEL UR4, UR5, UR4, UP0 ;  /* 0x0000000405047287 */ /* 0x000fc60008000000 */
[----:B------:R-:W-:-:S04]  /*0730*/  IMNMX R219, RZ, R2, !PT ;  /* 0x00000002ffdb7217 */ /* 0x000fc80007800200 */
[----:B------:R-:W-:-:S13]  /*0740*/  ISETP.LT.AND P0, PT, R219, UR6, PT ;  /* 0x00000006db007c0c */ /* 0x000fda000bf01270 */
[----:B------:R-:W-:Y:S05]  /*0750*/  @!P0 BRA `(.L_x_378) ;  /* 0x000001c000008947 */ /* 0x000fea0003800000 */
[----:B------:R-:W-:Y:S01]  /*0760*/  IMAD.U32 R2, RZ, RZ, UR4 ;  /* 0x00000004ff027e24 */ /* 0x000fe2000f8e00ff */
[----:B------:R-:W-:-:S04]  /*0770*/  UIADD3 UR5, UR4, -0x1, UR6 ;  /* 0xffffffff04057890 */ /* 0x000fc8000fffe006 */
[-C--:B------:R-:W-:Y:S02]  /*0780*/  IABS R5, R2.reuse ;  /* 0x0000000200057213 */ /* 0x080fe40000000000 */
[----:B------:R-:W-:Y:S02]  /*0790*/  IADD3 R6, -R219, UR5, RZ ;  /* 0x00000005db067c10 */ /* 0x000fe4000fffe1ff */
[----:B------:R-:W1:Y:S01]  /*07a0*/  I2F.RP R7, R5 ;  /* 0x0000000500077306 */ /* 0x000e620000209400 */
[----:B------:R-:W-:Y:S02]  /*07b0*/  IABS R2, R2 ;  /* 0x0000000200027213 */ /* 0x000fe40000000000 */
[----:B------:R-:W-:Y:S02]  /*07c0*/  IABS R3, R6 ;  /* 0x0000000600037213 */ /* 0x000fe40000000000 */
[----:B------:R-:W-:Y:S01]  /*07d0*/  LOP3.LUT R6, R6, UR4, RZ, 0x3c, !PT ;  /* 0x0000000406067c12 */ /* 0x000fe2000f8e3cff */
[----:B------:R-:W-:-:S03]  /*07e0*/  IMAD.MOV R2, RZ, RZ, -R2 ;  /* 0x000000ffff027224 */ /* 0x000fc600078e0a02 */
[----:B------:R-:W-:Y:S01]  /*07f0*/  ISETP.GE.AND P0, PT, R6, RZ, PT ;  /* 0x000000ff0600720c */ /* 0x000fe20003f06270 */
[----:B-1----:R-:W1:Y:S02]  /*0800*/  MUFU.RCP R8, R7 ;  /* 0x0000000700087308 */ /* 0x002e640000001000 */
[----:B-1----:R-:W-:-:S06]  /*0810*/  IADD3 R8, R8, 0xffffffe, RZ ;  /* 0x0ffffffe08087810 */ /* 0x002fcc0007ffe0ff */
[----:B------:R-:W1:Y:S02]  /*0820*/  F2I.FTZ.U32.TRUNC.NTZ R9, R8 ;  /* 0x0000000800097305 */ /* 0x000e64000021f000 */
[----:B-1----:R-:W-:Y:S02]  /*0830*/  IMAD.MOV R4, RZ, RZ, -R9 ;  /* 0x000000ffff047224 */ /* 0x002fe400078e0a09 */
[----:B------:R-:W-:Y:S02]  /*0840*/  IMAD.MOV.U32 R8, RZ, RZ, RZ ;  /* 0x000000ffff087224 */ /* 0x000fe400078e00ff */
[----:B------:R-:W-:-:S04]  /*0850*/  IMAD R4, R4, R5, RZ ;  /* 0x0000000504047224 */ /* 0x000fc800078e02ff */
[----:B------:R-:W-:-:S06]  /*0860*/  IMAD.HI.U32 R4, R9, R4, R8 ;  /* 0x0000000409047227 */ /* 0x000fcc00078e0008 */
[----:B------:R-:W-:-:S04]  /*0870*/  IMAD.HI.U32 R4, R4, R3, RZ ;  /* 0x0000000304047227 */ /* 0x000fc800078e00ff */
[----:B------:R-:W-:-:S05]  /*0880*/  IMAD R2, R4, R2, R3 ;  /* 0x0000000204027224 */ /* 0x000fca00078e0203 */
[----:B------:R-:W-:-:S13]  /*0890*/  ISETP.GT.U32.AND P1, PT, R5, R2, PT ;  /* 0x000000020500720c */ /* 0x000fda0003f24070 */
[----:B------:R-:W-:Y:S01]  /*08a0*/  @!P1 IMAD.IADD R2, R2, 0x1, -R5 ;  /* 0x0000000102029824 */ /* 0x000fe200078e0a05 */
[----:B------:R-:W-:Y:S02]  /*08b0*/  @!P1 IADD3 R4, R4, 0x1, RZ ;  /* 0x0000000104049810 */ /* 0x000fe40007ffe0ff */
[----:B------:R-:W-:Y:S02]  /*08c0*/  ISETP.NE.AND P1, PT, RZ, UR4, PT ;  /* 0x00000004ff007c0c */ /* 0x000fe4000bf25270 */
[----:B------:R-:W-:-:S13]  /*08d0*/  ISETP.GE.U32.AND P2, PT, R2, R5, PT ;  /* 0x000000050200720c */ /* 0x000fda0003f46070 */
[----:B------:R-:W-:-:S05]  /*08e0*/  @P2 IADD3 R4, R4, 0x1, RZ ;  /* 0x0000000104042810 */ /* 0x000fca0007ffe0ff */
[----:B------:R-:W-:Y:S01]  /*08f0*/  @!P0 IMAD.MOV R4, RZ, RZ, -R4 ;  /* 0x000000ffff048224 */ /* 0x000fe200078e0a04 */
[----:B------:R-:W-:-:S05]  /*0900*/  @!P1 LOP3.LUT R4, RZ, UR4, RZ, 0x33, !PT ;  /* 0x00000004ff049c12 */ /* 0x000fca000f8e33ff */
[----:B------:R-:W-:Y:S02]  /*0910*/  IMAD.MOV.U32 R154, RZ, RZ, R4 ;  /* 0x000000ffff9a7224 */ /* 0x000fe400078e0004 */
.L_x_378:
[----:B------:R-:W-:Y:S01]  /*0920*/  ULOP3.LUT UR11, UR11, 0xffff, URZ, 0xc0, !UPT ;  /* 0x0000ffff0b0b7892 */ /* 0x000fe2000f8ec03f */
[----:B------:R-:W-:Y:S01]  /*0930*/  PLOP3.LUT P4, PT, PT, PT, PT, 0x80, 0x0 ;  /* 0x000000000000781c */ /* 0x000fe20003f8f070 */
[----:B------:R-:W-:Y:S01]  /*0940*/  ULDC.64 UR12, c[0x0][0x118] ;  /* 0x00004600000c7ab9 */ /* 0x000fe20000000a00 */
[----:B------:R-:W-:Y:S01]  /*0950*/  IMAD.MOV.U32 R12, RZ, RZ, RZ ;  /* 0x000000ffff0c7224 */ /* 0x000fe200078e00ff */
[----:B------:R-:W-:Y:S01]  /*0960*/  CS2R R10, SRZ ;  /* 0x00000000000a7805 */ /* 0x000fe2000001ff00 */
[----:B------:R-:W-:Y:S01]  /*0970*/  MOV R7, RZ ;  /* 0x000000ff00077202 */ /* 0x000fe20000000f00 */
[----:B------:R-:W-:Y:S01]  /*0980*/  IMAD R219, R154, UR11, R219 ;  /* 0x0000000b9adb7c24 */ /* 0x000fe2000f8e02db */
[----:B------:R-:W-:Y:S01]  /*0990*/  CS2R R94, SRZ ;  /* 0x00000000005e7805 */ /* 0x000fe2000001ff00 */
[----:B------:R-:W-:Y:S01]  /*09a0*/  CS2R R4, SRZ ;  /* 0x0000000000047805 */ /* 0x000fe2000001ff00 */
[----:B------:R-:W-:Y:S01]  /*09b0*/  CS2R R98, SRZ ;  /* 0x0000000000627805 */ /* 0x000fe2000001ff00 */
[----:B------:R-:W-:Y:S01]  /*09c0*/  IMAD.IADD R154, R219, 0x1, R154 ;  /* 0x00000001db9a7824 */ /* 0x000fe200078e029a */
[----:B------:R-:W-:Y:S01]  /*09d0*/  CS2R R96, SRZ ;  /* 0x0000000000607805 */ /* 0x000fe2000001ff00 */
[----:B------:R-:W-:Y:S01]  /*09e0*/  CS2R R90, SRZ ;  /* 0x00000000005a7805 */ /* 0x000fe2000001ff00 */
[----:B------:R-:W-:Y:S01]  /*09f0*/  CS2R R88, SRZ ;  /* 0x0000000000587805 */ /* 0x000fe2000001ff00 */
[----:B------:R-:W-:Y:S01]  /*0a00*/  CS2R R86, SRZ ;  /* 0x0000000000567805 */ /* 0x000fe2000001ff00 */
[----:B------:R-:W-:Y:S01]  /*0a10*/  IMNMX R154, R154, UR6, PT ;  /* 0x000000069a9a7c17 */ /* 0x000fe2000b800200 */
        /* <DEDUP_REMOVED lines=43> */
[----:B------:R-:W-:Y:S02]  /*0cd0*/  ISETP.NE.U32.AND P0, PT, RZ, c[0x0][0x340], PT ;  /* 0x0000d000ff007a0c */ /* 0x000fe40003f05070 */
[----:B------:R-:W-:Y:S01]  /*0ce0*/  SHF.R.S32.HI R14, RZ, 0x1f, R93 ;  /* 0x0000001fff0e7819 */ /* 0x000fe2000001145d */
[----:B------:R-:W-:Y:S01]  /*0cf0*/  USHF.R.S32.HI UR11, URZ, 0x1f, UR10 ;  /* 0x0000001f3f0b7899 */ /* 0x000fe2000801140a */
[----:B------:R-:W-:Y:S01]  /*0d00*/  ISETP.NE.AND.EX P0, PT, RZ, c[0x0][0x344], PT, P0 ;  /* 0x0000d100ff007a0c */ /* 0x000fe20003f05300 */
[----:B------:R-:W-:-:S12]  /*0d10*/  ULDC.64 UR4, c[0x0][0x1b8] ;  /* 0x00006e0000047ab9 */ /* 0x000fd80000000a00 */
[----:B------:R-:W-:-:S04]  /*0d20*/  @P0 IMAD.MOV.U32 R3, RZ, RZ, 0x4 ;  /* 0x00000004ff030424 */ /* 0x000fc800078e00ff */
[----:B------:R-:W-:-:S06]  /*0d30*/  @P0 IMAD.WIDE R18, R0, R3, c[0x0][0x340] ;  /* 0x0000d00000120625 */ /* 0x000fcc00078e0203 */
[----:B------:R-:W2:Y:S01]  /*0d40*/  @P0 LDG.E R18, [R18.64] ;  /* 0x0000000c12120981 */ /* 0x000ea2000c1e1900 */
[-C--:B------:R-:W-:Y:S01]  /*0d50*/  LEA.HI R8, R14, R93.reuse, RZ, 0x2 ;  /* 0x0000005d0e087211 */ /* 0x080fe200078f10ff */
[----:B------:R-:W-:Y:S01]  /*0d60*/  UIMAD.WIDE.U32 UR6, UR10, UR4, URZ ;  /* 0x000000040a0672a5 */ /* 0x000fe2000f8e003f */
[----:B------:R-:W-:Y:S01]  /*0d70*/  PLOP3.LUT P2, PT, PT, PT, UP2, 0x80, 0x0 ;  /* 0x000000000000781c */ /* 0x000fe20003f4f028 */
[----:B------:R-:W-:Y:S01]  /*0d80*/  UIMAD UR4, UR11, UR4, URZ ;  /* 0x000000040b0472a4 */ /* 0x000fe2000f8e023f */
[----:B------:R-:W-:Y:S01]  /*0d90*/  LOP3.LUT R96, R8, 0xfffffffc, RZ, 0xc0, !PT ;  /* 0xfffffffc08607812 */ /* 0x000fe200078ec0ff */
[----:B------:R-:W-:Y:S01]  /*0da0*/  IMAD.U32 R220, RZ, RZ, UR10 ;  /* 0x0000000affdc7e24 */ /* 0x000fe2000f8e00ff */
[----:B------:R-:W-:Y:S01]  /*0db0*/  SHF.R.S32.HI R239, RZ, 0x2, R8 ;  /* 0x00000002ffef7819 */ /* 0x000fe20000011408 */
[----:B------:R-:W-:Y:S01]  /*0dc0*/  UIMAD UR4, UR10, UR5, UR4 ;  /* 0x000000050a0472a4 */ /* 0x000fe2000f8e0204 */
[----:B------:R-:W-:Y:S01]  /*0dd0*/  PLOP3.LUT P1, PT, PT, PT, UP2, 0x80, 0x0 ;  /* 0x000000000000781c */ /* 0x000fe20003f2f028 */
[----:B------:R-:W-:Y:S01]  /*0de0*/  IMAD.IADD R96, R93, 0x1, -R96 ;  /* 0x000000015d607824 */ /* 0x000fe200078e0a60 */
[----:B------:R-:W-:Y:S01]  /*0df0*/  SHF.R.S32.HI R7, RZ, 0x1f, R0 ;  /* 0x0000001fff077819 */ /* 0x000fe20000011400 */
[----:B------:R-:W-:Y:S01]  /*0e00*/  UIADD3 UR4, UR7, UR4, URZ ;  /* 0x0000000407047290 */ /* 0x000fe2000fffe03f */
[-C--:B------:R-:W-:Y:S01]  /*0e10*/  LEA.HI R10, R14, R93.reuse, RZ, 0x3 ;  /* 0x0000005d0e0a7211 */ /* 0x080fe200078f18ff */
[C-C-:B------:R-:W-:Y:S01]  /*0e20*/  IMAD R6, R96.reuse, 0x20, R239.reuse ;  /* 0x0000002060067824 */ /* 0x140fe200078e02ef */
[----:B------:R-:W-:Y:S01]  /*0e30*/  SHF.R.S32.HI R22, RZ, 0x1f, R239 ;  /* 0x0000001fff167819 */ /* 0x000fe200000114ef */
[----:B------:R-:W-:Y:S01]  /*0e40*/  IMAD R3, R7, c[0x0][0x1c0], RZ ;  /* 0x0000700007037a24 */ /* 0x000fe200078e02ff */
[----:B------:R-:W-:Y:S01]  /*0e50*/  SHF.L.U32 R20, R96, 0x3, RZ ;  /* 0x0000000360147819 */ /* 0x000fe200000006ff */
[----:B------:R-:W-:Y:S01]  /*0e60*/  IMAD.U32 R17, RZ, RZ, UR7 ;  /* 0x00000007ff117e24 */ /* 0x000fe2000f8e00ff */
[----:B------:R-:W-:Y:S01]  /*0e70*/  IADD3 R6, R6, UR9, RZ ;  /* 0x0000000906067c10 */ /* 0x000fe2000fffe0ff */
[C---:B------:R-:W-:Y:S01]  /*0e80*/  IMAD R26, R22.reuse, c[0x0][0x1e0], RZ ;  /* 0x00007800161a7a24 */ /* 0x040fe200078e02ff */
[----:B------:R-:W-:Y:S01]  /*0e90*/  SHF.R.S32.HI R4, RZ, 0x3, R10 ;  /* 0x00000003ff047819 */ /* 0x000fe2000001140a */
[----:B------:R-:W-:Y:S01]  /*0ea0*/  IMAD R22, R22, c[0x0][0x208], RZ ;  /* 0x0000820016167a24 */ /* 0x000fe200078e02ff */
[----:B------:R-:W-:Y:S01]  /*0eb0*/  SHF.R.S32.HI R21, RZ, 0x1f, R20 ;  /* 0x0000001fff157819 */ /* 0x000fe20000011414 */
[----:B------:R-:W-:Y:S01]  /*0ec0*/  @P2 IMAD.HI.U32 R2, R6, c[0x0][0x2c8], RZ ;  /* 0x0000b20006022a27 */ /* 0x000fe200078e00ff */
[----:B------:R-:W-:Y:S01]  /*0ed0*/  LEA.HI R95, R14, R93, RZ, 0x5 ;  /* 0x0000005d0e5f7211 */ /* 0x000fe200078f28ff */
[----:B------:R-:W-:Y:S01]  /*0ee0*/  BSSY B0, `(.L_x_380) ;  /* 0x0000070000007945 */ /* 0x000fe20003800000 */
[----:B------:R-:W-:Y:S01]  /*0ef0*/  LEA.HI R8, R8, R239, RZ, 0x1 ;  /* 0x000000ef08087211 */ /* 0x000fe200078f08ff */
[----:B------:R-:W-:Y:S01]  /*0f00*/  IMAD.MOV.U32 R5, RZ, RZ, R6 ;  /* 0x000000ffff057224 */ /* 0x000fe200078e0006 */
[----:B------:R-:W-:Y:S01]  /*0f10*/  @P1 SHF.R.U32.HI R5, RZ, c[0x0][0x2cc], R2 ;  /* 0x0000b300ff051a19 */ /* 0x000fe20000011602 */
[----:B------:R-:W-:Y:S01]  /*0f20*/  IMAD R2, R0, c[0x0][0x1c4], R3 ;  /* 0x0000710000027a24 */ /* 0x000fe200078e0203 */
[----:B------:R-:W-:Y:S01]  /*0f30*/  LOP3.LUT R8, R8, 0x7fffffe, RZ, 0xc0, !PT ;  /* 0x07fffffe08087812 */ /* 0x000fe200078ec0ff */
[----:B------:R-:W-:Y:S01]  /*0f40*/  IMAD.SHL.U32 R3, R4, 0x40, RZ ;  /* 0x0000004004037824 */ /* 0x000fe200078e00ff */
[----:B------:R-:W-:Y:S01]  /*0f50*/  SHF.R.S32.HI R24, RZ, 0x1f, R5 ;  /* 0x0000001fff187819 */ /* 0x000fe20000011405 */
[----:B------:R-:W-:Y:S01]  /*0f60*/  IMAD.U32 R16, RZ, RZ, UR6 ;  /* 0x00000006ff107e24 */ /* 0x000fe2000f8e00ff */
[----:B------:R-:W-:Y:S01]  /*0f70*/  ULDC.64 UR6, c[0x0][0x1e8] ;  /* 0x00007a0000067ab9 */ /* 0x000fe20000000a00 */
[----:B------:R-:W-:Y:S01]  /*0f80*/  IMAD.U32 R17, RZ, RZ, UR4 ;  /* 0x00000004ff117e24 */ /* 0x000fe2000f8e00ff */
[----:B------:R-:W-:Y:S01]  /*0f90*/  LOP3.LUT R3, R3, 0xc0, RZ, 0xc0, !PT ;  /* 0x000000c003037812 */ /* 0x000fe200078ec0ff */
[C---:B------:R-:W-:Y:S01]  /*0fa0*/  IMAD R22, R239.reuse, c[0x0][0x20c], R22 ;  /* 0x00008300ef167a24 */ /* 0x040fe200078e0216 */
[----:B------:R-:W-:Y:S01]  /*0fb0*/  ULDC.64 UR4, c[0x0][0x210] ;  /* 0x0000840000047ab9 */ /* 0x000fe20000000a00 */
[----:B------:R-:W-:Y:S01]  /*0fc0*/  IMAD.WIDE.U32 R12, R239, c[0x0][0x208], R20 ;  /* 0x00008200ef0c7a25 */ /* 0x000fe200078e0014 */
[----:B------:R-:W-:Y:S01]  /*0fd0*/  LOP3.LUT R11, R3, 0x18, R20, 0xf8, !PT ;  /* 0x00000018030b7812 */ /* 0x000fe200078ef814 */
[----:B------:R-:W-:Y:S01]  /*0fe0*/  UIMAD UR4, UR11, UR4, URZ ;  /* 0x000000040b0472a4 */ /* 0x000fe2000f8e023f */
[----:B------:R-:W-:Y:S01]  /*0ff0*/  SHF.R.U32.HI R218, RZ, 0x3, R3 ;  /* 0x00000003ffda7819 */ /* 0x000fe20000011603 */
[----:B------:R-:W-:Y:S01]  /*1000*/  IMAD.WIDE.U32 R16, R0, c[0x0][0x1c0], R16 ;  /* 0x0000700000107a25 */ /* 0x000fe200078e0010 */
[----:B------:R-:W-:Y:S01]  /*1010*/  UIMAD UR6, UR11, UR6, URZ ;  /* 0x000000060b0672a4 */ /* 0x000fe2000f8e023f */
[----:B------:R-:W-:Y:S01]  /*1020*/  IADD3 R15, R20, 0x20, RZ ;  /* 0x00000020140f7810 */ /* 0x000fe20007ffe0ff */
[----:B------:R-:W-:Y:S01]  /*1030*/  UIMAD UR4, UR10, UR5, UR4 ;  /* 0x000000050a0472a4 */ /* 0x000fe2000f8e0204 */
[----:B------:R-:W-:Y:S01]  /*1040*/  IMAD.IADD R23, R13, 0x1, R22 ;  /* 0x000000010d177824 */ /* 0x000fe200078e0216 */
[----:B------:R-:W-:Y:S01]  /*1050*/  MOV R22, R12 ;  /* 0x0000000c00167202 */ /* 0x000fe20000000f00 */
[----:B------:R-:W-:Y:S01]  /*1060*/  IMAD.MOV R9, RZ, RZ, -R5 ;  /* 0x000000ffff097224 */ /* 0x000fe200078e0a05 */
[----:B------:R-:W-:Y:S01]  /*1070*/  LEA.HI R12, R14, R93, RZ, 0x4 ;  /* 0x0000005d0e0c7211 */ /* 0x000fe200078f20ff */
[----:B------:R-:W-:Y:S01]  /*1080*/  IMAD.IADD R3, R17, 0x1, R2 ;  /* 0x0000000111037824 */ /* 0x000fe200078e0202 */
[----:B------:R-:W-:Y:S01]  /*1090*/  LOP3.LUT R218, R11, R218, RZ, 0x3c, !PT ;  /* 0x000000da0bda7212 */ /* 0x000fe200078e3cff */
[----:B------:R-:W-:Y:S01]  /*10a0*/  IMAD.MOV.U32 R2, RZ, RZ, R16 ;  /* 0x000000ffff027224 */ /* 0x000fe200078e0010 */
[----:B------:R-:W-:Y:S01]  /*10b0*/  ULDC UR5, c[0x0][0x2c4] ;  /* 0x0000b10000057ab9 */ /* 0x000fe20000000800 */
[----:B------:R-:W-:Y:S01]  /*10c0*/  IMAD R16, R9, c[0x0][0x2c4], R6 ;  /* 0x0000b10009107a24 */ /* 0x000fe200078e0206 */
[----:B------:R-:W-:Y:S01]  /*10d0*/  LOP3.LUT R6, R12, 0xfffffff0, RZ, 0xc0, !PT ;  /* 0xfffffff00c067812 */ /* 0x000fe200078ec0ff */
[----:B------:R-:W-:Y:S01]  /*10e0*/  IMAD R24, R24, c[0x0][0x1b0], RZ ;  /* 0x00006c0018187a24 */ /* 0x000fe200078e02ff */
[----:B------:R-:W-:Y:S01]  /*10f0*/  IADD3 R14, R239, UR9, RZ ;  /* 0x00000009ef0e7c10 */ /* 0x000fe2000fffe0ff */
[----:B------:R-:W-:Y:S01]  /*1100*/  IMAD.WIDE.U32 R220, R220, c[0x0][0x210], R22 ;  /* 0x00008400dcdc7a25 */ /* 0x000fe200078e0016 */
[----:B------:R-:W-:Y:S01]  /*1110*/  SHF.R.S32.HI R11, RZ, 0x1f, R16 ;  /* 0x0000001fff0b7819 */ /* 0x000fe20000011410 */
[----:B------:R-:W-:Y:S01]  /*1120*/  UIMAD UR6, UR10, UR7, UR6 ;  /* 0x000000070a0672a4 */ /* 0x000fe2000f8e0206 */
[----:B------:R-:W-:Y:S01]  /*1130*/  SHF.R.S32.HI R94, RZ, 0x5, R95 ;  /* 0x00000005ff5e7819 */ /* 0x000fe2000001145f */
[----:B------:R-:W-:Y:S01]  /*1140*/  IMAD.IADD R6, R93, 0x1, -R6 ;  /* 0x000000015d067824 */ /* 0x000fe200078e0a06 */
[----:B------:R-:W-:Y:S01]  /*1150*/  IADD3 R221, R221, UR4, RZ ;  /* 0x00000004dddd7c10 */ /* 0x000fe2000fffe0ff */
[----:B------:R-:W-:Y:S01]  /*1160*/  IMAD.WIDE.U32 R2, R5, c[0x0][0x1b0], R2 ;  /* 0x00006c0005027a25 */ /* 0x000fe200078e0002 */
[----:B------:R-:W-:Y:S01]  /*1170*/  ULDC UR4, c[0x0][0x168] ;  /* 0x00005a0000047ab9 */ /* 0x000fe20000000800 */
[----:B------:R-:W-:Y:S01]  /*1180*/  ISETP.GE.AND P2, PT, R15, c[0x0][0x198], PT ;  /* 0x000066000f007a0c */ /* 0x000fe20003f46270 */
[----:B------:R-:W-:Y:S01]  /*1190*/  UIMAD UR4, UR5, UR4, URZ ;  /* 0x00000004050472a4 */ /* 0x000fe2000f8e023f */
[----:B------:R-:W-:Y:S01]  /*11a0*/  IMAD R24, R5, c[0x0][0x1b4], R24 ;  /* 0x00006d0005187a24 */ /* 0x000fe200078e0218 */
[----:B------:R-:W-:Y:S01]  /*11b0*/  LEA.HI R9, R6, R6, RZ, 0x1 ;  /* 0x0000000606097211 */ /* 0x000fe200078f08ff */
[C---:B------:R-:W-:Y:S01]  /*11c0*/  IMAD R26, R239.reuse, c[0x0][0x1e4], R26 ;  /* 0x00007900ef1a7a24 */ /* 0x040fe200078e021a */
[----:B------:R-:W-:Y:S01]  /*11d0*/  ISETP.GE.AND P6, PT, R20, c[0x0][0x1d4], PT ;  /* 0x0000750014007a0c */ /* 0x000fe20003fc6270 */
[----:B------:R-:W-:Y:S01]  /*11e0*/  IMAD.WIDE.U32 R28, R239, c[0x0][0x1e0], R20 ;  /* 0x00007800ef1c7a25 */ /* 0x000fe200078e0014 */
[----:B------:R-:W-:-:S02]  /*11f0*/  SHF.R.S32.HI R22, RZ, 0x1, R9 ;  /* 0x00000001ff167819 */ /* 0x000fc40000011409 */
[----:B------:R-:W-:Y:S01]  /*1200*/  SHF.R.S32.HI R5, RZ, 0x1f, R9 ;  /* 0x0000001fff057819 */ /* 0x000fe20000011409 */
[----:B------:R-:W-:Y:S01]  /*1210*/  IMAD.IADD R25, R3, 0x1, R24 ;  /* 0x0000000103197824 */ /* 0x000fe200078e0218 */
[----:B------:R-:W-:Y:S01]  /*1220*/  IADD3 R3, R20, 0x40, RZ ;  /* 0x0000004014037810 */ /* 0x000fe20007ffe0ff */
[----:B------:R-:W-:Y:S01]  /*1230*/  IMAD R11, R11, c[0x0][0x1a8], RZ ;  /* 0x00006a000b0b7a24 */ /* 0x000fe200078e02ff */
[----:B------:R-:W-:Y:S01]  /*1240*/  LEA.HI R5, R5, R22, RZ, 0x2 ;  /* 0x0000001605057211 */ /* 0x000fe200078f10ff */
[----:B------:R-:W-:Y:S01]  /*1250*/  IMAD.MOV.U32 R24, RZ, RZ, R2 ;  /* 0x000000ffff187224 */ /* 0x000fe200078e0002 */
[----:B------:R-:W-:Y:S01]  /*1260*/  ISETP.GE.AND P4, PT, R3, c[0x0][0x1d4], PT ;  /* 0x0000750003007a0c */ /* 0x000fe20003f86270 */
[----:B------:R-:W-:Y:S01]  /*1270*/  IMAD.IADD R27, R29, 0x1, R26 ;  /* 0x000000011d1b7824 */ /* 0x000fe200078e021a */
[----:B------:R-:W-:Y:S01]  /*1280*/  LOP3.LUT R5, R5, 0xfffffffc, RZ, 0xc0, !PT ;  /* 0xfffffffc05057812 */ /* 0x000fe200078ec0ff */
[----:B------:R-:W-:Y:S01]  /*1290*/  IMAD.MOV.U32 R26, RZ, RZ, R28 ;  /* 0x000000ffff1a7224 */ /* 0x000fe200078e001c */
[----:B------:R-:W-:Y:S01]  /*12a0*/  ISETP.GE.AND P5, PT, R15, c[0x0][0x1d4], PT ;  /* 0x000075000f007a0c */ /* 0x000fe20003fa6270 */
[----:B------:R-:W-:Y:S01]  /*12b0*/  IMAD.U32 R224, RZ, RZ, UR10 ;  /* 0x0000000affe07e24 */ /* 0x000fe2000f8e00ff */
[----:B------:R-:W-:Y:S01]  /*12c0*/  IADD3 R5, R22, -R5, RZ ;  /* 0x8000000516057210 */ /* 0x000fe20007ffe0ff */
[C---:B------:R-:W-:Y:S01]  /*12d0*/  IMAD R2, R16.reuse, c[0x0][0x1ac], R11 ;  /* 0x00006b0010027a24 */ /* 0x040fe200078e020b */
[----:B------:R-:W-:Y:S01]  /*12e0*/  IADD3 R11, R239, -R8, RZ ;  /* 0x80000008ef0b7210 */ /* 0x000fe20007ffe0ff */
[----:B------:R-:W-:-:S04]  /*12f0*/  IMAD.WIDE.U32 R16, R16, c[0x0][0x1a8], R24 ;  /* 0x00006a0010107a25 */ /* 0x000fc800078e0018 */
[----:B------:R-:W-:Y:S01]  /*1300*/  IMAD.WIDE.U32 R224, R224, c[0x0][0x1e8], R26 ;  /* 0x00007a00e0e07a25 */ /* 0x000fe200078e001a */
[----:B------:R-:W-:-:S03]  /*1310*/  LEA R3, P1, R16, c[0x0][0x160], 0x1 ;  /* 0x0000580010037a11 */ /* 0x000fc600078208ff */
[----:B------:R-:W-:Y:S01]  /*1320*/  IMAD.IADD R2, R17, 0x1, R2 ;  /* 0x0000000111027824 */ /* 0x000fe200078e0202 */
[----:B------:R-:W-:Y:S01]  /*1330*/  IADD3 R225, R225, UR6, RZ ;  /* 0x00000006e1e17c10 */ /* 0x000fe2000fffe0ff */
[----:B------:R-:W-:Y:S01]  /*1340*/  IMAD.SHL.U32 R13, R96, 0x8, RZ ;  /* 0x00000008600d7824 */ /* 0x000fe200078e00ff */
[----:B------:R1:W3:Y:S01]  /*1350*/  SHFL.IDX PT, R22, R3, RZ, 0x1c1f ;  /* 0x001c1fff03167589 */ /* 0x0002e200000e0000 */
[----:B------:R-:W-:Y:S01]  /*1360*/  IMAD R11, R94, 0x8, R11 ;  /* 0x000000085e0b7824 */ /* 0x000fe200078e020b */
[----:B------:R-:W-:Y:S02]  /*1370*/  LEA.HI.X R2, R16, c[0x0][0x164], R2, 0x1, P1 ;  /* 0x0000590010027a11 */ /* 0x000fe400008f0c02 */
[----:B------:R-:W-:Y:S01]  /*1380*/  LOP3.LUT P1, RZ, R5, 0x2, RZ, 0xc0, !PT ;  /* 0x0000000205ff7812 */ /* 0x000fe2000782c0ff */
[----:B------:R-:W-:Y:S01]  /*1390*/  IMAD.U32 R218, R11, 0x20, R218 ;  /* 0x000000200bda7824 */ /* 0x000fe200078e00da */
[----:B------:R-:W-:Y:S01]  /*13a0*/  P2R R16, PR, RZ, 0x4 ;  /* 0x00000004ff107803 */ /* 0x000fe20000000000 */
[----:B------:R1:W4:Y:S01]  /*13b0*/  SHFL.IDX PT, R23, R2, RZ, 0x1c1f ;  /* 0x001c1fff02177589 */ /* 0x00032200000e0000 */
[----:B------:R-:W-:-:S02]  /*13c0*/  ISETP.GE.AND P3, PT, R13, c[0x0][0x198], PT ;  /* 0x000066000d007a0c */ /* 0x000fc40003f66270 */
[----:B--2---:R-:W-:Y:S01]  /*13d0*/  @P0 SHF.R.S32.HI R19, RZ, 0x1f, R18 ;  /* 0x0000001fff130819 */ /* 0x004fe20000011412 */
[----:B------:R-:W-:Y:S02]  /*13e0*/  @!P0 IMAD.MOV.U32 R18, RZ, RZ, R0 ;  /* 0x000000ffff128224 */ /* 0x000fe400078e0000 */
[----:B------:R-:W-:Y:S01]  /*13f0*/  @!P0 IMAD.MOV.U32 R19, RZ, RZ, R7 ;  /* 0x000000ffff138224 */ /* 0x000fe200078e0007 */
[----:B------:R-:W-:Y:S01]  /*1400*/  ISETP.GE.AND P0, PT, R14, UR4, PT ;  /* 0x000000040e007c0c */ /* 0x000fe2000bf06270 */
[----:B------:R-:W-:Y:S01]  /*1410*/  IMAD.MOV.U32 R0, RZ, RZ, 0x10 ;  /* 0x00000010ff007424 */ /* 0x000fe200078e00ff */
[----:B------:R-:W-:Y:S01]  /*1420*/  IADD3 R7, R13, 0x40, RZ ;  /* 0x000000400d077810 */ /* 0x000fe20007ffe0ff */
[C---:B------:R-:W-:Y:S02]  /*1430*/  IMAD R237, R19.reuse, c[0x0][0x1f0], RZ ;  /* 0x00007c0013ed7a24 */ /* 0x040fe400078e02ff */
[----:B------:R-:W-:Y:S01]  /*1440*/  IMAD R231, R19, c[0x0][0x218], RZ ;  /* 0x0000860013e77a24 */ /* 0x000fe200078e02ff */
[----:B------:R-:W-:Y:S01]  /*1450*/  SEL R0, R0, 0xfffffff0, !P1 ;  /* 0xfffffff000007807 */ /* 0x000fe20004800000 */
[----:B------:R-:W-:Y:S01]  /*1460*/  IMAD R237, R18, c[0x0][0x1f4], R237 ;  /* 0x00007d0012ed7a24 */ /* 0x000fe200078e02ed */
[----:B------:R-:W-:Y:S01]  /*1470*/  ISETP.NE.AND P1, PT, R16, RZ, PT ;  /* 0x000000ff1000720c */ /* 0x000fe20003f25270 */
[C---:B------:R-:W-:Y:S01]  /*1480*/  IMAD R231, R18.reuse, c[0x0][0x21c], R231 ;  /* 0x0000870012e77a24 */ /* 0x040fe200078e02e7 */
[----:B------:R-:W-:Y:S01]  /*1490*/  ISETP.GE.AND P2, PT, R7, c[0x0][0x198], PT ;  /* 0x0000660007007a0c */ /* 0x000fe20003f46270 */
[----:B------:R-:W-:-:S04]  /*14a0*/  IMAD.WIDE.U32 R224, R18, c[0x0][0x1f0], R224 ;  /* 0x00007c0012e07a25 */ /* 0x000fc800078e00e0 */
[----:B------:R-:W-:-:S04]  /*14b0*/  IMAD.WIDE.U32 R220, R18, c[0x0][0x218], R220 ;  /* 0x0000860012dc7a25 */ /* 0x000fc800078e00dc */
[----:B------:R-:W-:Y:S02]  /*14c0*/  IMAD.IADD R237, R225, 0x1, R237 ;  /* 0x00000001e1ed7824 */ /* 0x000fe400078e02ed */
[----:B------:R-:W-:Y:S01]  /*14d0*/  IMAD.IADD R231, R221, 0x1, R231 ;  /* 0x00000001dde77824 */ /* 0x000fe200078e02e7 */
[----:B------:R-:W-:Y:S05]  /*14e0*/  @P0 BRA `(.L_x_381) ;  /* 0x000000f000000947 */ /* 0x000fea0003800000 */
[----:B-1-34-:R-:W-:Y:S02]  /*14f0*/  SHF.R.S32.HI R18, RZ, 0x1f, R15 ;  /* 0x0000001fff127819 */ /* 0x01afe4000001140f */
[----:B------:R-:W-:Y:S02]  /*1500*/  SHF.R.S32.HI R8, RZ, 0x1f, R7 ;  /* 0x0000001fff087819 */ /* 0x000fe40000011407 */
[----:B------:R-:W-:Y:S02]  /*1510*/  LEA.HI R11, R18, R15, RZ, 0x3 ;  /* 0x0000000f120b7211 */ /* 0x000fe400078f18ff */
[----:B------:R-:W-:Y:S01]  /*1520*/  LEA.HI R8, R8, R7, RZ, 0x3 ;  /* 0x0000000708087211 */ /* 0x000fe200078f18ff */
[----:B------:R-:W-:Y:S01]  /*1530*/  IMAD.SHL.U32 R7, R218, 0x2, RZ ;  /* 0x00000002da077824 */ /* 0x000fe200078e00ff */
[----:B------:R-:W-:-:S02]  /*1540*/  LEA R18, P0, R13, R22, 0x1 ;  /* 0x000000160d127211 */ /* 0x000fc400078008ff */
[----:B------:R-:W-:Y:S02]  /*1550*/  LOP3.LUT R11, R11, 0xfffffff8, RZ, 0xc0, !PT ;  /* 0xfffffff80b0b7812 */ /* 0x000fe400078ec0ff */
[----:B------:R-:W-:Y:S02]  /*1560*/  LOP3.LUT R8, R8, 0xfffffff8, RZ, 0xc0, !PT ;  /* 0xfffffff808087812 */ /* 0x000fe400078ec0ff */
[----:B------:R-:W-:Y:S01]  /*1570*/  LEA.HI.X R19, R13, R23, R21, 0x1, P0 ;  /* 0x000000170d137211 */ /* 0x000fe200000f0c15 */
[----:B------:R-:W-:-:S04]  /*1580*/  IMAD.WIDE R24, R11, 0x2, R22 ;  /* 0x000000020b187825 */ /* 0x000fc800078e0216 */
[----:B------:R-:W-:Y:S01]  /*1590*/  IMAD.WIDE R22, R8, 0x2, R22 ;  /* 0x0000000208167825 */ /* 0x000fe200078e0216 */
[----:B------:R-:W-:Y:S01]  /*15a0*/  @!PT LDS RZ, [RZ] ;  /* 0x00000000fffff984 */ /* 0x000fe20000000800 */
[----:B------:R1:W-:Y:S04]  /*15b0*/  LDGSTS.E.BYPASS.LTC128B.128 [R7+0x4900], [R18.64], !P3 ;  /* 0x0490000012077fae */ /* 0x0003e8000d901d4c */
[----:B------:R1:W-:Y:S04]  /*15c0*/  LDGSTS.E.BYPASS.LTC128B.128 [R7+0x6900], [R24.64], !P1 ;  /* 0x0690000018077fae */ /* 0x0003e8000c901d4c */
[----:B------:R1:W-:Y:S02]  /*15d0*/  LDGSTS.E.BYPASS.LTC128B.128 [R7+0x8900], [R22.64], !P2 ;  /* 0x0890000016077fae */ /* 0x0003e4000d101d4c */
.L_x_381:
[----:B-1-34-:R-:W-:Y:S05]  /*15e0*/  BSYNC B0 ;  /* 0x0000000000007941 */ /* 0x01afea0003800000 */
.L_x_380:
[----:B------:R-:W-:Y:S01]  /*15f0*/  IADD3 R7, R14, 0x20, RZ ;  /* 0x000000200e077810 */ /* 0x000fe20007ffe0ff */
[----:B------:R1:W2:Y:S01]  /*1600*/  SHFL.IDX PT, R23, R2, 0x1, 0x1c1f ;  /* 0x003c1f0002177f89 */ /* 0x0002a200000e0000 */
[----:B------:R-:W-:Y:S02]  /*1610*/  BSSY B0, `(.L_x_382) ;  /* 0x0000014000007945 */ /* 0x000fe40003800000 */
[----:B------:R-:W-:Y:S01]  /*1620*/  ISETP.GE.AND P0, PT, R7, UR4, PT ;  /* 0x0000000407007c0c */ /* 0x000fe2000bf06270 */
[----:B------:R1:W3:-:S12]  /*1630*/  SHFL.IDX PT, R22, R3, 0x1, 0x1c1f ;  /* 0x003c1f0003167f89 */ /* 0x0002d800000e0000 */
[----:B------:R-:W-:Y:S05]  /*1640*/  @P0 BRA `(.L_x_383) ;  /* 0x0000010000000947 */ /* 0x000fea0003800000 */
[----:B------:R-:W-:Y:S02]  /*1650*/  IADD3 R8, R13, 0x40, RZ ;  /* 0x000000400d087810 */ /* 0x000fe40007ffe0ff */
[----:B------:R-:W-:Y:S02]  /*1660*/  SHF.R.S32.HI R18, RZ, 0x1f, R15 ;  /* 0x0000001fff127819 */ /* 0x000fe4000001140f */
[----:B------:R-:W-:Y:S02]  /*1670*/  SHF.R.S32.HI R7, RZ, 0x1f, R8 ;  /* 0x0000001fff077819 */ /* 0x000fe40000011408 */
[----:B------:R-:W-:Y:S02]  /*1680*/  LEA.HI R11, R18, R15, RZ, 0x3 ;  /* 0x0000000f120b7211 */ /* 0x000fe400078f18ff */
[----:B------:R-:W-:Y:S01]  /*1690*/  LEA.HI R7, R7, R8, RZ, 0x3 ;  /* 0x0000000807077211 */ /* 0x000fe200078f18ff */
[----:B------:R-:W-:Y:S01]  /*16a0*/  IMAD.SHL.U32 R8, R218, 0x2, RZ ;  /* 0x00000002da087824 */ /* 0x000fe200078e00ff */
[----:B---3--:R-:W-:-:S02]  /*16b0*/  LEA R18, P0, R13, R22, 0x1 ;  /* 0x000000160d127211 */ /* 0x008fc400078008ff */
[----:B------:R-:W-:Y:S02]  /*16c0*/  LOP3.LUT R11, R11, 0xfffffff8, RZ, 0xc0, !PT ;  /* 0xfffffff80b0b7812 */ /* 0x000fe400078ec0ff */
[----:B------:R-:W-:Y:S02]  /*16d0*/  LOP3.LUT R7, R7, 0xfffffff8, RZ, 0xc0, !PT ;  /* 0xfffffff807077812 */ /* 0x000fe400078ec0ff */
[----:B--2---:R-:W-:Y:S01]  /*16e0*/  LEA.HI.X R19, R13, R23, R21, 0x1, P0 ;  /* 0x000000170d137211 */ /* 0x004fe200000f0c15 */
[----:B------:R-:W-:-:S04]  /*16f0*/  IMAD.WIDE R24, R11, 0x2, R22 ;  /* 0x000000020b187825 */ /* 0x000fc800078e0216 */
[----:B------:R-:W-:Y:S01]  /*1700*/  IMAD.WIDE R22, R7, 0x2, R22 ;  /* 0x0000000207167825 */ /* 0x000fe200078e0216 */
[----:B------:R-:W-:Y:S01]  /*1710*/  @!PT LDS RZ, [RZ] ;  /* 0x00000000fffff984 */ /* 0x000fe20000000800 */
[----:B------:R2:W-:Y:S04]  /*1720*/  LDGSTS.E.BYPASS.LTC128B.128 [R8+0x5100], [R18.64], !P3 ;  /* 0x0510000012087fae */ /* 0x0005e8000d901d4c */
[----:B------:R2:W-:Y:S04]  /*1730*/  LDGSTS.E.BYPASS.LTC128B.128 [R8+0x7100], [R24.64], !P1 ;  /* 0x0710000018087fae */ /* 0x0005e8000c901d4c */
[----:B------:R2:W-:Y:S02]  /*1740*/  LDGSTS.E.BYPASS.LTC128B.128 [R8+0x9100], [R22.64], !P2 ;  /* 0x0910000016087fae */ /* 0x0005e4000d101d4c */
.L_x_383:
[----:B------:R-:W-:Y:S05]  /*1750*/  BSYNC B0 ;  /* 0x0000000000007941 */ /* 0x000fea0003800000 */
.L_x_382:
[----:B------:R-:W-:Y:S01]  /*1760*/  IADD3 R7, R14, 0x40, RZ ;  /* 0x000000400e077810 */ /* 0x000fe20007ffe0ff */
[----:B--2---:R2:W4:Y:S01]  /*1770*/  SHFL.IDX PT, R23, R2, 0x2, 0x1c1f ;  /* 0x005c1f0002177f89 */ /* 0x00452200000e0000 */
[----:B------:R-:W-:Y:S02]  /*1780*/  BSSY B0, `(.L_x_384) ;  /* 0x0000014000007945 */ /* 0x000fe40003800000 */
[----:B------:R-:W-:Y:S01]  /*1790*/  ISETP.GE.AND P0, PT, R7, UR4, PT ;  /* 0x0000000407007c0c */ /* 0x000fe2000bf06270 */
[----:B---3--:R2:W3:-:S12]  /*17a0*/  SHFL.IDX PT, R22, R3, 0x2, 0x1c1f ;  /* 0x005c1f0003167f89 */ /* 0x0084d800000e0000 */
        /* <DEDUP_REMOVED lines=10> */
[----:B----4-:R-:W-:Y:S01]  /*1850*/  LEA.HI.X R19, R13, R23, R21, 0x1, P0 ;  /* 0x000000170d137211 */ /* 0x010fe200000f0c15 */
[----:B------:R-:W-:-:S04]  /*1860*/  IMAD.WIDE R24, R11, 0x2, R22 ;  /* 0x000000020b187825 */ /* 0x000fc800078e0216 */
[----:B------:R-:W-:Y:S01]  /*1870*/  IMAD.WIDE R22, R7, 0x2, R22 ;  /* 0x0000000207167825 */ /* 0x000fe200078e0216 */
[----:B------:R-:W-:Y:S01]  /*1880*/  @!PT LDS RZ, [RZ] ;  /* 0x00000000fffff984 */ /* 0x000fe20000000800 */
[----:B------:R3:W-:Y:S04]  /*1890*/  LDGSTS.E.BYPASS.LTC128B.128 [R8+0x5900], [R18.64], !P3 ;  /* 0x0590000012087fae */ /* 0x0007e8000d901d4c */
[----:B------:R3:W-:Y:S04]  /*18a0*/  LDGSTS.E.BYPASS.LTC128B.128 [R8+0x7900], [R24.64], !P1 ;  /* 0x0790000018087fae */ /* 0x0007e8000c901d4c */
[----:B------:R3:W-:Y:S02]  /*18b0*/  LDGSTS.E.BYPASS.LTC128B.128 [R8+0x9900], [R22.64], !P2 ;  /* 0x0990000016087fae */ /* 0x0007e4000d101d4c */
.L_x_385:
[----:B------:R-:W-:Y:S05]  /*18c0*/  BSYNC B0 ;  /* 0x0000000000007941 */ /* 0x000fea0003800000 */
.L_x_384:
[----:B---3--:R-:W3:Y:S01]  /*18d0*/  SHFL.IDX PT, R18, R3, 0x3, 0x1c1f ;  /* 0x007c1f0003127f89 */ /* 0x008ee200000e0000 */
[----:B------:R-:W-:Y:S01]  /*18e0*/  IADD3 R14, R14, 0x60, RZ ;  /* 0x000000600e0e7810 */ /* 0x000fe20007ffe0ff */
[----:B------:R-:W-:Y:S01]  /*18f0*/  IMAD.MOV.U32 R99, RZ, RZ, 0x30 ;  /* 0x00000030ff637424 */ /* 0x000fe200078e00ff */
[----:B------:R-:W-:Y:S01]  /*1900*/  IADD3 R97, R154, -0x1, RZ ;  /* 0xffffffff9a617810 */ /* 0x000fe20007ffe0ff */
[----:B------:R-:W5:Y:S01]  /*1910*/  SHFL.IDX PT, R19, R2, 0x3, 0x1c1f ;  /* 0x007c1f0002137f89 */ /* 0x000f6200000e0000 */
[----:B------:R-:W-:Y:S01]  /*1920*/  ISETP.GE.AND P1, PT, R14, UR4, PT ;  /* 0x000000040e007c0c */ /* 0x000fe2000bf26270 */
[----:B------:R-:W-:Y:S01]  /*1930*/  IMAD R92, R154, -0x30, R99 ;  /* 0xffffffd09a5c7824 */ /* 0x000fe200078e0263 */
[----:B------:R-:W-:Y:S01]  /*1940*/  SHF.R.S32.HI R29, RZ, 0x1f, R97 ;  /* 0x0000001fff1d7819 */ /* 0x000fe20000011461 */
[----:B------:R-:W-:Y:S01]  /*1950*/  IMAD.SHL.U32 R218, R218, 0x2, RZ ;  /* 0x00000002dada7824 */ /* 0x000fe200078e00ff */
[----:B------:R-:W-:Y:S01]  /*1960*/  LOP3.LUT R10, R10, 0xfffffff8, RZ, 0xc0, !PT ;  /* 0xfffffff80a0a7812 */ /* 0x000fe200078ec0ff */
[----:B------:R-:W-:Y:S01]  /*1970*/  IMAD.MOV.U32 R236, RZ, RZ, R224 ;  /* 0x000000ffffec7224 */ /* 0x000fe200078e00e0 */
[----:B------:R-:W-:Y:S01]  /*1980*/  LOP3.LUT R9, R9, 0x7fffffe, RZ, 0xc0, !PT ;  /* 0x07fffffe09097812 */ /* 0x000fe200078ec0ff */
[----:B------:R-:W-:Y:S01]  /*1990*/  IMAD.MOV.U32 R223, RZ, RZ, 0x5 ;  /* 0x00000005ffdf7424 */ /* 0x000fe200078e00ff */
[----:B------:R-:W-:Y:S01]  /*19a0*/  SHF.R.S32.HI R11, RZ, 0x1f, R6 ;  /* 0x0000001fff0b7819 */ /* 0x000fe20000011406 */
[----:B------:R-:W-:Y:S01]  /*19b0*/  IMAD.IADD R10, R93, 0x1, -R10 ;  /* 0x000000015d0a7824 */ /* 0x000fe200078e0a0a */
[----:B------:R-:W-:Y:S01]  /*19c0*/  SEL R73, RZ, 0x1, P6 ;  /* 0x00000001ff497807 */ /* 0x000fe20003000000 */
[----:B------:R-:W-:Y:S01]  /*19d0*/  IMAD.IADD R102, R6, 0x1, -R9 ;  /* 0x0000000106667824 */ /* 0x000fe200078e0a09 */
[----:B------:R-:W-:Y:S01]  /*19e0*/  LEA.HI R11, R11, R6, RZ, 0x3 ;  /* 0x000000060b0b7211 */ /* 0x000fe200078f18ff */
[----:B------:R-:W-:Y:S01]  /*19f0*/  IMAD.SHL.U32 R6, R5, 0x40, RZ ;  /* 0x0000004005067824 */ /* 0x000fe200078e00ff */
[----:B------:R-:W-:Y:S01]  /*1a00*/  @!P1 IADD3 R8, R13, 0x40, RZ ;  /* 0x000000400d089810 */ /* 0x000fe20007ffe0ff */
[----:B------:R-:W-:Y:S01]  /*1a10*/  IMAD.SHL.U32 R4, R4, 0x8, RZ ;  /* 0x0000000804047824 */ /* 0x000fe200078e00ff */
[----:B------:R-:W-:Y:S01]  /*1a20*/  @!P1 SHF.R.S32.HI R14, RZ, 0x1f, R15 ;  /* 0x0000001fff0e9819 */ /* 0x000fe2000001140f */
[----:B------:R-:W-:Y:S01]  /*1a30*/  IMAD.SHL.U32 R11, R11, 0x20, RZ ;  /* 0x000000200b0b7824 */ /* 0x000fe200078e00ff */
[----:B------:R-:W-:Y:S01]  /*1a40*/  @!P1 SHF.R.S32.HI R7, RZ, 0x1f, R8 ;  /* 0x0000001fff079819 */ /* 0x000fe20000011408 */
[----:B------:R-:W-:Y:S01]  /*1a50*/  IMAD R52, R29, c[0x0][0x208], RZ ;  /* 0x000082001d347a24 */ /* 0x000fe200078e02ff */
[C---:B---3--:R-:W-:Y:S01]  /*1a60*/  @!P1 LEA R20, P0, R13.reuse, R18, 0x1 ;  /* 0x000000120d149211 */ /* 0x048fe200078008ff */
[----:B------:R-:W-:Y:S01]  /*1a70*/  IMAD.MOV.U32 R230, RZ, RZ, R220 ;  /* 0x000000ffffe67224 */ /* 0x000fe200078e00dc */
[----:B------:R-:W-:Y:S01]  /*1a80*/  @!P1 LEA.HI R15, R14, R15, RZ, 0x3 ;  /* 0x0000000f0e0f9211 */ /* 0x000fe200078f18ff */
[----:B------:R-:W-:Y:S01]  /*1a90*/  IMAD.MOV.U32 R14, RZ, RZ, c[0x0][0x1e0] ;  /* 0x00007800ff0e7624 */ /* 0x000fe200078e00ff */
[----:B-----5:R-:W-:Y:S01]  /*1aa0*/  @!P1 LEA.HI.X R21, R13, R19, R21, 0x1, P0 ;  /* 0x000000130d159211 */ /* 0x020fe200000f0c15 */
[----:B------:R-:W-:Y:S01]  /*1ab0*/  IMAD R52, R97, c[0x0][0x20c], R52 ;  /* 0x0000830061347a24 */ /* 0x000fe200078e0234 */
[----:B------:R-:W-:Y:S01]  /*1ac0*/  ISETP.NE.AND P0, PT, R16, RZ, PT ;  /* 0x000000ff1000720c */ /* 0x000fe20003f05270 */
[----:B------:R-:W-:Y:S01]  /*1ad0*/  IMAD.SHL.U32 R228, R14, 0x20, RZ ;  /* 0x000000200ee47824 */ /* 0x000fe200078e00ff */
[----:B------:R-:W-:Y:S01]  /*1ae0*/  @!P1 LEA.HI R7, R7, R8, RZ, 0x3 ;  /* 0x0000000807079211 */ /* 0x000fe200078f18ff */
[----:B------:R-:W-:Y:S01]  /*1af0*/  @!PT LDS RZ, [RZ] ;  /* 0x00000000fffff984 */ /* 0x000fe20000000800 */
[----:B------:R3:W-:Y:S01]  /*1b00*/  @!P1 LDGSTS.E.BYPASS.LTC128B.128 [R218+0x6100], [R20.64], !P3 ;  /* 0x0610000014da9fae */ /* 0x0007e2000d901d4c */
[----:B-12---:R-:W-:Y:S01]  /*1b10*/  IADD3 R2, R92, c[0x0][0x1d0], RZ ;  /* 0x000074005c027a10 */ /* 0x006fe20007ffe0ff */
[----:B------:R-:W-:Y:S01]  /*1b20*/  IMAD.MOV.U32 R226, RZ, RZ, c[0x0][0x208] ;  /* 0x00008200ffe27624 */ /* 0x000fe200078e00ff */
[----:B------:R-:W-:-:S02]  /*1b30*/  @!P1 LOP3.LUT R3, R15, 0xfffffff8, RZ, 0xc0, !PT ;  /* 0xfffffff80f039812 */ /* 0x000fc400078ec0ff */
[----:B------:R-:W-:Y:S02]  /*1b40*/  @!P1 LOP3.LUT R7, R7, 0xfffffff8, RZ, 0xc0, !PT ;  /* 0xfffffff807079812 */ /* 0x000fe400078ec0ff */
[----:B------:R-:W-:Y:S01]  /*1b50*/  IMNMX R8, R2, 0x30, PT ;  /* 0x0000003002087817 */ /* 0x000fe20003800200 */
[----:B------:R-:W-:Y:S01]  /*1b60*/  @!P1 IMAD.WIDE R16, R3, 0x2, R18 ;  /* 0x0000000203109825 */ /* 0x000fe200078e0212 */
[----:B------:R-:W-:Y:S02]  /*1b70*/  SHF.L.U64.HI R229, R14, R223, c[0x0][0x1e4] ;  /* 0x000079000ee57619 */ /* 0x000fe400000102df */
[----:B------:R-:W-:Y:S01]  /*1b80*/  SHF.R.S32.HI R13, RZ, 0x4, R12 ;  /* 0x00000004ff0d7819 */ /* 0x000fe2000001140c */
[C---:B------:R-:W-:Y:S01]  /*1b90*/  IMAD R3, R99.reuse, c[0x0][0x1e4], RZ ;  /* 0x0000790063037a24 */ /* 0x040fe200078e02ff */
[----:B------:R1:W-:Y:S01]  /*1ba0*/  @!P1 LDGSTS.E.BYPASS.LTC128B.128 [R218+0x8100], [R16.64], !P0 ;  /* 0x0810000010da9fae */ /* 0x0003e2000c101d4c */
[----:B------:R-:W-:Y:S01]  /*1bb0*/  IMAD.IADD R8, R8, 0x1, -R239 ;  /* 0x0000000108087824 */ /* 0x000fe200078e0aef */
[----:B------:R-:W-:Y:S01]  /*1bc0*/  LEA.HI R28, R10, R10, RZ, 0x1 ;  /* 0x0000000a0a1c7211 */ /* 0x000fe200078f08ff */
[----:B------:R-:W-:Y:S01]  /*1bd0*/  IMAD.WIDE.U32 R98, R99, c[0x0][0x1e0], RZ ;  /* 0x0000780063627a25 */ /* 0x000fe200078e00ff */
[----:B------:R-:W-:-:S02]  /*1be0*/  LEA.HI R12, R12, R13, RZ, 0x1 ;  /* 0x0000000d0c0c7211 */ /* 0x000fc400078f08ff */
[C---:B------:R-:W-:Y:S01]  /*1bf0*/  ISETP.GE.AND P3, PT, R8.reuse, 0x1, PT ;  /* 0x000000010800780c */ /* 0x040fe20003f66270 */
[----:B------:R-:W-:Y:S01]  /*1c00*/  IMAD.IADD R3, R99, 0x1, R3 ;  /* 0x0000000163037824 */ /* 0x000fe200078e0203 */
[----:B------:R-:W-:Y:S02]  /*1c10*/  ISETP.GE.AND P0, PT, R8, 0x21, PT ;  /* 0x000000210800780c */ /* 0x000fe40003f06270 */
[----:B------:R-:W-:Y:S02]  /*1c20*/  LOP3.LUT R9, R28, 0x3fffffe, RZ, 0xc0, !PT ;  /* 0x03fffffe1c097812 */ /* 0x000fe400078ec0ff */
[----:B------:R-:W-:Y:S01]  /*1c30*/  SHF.R.S32.HI R28, RZ, 0x1, R28 ;  /* 0x00000001ff1c7819 */ /* 0x000fe2000001141c */
[----:B---3--:R-:W-:Y:S01]  /*1c40*/  @!P1 IMAD.WIDE R20, R7, 0x2, R18 ;  /* 0x0000000207149825 */ /* 0x008fe200078e0212 */
[----:B------:R-:W-:Y:S02]  /*1c50*/  LOP3.LUT R12, R12, 0xfffffffe, RZ, 0xc0, !PT ;  /* 0xfffffffe0c0c7812 */ /* 0x000fe400078ec0ff */
[----:B------:R-:W-:Y:S01]  /*1c60*/  LOP3.LUT R6, R6, 0xc0, RZ, 0xc0, !PT ;  /* 0x000000c006067812 */ /* 0x000fe200078ec0ff */
[----:B------:R-:W-:Y:S01]  /*1c70*/  IMAD R7, R3, R97, RZ ;  /* 0x0000006103077224 */ /* 0x000fe200078e02ff */
[----:B------:R2:W-:Y:S01]  /*1c80*/  @!P1 LDGSTS.E.BYPASS.LTC128B.128 [R218+0xa100], [R20.64], !P2 ;  /* 0x0a10000014da9fae */ /* 0x0005e2000d101d4c */
[----:B------:R-:W-:Y:S01]  /*1c90*/  IMAD.WIDE.U32 R18, R97, R98, R236 ;  /* 0x0000006261127225 */ /* 0x000fe200078e00ec */
[----:B------:R-:W-:-:S02]  /*1ca0*/  LOP3.LUT R101, R11, 0xffffff00, RZ, 0xc0, !PT ;  /* 0xffffff000b657812 */ /* 0x000fc400078ec0ff */
[----:B------:R-:W0:Y:S01]  /*1cb0*/  LDGDEPBAR ;  /* 0x00000000000079af */ /* 0x000e220000000000 */
[----:B------:R-:W-:Y:S01]  /*1cc0*/  IMAD R7, R29, R98, R7 ;  /* 0x000000621d077224 */ /* 0x000fe200078e0207 */
[----:B------:R-:W-:Y:S01]  /*1cd0*/  @P0 IADD3 R8, P1, R228, R18, RZ ;  /* 0x00000012e4080210 */ /* 0x000fe20007f3e0ff */
[----:B------:R-:W-:Y:S01]  /*1ce0*/  IMAD.SHL.U32 R5, R28, 0x40, RZ ;  /* 0x000000401c057824 */ /* 0x000fe200078e00ff */
[----:B-1----:R-:W-:Y:S01]  /*1cf0*/  @P3 LEA R16, P2, R18, c[0x0][0x1c8], 0x1 ;  /* 0x0000720012103a11 */ /* 0x002fe200078408ff */
[----:B------:R-:W-:Y:S01]  /*1d00*/  IMAD.IADD R7, R19, 0x1, R7 ;  /* 0x0000000113077824 */ /* 0x000fe200078e0207 */
[----:B------:R-:W-:Y:S01]  /*1d10*/  SHF.R.U32.HI R11, RZ, 0x3, R6 ;  /* 0x00000003ff0b7819 */ /* 0x000fe20000011606 */
[----:B------:R-:W-:Y:S01]  /*1d20*/  IMAD.IADD R12, R13, 0x1, -R12 ;  /* 0x000000010d0c7824 */ /* 0x000fe200078e0a0c */
[----:B------:R-:W-:Y:S01]  /*1d30*/  LOP3.LUT R5, R5, 0xc0, RZ, 0xc0, !PT ;  /* 0x000000c005057812 */ /* 0x000fe200078ec0ff */
[----:B------:R-:W-:Y:S01]  /*1d40*/  IMAD.IADD R9, R10, 0x1, -R9 ;  /* 0x000000010a097824 */ /* 0x000fe200078e0a09 */
[--C-:B------:R-:W-:Y:S01]  /*1d50*/  @P3 LEA.HI.X R17, R18, c[0x0][0x1cc], R7.reuse, 0x1, P2 ;  /* 0x0000730012113a11 */ /* 0x100fe200010f0c07 */
[----:B------:R-:W-:Y:S01]  /*1d60*/  BAR.SYNC.DEFER_BLOCKING 0x0 ;  /* 0x0000000000007b1d */ /* 0x000fe20000010000 */
[----:B------:R-:W-:Y:S01]  /*1d70*/  @P0 IMAD.X R7, R229, 0x1, R7, P1 ;  /* 0x00000001e5070824 */ /* 0x000fe200008e0607 */
[----:B------:R-:W-:Y:S01]  /*1d80*/  @P0 LEA R14, P1, R8, c[0x0][0x1c8], 0x1 ;  /* 0x00007200080e0a11 */ /* 0x000fe200078208ff */
[----:B------:R-:W-:Y:S01]  /*1d90*/  IMAD R9, R12, 0x8, R9 ;  /* 0x000000080c097824 */ /* 0x000fe200078e0209 */
[----:B------:R-:W-:-:S02]  /*1da0*/  LOP3.LUT R4, R5, 0x8, R4, 0xf8, !PT ;  /* 0x0000000805047812 */ /* 0x000fc400078ef804 */
[----:B------:R-:W-:Y:S01]  /*1db0*/  @P0 LEA.HI.X R15, R8, c[0x0][0x1cc], R7, 0x1, P1 ;  /* 0x00007300080f0a11 */ /* 0x000fe200008f0c07 */
[----:B------:R-:W-:Y:S01]  /*1dc0*/  IMAD.SHL.U32 R7, R12, 0x8, RZ ;  /* 0x000000080c077824 */ /* 0x000fe200078e00ff */
[----:B------:R-:W-:Y:S02]  /*1dd0*/  SHF.R.U32.HI R5, RZ, 0x3, R5 ;  /* 0x00000003ff057819 */ /* 0x000fe40000011605 */
[----:B------:R-:W-:Y:S02]  /*1de0*/  SEL R76, RZ, 0x4, P4 ;  /* 0x00000004ff4c7807 */ /* 0x000fe40002000000 */
[----:B------:R-:W-:Y:S01]  /*1df0*/  LOP3.LUT R100, R6, 0x8, R7, 0xf8, !PT ;  /* 0x0000000806647812 */ /* 0x000fe200078ef807 */
[--C-:B------:R-:W-:Y:S01]  /*1e00*/  IMAD R7, R94, 0x200, R101.reuse ;  /* 0x000002005e077824 */ /* 0x100fe200078e0265 */
[----:B------:R-:W-:Y:S01]  /*1e10*/  LOP3.LUT R4, R4, R5, RZ, 0x3c, !PT ;  /* 0x0000000504047212 */ /* 0x000fe200078e3cff */
[----:B------:R-:W-:Y:S01]  /*1e20*/  IMAD R101, R102, 0x20, R101 ;  /* 0x0000002066657824 */ /* 0x000fe200078e0265 */
[----:B------:R-:W-:Y:S01]  /*1e30*/  LOP3.LUT R100, R100, R11, RZ, 0x3c, !PT ;  /* 0x0000000b64647212 */ /* 0x000fe200078e3cff */
[----:B------:R-:W-:Y:S01]  /*1e40*/  IMAD R7, R102, 0x20, R7 ;  /* 0x0000002066077824 */ /* 0x000fe200078e0207 */
[----:B------:R-:W-:Y:S01]  /*1e50*/  SHF.L.U64.HI R223, R226, R223, c[0x0][0x20c] ;  /* 0x00008300e2df7619 */ /* 0x000fe200000102df */
[----:B------:R-:W-:Y:S01]  /*1e60*/  IMAD.U32 R216, R9, 0x20, R4 ;  /* 0x0000002009d87824 */ /* 0x000fe200078e0004 */
[----:B------:R-:W-:Y:S01]  /*1e70*/  IADD3 R72, R92, c[0x0][0x1d0], -R239 ;  /* 0x000074005c487a10 */ /* 0x000fe20007ffe8ef */
[----:B------:R-:W-:-:S02]  /*1e80*/  IMAD.IADD R217, R100, 0x1, R7 ;  /* 0x0000000164d97824 */ /* 0x000fc400078e0207 */
[----:B------:R-:W-:Y:S01]  /*1e90*/  IMAD.SHL.U32 R216, R216, 0x2, RZ ;  /* 0x00000002d8d87824 */ /* 0x000fe200078e00ff */
[----:B------:R-:W-:Y:S01]  /*1ea0*/  @!PT LDS RZ, [RZ] ;  /* 0x00000000fffff984 */ /* 0x000fe20000000800 */
[----:B------:R-:W-:Y:S01]  /*1eb0*/  @!PT LDS RZ, [RZ] ;  /* 0x00000000fffff984 */ /* 0x000fe20000000800 */
[----:B------:R-:W-:Y:S01]  /*1ec0*/  @!PT LDS RZ, [RZ] ;  /* 0x00000000fffff984 */ /* 0x000fe20000000800 */
[----:B------:R1:W-:Y:S01]  /*1ed0*/  @P3 LDGSTS.E.BYPASS.LTC128B.128 [R218+0x2500], [R16.64], !P6 ;  /* 0x0250000010da3fae */ /* 0x0003e2000f101d4c */
[----:B------:R-:W-:Y:S02]  /*1ee0*/  IMAD.SHL.U32 R217, R217, 0x2, RZ ;  /* 0x00000002d9d97824 */ /* 0x000fe400078e00ff */
[----:B------:R-:W-:Y:S01]  /*1ef0*/  IMAD.SHL.U32 R226, R226, 0x20, RZ ;  /* 0x00000020e2e27824 */ /* 0x000fe200078e00ff */
[----:B------:R1:W-:Y:S01]  /*1f00*/  @P3 LDGSTS.E.BYPASS.LTC128B.128 [R218+0x3100], [R16.64+0x40], !P5 ;  /* 0x0310004010da3fae */ /* 0x0003e2000e901d4c */
[----:B------:R-:W-:Y:S01]  /*1f10*/  IADD3 R215, R216, 0x2520, RZ ;  /* 0x00002520d8d77810 */ /* 0x000fe20007ffe0ff */
[----:B------:R-:W-:Y:S02]  /*1f20*/  IMAD R213, R0, 0x2, R217 ;  /* 0x0000000200d57824 */ /* 0x000fe400078e02d9 */
[----:B------:R1:W-:Y:S01]  /*1f30*/  @P3 LDGSTS.E.BYPASS.LTC128B.128 [R218+0x3d00], [R16.64+0x80], !P4 ;  /* 0x03d0008010da3fae */ /* 0x0003e2000e101d4c */
[----:B------:R-:W-:-:S03]  /*1f40*/  ISETP.GT.AND P3, PT, R93, 0x3f, PT ;  /* 0x0000003f5d00780c */ /* 0x000fc60003f64270 */
[----:B------:R3:W-:Y:S04]  /*1f50*/  @P0 LDGSTS.E.BYPASS.LTC128B.128 [R218+0x2d00], [R14.64], !P6 ;  /* 0x02d000000eda0fae */ /* 0x0007e8000f101d4c */
[----:B------:R3:W-:Y:S04]  /*1f60*/  @P0 LDGSTS.E.BYPASS.LTC128B.128 [R218+0x3900], [R14.64+0x40], !P5 ;  /* 0x039000400eda0fae */ /* 0x0007e8000e901d4c */
[----:B------:R3:W-:Y:S01]  /*1f70*/  @P0 LDGSTS.E.BYPASS.LTC128B.128 [R218+0x4500], [R14.64+0x80], !P4 ;  /* 0x045000800eda0fae */ /* 0x0007e2000e101d4c */
[----:B------:R-:W-:Y:S02]  /*1f80*/  LOP3.LUT P0, RZ, R28, 0x2, RZ, 0xc0, !PT ;  /* 0x000000021cff7812 */ /* 0x000fe4000780c0ff */
[----:B------:R-:W-:Y:S01]  /*1f90*/  IADD3 R28, R216, 0x2500, RZ ;  /* 0x00002500d81c7810 */ /* 0x000fe20007ffe0ff */
[----:B------:R-:W0:Y:S10]  /*1fa0*/  LDGDEPBAR ;  /* 0x00000000000079af */ /* 0x000e340000000000 */
[----:B------:R-:W-:Y:S01]  /*1fb0*/  @P0 IADD3 R215, R28, -0x20, RZ ;  /* 0xffffffe01cd70810 */ /* 0x000fe20007ffe0ff */
[----:B------:R-:W-:-:S03]  /*1fc0*/  IMAD.WIDE.U32 R28, R97, c[0x0][0x208], RZ ;  /* 0x00008200611c7a25 */ /* 0x000fc600078e00ff */
[----:B------:R-:W-:Y:S01]  /*1fd0*/  IADD3 R211, R215, 0x400, RZ ;  /* 0x00000400d7d37810 */ /* 0x000fe20007ffe0ff */
[----:B------:R-:W-:Y:S01]  /*1fe0*/  IMAD.IADD R52, R29, 0x1, R52 ;  /* 0x000000011d347824 */ /* 0x000fe200078e0234 */
[C---:B------:R-:W-:Y:S01]  /*1ff0*/  IADD3 R210, R215.reuse, 0x800, RZ ;  /* 0x00000800d7d27810 */ /* 0x040fe20007ffe0ff */
[----:B------:R-:W-:Y:S01]  /*2000*/  IMAD.WIDE.U32 R54, R28, 0x30, R230 ;  /* 0x000000301c367825 */ /* 0x000fe200078e00e6 */
[C---:B------:R-:W-:Y:S02]  /*2010*/  IADD3 R209, R215.reuse, 0xc00, RZ ;  /* 0x00000c00d7d17810 */ /* 0x040fe40007ffe0ff */
[----:B------:R-:W-:Y:S01]  /*2020*/  IADD3 R208, R215, 0x1000, RZ ;  /* 0x00001000d7d07810 */ /* 0x000fe20007ffe0ff */
[----:B------:R-:W-:Y:S01]  /*2030*/  IMAD R52, R52, 0x30, RZ ;  /* 0x0000003034347824 */ /* 0x000fe200078e02ff */
[----:B------:R-:W-:Y:S01]  /*2040*/  LEA R74, P0, R54, c[0x0][0x1f8], 0x1 ;  /* 0x00007e00364a7a11 */ /* 0x000fe200078008ff */
[----:B------:R-:W-:-:S04]  /*2050*/  DEPBAR.LE SB0, 0x1 ;  /* 0x000080400000791a */ /* 0x000fc80000000000 */
[----:B------:R-:W-:-:S04]  /*2060*/  DEPBAR.LE SB0, 0x0 ;  /* 0x000080000000791a */ /* 0x000fc80000000000 */
[----:B------:R-:W-:Y:S01]  /*2070*/  BAR.SYNC.DEFER_BLOCKING 0x0 ;  /* 0x0000000000007b1d */ /* 0x000fe20000010000 */
[----:B------:R-:W-:Y:S01]  /*2080*/  IMAD.IADD R52, R55, 0x1, R52 ;  /* 0x0000000137347824 */ /* 0x000fe200078e0234 */
[C---:B------:R-:W-:Y:S02]  /*2090*/  IADD3 R207, R215.reuse, 0x1400, RZ ;  /* 0x00001400d7cf7810 */ /* 0x040fe40007ffe0ff */
[C---:B------:R-:W-:Y:S02]  /*20a0*/  IADD3 R206, R215.reuse, 0x1800, RZ ;  /* 0x00001800d7ce7810 */ /* 0x040fe40007ffe0ff */
[----:B------:R-:W-:Y:S02]  /*20b0*/  LEA.HI.X R75, R54, c[0x0][0x1fc], R52, 0x1, P0 ;  /* 0x00007f00364b7a11 */ /* 0x000fe400000f0c34 */
[----:B------:R-:W-:Y:S02]  /*20c0*/  @!P3 LEA R104, P0, R226, R74, 0x1 ;  /* 0x0000004ae268b211 */ /* 0x000fe400078008ff */
[----:B------:R-:W-:-:S02]  /*20d0*/  IADD3 R205, R215, 0x1c00, RZ ;  /* 0x00001c00d7cd7810 */ /* 0x000fc40007ffe0ff */
[----:B------:R-:W-:Y:S02]  /*20e0*/  @!P3 LEA.HI.X R105, R226, R75, R223, 0x1, P0 ;  /* 0x0000004be269b211 */ /* 0x000fe400000f0cdf */
[----:B------:R-:W-:Y:S01]  /*20f0*/  IADD3 R204, R215, 0x2000, RZ ;  /* 0x00002000d7cc7810 */ /* 0x000fe20007ffe0ff */
[----:B------:R-:W-:Y:S04]  /*2100*/  LDSM.16.M88.4 R48, [R217+0x5900] ;  /* 0x00590000d930783b */ /* 0x000fe80000000200 */
[----:B------:R-:W3:Y:S04]  /*2110*/  LDSM.16.M88.4 R56, [R216+0x2900] ;  /* 0x00290000d838783b */ /* 0x000ee80000000200 */
[----:B------:R-:W5:Y:S04]  /*2120*/  LDSM.16.M88.4 R44, [R217+0x4900] ;  /* 0x00490000d92c783b */ /* 0x000f680000000200 */
[----:B------:R-:W2:Y:S04]  /*2130*/  LDSM.16.M88.4 R64, [R216+0x2500] ;  /* 0x00250000d840783b */ /* 0x000ea80000000200 */
[----:B------:R-:W4:Y:S04]  /*2140*/  LDSM.16.M88.4 R24, [R216+0x2d00] ;  /* 0x002d0000d818783b */ /* 0x000f280000000200 */
[----:B------:R-:W-:Y:S04]  /*2150*/  LDSM.16.M88.4 R40, [R213+0x5900] ;  /* 0x00590000d528783b */ /* 0x000fe80000000200 */
[----:B------:R-:W1:Y:S04]  /*2160*/  LDSM.16.M88.4 R36, [R215] ;  /* 0x00000000d724783b */ /* 0x000e680000000200 */
[----:B------:R-:W1:Y:S04]  /*2170*/  LDSM.16.M88.4 R32, [R215+0x400] ;  /* 0x00040000d720783b */ /* 0x000e680000000200 */
[----:B------:R-:W4:Y:S01]  /*2180*/  LDSM.16.M88.4 R28, [R215+0x800] ;  /* 0x00080000d71c783b */ /* 0x000f220000000200 */
[-C--:B---3--:R-:W-:Y:S08]  /*2190*/  HMMA.16816.F32.BF16 R12, R48, R56.reuse, RZ ;  /* 0x00000038300c723c */ /* 0x088ff000000418ff */
[----:B-----5:R-:W-:Y:S07]  /*21a0*/  HMMA.16816.F32.BF16 R60, R44, R56, RZ ;  /* 0x000000382c3c723c */ /* 0x020fee00000418ff */
[----:B------:R-:W-:Y:S01]  /*21b0*/  SEL R56, RZ, 0x2, P5 ;  /* 0x00000002ff387807 */ /* 0x000fe20002800000 */
[----:B--2-4-:R-:W-:Y:S04]  /*21c0*/  HMMA.16816.F32.BF16 R20, R48, R64, RZ ;  /* 0x000000403014723c */ /* 0x014fe800000418ff */
[----:B------:R-:W-:-:S04]  /*21d0*/  IMAD.IADD R73, R56, 0x1, R73 ;  /* 0x0000000138497824 */ /* 0x000fc800078e0249 */
[----:B------:R-:W-:Y:S01]  /*21e0*/  IMAD.IADD R76, R76, 0x1, R73 ;  /* 0x000000014c4c7824 */ /* 0x000fe200078e0249 */
[C---:B-1----:R-:W-:Y:S04]  /*21f0*/  HMMA.16816.F32.BF16 R16, R48.reuse, R66, RZ ;  /* 0x000000423010723c */ /* 0x042fe800000418ff */
[C---:B------:R-:W-:Y:S02]  /*2200*/  LOP3.LUT P2, RZ, R76.reuse, 0x1, RZ, 0xc0, !PT ;  /* 0x000000014cff7812 */ /* 0x040fe4000784c0ff */
[----:B------:R-:W-:Y:S02]  /*2210*/  LOP3.LUT P1, RZ, R76, 0x2, RZ, 0xc0, !PT ;  /* 0x000000024cff7812 */ /* 0x000fe4000782c0ff */
[C---:B------:R-:W-:Y:S01]  /*2220*/  ISETP.LT.OR P2, PT, R72.reuse, 0x1, !P2 ;  /* 0x000000014800780c */ /* 0x040fe20005741670 */
[----:B------:R-:W-:Y:S01]  /*2230*/  HMMA.16816.F32.BF16 R8, R48, R58, RZ ;  /* 0x0000003a3008723c */ /* 0x000fe200000418ff */
[----:B------:R-:W-:-:S02]  /*2240*/  ISETP.LT.OR P1, PT, R72, 0x1, !P1 ;  /* 0x000000014800780c */ /* 0x000fc40004f21670 */
[----:B------:R-:W-:-:S04]  /*2250*/  LOP3.LUT P0, RZ, R76, 0x4, RZ, 0xc0, !PT ;  /* 0x000000044cff7812 */ /* 0x000fc8000780c0ff */
[----:B------:R-:W-:Y:S01]  /*2260*/  ISETP.LT.OR P0, PT, R72, 0x1, !P0 ;  /* 0x000000014800780c */ /* 0x000fe20004701670 */
[----:B------:R-:W-:Y:S08]  /*2270*/  HMMA.16816.F32.BF16 R68, R44, R64, RZ ;  /* 0x000000402c44723c */ /* 0x000ff000000418ff */
[----:B------:R-:W-:Y:S08]  /*2280*/  HMMA.16816.F32.BF16 R4, R48, R24, RZ ;  /* 0x000000183004723c */ /* 0x000ff000000418ff */
[C---:B------:R-:W-:Y:S08]  /*2290*/  HMMA.16816.F32.BF16 R64, R44.reuse, R66, RZ ;  /* 0x000000422c40723c */ /* 0x040ff000000418ff */
[C---:B------:R-:W-:Y:S08]  /*22a0*/  HMMA.16816.F32.BF16 R56, R44.reuse, R58, RZ ;  /* 0x0000003a2c38723c */ /* 0x040ff000000418ff */
[----:B------:R-:W-:Y:S08]  /*22b0*/  HMMA.16816.F32.BF16 R52, R44, R24, RZ ;  /* 0x000000182c34723c */ /* 0x000ff000000418ff */
[-C--:B------:R-:W-:Y:S08]  /*22c0*/  HMMA.16816.F32.BF16 R48, R48, R26.reuse, RZ ;  /* 0x0000001a3030723c */ /* 0x080ff000000418ff */
[----:B------:R-:W-:Y:S01]  /*22d0*/  HMMA.16816.F32.BF16 R44, R44, R26, RZ ;  /* 0x0000001a2c2c723c */ /* 0x000fe200000418ff */
[----:B------:R-:W1:Y:S04]  /*22e0*/  LDSM.16.M88.4 R24, [R213+0x4900] ;  /* 0x00490000d518783b */ /* 0x000e680000000200 */
[----:B------:R-:W-:Y:S01]  /*22f0*/  @!PT LDS RZ, [RZ] ;  /* 0x00000000fffff984 */ /* 0x000fe20000000800 */
[----:B------:R-:W-:Y:S01]  /*2300*/  @!PT LDS RZ, [RZ] ;  /* 0x00000000fffff984 */ /* 0x000fe20000000800 */
[----:B------:R-:W-:Y:S01]  /*2310*/  @!PT LDS RZ, [RZ] ;  /* 0x00000000fffff984 */ /* 0x000fe20000000800 */
[----:B------:R2:W-:Y:S01]  /*2320*/  LDGSTS.E.BYPASS.LTC128B.128 [R218+0x100], [R74.64], !P2 ;  /* 0x001000004ada7fae */ /* 0x0005e2000d101d4c */
[----:B------:R-:W-:-:S02]  /*2330*/  @!P3 LOP3.LUT P2, RZ, R73, 0x1, RZ, 0xc0, !PT ;  /* 0x0000000149ffb812 */ /* 0x000fc4000784c0ff */
[C---:B------:R-:W-:Y:S01]  /*2340*/  HMMA.16816.F32.BF16 R20, R40.reuse, R36, R20 ;  /* 0x000000242814723c */ /* 0x040fe20000041814 */
[----:B------:R2:W-:Y:S01]  /*2350*/  LDGSTS.E.BYPASS.LTC128B.128 [R218+0xd00], [R74.64+0x40], !P1 ;  /* 0x00d000404ada7fae */ /* 0x0005e2000c901d4c */
[----:B------:R-:W-:Y:S02]  /*2360*/  @!P3 LOP3.LUT P1, RZ, R73, 0x2, RZ, 0xc0, !PT ;  /* 0x0000000249ffb812 */ /* 0x000fe4000782c0ff */
[C---:B------:R-:W-:Y:S01]  /*2370*/  @!P3 ISETP.LT.OR P2, PT, R72.reuse, 0x21, !P2 ;  /* 0x000000214800b80c */ /* 0x040fe20005741670 */
[----:B------:R2:W-:Y:S01]  /*2380*/  LDGSTS.E.BYPASS.LTC128B.128 [R218+0x1900], [R74.64+0x80], !P0 ;  /* 0x019000804ada7fae */ /* 0x0005e2000c101d4c */
[C---:B------:R-:W-:Y:S02]  /*2390*/  @!P3 ISETP.LT.OR P1, PT, R72.reuse, 0x21, !P1 ;  /* 0x000000214800b80c */ /* 0x040fe40004f21670 */
[----:B------:R-:W-:Y:S01]  /*23a0*/  @!P3 ISETP.LT.OR P0, PT, R72, 0x21, P4 ;  /* 0x000000214800b80c */ /* 0x000fe20002701670 */
[C---:B------:R-:W-:Y:S08]  /*23b0*/  HMMA.16816.F32.BF16 R12, R40.reuse, R32, R12 ;  /* 0x00000020280c723c */ /* 0x040ff0000004180c */
[----:B------:R3:W-:Y:S01]  /*23c0*/  @!P3 LDGSTS.E.BYPASS.LTC128B.128 [R218+0x900], [R104.64], !P2 ;  /* 0x0090000068dabfae */ /* 0x0007e2000d101d4c */
[C---:B------:R-:W-:Y:S03]  /*23d0*/  HMMA.16816.F32.BF16 R4, R40.reuse, R28, R4 ;  /* 0x0000001c2804723c */ /* 0x040fe60000041804 */
[----:B------:R3:W-:Y:S04]  /*23e0*/  @!P3 LDGSTS.E.BYPASS.LTC128B.128 [R218+0x1500], [R104.64+0x40], !P1 ;  /* 0x0150004068dabfae */ /* 0x0007e8000c901d4c */
[----:B------:R3:W-:Y:S01]  /*23f0*/  @!P3 LDGSTS.E.BYPASS.LTC128B.128 [R218+0x2100], [R104.64+0x80], !P0 ;  /* 0x0210008068dabfae */ /* 0x0007e2000c101d4c */
[----:B------:R-:W-:Y:S01]  /*2400*/  HMMA.16816.F32.BF16 R16, R40, R38, R16 ;  /* 0x000000262810723c */ /* 0x000fe20000041810 */
[----:B------:R-:W-:-:S02]  /*2410*/  ISETP.GT.AND P0, PT, R97, R219, PT ;  /* 0x000000db6100720c */ /* 0x000fc40003f04270 */
[----:B------:R-:W-:Y:S04]  /*2420*/  LDSM.16.M88.4 R88, [R217+0x7900] ;  /* 0x00790000d958783b */ /* 0x000fe80000000200 */
[----:B------:R-:W4:Y:S01]  /*2430*/  LDSM.16.M88.4 R84, [R216+0x3100] ;  /* 0x00310000d854783b */ /* 0x000f220000000200 */
[C---:B------:R-:W-:Y:S03]  /*2440*/  HMMA.16816.F32.BF16 R8, R40.reuse, R34, R8 ;  /* 0x000000222808723c */ /* 0x040fe60000041808 */
[----:B------:R-:W5:Y:S04]  /*2450*/  LDSM.16.M88.4 R80, [R216+0x3500] ;  /* 0x00350000d850783b */ /* 0x000f680000000200 */
[----:B------:R-:W3:Y:S01]  /*2460*/  LDSM.16.M88.4 R76, [R216+0x3900] ;  /* 0x00390000d84c783b */ /* 0x000ee20000000200 */
[----:B------:R-:W-:Y:S03]  /*2470*/  HMMA.16816.F32.BF16 R48, R40, R30, R48 ;  /* 0x0000001e2830723c */ /* 0x000fe60000041830 */
[----:B--2---:R-:W2:Y:S04]  /*2480*/  LDSM.16.M88.4 R72, [R217+0x6900] ;  /* 0x00690000d948783b */ /* 0x004ea80000000200 */
[----:B------:R-:W-:Y:S01]  /*2490*/  LDSM.16.M88.4 R40, [R215+0x1400] ;  /* 0x00140000d728783b */ /* 0x000fe20000000200 */
[C---:B-1----:R-:W-:Y:S03]  /*24a0*/  HMMA.16816.F32.BF16 R68, R24.reuse, R36, R68 ;  /* 0x000000241844723c */ /* 0x042fe60000041844 */
[----:B------:R-:W0:Y:S05]  /*24b0*/  LDGDEPBAR ;  /* 0x00000000000079af */ /* 0x000e2a0000000000 */
[C---:B------:R-:W-:Y:S08]  /*24c0*/  HMMA.16816.F32.BF16 R60, R24.reuse, R32, R60 ;  /* 0x00000020183c723c */ /* 0x040ff0000004183c */
[C---:B------:R-:W-:Y:S08]  /*24d0*/  HMMA.16816.F32.BF16 R52, R24.reuse, R28, R52 ;  /* 0x0000001c1834723c */ /* 0x040ff00000041834 */
[C---:B------:R-:W-:Y:S01]  /*24e0*/  HMMA.16816.F32.BF16 R64, R24.reuse, R38, R64 ;  /* 0x000000261840723c */ /* 0x040fe20000041840 */
[----:B------:R-:W-:Y:S07]  /*24f0*/  LDSM.16.M88.4 R36, [R213+0x7900] ;  /* 0x00790000d524783b */ /* 0x000fee0000000200 */
[C---:B------:R-:W-:Y:S01]  /*2500*/  HMMA.16816.F32.BF16 R56, R24.reuse, R34, R56 ;  /* 0x000000221838723c */ /* 0x040fe20000041838 */
[----:B------:R-:W1:Y:S07]  /*2510*/  LDSM.16.M88.4 R32, [R215+0xc00] ;  /* 0x000c0000d720783b */ /* 0x000e6e0000000200 */
[----:B------:R-:W-:Y:S01]  /*2520*/  HMMA.16816.F32.BF16 R44, R24, R30, R44 ;  /* 0x0000001e182c723c */ /* 0x000fe2000004182c */
[----:B------:R-:W1:Y:S04]  /*2530*/  LDSM.16.M88.4 R28, [R215+0x1000] ;  /* 0x00100000d71c783b */ /* 0x000e680000000200 */
[----:B------:R-:W1:Y:S03]  /*2540*/  LDSM.16.M88.4 R24, [R213+0x6900] ;  /* 0x00690000d518783b */ /* 0x000e660000000200 */
[C---:B----4-:R-:W-:Y:S08]  /*2550*/  HMMA.16816.F32.BF16 R20, R88.reuse, R84, R20 ;  /* 0x000000545814723c */ /* 0x050ff00000041814 */
[C---:B-----5:R-:W-:Y:S08]  /*2560*/  HMMA.16816.F32.BF16 R12, R88.reuse, R80, R12 ;  /* 0x00000050580c723c */ /* 0x060ff0000004180c */
[C---:B---3--:R-:W-:Y:S08]  /*2570*/  HMMA.16816.F32.BF16 R4, R88.reuse, R76, R4 ;  /* 0x0000004c5804723c */ /* 0x048ff00000041804 */
[C---:B------:R-:W-:Y:S08]  /*2580*/  HMMA.16816.F32.BF16 R16, R88.reuse, R86, R16 ;  /* 0x000000565810723c */ /* 0x040ff00000041810 */
[C---:B------:R-:W-:Y:S08]  /*2590*/  HMMA.16816.F32.BF16 R8, R88.reuse, R82, R8 ;  /* 0x000000525808723c */ /* 0x040ff00000041808 */
[----:B------:R-:W-:Y:S01]  /*25a0*/  HMMA.16816.F32.BF16 R48, R88, R78, R48 ;  /* 0x0000004e5830723c */ /* 0x000fe20000041830 */
[----:B------:R-:W-:Y:S07]  /*25b0*/  LDSM.16.M88.4 R88, [R217+0x8900] ;  /* 0x00890000d958783b */ /* 0x000fee0000000200 */
[C---:B--2---:R-:W-:Y:S08]  /*25c0*/  HMMA.16816.F32.BF16 R68, R72.reuse, R84, R68 ;  /* 0x000000544844723c */ /* 0x044ff00000041844 */
[C---:B------:R-:W-:Y:S01]  /*25d0*/  HMMA.16816.F32.BF16 R64, R72.reuse, R86, R64 ;  /* 0x000000564840723c */ /* 0x040fe20000041840 */
[----:B------:R-:W-:Y:S07]  /*25e0*/  LDSM.16.M88.4 R84, [R217+0x9900] ;  /* 0x00990000d954783b */ /* 0x000fee0000000200 */
[C---:B------:R-:W-:Y:S08]  /*25f0*/  HMMA.16816.F32.BF16 R60, R72.reuse, R80, R60 ;  /* 0x00000050483c723c */ /* 0x040ff0000004183c */
[C---:B------:R-:W-:Y:S01]  /*2600*/  HMMA.16816.F32.BF16 R56, R72.reuse, R82, R56 ;  /* 0x000000524838723c */ /* 0x040fe20000041838 */
[----:B------:R-:W2:Y:S07]  /*2610*/  LDSM.16.M88.4 R80, [R216+0x3d00] ;  /* 0x003d0000d850783b */ /* 0x000eae0000000200 */
[C---:B------:R-:W-:Y:S08]  /*2620*/  HMMA.16816.F32.BF16 R52, R72.reuse, R76, R52 ;  /* 0x0000004c4834723c */ /* 0x040ff00000041834 */
[----:B------:R-:W-:Y:S01]  /*2630*/  HMMA.16816.F32.BF16 R44, R72, R78, R44 ;  /* 0x0000004e482c723c */ /* 0x000fe2000004182c */
[----:B------:R-:W3:Y:S04]  /*2640*/  LDSM.16.M88.4 R76, [R216+0x4100] ;  /* 0x00410000d84c783b */ /* 0x000ee80000000200 */
[----:B------:R-:W4:Y:S03]  /*2650*/  LDSM.16.M88.4 R72, [R216+0x4500] ;  /* 0x00450000d848783b */ /* 0x000f260000000200 */
[C---:B-1----:R-:W-:Y:S08]  /*2660*/  HMMA.16816.F32.BF16 R20, R36.reuse, R32, R20 ;  /* 0x000000202414723c */ /* 0x042ff00000041814 */
[C---:B------:R-:W-:Y:S08]  /*2670*/  HMMA.16816.F32.BF16 R16, R36.reuse, R34, R16 ;  /* 0x000000222410723c */ /* 0x040ff00000041810 */
[C---:B------:R-:W-:Y:S08]  /*2680*/  HMMA.16816.F32.BF16 R12, R36.reuse, R28, R12 ;  /* 0x0000001c240c723c */ /* 0x040ff0000004180c */
[C---:B------:R-:W-:Y:S08]  /*2690*/  HMMA.16816.F32.BF16 R8, R36.reuse, R30, R8 ;  /* 0x0000001e2408723c */ /* 0x040ff00000041808 */
[C---:B------:R-:W-:Y:S08]  /*26a0*/  HMMA.16816.F32.BF16 R4, R36.reuse, R40, R4 ;  /* 0x000000282404723c */ /* 0x040ff00000041804 */
[----:B------:R-:W-:Y:S01]  /*26b0*/  HMMA.16816.F32.BF16 R48, R36, R42, R48 ;  /* 0x0000002a2430723c */ /* 0x000fe20000041830 */
[----:B------:R-:W-:Y:S07]  /*26c0*/  LDSM.16.M88.4 R36, [R213+0x9900] ;  /* 0x00990000d524783b */ /* 0x000fee0000000200 */
[C---:B------:R-:W-:Y:S08]  /*26d0*/  HMMA.16816.F32.BF16 R68, R24.reuse, R32, R68 ;  /* 0x000000201844723c */ /* 0x040ff00000041844 */
[C---:B------:R-:W-:Y:S01]  /*26e0*/  HMMA.16816.F32.BF16 R64, R24.reuse, R34, R64 ;  /* 0x000000221840723c */ /* 0x040fe20000041840 */
[----:B------:R-:W1:Y:S07]  /*26f0*/  LDSM.16.M88.4 R32, [R215+0x1800] ;  /* 0x00180000d720783b */ /* 0x000e6e0000000200 */
[C---:B------:R-:W-:Y:S08]  /*2700*/  HMMA.16816.F32.BF16 R60, R24.reuse, R28, R60 ;  /* 0x0000001c183c723c */ /* 0x040ff0000004183c */
[C---:B------:R-:W-:Y:S01]  /*2710*/  HMMA.16816.F32.BF16 R56, R24.reuse, R30, R56 ;  /* 0x0000001e1838723c */ /* 0x040fe20000041838 */
[----:B------:R-:W5:Y:S07]  /*2720*/  LDSM.16.M88.4 R28, [R215+0x1c00] ;  /* 0x001c0000d71c783b */ /* 0x000f6e0000000200 */
[C---:B------:R-:W-:Y:S08]  /*2730*/  HMMA.16816.F32.BF16 R52, R24.reuse, R40, R52 ;  /* 0x000000281834723c */ /* 0x040ff00000041834 */
[----:B------:R-:W-:Y:S01]  /*2740*/  HMMA.16816.F32.BF16 R44, R24, R42, R44 ;  /* 0x0000002a182c723c */ /* 0x000fe2000004182c */
[----:B------:R-:W1:Y:S04]  /*2750*/  LDSM.16.M88.4 R24, [R215+0x2000] ;  /* 0x00200000d718783b */ /* 0x000e680000000200 */
[----:B------:R-:W1:Y:S01]  /*2760*/  LDSM.16.M88.4 R40, [R213+0x8900] ;  /* 0x00890000d528783b */ /* 0x000e620000000200 */
[----:B------:R-:W-:-:S04]  /*2770*/  DEPBAR.LE SB0, 0x0 ;  /* 0x000080000000791a */ /* 0x000fc80000000000 */
[C---:B--2---:R-:W-:Y:S08]  /*2780*/  HMMA.16816.F32.BF16 R20, R84.reuse, R80, R20 ;  /* 0x000000505414723c */ /* 0x044ff00000041814 */
[C---:B------:R-:W-:Y:S08]  /*2790*/  HMMA.16816.F32.BF16 R16, R84.reuse, R82, R16 ;  /* 0x000000525410723c */ /* 0x040ff00000041810 */
[C---:B---3--:R-:W-:Y:S08]  /*27a0*/  HMMA.16816.F32.BF16 R12, R84.reuse, R76, R12 ;  /* 0x0000004c540c723c */ /* 0x048ff0000004180c */
[C---:B------:R-:W-:Y:S08]  /*27b0*/  HMMA.16816.F32.BF16 R8, R84.reuse, R78, R8 ;  /* 0x0000004e5408723c */ /* 0x040ff00000041808 */
[C---:B----4-:R-:W-:Y:S08]  /*27c0*/  HMMA.16816.F32.BF16 R4, R84.reuse, R72, R4 ;  /* 0x000000485404723c */ /* 0x050ff00000041804 */
[----:B------:R-:W-:Y:S08]  /*27d0*/  HMMA.16816.F32.BF16 R48, R84, R74, R48 ;  /* 0x0000004a5430723c */ /* 0x000ff00000041830 */
[C---:B------:R-:W-:Y:S08]  /*27e0*/  HMMA.16816.F32.BF16 R68, R88.reuse, R80, R68 ;  /* 0x000000505844723c */ /* 0x040ff00000041844 */
[C---:B------:R-:W-:Y:S08]  /*27f0*/  HMMA.16816.F32.BF16 R64, R88.reuse, R82, R64 ;  /* 0x000000525840723c */ /* 0x040ff00000041840 */
[C---:B------:R-:W-:Y:S08]  /*2800*/  HMMA.16816.F32.BF16 R60, R88.reuse, R76, R60 ;  /* 0x0000004c583c723c */ /* 0x040ff0000004183c */
[C---:B------:R-:W-:Y:S08]  /*2810*/  HMMA.16816.F32.BF16 R56, R88.reuse, R78, R56 ;  /* 0x0000004e5838723c */ /* 0x040ff00000041838 */
[C---:B------:R-:W-:Y:S08]  /*2820*/  HMMA.16816.F32.BF16 R52, R88.reuse, R72, R52 ;  /* 0x000000485834723c */ /* 0x040ff00000041834 */
[----:B------:R-:W-:Y:S08]  /*2830*/  HMMA.16816.F32.BF16 R44, R88, R74, R44 ;  /* 0x0000004a582c723c */ /* 0x000ff0000004182c */
[C---:B-1----:R-:W-:Y:S08]  /*2840*/  HMMA.16816.F32.BF16 R20, R36.reuse, R32, R20 ;  /* 0x000000202414723c */ /* 0x042ff00000041814 */
[C---:B------:R-:W-:Y:S08]  /*2850*/  HMMA.16816.F32.BF16 R16, R36.reuse, R34, R16 ;  /* 0x000000222410723c */ /* 0x040ff00000041810 */
[C---:B-----5:R-:W-:Y:S08]  /*2860*/  HMMA.16816.F32.BF16 R12, R36.reuse, R28, R12 ;  /* 0x0000001c240c723c */ /* 0x060ff0000004180c */
[C---:B------:R-:W-:Y:S08]  /*2870*/  HMMA.16816.F32.BF16 R8, R36.reuse, R30, R8 ;  /* 0x0000001e2408723c */ /* 0x040ff00000041808 */
[C---:B------:R-:W-:Y:S07]  /*2880*/  HMMA.16816.F32.BF16 R72, R36.reuse, R24, R4 ;  /* 0x000000182448723c */ /* 0x040fee0000041804 */
[----:B------:R-:W-:Y:S01]  /*2890*/  IMAD.IADD R4, R100, 0x1, R101 ;  /* 0x0000000164047824 */ /* 0x000fe200078e0265 */
[----:B------:R-:W-:Y:S08]  /*28a0*/  HMMA.16816.F32.BF16 R48, R36, R26, R48 ;  /* 0x0000001a2430723c */ /* 0x000ff00000041830 */
[C---:B------:R-:W-:Y:S08]  /*28b0*/  HMMA.16816.F32.BF16 R68, R40.reuse, R32, R68 ;  /* 0x000000202844723c */ /* 0x040ff00000041844 */
[C---:B------:R-:W-:Y:S08]  /*28c0*/  HMMA.16816.F32.BF16 R64, R40.reuse, R34, R64 ;  /* 0x000000222840723c */ /* 0x040ff00000041840 */
[C---:B------:R-:W-:Y:S08]  /*28d0*/  HMMA.16816.F32.BF16 R60, R40.reuse, R28, R60 ;  /* 0x0000001c283c723c */ /* 0x040ff0000004183c */
[C---:B------:R-:W-:Y:S08]  /*28e0*/  HMMA.16816.F32.BF16 R56, R40.reuse, R30, R56 ;  /* 0x0000001e2838723c */ /* 0x040ff00000041838 */
[C---:B------:R-:W-:Y:S08]  /*28f0*/  HMMA.16816.F32.BF16 R52, R40.reuse, R24, R52 ;  /* 0x000000182834723c */ /* 0x040ff00000041834 */
[----:B------:R-:W-:Y:S01]  /*2900*/  HMMA.16816.F32.BF16 R44, R40, R26, R44 ;  /* 0x0000001a282c723c */ /* 0x000fe2000004182c */
[----:B------:R-:W-:Y:S06]  /*2910*/  BAR.SYNC.DEFER_BLOCKING 0x0 ;  /* 0x0000000000007b1d */ /* 0x000fec0000010000 */
[----:B------:R-:W-:Y:S05]  /*2920*/  @!P0 BRA `(.L_x_386) ;  /* 0x000001a000008947 */ /* 0x000fea0003800000 */
[----:B------:R-:W-:Y:S02]  /*2930*/  IADD3 R6, -R239, 0x30, RZ ;  /* 0x00000030ef067810 */ /* 0x000fe40007ffe1ff */
[----:B------:R-:W-:-:S02]  /*2940*/  IADD3 R7, R154, -0x2, RZ ;  /* 0xfffffffe9a077810 */ /* 0x000fc40007ffe0ff */
[----:B------:R-:W-:Y:S02]  /*2950*/  ISETP.GE.AND P2, PT, R6, 0x21, PT ;  /* 0x000000210600780c */ /* 0x000fe40003f46270 */
[----:B------:R-:W-:Y:S01]  /*2960*/  SHF.R.S32.HI R5, RZ, 0x1f, R7 ;  /* 0x0000001fff057819 */ /* 0x000fe20000011407 */
[-C--:B------:R-:W-:Y:S02]  /*2970*/  IMAD R3, R3, R7.reuse, RZ ;  /* 0x0000000703037224 */ /* 0x080fe400078e02ff */
[----:B------:R-:W-:-:S04]  /*2980*/  IMAD.WIDE.U32 R26, R98, R7, RZ ;  /* 0x00000007621a7225 */ /* 0x000fc800078e00ff */
[----:B------:R-:W-:-:S04]  /*2990*/  IMAD R3, R5, R98, R3 ;  /* 0x0000006205037224 */ /* 0x000fc800078e0203 */
[----:B------:R-:W-:Y:S01]  /*29a0*/  IMAD.IADD R3, R27, 0x1, R3 ;  /* 0x000000011b037824 */ /* 0x000fe200078e0203 */
[----:B------:R-:W-:-:S04]  /*29b0*/  @P2 IADD3 R24, P1, P0, R224, R26, R228 ;  /* 0x0000001ae0182210 */ /* 0x000fc8000783e0e4 */
[----:B------:R-:W-:Y:S02]  /*29c0*/  @P2 IADD3.X R5, R237, R3, R229, P1, P0 ;  /* 0x00000003ed052210 */ /* 0x000fe40000fe04e5 */
[----:B------:R-:W-:-:S13]  /*29d0*/  ISETP.GE.AND P1, PT, R6, 0x1, PT ;  /* 0x000000010600780c */ /* 0x000fda0003f26270 */
[----:B------:R-:W-:-:S05]  /*29e0*/  @P1 IADD3 R26, P0, R224, R26, RZ ;  /* 0x0000001ae01a1210 */ /* 0x000fca0007f1e0ff */
[----:B------:R-:W-:Y:S01]  /*29f0*/  @P1 IMAD.X R3, R3, 0x1, R237, P0 ;  /* 0x0000000103031824 */ /* 0x000fe200000e06ed */
[----:B------:R-:W-:-:S04]  /*2a00*/  @P2 LEA R6, P0, R24, c[0x0][0x1c8], 0x1 ;  /* 0x0000720018062a11 */ /* 0x000fc800078008ff */
[----:B------:R-:W-:Y:S02]  /*2a10*/  @P2 LEA.HI.X R7, R24, c[0x0][0x1cc], R5, 0x1, P0 ;  /* 0x0000730018072a11 */ /* 0x000fe400000f0c05 */
[----:B------:R-:W-:-:S04]  /*2a20*/  @P1 LEA R24, P0, R26, c[0x0][0x1c8], 0x1 ;  /* 0x000072001a181a11 */ /* 0x000fc800078008ff */
[----:B------:R-:W-:-:S05]  /*2a30*/  @P1 LEA.HI.X R25, R26, c[0x0][0x1cc], R3, 0x1, P0 ;  /* 0x000073001a191a11 */ /* 0x000fca00000f0c03 */
        /* <DEDUP_REMOVED lines=9> */
.L_x_386:
[----:B-1----:R-:W-:Y:S01]  /*2ad0*/  LOP3.LUT R6, R95, 0xffffffe0, RZ, 0xc0, !PT ;  /* 0xffffffe05f067812 */ /* 0x002fe200078ec0ff */
[----:B------:R-:W-:Y:S01]  /*2ae0*/  FMUL.FTZ R35, R61, c[0x0][0x320] ;  /* 0x0000c8003d237a20 */ /* 0x000fe20000410000 */
[----:B------:R-:W-:Y:S01]  /*2af0*/  SHF.R.S32.HI R25, RZ, 0x1f, R94 ;  /* 0x0000001fff197819 */ /* 0x000fe2000001145e */
[----:B------:R-:W-:Y:S01]  /*2b00*/  FMUL.FTZ R39, R69, c[0x0][0x320] ;  /* 0x0000c80045277a20 */ /* 0x000fe20000410000 */
[----:B------:R-:W-:Y:S01]  /*2b10*/  PLOP3.LUT P1, PT, PT, PT, UP2, 0x80, 0x0 ;  /* 0x000000000000781c */ /* 0x000fe20003f2f028 */
[----:B------:R-:W-:Y:S01]  /*2b20*/  IMAD.IADD R93, R93, 0x1, -R6 ;  /* 0x000000015d5d7824 */ /* 0x000fe200078e0a06 */
[----:B------:R-:W-:Y:S01]  /*2b30*/  LEA.HI R25, R25, R94, RZ, 0x2 ;  /* 0x0000005e19197211 */ /* 0x000fe200078f10ff */
[----:B------:R-:W-:Y:S01]  /*2b40*/  FMUL.FTZ R41, R68, c[0x0][0x320] ;  /* 0x0000c80044297a20 */ /* 0x000fe20000410000 */
[----:B------:R-:W-:Y:S01]  /*2b50*/  PLOP3.LUT P0, PT, PT, PT, UP2, 0x80, 0x0 ;  /* 0x000000000000781c */ /* 0x000fe20003f0f028 */
[----:B------:R-:W-:Y:S01]  /*2b60*/  FMUL.FTZ R7, R64, c[0x0][0x320] ;  /* 0x0000c80040077a20 */ /* 0x000fe20000410000 */
[----:B------:R-:W-:Y:S01]  /*2b70*/  SHF.R.S32.HI R6, RZ, 0x1f, R93 ;  /* 0x0000001fff067819 */ /* 0x000fe2000001145d */
[----:B------:R-:W-:Y:S01]  /*2b80*/  FMUL.FTZ R5, R65, c[0x0][0x320] ;  /* 0x0000c80041057a20 */ /* 0x000fe20000410000 */
[----:B------:R-:W-:Y:S01]  /*2b90*/  LOP3.LUT R25, R25, 0xffffffc, RZ, 0xc0, !PT ;  /* 0x0ffffffc19197812 */ /* 0x000fe200078ec0ff */
[----:B------:R-:W-:Y:S01]  /*2ba0*/  FMUL.FTZ R37, R60, c[0x0][0x320] ;  /* 0x0000c8003c257a20 */ /* 0x000fe20000410000 */
[----:B------:R-:W-:Y:S01]  /*2bb0*/  LEA.HI R3, R6, R93, RZ, 0x2 ;  /* 0x0000005d06037211 */ /* 0x000fe200078f10ff */
[----:B------:R-:W-:Y:S01]  /*2bc0*/  FMUL.FTZ R33, R56, c[0x0][0x320] ;  /* 0x0000c80038217a20 */ /* 0x000fe20000410000 */
[----:B------:R-:W-:Y:S01]  /*2bd0*/  LEA.HI R6, R96, R96, RZ, 0x1 ;  /* 0x0000006060067211 */ /* 0x000fe200078f08ff */
[----:B------:R-:W-:Y:S01]  /*2be0*/  IMAD.IADD R25, R94, 0x1, -R25 ;  /* 0x000000015e197824 */ /* 0x000fe200078e0a19 */
[----:B------:R-:W-:Y:S01]  /*2bf0*/  LEA.HI.SX32 R24, R3, UR9, 0x1e ;  /* 0x0000000903187c11 */ /* 0x000fe2000f8ff2ff */
[----:B------:R-:W-:Y:S01]  /*2c00*/  FMUL.FTZ R29, R52, c[0x0][0x320] ;  /* 0x0000c800341d7a20 */ /* 0x000fe20000410000 */
[----:B------:R-:W-:Y:S01]  /*2c10*/  LOP3.LUT R27, R6, 0x1ffffffe, RZ, 0xc0, !PT ;  /* 0x1ffffffe061b7812 */ /* 0x000fe200078ec0ff */
[----:B------:R-:W-:Y:S01]  /*2c20*/  FMUL.FTZ R26, R44, c[0x0][0x320] ;  /* 0x0000c8002c1a7a20 */ /* 0x000fe20000410000 */
[----:B------:R-:W1:Y:S01]  /*2c30*/  MUFU.TANH R41, R41 ;  /* 0x0000002900297308 */ /* 0x000e620000002400 */
[----:B------:R-:W-:Y:S01]  /*2c40*/  IMAD R24, R25, 0x10, R24 ;  /* 0x0000001019187824 */ /* 0x000fe200078e0218 */
[----:B------:R-:W-:Y:S01]  /*2c50*/  SHF.L.U32 R25, R6, 0x5, RZ ;  /* 0x0000000506197819 */ /* 0x000fe200000006ff */
[----:B------:R-:W-:Y:S01]  /*2c60*/  IMAD.IADD R27, R96, 0x1, -R27 ;  /* 0x00000001601b7824 */ /* 0x000fe200078e0a1b */
[----:B------:R-:W-:Y:S01]  /*2c70*/  ULDC UR6, c[0x0][0x324] ;  /* 0x0000c90000067ab9 */ /* 0x000fe20000000800 */
[----:B------:R-:W-:Y:S01]  /*2c80*/  FMUL.FTZ R31, R57, c[0x0][0x320] ;  /* 0x0000c800391f7a20 */ /* 0x000fe20000410000 */
[----:B------:R-:W-:Y:S01]  /*2c90*/  LOP3.LUT R25, R25, 0xffffffc0, RZ, 0xc0, !PT ;  /* 0xffffffc019197812 */ /* 0x000fe200078ec0ff */
[----:B------:R-:W-:Y:S01]  /*2ca0*/  ULOP3.LUT UR6, URZ, UR6, URZ, 0x33, !UPT ;  /* 0x000000063f067292 */ /* 0x000fe2000f8e333f */
[----:B------:R-:W2:Y:S01]  /*2cb0*/  MUFU.TANH R39, R39 ;  /* 0x0000002700277308 */ /* 0x000ea20000002400 */
[----:B------:R-:W0:Y:S02]  /*2cc0*/  LDGDEPBAR ;  /* 0x00000000000079af */ /* 0x000e240000000000 */
[----:B------:R-:W-:-:S02]  /*2cd0*/  IMAD.IADD R24, R25, 0x1, R24 ;  /* 0x0000000119187824 */ /* 0x000fc400078e0218 */
[----:B------:R-:W-:-:S03]  /*2ce0*/  FMUL.FTZ R25, R45, c[0x0][0x320] ;  /* 0x0000c8002d197a20 */ /* 0x000fc60000410000 */
[----:B------:R-:W-:Y:S01]  /*2cf0*/  LEA R222, R27, R24, 0x3 ;  /* 0x000000181bde7211 */ /* 0x000fe200078e18ff */
[----:B------:R-:W-:Y:S01]  /*2d00*/  FMUL.FTZ R27, R53, c[0x0][0x320] ;  /* 0x0000c800351b7a20 */ /* 0x000fe20000410000 */
[----:B------:R-:W3:Y:S03]  /*2d10*/  MUFU.TANH R7, R7 ;  /* 0x0000000700077308 */ /* 0x000ee60000002400 */
[----:B------:R-:W-:-:S04]  /*2d20*/  @P1 IMAD.HI.U32 R6, R222, c[0x0][0x2c8], RZ ;  /* 0x0000b200de061a27 */ /* 0x000fc800078e00ff */
[----:B------:R-:W-:Y:S01]  /*2d30*/  IMAD.MOV.U32 R61, RZ, RZ, R222 ;  /* 0x000000ffff3d7224 */ /* 0x000fe200078e00de */
[----:B------:R-:W-:Y:S01]  /*2d40*/  @P0 SHF.R.U32.HI R61, RZ, c[0x0][0x2cc], R6 ;  /* 0x0000b300ff3d0a19 */ /* 0x000fe20000011606 */
[----:B------:R-:W4:Y:S01]  /*2d50*/  MUFU.TANH R5, R5 ;  /* 0x0000000500057308 */ /* 0x000f220000002400 */
[----:B------:R-:W-:Y:S02]  /*2d60*/  LOP3.LUT R6, R3, 0x7ffffffc, RZ, 0xc0, !PT ;  /* 0x7ffffffc03067812 */ /* 0x000fe400078ec0ff */
[----:B------:R-:W-:Y:S01]  /*2d70*/  PLOP3.LUT P0, PT, PT, PT, UP1, 0x40, 0x0 ;  /* 0x000000000000781c */ /* 0x000fe20003f0e818 */
[----:B------:R-:W5:Y:S02]  /*2d80*/  SHFL.IDX PT, R28, R61, RZ, 0x1c1f ;  /* 0x001c1fff3d1c7589 */ /* 0x000f6400000e0000 */
[----:B------:R-:W-:Y:S02]  /*2d90*/  IMAD.IADD R6, R93, 0x1, -R6 ;  /* 0x000000015d067824 */ /* 0x000fe400078e0a06 */
[----:B------:R-:W1:Y:S03]  /*2da0*/  MUFU.TANH R37, R37 ;  /* 0x0000002500257308 */ /* 0x000e660000002400 */
[----:B------:R-:W-:-:S04]  /*2db0*/  SHF.L.U32 R227, R6, 0x1, RZ ;  /* 0x0000000106e37819 */ /* 0x000fc800000006ff */
[C---:B------:R-:W-:Y:S01]  /*2dc0*/  IADD3 R69, -R227.reuse, 0x1, R2 ;  /* 0x00000001e3457810 */ /* 0x040fe20007ffe102 */
[----:B------:R-:W1:Y:S01]  /*2dd0*/  MUFU.TANH R35, R35 ;  /* 0x0000002300237308 */ /* 0x000e620000002400 */
[----:B------:R-:W-:Y:S01]  /*2de0*/  IADD3 R76, -R227, c[0x0][0x1d0], R92 ;  /* 0x00007400e34c7a10 */ /* 0x000fe20007ffe15c */
[----:B------:R-:W-:Y:S01]  /*2df0*/  IMAD.IADD R65, R92, 0x1, -R227 ;  /* 0x000000015c417824 */ /* 0x000fe200078e0ae3 */
[----:B------:R-:W-:-:S04]  /*2e00*/  IADD3 R69, R69, -c[0x0][0x168], RZ ;  /* 0x80005a0045457a10 */ /* 0x000fc80007ffe0ff */
[C---:B------:R-:W-:Y:S01]  /*2e10*/  IADD3 R77, R69.reuse, c[0x0][0x328], RZ ;  /* 0x0000ca00454d7a10 */ /* 0x040fe20007ffe0ff */
[----:B------:R-:W1:Y:S01]  /*2e20*/  MUFU.TANH R33, R33 ;  /* 0x0000002100217308 */ /* 0x000e620000002400 */
[----:B------:R-:W-:-:S03]  /*2e30*/  IADD3 R69, R69, UR6, RZ ;  /* 0x0000000645457c10 */ /* 0x000fc6000fffe0ff */
[----:B-----5:R-:W-:Y:S01]  /*2e40*/  IMAD.IADD R3, R77, 0x1, R28 ;  /* 0x000000014d037824 */ /* 0x020fe200078e021c */
[----:B------:R-:W-:-:S03]  /*2e50*/  IADD3 R6, R69, R28, RZ ;  /* 0x0000001c45067210 */ /* 0x000fc60007ffe0ff */
[----:B------:R-:W1:Y:S01]  /*2e60*/  MUFU.TANH R29, R29 ;  /* 0x0000001d001d7308 */ /* 0x000e620000002400 */
[----:B------:R-:W-:-:S07]  /*2e70*/  IMNMX R24, R3, R76, PT ;  /* 0x0000004c03187217 */ /* 0x000fce0003800200 */
[----:B------:R-:W1:Y:S08]  /*2e80*/  MUFU.TANH R27, R27 ;  /* 0x0000001b001b7308 */ /* 0x000e700000002400 */
[----:B------:R-:W1:Y:S08]  /*2e90*/  MUFU.TANH R26, R26 ;  /* 0x0000001a001a7308 */ /* 0x000e700000002400 */
[----:B------:R-:W1:Y:S08]  /*2ea0*/  MUFU.TANH R25, R25 ;  /* 0x0000001900197308 */ /* 0x000e700000002400 */
[----:B------:R-:W1:Y:S01]  /*2eb0*/  MUFU.TANH R31, R31 ;  /* 0x0000001f001f7308 */ /* 0x000e620000002400 */
[----:B------:R-:W-:Y:S05]  /*2ec0*/  @P0 BRA `(.L_x_387) ;  /* 0x0000015000000947 */ /* 0x000fea0003800000 */
[----:B--234-:R-:W-:Y:S01]  /*2ed0*/  IADD3 R28, R28, c[0x0][0x1d0], RZ ;  /* 0x000074001c1c7a10 */ /* 0x01cfe20007ffe0ff */
[----:B------:R-:W-:Y:S03]  /*2ee0*/  BSSY B0, `(.L_x_388) ;  /* 0x000000f000007945 */ /* 0x000fe60003800000 */
[----:B------:R-:W-:-:S04]  /*2ef0*/  IADD3 R28, R28, -c[0x0][0x168], RZ ;  /* 0x80005a001c1c7a10 */ /* 0x000fc80007ffe0ff */
        /* <DEDUP_REMOVED lines=9> */
.L_x_389:
[----:B------:R-:W-:-:S04]  /*2f90*/  MOV R2, c[0x0][0x32c] ;  /* 0x0000cb0000027a02 */ /* 0x000fc80000000f00 */
[----:B------:R-:W-:-:S13]  /*2fa0*/  ISETP.NE.AND P0, PT, R2, 0x1, PT ;  /* 0x000000010200780c */ /* 0x000fda0003f05270 */
[----:B------:R-:W-:-:S05]  /*2fb0*/  @P0 IMAD.HI.U32 R2, R28, c[0x0][0x330], RZ ;  /* 0x0000cc001c020a27 */ /* 0x000fca00078e00ff */
[----:B------:R-:W-:Y:S02]  /*2fc0*/  @P0 SHF.R.U32.HI R28, RZ, c[0x0][0x334], R2 ;  /* 0x0000cd00ff1c0a19 */ /* 0x000fe40000011602 */
.L_x_390:
[----:B------:R-:W-:Y:S05]  /*2fd0*/  BSYNC B0 ;  /* 0x0000000000007941 */ /* 0x000fea0003800000 */
.L_x_388:
[----:B------:R-:W-:-:S05]  /*2fe0*/  IMAD R43, R28, c[0x0][0x32c], R65 ;  /* 0x0000cb001c2b7a24 */ /* 0x000fca00078e0241 */
[----:B------:R-:W-:Y:S02]  /*2ff0*/  IADD3 R3, R43, c[0x0][0x32c], RZ ;  /* 0x0000cb002b037a10 */ /* 0x000fe40007ffe0ff */
[----:B------:R-:W-:Y:S02]  /*3000*/  IMNMX R6, R6, R43, !PT ;  /* 0x0000002b06067217 */ /* 0x000fe40007800200 */
[----:B------:R-:W-:Y:S02]  /*3010*/  IMNMX R24, R24, R3, PT ;  /* 0x0000000318187217 */ /* 0x000fe40003800200 */
.L_x_387:
[C---:B--234-:R-:W-:Y:S01]  /*3020*/  ISETP.GE.AND P0, PT, R92.reuse, 0x2, PT ;  /* 0x000000025c00780c */ /* 0x05cfe20003f06270 */
[----:B------:R-:W2:Y:S01]  /*3030*/  SHFL.IDX PT, R38, R61, 0x1, 0x1c1f ;  /* 0x003c1f003d267f89 */ /* 0x000ea200000e0000 */
[----:B------:R-:W-:Y:S01]  /*3040*/  ISETP.GE.AND P1, PT, R92, 0x9, PT ;  /* 0x000000095c00780c */ /* 0x000fe20003f26270 */
[----:B------:R-:W-:Y:S01]  /*3050*/  FMUL.FTZ R28, R54, c[0x0][0x320] ;  /* 0x0000c800361c7a20 */ /* 0x000fe20000410000 */
[----:B------:R-:W-:Y:S01]  /*3060*/  P2R R68, PR, RZ, 0x1 ;  /* 0x00000001ff447803 */ /* 0x000fe20000000000 */
[----:B------:R-:W-:Y:S01]  /*3070*/  FMUL.FTZ R36, R62, c[0x0][0x320] ;  /* 0x0000c8003e247a20 */ /* 0x000fe20000410000 */
[----:B------:R-:W-:Y:S01]  /*3080*/  ISETP.GT.AND P0, PT, R6, 0x1, !P0 ;  /* 0x000000010600780c */ /* 0x000fe20004704270 */
[----:B------:R-:W-:Y:S01]  /*3090*/  FMUL.FTZ R34, R63, c[0x0][0x320] ;  /* 0x0000c8003f227a20 */ /* 0x000fe20000410000 */
[----:B------:R-:W-:Y:S01]  /*30a0*/  P2R R64, PR, RZ, 0x2 ;  /* 0x00000002ff407803 */ /* 0x000fe20000000000 */
[----:B------:R-:W-:Y:S01]  /*30b0*/  FMUL.FTZ R32, R58, c[0x0][0x320] ;  /* 0x0000c8003a207a20 */ /* 0x000fe20000410000 */
[----:B------:R-:W-:Y:S01]  /*30c0*/  ISETP.LT.OR P0, PT, R24, 0x2, P0 ;  /* 0x000000021800780c */ /* 0x000fe20000701670 */
[----:B------:R-:W-:Y:S01]  /*30d0*/  FMUL.FTZ R30, R59, c[0x0][0x320] ;  /* 0x0000c8003b1e7a20 */ /* 0x000fe20000410000 */
[----:B------:R-:W-:Y:S01]  /*30e0*/  ISETP.GE.AND P2, PT, R92, 0x29, PT ;  /* 0x000000295c00780c */ /* 0x000fe20003f46270 */
[----:B------:R-:W-:Y:S01]  /*30f0*/  FMUL.FTZ R40, R71, c[0x0][0x320] ;  /* 0x0000c80047287a20 */ /* 0x000fe20000410000 */
[----:B------:R-:W-:Y:S01]  /*3100*/  FSEL R39, R39, -INF , !P0 ;  /* 0xff80000027277808 */ /* 0x000fe20004000000 */
[----:B------:R-:W-:Y:S01]  /*3110*/  FMUL.FTZ R54, R66, c[0x0][0x320] ;  /* 0x0000c80042367a20 */ /* 0x000fe20000410000 */
[----:B------:R-:W-:Y:S01]  /*3120*/  ISETP.GT.AND P0, PT, R6, 0x8, !P1 ;  /* 0x000000080600780c */ /* 0x000fe20004f04270 */
[----:B------:R-:W-:Y:S01]  /*3130*/  FMUL.FTZ R57, R46, c[0x0][0x320] ;  /* 0x0000c8002e397a20 */ /* 0x000fe20000410000 */
[----:B------:R-:W-:Y:S01]  /*3140*/  ISETP.GE.AND P1, PT, R92, 0xa, PT ;  /* 0x0000000a5c00780c */ /* 0x000fe20003f26270 */
[----:B------:R-:W-:Y:S01]  /*3150*/  FMUL.FTZ R56, R47, c[0x0][0x320] ;  /* 0x0000c8002f387a20 */ /* 0x000fe20000410000 */
[----:B------:R-:W-:Y:S01]  /*3160*/  ISETP.LT.OR P0, PT, R24, 0x9, P0 ;  /* 0x000000091800780c */ /* 0x000fe20000701670 */
[----:B------:R-:W-:Y:S01]  /*3170*/  FMUL.FTZ R44, R70, c[0x0][0x320] ;  /* 0x0000c800462c7a20 */ /* 0x000fe20000410000 */
[----:B------:R-:W-:Y:S01]  /*3180*/  P2R R60, PR, RZ, 0x2 ;  /* 0x00000002ff3c7803 */ /* 0x000fe20000000000 */
[----:B------:R-:W3:Y:S01]  /*3190*/  MUFU.TANH R36, R36 ;  /* 0x0000002400247308 */ /* 0x000ee20000002400 */
[----:B------:R-:W-:Y:S01]  /*31a0*/  FSEL R7, R7, -INF , !P0 ;  /* 0xff80000007077808 */ /* 0x000fe20004000000 */
[--C-:B--2---:R-:W-:Y:S01]  /*31b0*/  IMAD.IADD R47, R77, 0x1, R38.reuse ;  /* 0x000000014d2f7824 */ /* 0x104fe200078e0226 */
[----:B------:R-:W-:Y:S01]  /*31c0*/  ISETP.GT.AND P0, PT, R6, 0x9, !P1 ;  /* 0x000000090600780c */ /* 0x000fe20004f04270 */
[----:B------:R-:W-:Y:S01]  /*31d0*/  IMAD.IADD R46, R69, 0x1, R38 ;  /* 0x00000001452e7824 */ /* 0x000fe200078e0226 */
[----:B------:R-:W-:-:S02]  /*31e0*/  ISETP.GE.AND P1, PT, R92, 0x11, PT ;  /* 0x000000115c00780c */ /* 0x000fc40003f26270 */
[----:B------:R-:W-:Y:S01]  /*31f0*/  ISETP.LT.OR P0, PT, R24, 0xa, P0 ;  /* 0x0000000a1800780c */ /* 0x000fe20000701670 */
[----:B------:R-:W2:Y:S01]  /*3200*/  MUFU.TANH R34, R34 ;  /* 0x0000002200227308 */ /* 0x000ea20000002400 */
[----:B------:R-:W-:Y:S02]  /*3210*/  P2R R53, PR, RZ, 0x2 ;  /* 0x00000002ff357803 */ /* 0x000fe40000000000 */
[----:B------:R-:W-:Y:S02]  /*3220*/  FSEL R5, R5, -INF , !P0 ;  /* 0xff80000005057808 */ /* 0x000fe40004000000 */
[----:B------:R-:W-:Y:S02]  /*3230*/  ISETP.GT.AND P0, PT, R6, 0x10, !P1 ;  /* 0x000000100600780c */ /* 0x000fe40004f04270 */
[----:B------:R-:W-:Y:S01]  /*3240*/  ISETP.GE.AND P1, PT, R92, 0x12, PT ;  /* 0x000000125c00780c */ /* 0x000fe20003f26270 */
[----:B------:R-:W4:Y:S01]  /*3250*/  MUFU.TANH R32, R32 ;  /* 0x0000002000207308 */ /* 0x000f220000002400 */
[----:B------:R-:W-:-:S02]  /*3260*/  ISETP.LT.OR P0, PT, R24, 0x11, P0 ;  /* 0x000000111800780c */ /* 0x000fc40000701670 */
[----:B------:R-:W-:Y:S02]  /*3270*/  P2R R52, PR, RZ, 0x2 ;  /* 0x00000002ff347803 */ /* 0x000fe40000000000 */
[----:B-1----:R-:W-:Y:S02]  /*3280*/  FSEL R37, R37, -INF , !P0 ;  /* 0xff80000025257808 */ /* 0x002fe40004000000 */
[----:B------:R-:W-:Y:S01]  /*3290*/  ISETP.GT.AND P0, PT, R6, 0x11, !P1 ;  /* 0x000000110600780c */ /* 0x000fe20004f04270 */
[----:B------:R-:W1:Y:S01]  /*32a0*/  MUFU.TANH R30, R30 ;  /* 0x0000001e001e7308 */ /* 0x000e620000002400 */
[----:B------:R-:W-:Y:S02]  /*32b0*/  ISETP.GE.AND P1, PT, R92, 0x19, PT ;  /* 0x000000195c00780c */ /* 0x000fe40003f26270 */
[----:B------:R-:W-:Y:S02]  /*32c0*/  ISETP.LT.OR P0, PT, R24, 0x12, P0 ;  /* 0x000000121800780c */ /* 0x000fe40000701670 */
[----:B------:R-:W-:-:S02]  /*32d0*/  P2R R45, PR, RZ, 0x2 ;  /* 0x00000002ff2d7803 */ /* 0x000fc40000000000 */
[----:B------:R-:W-:Y:S01]  /*32e0*/  FSEL R35, R35, -INF , !P0 ;  /* 0xff80000023237808 */ /* 0x000fe20004000000 */
[----:B------:R-:W1:Y:S01]  /*32f0*/  MUFU.TANH R28, R28 ;  /* 0x0000001c001c7308 */ /* 0x000e620000002400 */
[----:B------:R-:W-:Y:S02]  /*3300*/  ISETP.GT.AND P0, PT, R6, 0x18, !P1 ;  /* 0x000000180600780c */ /* 0x000fe40004f04270 */
[----:B------:R-:W-:Y:S02]  /*3310*/  ISETP.GE.AND P1, PT, R92, 0x1a, PT ;  /* 0x0000001a5c00780c */ /* 0x000fe40003f26270 */
[----:B------:R-:W-:Y:S02]  /*3320*/  ISETP.LT.OR P0, PT, R24, 0x19, P0 ;  /* 0x000000191800780c */ /* 0x000fe40000701670 */
[----:B------:R-:W-:Y:S01]  /*3330*/  P2R R43, PR, RZ, 0x2 ;  /* 0x00000002ff2b7803 */ /* 0x000fe20000000000 */
[----:B------:R-:W1:Y:S01]  /*3340*/  MUFU.TANH R40, R40 ;  /* 0x0000002800287308 */ /* 0x000e620000002400 */
[----:B------:R-:W-:-:S02]  /*3350*/  FSEL R33, R33, -INF , !P0 ;  /* 0xff80000021217808 */ /* 0x000fc40004000000 */
[----:B------:R-:W-:Y:S02]  /*3360*/  ISETP.GT.AND P0, PT, R6, 0x19, !P1 ;  /* 0x000000190600780c */ /* 0x000fe40004f04270 */
[----:B------:R-:W-:Y:S02]  /*3370*/  ISETP.GE.AND P1, PT, R92, 0x21, PT ;  /* 0x000000215c00780c */ /* 0x000fe40003f26270 */
[----:B------:R-:W-:Y:S01]  /*3380*/  ISETP.LT.OR P0, PT, R24, 0x1a, P0 ;  /* 0x0000001a1800780c */ /* 0x000fe20000701670 */
[----:B------:R-:W1:Y:S01]  /*3390*/  MUFU.TANH R54, R54 ;  /* 0x0000003600367308 */ /* 0x000e620000002400 */
[----:B------:R-:W-:Y:S02]  /*33a0*/  P2R R3, PR, RZ, 0x2 ;  /* 0x00000002ff037803 */ /* 0x000fe40000000000 */
[----:B------:R-:W-:Y:S02]  /*33b0*/  FSEL R31, R31, -INF , !P0 ;  /* 0xff8000001f1f7808 */ /* 0x000fe40004000000 */
[----:B------:R-:W-:-:S02]  /*33c0*/  ISETP.GT.AND P0, PT, R6, 0x20, !P1 ;  /* 0x000000200600780c */ /* 0x000fc40004f04270 */
[----:B------:R-:W-:Y:S01]  /*33d0*/  ISETP.GE.AND P1, PT, R92, 0x22, PT ;  /* 0x000000225c00780c */ /* 0x000fe20003f26270 */
[----:B------:R-:W1:Y:S01]  /*33e0*/  MUFU.TANH R57, R57 ;  /* 0x0000003900397308 */ /* 0x000e620000002400 */
[----:B------:R-:W-:Y:S02]  /*33f0*/  ISETP.LT.OR P0, PT, R24, 0x21, P0 ;  /* 0x000000211800780c */ /* 0x000fe40000701670 */
[----:B------:R-:W-:Y:S02]  /*3400*/  P2R R42, PR, RZ, 0x2 ;  /* 0x00000002ff2a7803 */ /* 0x000fe40000000000 */
[----:B------:R-:W-:Y:S02]  /*3410*/  FSEL R29, R29, -INF , !P0 ;  /* 0xff8000001d1d7808 */ /* 0x000fe40004000000 */
[----:B------:R-:W-:Y:S01]  /*3420*/  ISETP.GT.AND P0, PT, R6, 0x21, !P1 ;  /* 0x000000210600780c */ /* 0x000fe20004f04270 */
[----:B------:R-:W1:Y:S01]  /*3430*/  MUFU.TANH R56, R56 ;  /* 0x0000003800387308 */ /* 0x000e620000002400 */
[----:B------:R-:W-:-:S02]  /*3440*/  ISETP.GE.AND P1, PT, R92, 0x1, PT ;  /* 0x000000015c00780c */ /* 0x000fc40003f26270 */
[----:B------:R-:W-:Y:S02]  /*3450*/  ISETP.LT.OR P0, PT, R24, 0x22, P0 ;  /* 0x000000221800780c */ /* 0x000fe40000701670 */
[----:B------:R-:W-:Y:S02]  /*3460*/  P2R R2, PR, RZ, 0x2 ;  /* 0x00000002ff027803 */ /* 0x000fe40000000000 */
[----:B------:R-:W-:Y:S01]  /*3470*/  FSEL R27, R27, -INF , !P0 ;  /* 0xff8000001b1b7808 */ /* 0x000fe20004000000 */
[----:B------:R-:W1:Y:S01]  /*3480*/  MUFU.TANH R44, R44 ;  /* 0x0000002c002c7308 */ /* 0x000e620000002400 */
[----:B------:R-:W-:Y:S02]  /*3490*/  ISETP.GT.AND P0, PT, R6, 0x28, !P2 ;  /* 0x000000280600780c */ /* 0x000fe40005704270 */
[----:B------:R-:W-:Y:S02]  /*34a0*/  IMNMX R47, R47, R76, PT ;  /* 0x0000004c2f2f7217 */ /* 0x000fe40003800200 */
[----:B------:R-:W-:-:S04]  /*34b0*/  ISETP.LT.OR P0, PT, R24, 0x29, P0 ;  /* 0x000000291800780c */ /* 0x000fc80000701670 */
[----:B------:R-:W-:Y:S02]  /*34c0*/  FSEL R26, R26, -INF , !P0 ;  /* 0xff8000001a1a7808 */ /* 0x000fe40004000000 */
[----:B------:R-:W-:Y:S02]  /*34d0*/  ISETP.GT.AND P0, PT, R6, RZ, !P1 ;  /* 0x000000ff0600720c */ /* 0x000fe40004f04270 */
[----:B------:R-:W-:Y:S02]  /*34e0*/  ISETP.GE.AND P1, PT, R92, 0x2a, PT ;  /* 0x0000002a5c00780c */ /* 0x000fe40003f26270 */
[----:B------:R-:W-:-:S04]  /*34f0*/  ISETP.LT.OR P0, PT, R24, 0x1, P0 ;  /* 0x000000011800780c */ /* 0x000fc80000701670 */
[----:B------:R-:W-:Y:S02]  /*3500*/  FSEL R41, R41, -INF , !P0 ;  /* 0xff80000029297808 */ /* 0x000fe40004000000 */
[----:B------:R-:W-:Y:S01]  /*3510*/  ISETP.GT.AND P0, PT, R6, 0x29, !P1 ;  /* 0x000000290600780c */ /* 0x000fe20004f04270 */
[----:B------:R-:W-:-:S03]  /*3520*/  FMUL.FTZ R6, R67, c[0x0][0x320] ;  /* 0x0000c80043067a20 */ /* 0x000fc60000410000 */
[----:B------:R-:W-:Y:S01]  /*3530*/  ISETP.LT.OR P0, PT, R24, 0x2a, P0 ;  /* 0x0000002a1800780c */ /* 0x000fe20000701670 */
[----:B------:R-:W-:Y:S02]  /*3540*/  FMUL.FTZ R24, R55, c[0x0][0x320] ;  /* 0x0000c80037187a20 */ /* 0x000fe40000410000 */
[----:B------:R-:W1:Y:S01]  /*3550*/  MUFU.TANH R6, R6 ;  /* 0x0000000600067308 */ /* 0x000e620000002400 */
[----:B------:R-:W-:Y:S02]  /*3560*/  FSEL R25, R25, -INF , !P0 ;  /* 0xff80000019197808 */ /* 0x000fe40004000000 */
[----:B------:R-:W-:-:S05]  /*3570*/  PLOP3.LUT P0, PT, PT, PT, UP1, 0x40, 0x0 ;  /* 0x000000000000781c */ /* 0x000fca0003f0e818 */
[----:B------:R-:W1:Y:S08]  /*3580*/  MUFU.TANH R24, R24 ;  /* 0x0000001800187308 */ /* 0x000e700000002400 */
        /* <DEDUP_REMOVED lines=13> */
.L_x_393:
[----:B------:R-:W-:-:S04]  /*3660*/  MOV R38, c[0x0][0x32c] ;  /* 0x0000cb0000267a02 */ /* 0x000fc80000000f00 */
[----:B------:R-:W-:-:S13]  /*3670*/  ISETP.NE.AND P0, PT, R38, 0x1, PT ;  /* 0x000000012600780c */ /* 0x000fda0003f05270 */
[----:B------:R-:W-:-:S05]  /*3680*/  @P0 IMAD.HI.U32 R38, R58, c[0x0][0x330], RZ ;  /* 0x0000cc003a260a27 */ /* 0x000fca00078e00ff */
[----:B------:R-:W-:Y:S02]  /*3690*/  @P0 SHF.R.U32.HI R58, RZ, c[0x0][0x334], R38 ;  /* 0x0000cd00ff3a0a19 */ /* 0x000fe40000011626 */
.L_x_394:
[----:B------:R-:W-:Y:S05]  /*36a0*/  BSYNC B0 ;  /* 0x0000000000007941 */ /* 0x000fea0003800000 */
.L_x_392:
[----:B------:R-:W-:-:S05]  /*36b0*/  IMAD R55, R58, c[0x0][0x32c], R65 ;  /* 0x0000cb003a377a24 */ /* 0x000fca00078e0241 */
[----:B------:R-:W-:Y:S02]  /*36c0*/  IADD3 R38, R55, c[0x0][0x32c], RZ ;  /* 0x0000cb0037267a10 */ /* 0x000fe40007ffe0ff */
[----:B------:R-:W-:Y:S02]  /*36d0*/  IMNMX R46, R46, R55, !PT ;  /* 0x000000372e2e7217 */ /* 0x000fe40007800200 */
[----:B------:R-:W-:Y:S02]  /*36e0*/  IMNMX R47, R47, R38, PT ;  /* 0x000000262f2f7217 */ /* 0x000fe40003800200 */
.L_x_391:
[----:B--234-:R-:W-:Y:S01]  /*36f0*/  ISETP.NE.AND P0, PT, R68, RZ, PT ;  /* 0x000000ff4400720c */ /* 0x01cfe20003f05270 */
[----:B------:R-:W-:Y:S02]  /*3700*/  FMUL.FTZ R12, R12, c[0x0][0x320] ;  /* 0x0000c8000c0c7a20 */ /* 0x000fe40000410000 */
[----:B------:R-:W-:Y:S01]  /*3710*/  FMUL.FTZ R88, R9, c[0x0][0x320] ;  /* 0x0000c80009587a20 */ /* 0x000fe20000410000 */
[----:B------:R-:W-:Y:S01]  /*3720*/  ISETP.GT.AND P0, PT, R46, 0x1, !P0 ;  /* 0x000000012e00780c */ /* 0x000fe20004704270 */
[----:B------:R2:W3:Y:S01]  /*3730*/  MUFU.TANH R94, R12 ;  /* 0x0000000c005e7308 */ /* 0x0004e20000002400 */
[----:B------:R-:W-:-:S02]  /*3740*/  FMUL.FTZ R13, R13, c[0x0][0x320] ;  /* 0x0000c8000d0d7a20 */ /* 0x000fc40000410000 */
[----:B------:R-:W-:Y:S01]  /*3750*/  ISETP.LT.OR P0, PT, R47, 0x2, P0 ;  /* 0x000000022f00780c */ /* 0x000fe20000701670 */
[----:B------:R-:W-:Y:S02]  /*3760*/  FMUL.FTZ R72, R72, c[0x0][0x320] ;  /* 0x0000c80048487a20 */ /* 0x000fe40000410000 */
[----:B------:R-:W-:Y:S01]  /*3770*/  FMUL.FTZ R73, R73, c[0x0][0x320] ;  /* 0x0000c80049497a20 */ /* 0x000fe20000410000 */
[----:B-1----:R-:W-:Y:S01]  /*3780*/  FSEL R40, R40, -INF , !P0 ;  /* 0xff80000028287808 */ /* 0x002fe20004000000 */
[----:B------:R-:W-:Y:S01]  /*3790*/  FMUL.FTZ R20, R20, c[0x0][0x320] ;  /* 0x0000c80014147a20 */ /* 0x000fe20000410000 */
[----:B------:R-:W-:Y:S01]  /*37a0*/  ISETP.NE.AND P0, PT, R64, RZ, PT ;  /* 0x000000ff4000720c */ /* 0x000fe20003f05270 */
[----:B------:R-:W-:Y:S01]  /*37b0*/  FMUL.FTZ R21, R21, c[0x0][0x320] ;  /* 0x0000c80015157a20 */ /* 0x000fe20000410000 */
[----:B------:R-:W1:Y:S01]  /*37c0*/  MUFU.TANH R92, R13 ;  /* 0x0000000d005c7308 */ /* 0x000e620000002400 */
[----:B------:R-:W-:Y:S01]  /*37d0*/  FMUL.FTZ R48, R48, c[0x0][0x320] ;  /* 0x0000c80030307a20 */ /* 0x000fe20000410000 */
[----:B------:R-:W-:Y:S01]  /*37e0*/  ISETP.GT.AND P0, PT, R46, 0x8, !P0 ;  /* 0x000000082e00780c */ /* 0x000fe20004704270 */
[----:B------:R-:W-:Y:S01]  /*37f0*/  FMUL.FTZ R49, R49, c[0x0][0x320] ;  /* 0x0000c80031317a20 */ /* 0x000fe20000410000 */
[----:B--2---:R-:W2:Y:S02]  /*3800*/  SHFL.IDX PT, R12, R61, 0x2, 0x1c1f ;  /* 0x005c1f003d0c7f89 */ /* 0x004ea400000e0000 */
[----:B------:R-:W-:Y:S01]  /*3810*/  ISETP.LT.OR P0, PT, R47, 0x9, P0 ;  /* 0x000000092f00780c */ /* 0x000fe20000701670 */
[----:B------:R-:W-:Y:S01]  /*3820*/  FMUL.FTZ R17, R17, c[0x0][0x320] ;  /* 0x0000c80011117a20 */ /* 0x000fe20000410000 */
[----:B------:R-:W4:Y:S01]  /*3830*/  MUFU.TANH R182, R72 ;  /* 0x0000004800b67308 */ /* 0x000f220000002400 */
[----:B------:R-:W-:Y:S01]  /*3840*/  FMUL.FTZ R16, R16, c[0x0][0x320] ;  /* 0x0000c80010107a20 */ /* 0x000fe20000410000 */
[----:B------:R-:W-:Y:S01]  /*3850*/  FSEL R38, R54, -INF , !P0 ;  /* 0xff80000036267808 */ /* 0x000fe20004000000 */
[----:B------:R-:W-:Y:S01]  /*3860*/  FMUL.FTZ R8, R8, c[0x0][0x320] ;  /* 0x0000c80008087a20 */ /* 0x000fe20000410000 */
[----:B------:R-:W-:-:S04]  /*3870*/  ISETP.NE.AND P0, PT, R60, RZ, PT ;  /* 0x000000ff3c00720c */ /* 0x000fc80003f05270 */
[----:B------:R-:W-:Y:S01]  /*3880*/  ISETP.GT.AND P0, PT, R46, 0x9, !P0 ;  /* 0x000000092e00780c */ /* 0x000fe20004704270 */
[----:B------:R-:W1:Y:S03]  /*3890*/  MUFU.TANH R179, R73 ;  /* 0x0000004900b37308 */ /* 0x000e660000002400 */
[----:B------:R-:W-:-:S04]  /*38a0*/  ISETP.LT.OR P0, PT, R47, 0xa, P0 ;  /* 0x0000000a2f00780c */ /* 0x000fc80000701670 */
[----:B------:R-:W-:Y:S01]  /*38b0*/  FSEL R6, R6, -INF , !P0 ;  /* 0xff80000006067808 */ /* 0x000fe20004000000 */
[----:B------:R-:W1:Y:S01]  /*38c0*/  MUFU.TANH R89, R20 ;  /* 0x0000001400597308 */ /* 0x000e620000002400 */
[----:B------:R-:W-:Y:S01]  /*38d0*/  ISETP.NE.AND P0, PT, R53, RZ, PT ;  /* 0x000000ff3500720c */ /* 0x000fe20003f05270 */
[----:B--2---:R-:W-:-:S03]  /*38e0*/  IMAD.IADD R9, R77, 0x1, R12 ;  /* 0x000000014d097824 */ /* 0x004fc600078e020c */
[----:B------:R-:W-:-:S03]  /*38f0*/  ISETP.GT.AND P0, PT, R46, 0x10, !P0 ;  /* 0x000000102e00780c */ /* 0x000fc60004704270 */
[----:B------:R-:W2:Y:S01]  /*3900*/  MUFU.TANH R152, R21 ;  /* 0x0000001500987308 */ /* 0x000ea20000002400 */
[----:B------:R-:W-:Y:S02]  /*3910*/  ISETP.LT.OR P0, PT, R47, 0x11, P0 ;  /* 0x000000112f00780c */ /* 0x000fe40000701670 */
[----:B------:R-:W-:Y:S02]  /*3920*/  IMNMX R9, R9, R76, PT ;  /* 0x0000004c09097217 */ /* 0x000fe40003800200 */
[----:B------:R-:W-:Y:S02]  /*3930*/  FSEL R36, R36, -INF , !P0 ;  /* 0xff80000024247808 */ /* 0x000fe40004000000 */
[----:B------:R-:W-:Y:S01]  /*3940*/  ISETP.NE.AND P0, PT, R52, RZ, PT ;  /* 0x000000ff3400720c */ /* 0x000fe20003f05270 */
[----:B------:R-:W1:Y:S03]  /*3950*/  MUFU.TANH R88, R88 ;  /* 0x0000005800587308 */ /* 0x000e660000002400 */
[----:B------:R-:W-:-:S04]  /*3960*/  ISETP.GT.AND P0, PT, R46, 0x11, !P0 ;  /* 0x000000112e00780c */ /* 0x000fc80004704270 */
[----:B------:R-:W-:Y:S01]  /*3970*/  ISETP.LT.OR P0, PT, R47, 0x12, P0 ;  /* 0x000000122f00780c */ /* 0x000fe20000701670 */
[----:B------:R-:W1:Y:S03]  /*3980*/  MUFU.TANH R178, R48 ;  /* 0x0000003000b27308 */ /* 0x000e660000002400 */
[----:B------:R-:W-:Y:S02]  /*3990*/  FSEL R34, R34, -INF , !P0 ;  /* 0xff80000022227808 */ /* 0x000fe40004000000 */
[----:B------:R-:W-:-:S03]  /*39a0*/  ISETP.NE.AND P0, PT, R45, RZ, PT ;  /* 0x000000ff2d00720c */ /* 0x000fc60003f05270 */
[----:B------:R-:W1:Y:S01]  /*39b0*/  MUFU.TANH R177, R49 ;  /* 0x0000003100b17308 */ /* 0x000e620000002400 */
[----:B------:R-:W-:-:S04]  /*39c0*/  ISETP.GT.AND P0, PT, R46, 0x18, !P0 ;  /* 0x000000182e00780c */ /* 0x000fc80004704270 */
[----:B------:R-:W-:-:S03]  /*39d0*/  ISETP.LT.OR P0, PT, R47, 0x19, P0 ;  /* 0x000000192f00780c */ /* 0x000fc60000701670 */
[----:B------:R-:W1:Y:S01]  /*39e0*/  MUFU.TANH R126, R17 ;  /* 0x00000011007e7308 */ /* 0x000e620000002400 */
[----:B------:R-:W-:Y:S02]  /*39f0*/  FSEL R32, R32, -INF , !P0 ;  /* 0xff80000020207808 */ /* 0x000fe40004000000 */
[----:B------:R-:W-:-:S04]  /*3a00*/  ISETP.NE.AND P0, PT, R43, RZ, PT ;  /* 0x000000ff2b00720c */ /* 0x000fc80003f05270 */
[----:B------:R-:W-:Y:S01]  /*3a10*/  ISETP.GT.AND P0, PT, R46, 0x19, !P0 ;  /* 0x000000192e00780c */ /* 0x000fe20004704270 */
[----:B------:R-:W1:Y:S03]  /*3a20*/  MUFU.TANH R142, R16 ;  /* 0x00000010008e7308 */ /* 0x000e660000002400 */
[----:B------:R-:W-:-:S04]  /*3a30*/  ISETP.LT.OR P0, PT, R47, 0x1a, P0 ;  /* 0x0000001a2f00780c */ /* 0x000fc80000701670 */
[----:B------:R-:W-:Y:S01]  /*3a40*/  FSEL R30, R30, -INF , !P0 ;  /* 0xff8000001e1e7808 */ /* 0x000fe20004000000 */
[----:B------:R5:W1:Y:S01]  /*3a50*/  MUFU.TANH R90, R8 ;  /* 0x00000008005a7308 */ /* 0x000a620000002400 */
[----:B------:R-:W-:-:S04]  /*3a60*/  ISETP.NE.AND P0, PT, R3, RZ, PT ;  /* 0x000000ff0300720c */ /* 0x000fc80003f05270 */
[----:B------:R-:W-:-:S04]  /*3a70*/  ISETP.GT.AND P0, PT, R46, 0x20, !P0 ;  /* 0x000000202e00780c */ /* 0x000fc80004704270 */
[----:B------:R-:W-:-:S04]  /*3a80*/  ISETP.LT.OR P0, PT, R47, 0x21, P0 ;  /* 0x000000212f00780c */ /* 0x000fc80000701670 */
[----:B------:R-:W-:Y:S02]  /*3a90*/  FSEL R28, R28, -INF , !P0 ;  /* 0xff8000001c1c7808 */ /* 0x000fe40004000000 */
[----:B------:R-:W-:Y:S01]  /*3aa0*/  ISETP.NE.AND P0, PT, R42, RZ, PT ;  /* 0x000000ff2a00720c */ /* 0x000fe20003f05270 */
[----:B-----5:R-:W-:-:S03]  /*3ab0*/  IMAD.IADD R8, R69, 0x1, R12 ;  /* 0x0000000145087824 */ /* 0x020fc600078e020c */
[----:B------:R-:W-:-:S04]  /*3ac0*/  ISETP.GT.AND P0, PT, R46, 0x21, !P0 ;  /* 0x000000212e00780c */ /* 0x000fc80004704270 */
[----:B------:R-:W-:-:S04]  /*3ad0*/  ISETP.LT.OR P0, PT, R47, 0x22, P0 ;  /* 0x000000222f00780c */ /* 0x000fc80000701670 */
[----:B------:R-:W-:Y:S02]  /*3ae0*/  FSEL R24, R24, -INF , !P0 ;  /* 0xff80000018187808 */ /* 0x000fe40004000000 */
[----:B------:R-:W-:-:S04]  /*3af0*/  ISETP.GT.AND P0, PT, R46, 0x28, !P2 ;  /* 0x000000282e00780c */ /* 0x000fc80005704270 */
[----:B------:R-:W-:-:S04]  /*3b00*/  ISETP.LT.OR P0, PT, R47, 0x29, P0 ;  /* 0x000000292f00780c */ /* 0x000fc80000701670 */
[----:B------:R-:W-:Y:S02]  /*3b10*/  FSEL R57, R57, -INF , !P0 ;  /* 0xff80000039397808 */ /* 0x000fe40004000000 */
[----:B------:R-:W-:-:S04]  /*3b20*/  ISETP.NE.AND P0, PT, R2, RZ, PT ;  /* 0x000000ff0200720c */ /* 0x000fc80003f05270 */
[----:B------:R-:W-:-:S04]  /*3b30*/  ISETP.GT.AND P0, PT, R46, RZ, !P0 ;  /* 0x000000ff2e00720c */ /* 0x000fc80004704270 */
[----:B------:R-:W-:-:S04]  /*3b40*/  ISETP.LT.OR P0, PT, R47, 0x1, P0 ;  /* 0x000000012f00780c */ /* 0x000fc80000701670 */
[----:B------:R-:W-:Y:S02]  /*3b50*/  FSEL R44, R44, -INF , !P0 ;  /* 0xff8000002c2c7808 */ /* 0x000fe40004000000 */
[----:B------:R-:W-:-:S04]  /*3b60*/  ISETP.GT.AND P0, PT, R46, 0x29, !P1 ;  /* 0x000000292e00780c */ /* 0x000fc80004f04270 */
[----:B------:R-:W-:-:S04]  /*3b70*/  ISETP.LT.OR P0, PT, R47, 0x2a, P0 ;  /* 0x0000002a2f00780c */ /* 0x000fc80000701670 */
[----:B------:R-:W-:Y:S02]  /*3b80*/  FSEL R56, R56, -INF , !P0 ;  /* 0xff80000038387808 */ /* 0x000fe40004000000 */
[----:B------:R-:W-:-:S13]  /*3b90*/  PLOP3.LUT P0, PT, PT, PT, UP1, 0x40, 0x0 ;  /* 0x000000000000781c */ /* 0x000fda0003f0e818 */
[----:B------:R-:W-:Y:S05]  /*3ba0*/  @P0 BRA `(.L_x_395) ;  /* 0x0000015000000947 */ /* 0x000fea0003800000 */
[----:B-1234-:R-:W-:Y:S01]  /*3bb0*/  IADD3 R12, R12, c[0x0][0x1d0], RZ ;  /* 0x000074000c0c7a10 */ /* 0x01efe20007ffe0ff */
        /* <DEDUP_REMOVED lines=11> */
.L_x_397:
[----:B------:R-:W-:-:S04]  /*3c70*/  MOV R12, c[0x0][0x32c] ;  /* 0x0000cb00000c7a02 */ /* 0x000fc80000000f00 */
[----:B------:R-:W-:-:S13]  /*3c80*/  ISETP.NE.AND P0, PT, R12, 0x1, PT ;  /* 0x000000010c00780c */ /* 0x000fda0003f05270 */
[----:B------:R-:W-:-:S05]  /*3c90*/  @P0 IMAD.HI.U32 R12, R16, c[0x0][0x330], RZ ;  /* 0x0000cc00100c0a27 */ /* 0x000fca00078e00ff */
[----:B------:R-:W-:Y:S02]  /*3ca0*/  @P0 SHF.R.U32.HI R16, RZ, c[0x0][0x334], R12 ;  /* 0x0000cd00ff100a19 */ /* 0x000fe4000001160c */
.L_x_398:
[----:B------:R-:W-:Y:S05]  /*3cb0*/  BSYNC B0 ;  /* 0x0000000000007941 */ /* 0x000fea0003800000 */
.L_x_396:
[----:B------:R-:W-:-:S05]  /*3cc0*/  IMAD R13, R16, c[0x0][0x32c], R65 ;  /* 0x0000cb00100d7a24 */ /* 0x000fca00078e0241 */
[----:B------:R-:W-:Y:S02]  /*3cd0*/  IADD3 R12, R13, c[0x0][0x32c], RZ ;  /* 0x0000cb000d0c7a10 */ /* 0x000fe40007ffe0ff */
[----:B------:R-:W-:Y:S02]  /*3ce0*/  IMNMX R8, R8, R13, !PT ;  /* 0x0000000d08087217 */ /* 0x000fe40007800200 */
[----:B------:R-:W-:Y:S02]  /*3cf0*/  IMNMX R9, R9, R12, PT ;  /* 0x0000000c09097217 */ /* 0x000fe40003800200 */
.L_x_395:
[----:B-1234-:R-:W-:Y:S01]  /*3d00*/  ISETP.NE.AND P0, PT, R68, RZ, PT ;  /* 0x000000ff4400720c */ /* 0x01efe20003f05270 */
[----:B------:R-:W-:Y:S02]  /*3d10*/  FMUL.FTZ R74, R74, c[0x0][0x320] ;  /* 0x0000c8004a4a7a20 */ /* 0x000fe40000410000 */
[----:B------:R-:W-:Y:S01]  /*3d20*/  FMUL.FTZ R190, R75, c[0x0][0x320] ;  /* 0x0000c8004bbe7a20 */ /* 0x000fe20000410000 */
[----:B------:R-:W-:Y:S01]  /*3d30*/  ISETP.GT.AND P0, PT, R8, 0x1, !P0 ;  /* 0x000000010800780c */ /* 0x000fe20004704270 */
[----:B------:R1:W2:Y:S01]  /*3d40*/  MUFU.TANH R180, R74 ;  /* 0x0000004a00b47308 */ /* 0x0002a20000002400 */
[----:B------:R-:W-:-:S02]  /*3d50*/  FMUL.FTZ R108, R14, c[0x0][0x320] ;  /* 0x0000c8000e6c7a20 */ /* 0x000fc40000410000 */
[----:B------:R-:W-:Y:S01]  /*3d60*/  ISETP.LT.OR P0, PT, R9, 0x2, P0 ;  /* 0x000000020900780c */ /* 0x000fe20000701670 */
[----:B------:R-:W-:Y:S02]  /*3d70*/  FMUL.FTZ R10, R10, c[0x0][0x320] ;  /* 0x0000c8000a0a7a20 */ /* 0x000fe40000410000 */
[----:B------:R-:W-:Y:S01]  /*3d80*/  FMUL.FTZ R11, R11, c[0x0][0x320] ;  /* 0x0000c8000b0b7a20 */ /* 0x000fe20000410000 */
[----:B------:R-:W-:Y:S01]  /*3d90*/  FSEL R152, R152, -INF , !P0 ;  /* 0xff80000098987808 */ /* 0x000fe20004000000 */
[----:B------:R-:W-:Y:S01]  /*3da0*/  FMUL.FTZ R23, R23, c[0x0][0x320] ;  /* 0x0000c80017177a20 */ /* 0x000fe20000410000 */
[----:B------:R-:W-:Y:S01]  /*3db0*/  ISETP.NE.AND P0, PT, R64, RZ, PT ;  /* 0x000000ff4000720c */ /* 0x000fe20003f05270 */
[----:B------:R-:W-:Y:S01]  /*3dc0*/  FMUL.FTZ R22, R22, c[0x0][0x320] ;  /* 0x0000c80016167a20 */ /* 0x000fe20000410000 */
[----:B------:R-:W3:Y:S01]  /*3dd0*/  MUFU.TANH R190, R190 ;  /* 0x000000be00be7308 */ /* 0x000ee20000002400 */
[----:B------:R-:W-:Y:S01]  /*3de0*/  FMUL.FTZ R18, R18, c[0x0][0x320] ;  /* 0x0000c80012127a20 */ /* 0x000fe20000410000 */
[----:B------:R-:W-:Y:S01]  /*3df0*/  ISETP.GT.AND P0, PT, R8, 0x8, !P0 ;  /* 0x000000080800780c */ /* 0x000fe20004704270 */
[----:B------:R-:W-:-:S02]  /*3e00*/  FMUL.FTZ R19, R19, c[0x0][0x320] ;  /* 0x0000c80013137a20 */ /* 0x000fc40000410000 */
[----:B-1----:R-:W-:Y:S01]  /*3e10*/  FMUL.FTZ R74, R15, c[0x0][0x320] ;  /* 0x0000c8000f4a7a20 */ /* 0x002fe20000410000 */
[----:B------:R-:W-:Y:S01]  /*3e20*/  ISETP.LT.OR P0, PT, R9, 0x9, P0 ;  /* 0x000000090900780c */ /* 0x000fe20000701670 */
[----:B------:R-:W-:Y:S01]  /*3e30*/  FMUL.FTZ R50, R50, c[0x0][0x320] ;  /* 0x0000c80032327a20 */ /* 0x000fe20000410000 */
[----:B------:R1:W4:Y:S01]  /*3e40*/  MUFU.TANH R73, R10 ;  /* 0x0000000a00497308 */ /* 0x0003220000002400 */
[----:B------:R-:W-:Y:S01]  /*3e50*/  FMUL.FTZ R51, R51, c[0x0][0x320] ;  /* 0x0000c80033337a20 */ /* 0x000fe20000410000 */
[----:B------:R-:W-:Y:S02]  /*3e60*/  FSEL R142, R142, -INF , !P0 ;  /* 0xff8000008e8e7808 */ /* 0x000fe40004000000 */
[----:B------:R-:W-:-:S04]  /*3e70*/  ISETP.NE.AND P0, PT, R60, RZ, PT ;  /* 0x000000ff3c00720c */ /* 0x000fc80003f05270 */
[----:B------:R-:W-:Y:S01]  /*3e80*/  ISETP.GT.AND P0, PT, R8, 0x9, !P0 ;  /* 0x000000090800780c */ /* 0x000fe20004704270 */
[----:B------:R1:W1:Y:S03]  /*3e90*/  MUFU.TANH R72, R11 ;  /* 0x0000000b00487308 */ /* 0x0002660000002400 */
[----:B------:R-:W-:-:S04]  /*3ea0*/  ISETP.LT.OR P0, PT, R9, 0xa, P0 ;  /* 0x0000000a0900780c */ /* 0x000fc80000701670 */
[----:B------:R-:W-:Y:S01]  /*3eb0*/  FSEL R126, R126, -INF , !P0 ;  /* 0xff8000007e7e7808 */ /* 0x000fe20004000000 */
[----:B------:R1:W1:Y:S01]  /*3ec0*/  MUFU.TANH R140, R23 ;  /* 0x00000017008c7308 */ /* 0x0002620000002400 */
[----:B------:R-:W-:-:S04]  /*3ed0*/  ISETP.NE.AND P0, PT, R53, RZ, PT ;  /* 0x000000ff3500720c */ /* 0x000fc80003f05270 */
[----:B------:R-:W-:-:S03]  /*3ee0*/  ISETP.GT.AND P0, PT, R8, 0x10, !P0 ;  /* 0x000000100800780c */ /* 0x000fc60004704270 */
[----:B------:R1:W1:Y:S01]  /*3ef0*/  MUFU.TANH R75, R22 ;  /* 0x00000016004b7308 */ /* 0x0002620000002400 */
[----:B------:R-:W-:-:S04]  /*3f00*/  ISETP.LT.OR P0, PT, R9, 0x11, P0 ;  /* 0x000000110900780c */ /* 0x000fc80000701670 */
[----:B------:R-:W-:Y:S02]  /*3f10*/  FSEL R94, R94, -INF , !P0 ;  /* 0xff8000005e5e7808 */ /* 0x000fe40004000000 */
[----:B------:R-:W-:Y:S01]  /*3f20*/  ISETP.NE.AND P0, PT, R52, RZ, PT ;  /* 0x000000ff3400720c */ /* 0x000fe20003f05270 */
[----:B------:R1:W1:Y:S03]  /*3f30*/  MUFU.TANH R124, R18 ;  /* 0x00000012007c7308 */ /* 0x0002660000002400 */
[----:B------:R-:W-:-:S04]  /*3f40*/  ISETP.GT.AND P0, PT, R8, 0x11, !P0 ;  /* 0x000000110800780c */ /* 0x000fc80004704270 */
[----:B------:R-:W-:Y:S01]  /*3f50*/  ISETP.LT.OR P0, PT, R9, 0x12, P0 ;  /* 0x000000120900780c */ /* 0x000fe20000701670 */
[----:B------:R1:W1:Y:S03]  /*3f60*/  MUFU.TANH R110, R19 ;  /* 0x00000013006e7308 */ /* 0x0002660000002400 */
[----:B------:R-:W-:Y:S02]  /*3f70*/  FSEL R92, R92, -INF , !P0 ;  /* 0xff8000005c5c7808 */ /* 0x000fe40004000000 */
[----:B------:R-:W-:-:S03]  /*3f80*/  ISETP.NE.AND P0, PT, R45, RZ, PT ;  /* 0x000000ff2d00720c */ /* 0x000fc60003f05270 */
[----:B------:R1:W1:Y:S01]  /*3f90*/  MUFU.TANH R189, R50 ;  /* 0x0000003200bd7308 */ /* 0x0002620000002400 */
[----:B------:R-:W-:-:S04]  /*3fa0*/  ISETP.GT.AND P0, PT, R8, 0x18, !P0 ;  /* 0x000000180800780c */ /* 0x000fc80004704270 */
[----:B------:R-:W-:-:S03]  /*3fb0*/  ISETP.LT.OR P0, PT, R9, 0x19, P0 ;  /* 0x000000190900780c */ /* 0x000fc60000701670 */
[----:B------:R1:W1:Y:S01]  /*3fc0*/  MUFU.TANH R187, R51 ;  /* 0x0000003300bb7308 */ /* 0x0002620000002400 */
[----:B------:R-:W-:Y:S02]  /*3fd0*/  FSEL R90, R90, -INF , !P0 ;  /* 0xff8000005a5a7808 */ /* 0x000fe40004000000 */
[----:B------:R-:W-:-:S04]  /*3fe0*/  ISETP.NE.AND P0, PT, R43, RZ, PT ;  /* 0x000000ff2b00720c */ /* 0x000fc80003f05270 */
[----:B------:R-:W-:Y:S01]  /*3ff0*/  ISETP.GT.AND P0, PT, R8, 0x19, !P0 ;  /* 0x000000190800780c */ /* 0x000fe20004704270 */
[----:B------:R-:W1:Y:S03]  /*4000*/  MUFU.TANH R108, R108 ;  /* 0x0000006c006c7308 */ /* 0x000e660000002400 */
[----:B------:R-:W-:-:S04]  /*4010*/  ISETP.LT.OR P0, PT, R9, 0x1a, P0 ;  /* 0x0000001a0900780c */ /* 0x000fc80000701670 */
[----:B------:R-:W-:Y:S01]  /*4020*/  FSEL R88, R88, -INF , !P0 ;  /* 0xff80000058587808 */ /* 0x000fe20004000000 */
[----:B------:R-:W1:Y:S01]  /*4030*/  MUFU.TANH R74, R74 ;  /* 0x0000004a004a7308 */ /* 0x000e620000002400 */
[----:B------:R-:W-:-:S04]  /*4040*/  ISETP.NE.AND P0, PT, R3, RZ, PT ;  /* 0x000000ff0300720c */ /* 0x000fc80003f05270 */
[----:B------:R-:W-:-:S04]  /*4050*/  ISETP.GT.AND P0, PT, R8, 0x20, !P0 ;  /* 0x000000200800780c */ /* 0x000fc80004704270 */
[----:B------:R-:W-:-:S04]  /*4060*/  ISETP.LT.OR P0, PT, R9, 0x21, P0 ;  /* 0x000000210900780c */ /* 0x000fc80000701670 */
[----:B------:R-:W-:Y:S02]  /*4070*/  FSEL R182, R182, -INF , !P0 ;  /* 0xff800000b6b67808 */ /* 0x000fe40004000000 */
[----:B------:R-:W-:-:S04]  /*4080*/  ISETP.NE.AND P0, PT, R42, RZ, PT ;  /* 0x000000ff2a00720c */ /* 0x000fc80003f05270 */
        /* <DEDUP_REMOVED lines=10> */
[----:B------:R-:W-:Y:S02]  /*4130*/  ISETP.GT.AND P0, PT, R8, 0x29, !P1 ;  /* 0x000000290800780c */ /* 0x000fe40004f04270 */
[----:B------:R-:W5:Y:S02]  /*4140*/  SHFL.IDX PT, R8, R61, 0x3, 0x1c1f ;  /* 0x007c1f003d087f89 */ /* 0x000f6400000e0000 */
[----:B------:R-:W-:-:S04]  /*4150*/  ISETP.LT.OR P0, PT, R9, 0x2a, P0 ;  /* 0x0000002a0900780c */ /* 0x000fc80000701670 */
[----:B------:R-:W-:Y:S02]  /*4160*/  FSEL R177, R177, -INF , !P0 ;  /* 0xff800000b1b17808 */ /* 0x000fe40004000000 */
[----:B------:R-:W-:Y:S01]  /*4170*/  PLOP3.LUT P0, PT, PT, PT, UP1, 0x40, 0x0 ;  /* 0x000000000000781c */ /* 0x000fe20003f0e818 */
[--C-:B-----5:R-:W-:Y:S02]  /*4180*/  IMAD.IADD R77, R77, 0x1, R8.reuse ;  /* 0x000000014d4d7824 */ /* 0x120fe400078e0208 */
[----:B------:R-:W-:-:S03]  /*4190*/  IMAD.IADD R15, R69, 0x1, R8 ;  /* 0x00000001450f7824 */ /* 0x000fc600078e0208 */
[----:B------:R-:W-:-:S07]  /*41a0*/  IMNMX R14, R77, R76, PT ;  /* 0x0000004c4d0e7217 */ /* 0x000fce0003800200 */
        /* <DEDUP_REMOVED lines=13> */
.L_x_401:
[----:B------:R-:W-:-:S04]  /*4280*/  MOV R8, c[0x0][0x32c] ;  /* 0x0000cb0000087a02 */ /* 0x000fc80000000f00 */
[----:B------:R-:W-:-:S13]  /*4290*/  ISETP.NE.AND P0, PT, R8, 0x1, PT ;  /* 0x000000010800780c */ /* 0x000fda0003f05270 */
[----:B------:R-:W-:-:S05]  /*42a0*/  @P0 IMAD.HI.U32 R8, R10, c[0x0][0x330], RZ ;  /* 0x0000cc000a080a27 */ /* 0x000fca00078e00ff */
[----:B------:R-:W-:Y:S02]  /*42b0*/  @P0 SHF.R.U32.HI R10, RZ, c[0x0][0x334], R8 ;  /* 0x0000cd00ff0a0a19 */ /* 0x000fe40000011608 */
.L_x_402:
[----:B------:R-:W-:Y:S05]  /*42c0*/  BSYNC B0 ;  /* 0x0000000000007941 */ /* 0x000fea0003800000 */
.L_x_400:
[----:B------:R-:W-:-:S05]  /*42d0*/  IMAD R10, R10, c[0x0][0x32c], R65 ;  /* 0x0000cb000a0a7a24 */ /* 0x000fca00078e0241 */
[----:B------:R-:W-:Y:S02]  /*42e0*/  IADD3 R9, R10, c[0x0][0x32c], RZ ;  /* 0x0000cb000a097a10 */ /* 0x000fe40007ffe0ff */
[----:B------:R-:W-:Y:S02]  /*42f0*/  IMNMX R15, R15, R10, !PT ;  /* 0x0000000a0f0f7217 */ /* 0x000fe40007800200 */
[----:B------:R-:W-:Y:S02]  /*4300*/  IMNMX R14, R14, R9, PT ;  /* 0x000000090e0e7217 */ /* 0x000fe40003800200 */
.L_x_399:
[----:B-1234-:R-:W-:Y:S01]  /*4310*/  ISETP.NE.AND P0, PT, R68, RZ, PT ;  /* 0x000000ff4400720c */ /* 0x01efe20003f05270 */
[----:B------:R-:W-:Y:S01]  /*4320*/  IMAD.SHL.U32 R214, R4, 0x2, RZ ;  /* 0x0000000204d67824 */ /* 0x000fe200078e00ff */
[----:B------:R-:W-:Y:S01]  /*4330*/  FMNMX.FTZ R9, R44, R40, !PT ;  /* 0x000000282c097209 */ /* 0x000fe20007810000 */
[----:B------:R-:W-:Y:S01]  /*4340*/  ULDC.64 UR4, c[0x0][0x2c8] ;  /* 0x0000b20000047ab9 */ /* 0x000fe20000000a00 */
[----:B------:R-:W-:Y:S01]  /*4350*/  ISETP.GT.AND P0, PT, R15, 0x1, !P0 ;  /* 0x000000010f00780c */ /* 0x000fe20004704270 */
[----:B------:R-:W-:Y:S01]  /*4360*/  IMAD R212, R0, 0x2, R214 ;  /* 0x0000000200d47824 */ /* 0x000fe200078e02d6 */
[----:B------:R-:W-:Y:S01]  /*4370*/  FMNMX.FTZ R9, R38, R9, !PT ;  /* 0x0000000926097209 */ /* 0x000fe20007810000 */
[----:B------:R-:W-:Y:S01]  /*4380*/  LDSM.16.MT88.4 R136, [R214+0x100] ;  /* 0x00010000d688783b */ /* 0x000fe20000004200 */
[----:B------:R-:W-:Y:S01]  /*4390*/  ISETP.LT.OR P0, PT, R14, 0x2, P0 ;  /* 0x000000020e00780c */ /* 0x000fe20000701670 */
[----:B------:R-:W-:Y:S01]  /*43a0*/  UIMAD.WIDE.U32 UR14, UR9, UR4, URZ ;  /* 0x00000004090e72a5 */ /* 0x000fe2000f8e003f */
[----:B------:R-:W-:Y:S01]  /*43b0*/  FMNMX.FTZ R9, R6, R9, !PT ;  /* 0x0000000906097209 */ /* 0x000fe20007810000 */
[----:B------:R-:W-:Y:S01]  /*43c0*/  LDSM.16.MT88.4 R120, [R212+0x100] ;  /* 0x00010000d478783b */ /* 0x000fe20000004200 */
[----:B------:R-:W-:-:S02]  /*43d0*/  FSEL R140, R140, -INF , !P0 ;  /* 0xff8000008c8c7808 */ /* 0x000fc40004000000 */
[----:B------:R-:W-:Y:S01]  /*43e0*/  ISETP.NE.AND P0, PT, R64, RZ, PT ;  /* 0x000000ff4000720c */ /* 0x000fe20003f05270 */
[----:B------:R-:W-:Y:S01]  /*43f0*/  LDSM.16.MT88.4 R104, [R214+0xd00] ;  /* 0x000d0000d668783b */ /* 0x000fe20000004200 */
[----:B------:R-:W-:Y:S01]  /*4400*/  FMNMX.FTZ R9, R36, R9, !PT ;  /* 0x0000000924097209 */ /* 0x000fe20007810000 */
[----:B------:R-:W-:Y:S01]  /*4410*/  @UP2 UMOV UR7, UR15 ;  /* 0x0000000f00072c82 */ /* 0x000fe20008000000 */
[C---:B------:R-:W-:Y:S01]  /*4420*/  ISETP.GT.AND P0, PT, R15.reuse, 0x8, !P0 ;  /* 0x000000080f00780c */ /* 0x040fe20004704270 */
[----:B------:R-:W-:Y:S01]  /*4430*/  LDSM.16.MT88.4 R76, [R214+0x1900] ;  /* 0x00190000d64c783b */ /* 0x000fe20000004200 */
[----:B------:R-:W-:Y:S01]  /*4440*/  FMNMX.FTZ R9, R34, R9, !PT ;  /* 0x0000000922097209 */ /* 0x000fe20007810000 */
[----:B------:R-:W-:Y:S01]  /*4450*/  @UP2 USHF.R.U32.HI UR9, URZ, UR5, UR7 ;  /* 0x000000053f092299 */ /* 0x000fe20008011607 */
[----:B------:R-:W-:Y:S01]  /*4460*/  ISETP.LT.OR P0, PT, R14, 0x9, P0 ;  /* 0x000000090e00780c */ /* 0x000fe20000701670 */
[----:B------:R-:W-:Y:S01]  /*4470*/  LDSM.16.MT88.4 R148, [R214+0x500] ;  /* 0x00050000d694783b */ /* 0x000fe20000004200 */
[----:B------:R-:W-:Y:S01]  /*4480*/  FMNMX.FTZ R9, R32, R9, !PT ;  /* 0x0000000920097209 */ /* 0x000fe20007810000 */
[----:B------:R-:W-:Y:S01]  /*4490*/  UIADD3 UR4, UR8, UR9, URZ ;  /* 0x0000000908047290 */ /* 0x000fe2000fffe03f */
[----:B------:R-:W-:Y:S01]  /*44a0*/  FSEL R124, R124, -INF , !P0 ;  /* 0xff8000007c7c7808 */ /* 0x000fe20004000000 */
[----:B------:R-:W-:Y:S01]  /*44b0*/  LDSM.16.MT88.4 R48, [R212+0x500] ;  /* 0x00050000d430783b */ /* 0x000fe20000004200 */
[----:B------:R-:W-:Y:S01]  /*44c0*/  ISETP.NE.AND P0, PT, R60, RZ, PT ;  /* 0x000000ff3c00720c */ /* 0x000fe20003f05270 */
[----:B------:R-:W-:Y:S01]  /*44d0*/  ULDC UR8, c[0x0][0x328] ;  /* 0x0000ca0000087ab9 */ /* 0x000fe20000000800 */
[----:B------:R-:W-:Y:S01]  /*44e0*/  FMNMX.FTZ R9, R30, R9, !PT ;  /* 0x000000091e097209 */ /* 0x000fe20007810000 */
[----:B------:R-:W-:Y:S01]  /*44f0*/  LDSM.16.MT88.4 R60, [R212+0xd00] ;  /* 0x000d0000d43c783b */ /* 0x000fe20000004200 */
[----:B------:R-:W-:Y:S01]  /*4500*/  ISETP.GT.AND P0, PT, R15, 0x9, !P0 ;  /* 0x000000090f00780c */ /* 0x000fe20004704270 */
[----:B------:R-:W-:Y:S01]  /*4510*/  UIADD3 UR8, UR4, UR8, URZ ;  /* 0x0000000804087290 */ /* 0x000fe2000fffe03f */
[----:B------:R-:W-:Y:S01]  /*4520*/  FMNMX.FTZ R9, R28, R9, !PT ;  /* 0x000000091c097209 */ /* 0x000fe20007810000 */
[----:B------:R-:W-:Y:S01]  /*4530*/  LDSM.16.MT88.4 R20, [R214+0x1500] ;  /* 0x00150000d614783b */ /* 0x000fe20000004200 */
[----:B------:R-:W-:-:S02]  /*4540*/  ISETP.LT.OR P0, PT, R14, 0xa, P0 ;  /* 0x0000000a0e00780c */ /* 0x000fc40000701670 */
[----:B------:R-:W-:Y:S02]  /*4550*/  FMNMX.FTZ R17, R89, R152, !PT ;  /* 0x0000009859117209 */ /* 0x000fe40007810000 */
[----:B------:R-:W-:Y:S02]  /*4560*/  FSEL R110, R110, -INF , !P0 ;  /* 0xff8000006e6e7808 */ /* 0x000fe40004000000 */
[----:B------:R-:W-:Y:S02]  /*4570*/  ISETP.NE.AND P0, PT, R53, RZ, PT ;  /* 0x000000ff3500720c */ /* 0x000fe40003f05270 */
[----:B------:R-:W-:Y:S02]  /*4580*/  FMNMX.FTZ R17, R142, R17, !PT ;  /* 0x000000118e117209 */ /* 0x000fe40007810000 */
[----:B------:R-:W-:Y:S02]  /*4590*/  ISETP.GT.AND P0, PT, R15, 0x10, !P0 ;  /* 0x000000100f00780c */ /* 0x000fe40004704270 */
[----:B------:R-:W-:-:S02]  /*45a0*/  FMNMX.FTZ R17, R126, R17, !PT ;  /* 0x000000117e117209 */ /* 0x000fc40007810000 */
[----:B------:R-:W-:Y:S02]  /*45b0*/  ISETP.LT.OR P0, PT, R14, 0x11, P0 ;  /* 0x000000110e00780c */ /* 0x000fe40000701670 */
[----:B------:R-:W-:Y:S02]  /*45c0*/  FMNMX.FTZ R17, R94, R17, !PT ;  /* 0x000000115e117209 */ /* 0x000fe40007810000 */
[----:B------:R-:W-:Y:S02]  /*45d0*/  FSEL R108, R108, -INF , !P0 ;  /* 0xff8000006c6c7808 */ /* 0x000fe40004000000 */
[----:B------:R-:W-:Y:S02]  /*45e0*/  ISETP.NE.AND P0, PT, R52, RZ, PT ;  /* 0x000000ff3400720c */ /* 0x000fe40003f05270 */
[----:B------:R-:W-:Y:S02]  /*45f0*/  FMNMX.FTZ R17, R92, R17, !PT ;  /* 0x000000115c117209 */ /* 0x000fe40007810000 */
[----:B------:R-:W-:-:S02]  /*4600*/  ISETP.GT.AND P0, PT, R15, 0x11, !P0 ;  /* 0x000000110f00780c */ /* 0x000fc40004704270 */
[----:B------:R-:W-:Y:S02]  /*4610*/  FMNMX.FTZ R17, R90, R17, !PT ;  /* 0x000000115a117209 */ /* 0x000fe40007810000 */
[----:B------:R-:W-:Y:S02]  /*4620*/  ISETP.LT.OR P0, PT, R14, 0x12, P0 ;  /* 0x000000120e00780c */ /* 0x000fe40000701670 */
[----:B------:R-:W-:Y:S02]  /*4630*/  FMNMX.FTZ R17, R88, R17, !PT ;  /* 0x0000001158117209 */ /* 0x000fe40007810000 */
[----:B------:R-:W-:Y:S02]  /*4640*/  FSEL R74, R74, -INF , !P0 ;  /* 0xff8000004a4a7808 */ /* 0x000fe40004000000 */
[----:B------:R-:W-:Y:S02]  /*4650*/  ISETP.NE.AND P0, PT, R45, RZ, PT ;  /* 0x000000ff2d00720c */ /* 0x000fe40003f05270 */
[----:B------:R-:W-:-:S02]  /*4660*/  FMNMX.FTZ R0, R182, R17, !PT ;  /* 0x00000011b6007209 */ /* 0x000fc40007810000 */
[----:B------:R-:W-:Y:S02]  /*4670*/  ISETP.GT.AND P0, PT, R15, 0x18, !P0 ;  /* 0x000000180f00780c */ /* 0x000fe40004704270 */
[----:B------:R-:W-:Y:S02]  /*4680*/  FMNMX.FTZ R19, R179, R0, !PT ;  /* 0x00000000b3137209 */ /* 0x000fe40007810000 */
[----:B------:R-:W-:Y:S02]  /*4690*/  ISETP.LT.OR P0, PT, R14, 0x19, P0 ;  /* 0x000000190e00780c */ /* 0x000fe40000701670 */
[----:B------:R-:W-:Y:S02]  /*46a0*/  FMNMX.FTZ R0, R178, R19, !PT ;  /* 0x00000013b2007209 */ /* 0x000fe40007810000 */
[----:B------:R-:W-:Y:S02]  /*46b0*/  FSEL R73, R73, -INF , !P0 ;  /* 0xff80000049497808 */ /* 0x000fe40004000000 */
[----:B------:R-:W-:-:S02]  /*46c0*/  ISETP.NE.AND P0, PT, R43, RZ, PT ;  /* 0x000000ff2b00720c */ /* 0x000fc40003f05270 */
[C---:B------:R-:W-:Y:S02]  /*46d0*/  ISETP.GT.AND P2, PT, R15.reuse, 0x28, !P2 ;  /* 0x000000280f00780c */ /* 0x040fe40005744270 */
[C---:B------:R-:W-:Y:S02]  /*46e0*/  ISETP.GT.AND P0, PT, R15.reuse, 0x19, !P0 ;  /* 0x000000190f00780c */ /* 0x040fe40004704270 */
[----:B------:R-:W-:Y:S02]  /*46f0*/  ISETP.GT.AND P1, PT, R15, 0x29, !P1 ;  /* 0x000000290f00780c */ /* 0x000fe40004f24270 */
[----:B------:R-:W-:Y:S02]  /*4700*/  ISETP.LT.OR P0, PT, R14, 0x1a, P0 ;  /* 0x0000001a0e00780c */ /* 0x000fe40000701670 */
[----:B------:R-:W-:Y:S02]  /*4710*/  FMNMX.FTZ R0, R177, R0, !PT ;  /* 0x00000000b1007209 */ /* 0x000fe40007810000 */
[----:B------:R-:W-:-:S02]  /*4720*/  FSEL R72, R72, -INF , !P0 ;  /* 0xff80000048487808 */ /* 0x000fc40004000000 */
[----:B------:R-:W-:Y:S02]  /*4730*/  ISETP.NE.AND P0, PT, R3, RZ, PT ;  /* 0x000000ff0300720c */ /* 0x000fe40003f05270 */
[C---:B------:R-:W-:Y:S02]  /*4740*/  ISETP.LT.OR P2, PT, R14.reuse, 0x29, P2 ;  /* 0x000000290e00780c */ /* 0x040fe40001741670 */
[----:B------:R-:W-:Y:S02]  /*4750*/  ISETP.GT.AND P0, PT, R15, 0x20, !P0 ;  /* 0x000000200f00780c */ /* 0x000fe40004704270 */
[C---:B------:R-:W-:Y:S02]  /*4760*/  ISETP.LT.OR P1, PT, R14.reuse, 0x2a, P1 ;  /* 0x0000002a0e00780c */ /* 0x040fe40000f21670 */
[----:B------:R-:W-:Y:S02]  /*4770*/  ISETP.LT.OR P0, PT, R14, 0x21, P0 ;  /* 0x000000210e00780c */ /* 0x000fe40000701670 */
[----:B------:R-:W-:-:S02]  /*4780*/  FSEL R189, R189, -INF , !P2 ;  /* 0xff800000bdbd7808 */ /* 0x000fc40005000000 */
[----:B------:R-:W-:Y:S02]  /*4790*/  FSEL R180, R180, -INF , !P0 ;  /* 0xff800000b4b47808 */ /* 0x000fe40004000000 */
[----:B------:R-:W-:Y:S02]  /*47a0*/  ISETP.NE.AND P0, PT, R2, RZ, PT ;  /* 0x000000ff0200720c */ /* 0x000fe40003f05270 */
[----:B------:R-:W-:Y:S02]  /*47b0*/  FMNMX.FTZ R2, R41, R39, !PT ;  /* 0x0000002729027209 */ /* 0x000fe40007810000 */
[----:B------:R-:W-:Y:S02]  /*47c0*/  ISETP.GT.AND P0, PT, R15, RZ, !P0 ;  /* 0x000000ff0f00720c */ /* 0x000fe40004704270 */
[----:B------:R-:W-:Y:S02]  /*47d0*/  FMNMX.FTZ R2, R7, R2, !PT ;  /* 0x0000000207027209 */ /* 0x000fe40007810000 */
[----:B------:R-:W-:-:S02]  /*47e0*/  ISETP.LT.OR P0, PT, R14, 0x1, P0 ;  /* 0x000000010e00780c */ /* 0x000fc40000701670 */
[----:B------:R-:W-:Y:S02]  /*47f0*/  FMNMX.FTZ R2, R5, R2, !PT ;  /* 0x0000000205027209 */ /* 0x000fe40007810000 */
[----:B------:R-:W-:Y:S02]  /*4800*/  FSEL R75, R75, -INF , !P0 ;  /* 0xff8000004b4b7808 */ /* 0x000fe40004000000 */
[----:B------:R-:W-:Y:S02]  /*4810*/  FMNMX.FTZ R2, R37, R2, !PT ;  /* 0x0000000225027209 */ /* 0x000fe40007810000 */
[----:B------:R-:W-:Y:S02]  /*4820*/  FMNMX.FTZ R17, R75, R140, !PT ;  /* 0x0000008c4b117209 */ /* 0x000fe40007810000 */
[----:B------:R-:W-:Y:S02]  /*4830*/  FMNMX.FTZ R2, R35, R2, !PT ;  /* 0x0000000223027209 */ /* 0x000fe40007810000 */
[----:B------:R-:W-:-:S02]  /*4840*/  FMNMX.FTZ R17, R124, R17, !PT ;  /* 0x000000117c117209 */ /* 0x000fc40007810000 */
[----:B------:R-:W-:Y:S02]  /*4850*/  FMNMX.FTZ R2, R33, R2, !PT ;  /* 0x0000000221027209 */ /* 0x000fe40007810000 */
[----:B------:R-:W-:Y:S02]  /*4860*/  FMNMX.FTZ R17, R110, R17, !PT ;  /* 0x000000116e117209 */ /* 0x000fe40007810000 */
[----:B------:R-:W-:Y:S02]  /*4870*/  FMNMX.FTZ R2, R31, R2, !PT ;  /* 0x000000021f027209 */ /* 0x000fe40007810000 */
[----:B------:R-:W-:Y:S02]  /*4880*/  FMNMX.FTZ R19, R108, R17, !PT ;  /* 0x000000116c137209 */ /* 0x000fe40007810000 */
[----:B------:R-:W-:Y:S01]  /*4890*/  FMNMX.FTZ R2, R29, R2, !PT ;  /* 0x000000021d027209 */ /* 0x000fe20007810000 */
[----:B------:R-:W1:Y:S01]  /*48a0*/  SHFL.BFLY PT, R17, R0, 0x2, 0x1f ;  /* 0x0c401f0000117f89 */ /* 0x000e6200000e0000 */
[----:B------:R-:W-:-:S02]  /*48b0*/  FMNMX.FTZ R16, R74, R19, !PT ;  /* 0x000000134a107209 */ /* 0x000fc40007810000 */
[----:B------:R-:W-:Y:S02]  /*48c0*/  FMNMX.FTZ R3, R27, R2, !PT ;  /* 0x000000021b037209 */ /* 0x000fe40007810000 */
[----:B------:R-:W-:Y:S02]  /*48d0*/  FSEL R187, R187, -INF , !P1 ;  /* 0xff800000bbbb7808 */ /* 0x000fe40004800000 */
[----:B------:R-:W-:Y:S02]  /*48e0*/  FMNMX.FTZ R2, R26, R3, !PT ;  /* 0x000000031a027209 */ /* 0x000fe40007810000 */
[----:B------:R-:W-:Y:S02]  /*48f0*/  IADD3 R238, R154, -0x2, RZ ;  /* 0xfffffffe9aee7810 */ /* 0x000fe40007ffe0ff */
[----:B------:R-:W-:-:S05]  /*4900*/  FMNMX.FTZ R11, R25, R2, !PT ;  /* 0x00000002190b7209 */ /* 0x000fca0007810000 */
[----:B------:R-:W2:Y:S01]  /*4910*/  SHFL.BFLY PT, R2, R11, 0x2, 0x1f ;  /* 0x0c401f000b027f89 */ /* 0x000ea200000e0000 */
[----:B-1----:R-:W-:-:S05]  /*4920*/  FMNMX.FTZ R0, R0, R17, !PT ;  /* 0x0000001100007209 */ /* 0x002fca0007810000 */
[----:B------:R-:W1:Y:S01]  /*4930*/  SHFL.BFLY PT, R59, R0, 0x1, 0x1f ;  /* 0x0c201f00003b7f89 */ /* 0x000e6200000e0000 */
[----:B--2---:R-:W-:-:S05]  /*4940*/  FMNMX.FTZ R2, R11, R2, !PT ;  /* 0x000000020b027209 */ /* 0x004fca0007810000 */
[----:B------:R-:W2:Y:S01]  /*4950*/  SHFL.BFLY PT, R3, R2, 0x1, 0x1f ;  /* 0x0c201f0002037f89 */ /* 0x000ea200000e0000 */
[----:B-1----:R-:W-:-:S05]  /*4960*/  FMNMX.FTZ R0, R0, R59, !PT ;  /* 0x0000003b00007209 */ /* 0x002fca0007810000 */
[----:B------:R-:W-:Y:S01]  /*4970*/  FMUL.FTZ R201, R0, c[0x0][0x2d0] ;  /* 0x0000b40000c97a20 */ /* 0x000fe20000410000 */
[----:B--2---:R-:W-:Y:S02]  /*4980*/  FMNMX.FTZ R3, R2, R3, !PT ;  /* 0x0000000302037209 */ /* 0x004fe40007810000 */
[----:B------:R-:W-:Y:S02]  /*4990*/  FMNMX.FTZ R2, R24, R9, !PT ;  /* 0x0000000918027209 */ /* 0x000fe40007810000 */
[C---:B------:R-:W-:Y:S01]  /*49a0*/  FSETP.NEU.FTZ.AND P0, PT, R3.reuse, -INF , PT ;  /* 0xff8000000300780b */ /* 0x040fe20003f1d000 */
[----:B------:R-:W-:Y:S01]  /*49b0*/  FMUL.FTZ R12, R3, c[0x0][0x2d0] ;  /* 0x0000b400030c7a20 */ /* 0x000fe20000410000 */
[----:B------:R-:W-:-:S04]  /*49c0*/  FMNMX.FTZ R9, R57, R2, !PT ;  /* 0x0000000239097209 */ /* 0x000fc80007810000 */
[----:B------:R-:W-:Y:S02]  /*49d0*/  FMNMX.FTZ R8, R56, R9, !PT ;  /* 0x0000000938087209 */ /* 0x000fe40007810000 */
[----:B------:R-:W-:-:S03]  /*49e0*/  FSEL R12, R12, RZ, P0 ;  /* 0x000000ff0c0c7208 */ /* 0x000fc60000000000 */
[----:B------:R-:W1:Y:S02]  /*49f0*/  SHFL.BFLY PT, R9, R8, 0x2, 0x1f ;  /* 0x0c401f0008097f89 */ /* 0x000e6400000e0000 */
[--C-:B------:R-:W-:Y:S02]  /*4a00*/  FFMA.FTZ R168, R41, c[0x0][0x2d0], -R12.reuse ;  /* 0x0000b40029a87a23 */ /* 0x100fe4000001080c */
[--C-:B------:R-:W-:Y:S02]  /*4a10*/  FFMA.FTZ R165, R39, c[0x0][0x2d0], -R12.reuse ;  /* 0x0000b40027a57a23 */ /* 0x100fe4000001080c */
[--C-:B------:R-:W-:Y:S02]  /*4a20*/  FFMA.FTZ R164, R7, c[0x0][0x2d0], -R12.reuse ;  /* 0x0000b40007a47a23 */ /* 0x100fe4000001080c */
[--C-:B------:R-:W-:Y:S01]  /*4a30*/  FFMA.FTZ R161, R5, c[0x0][0x2d0], -R12.reuse ;  /* 0x0000b40005a17a23 */ /* 0x100fe2000001080c */
[----:B------:R-:W-:Y:S01]  /*4a40*/  MUFU.EX2 R168, R168 ;  /* 0x000000a800a87308 */ /* 0x000fe20000000800 */
[----:B------:R-:W-:-:S02]  /*4a50*/  FFMA.FTZ R162, R37, c[0x0][0x2d0], -R12 ;  /* 0x0000b40025a27a23 */ /* 0x000fc4000001080c */
[--C-:B------:R-:W-:Y:S02]  /*4a60*/  FFMA.FTZ R159, R35, c[0x0][0x2d0], -R12.reuse ;  /* 0x0000b400239f7a23 */ /* 0x100fe4000001080c */
[--C-:B------:R-:W-:Y:S02]  /*4a70*/  FFMA.FTZ R158, R33, c[0x0][0x2d0], -R12.reuse ;  /* 0x0000b400219e7a23 */ /* 0x100fe4000001080c */
[--C-:B------:R-:W-:Y:S01]  /*4a80*/  FFMA.FTZ R155, R31, c[0x0][0x2d0], -R12.reuse ;  /* 0x0000b4001f9b7a23 */ /* 0x100fe2000001080c */
[----:B------:R-:W2:Y:S01]  /*4a90*/  MUFU.EX2 R165, R165 ;  /* 0x000000a500a57308 */ /* 0x000ea20000000800 */
[--C-:B------:R-:W-:Y:S02]  /*4aa0*/  FFMA.FTZ R169, R29, c[0x0][0x2d0], -R12.reuse ;  /* 0x0000b4001da97a23 */ /* 0x100fe4000001080c */
[--C-:B------:R-:W-:Y:S02]  /*4ab0*/  FFMA.FTZ R172, R27, c[0x0][0x2d0], -R12.reuse ;  /* 0x0000b4001bac7a23 */ /* 0x100fe4000001080c */
[--C-:B------:R-:W-:Y:S01]  /*4ac0*/  FFMA.FTZ R171, R26, c[0x0][0x2d0], -R12.reuse ;  /* 0x0000b4001aab7a23 */ /* 0x100fe2000001080c */
[----:B-1----:R-:W-:Y:S01]  /*4ad0*/  FMNMX.FTZ R9, R8, R9, !PT ;  /* 0x0000000908097209 */ /* 0x002fe20007810000 */
[----:B------:R-:W-:Y:S01]  /*4ae0*/  FFMA.FTZ R234, R25, c[0x0][0x2d0], -R12 ;  /* 0x0000b40019ea7a23 */ /* 0x000fe2000001080c */
[----:B------:R-:W-:Y:S03]  /*4af0*/  MUFU.EX2 R164, R164 ;  /* 0x000000a400a47308 */ /* 0x000fe60000000800 */
[----:B------:R-:W1:Y:S01]  /*4b00*/  SHFL.BFLY PT, R2, R9, 0x1, 0x1f ;  /* 0x0c201f0009027f89 */ /* 0x000e6200000e0000 */
[----:B--2---:R-:W-:-:S04]  /*4b10*/  F2FP.BF16.PACK_AB R96, R165, R168 ;  /* 0x000000a8a560723e */ /* 0x004fc800000010ff */
[----:B------:R-:W2:Y:S01]  /*4b20*/  MUFU.EX2 R161, R161 ;  /* 0x000000a100a17308 */ /* 0x000ea20000000800 */
[----:B------:R-:W-:-:S07]  /*4b30*/  FADD.FTZ R165, R168, R165 ;  /* 0x000000a5a8a57221 */ /* 0x000fce0000010000 */
[----:B------:R-:W-:Y:S01]  /*4b40*/  MUFU.EX2 R162, R162 ;  /* 0x000000a200a27308 */ /* 0x000fe20000000800 */
[----:B--2---:R-:W-:-:S07]  /*4b50*/  F2FP.BF16.PACK_AB R98, R161, R164 ;  /* 0x000000a4a162723e */ /* 0x004fce00000010ff */
[----:B------:R-:W2:Y:S01]  /*4b60*/  MUFU.EX2 R159, R159 ;  /* 0x0000009f009f7308 */ /* 0x000ea20000000800 */
[----:B------:R-:W-:Y:S01]  /*4b70*/  FADD.FTZ R164, R164, R165 ;  /* 0x000000a5a4a47221 */ /* 0x000fe20000010000 */
[----:B-1----:R-:W-:-:S03]  /*4b80*/  FMNMX.FTZ R2, R9, R2, !PT ;  /* 0x0000000209027209 */ /* 0x002fc60007810000 */
[----:B------:R-:W-:Y:S01]  /*4b90*/  FADD.FTZ R161, R161, R164 ;  /* 0x000000a4a1a17221 */ /* 0x000fe20000010000 */
[C---:B------:R-:W-:Y:S01]  /*4ba0*/  FSETP.NEU.FTZ.AND P0, PT, R2.reuse, -INF , PT ;  /* 0xff8000000200780b */ /* 0x040fe20003f1d000 */
[----:B------:R-:W-:Y:S01]  /*4bb0*/  FMUL.FTZ R13, R2, c[0x0][0x2d0] ;  /* 0x0000b400020d7a20 */ /* 0x000fe20000410000 */
[----:B------:R-:W-:Y:S04]  /*4bc0*/  MUFU.EX2 R158, R158 ;  /* 0x0000009e009e7308 */ /* 0x000fe80000000800 */
[----:B------:R-:W-:Y:S02]  /*4bd0*/  FSEL R13, R13, RZ, P0 ;  /* 0x000000ff0d0d7208 */ /* 0x000fe40000000000 */
[----:B------:R-:W-:Y:S02]  /*4be0*/  ISETP.NE.AND P0, PT, R42, RZ, PT ;  /* 0x000000ff2a00720c */ /* 0x000fe40003f05270 */
[----:B------:R-:W1:Y:S01]  /*4bf0*/  MUFU.EX2 R155, R155 ;  /* 0x0000009b009b7308 */ /* 0x000e620000000800 */
[--C-:B------:R-:W-:Y:S01]  /*4c00*/  FFMA.FTZ R163, R6, c[0x0][0x2d0], -R13.reuse ;  /* 0x0000b40006a37a23 */ /* 0x100fe2000001080d */
[----:B------:R-:W-:Y:S01]  /*4c10*/  ISETP.GT.AND P0, PT, R15, 0x21, !P0 ;  /* 0x000000210f00780c */ /* 0x000fe20004704270 */
[----:B------:R-:W-:Y:S01]  /*4c20*/  LDSM.16.MT88.4 R4, [R212+0x1900] ;  /* 0x00190000d404783b */ /* 0x000fe20000004200 */
[----:B------:R-:W-:Y:S01]  /*4c30*/  FMNMX.FTZ R15, R73, R16, !PT ;  /* 0x00000010490f7209 */ /* 0x000fe20007810000 */
[--C-:B------:R-:W-:Y:S01]  /*4c40*/  FFMA.FTZ R170, R44, c[0x0][0x2d0], -R13.reuse ;  /* 0x0000b4002caa7a23 */ /* 0x100fe2000001080d */
[----:B------:R-:W-:Y:S01]  /*4c50*/  ISETP.LT.OR P0, PT, R14, 0x22, P0 ;  /* 0x000000220e00780c */ /* 0x000fe20000701670 */
[--C-:B------:R-:W-:Y:S01]  /*4c60*/  FFMA.FTZ R167, R40, c[0x0][0x2d0], -R13.reuse ;  /* 0x0000b40028a77a23 */ /* 0x100fe2000001080d */
[----:B------:R-:W-:Y:S01]  /*4c70*/  FMNMX.FTZ R15, R72, R15, !PT ;  /* 0x0000000f480f7209 */ /* 0x000fe20007810000 */
[--C-:B------:R-:W-:Y:S01]  /*4c80*/  FFMA.FTZ R166, R38, c[0x0][0x2d0], -R13.reuse ;  /* 0x0000b40026a67a23 */ /* 0x100fe2000001080d */
[----:B------:R-:W-:Y:S01]  /*4c90*/  FSEL R190, R190, -INF , !P0 ;  /* 0xff800000bebe7808 */ /* 0x000fe20004000000 */
[----:B------:R-:W-:Y:S01]  /*4ca0*/  MUFU.EX2 R170, R170 ;  /* 0x000000aa00aa7308 */ /* 0x000fe20000000800 */
[----:B------:R-:W-:Y:S01]  /*4cb0*/  FMNMX.FTZ R15, R180, R15, !PT ;  /* 0x0000000fb40f7209 */ /* 0x000fe20007810000 */
[--C-:B------:R-:W-:Y:S01]  /*4cc0*/  FFMA.FTZ R160, R36, c[0x0][0x2d0], -R13.reuse ;  /* 0x0000b40024a07a23 */ /* 0x100fe2000001080d */
[----:B------:R-:W-:Y:S01]  /*4cd0*/  LDSM.16.MT88.4 R44, [R214+0x1100] ;  /* 0x00110000d62c783b */ /* 0x000fe20000004200 */
[--C-:B------:R-:W-:Y:S01]  /*4ce0*/  FFMA.FTZ R157, R34, c[0x0][0x2d0], -R13.reuse ;  /* 0x0000b400229d7a23 */ /* 0x100fe2000001080d */
[----:B------:R-:W-:Y:S01]  /*4cf0*/  FMNMX.FTZ R12, R190, R15, !PT ;  /* 0x0000000fbe0c7209 */ /* 0x000fe20007810000 */
[--C-:B------:R-:W-:Y:S01]  /*4d00*/  FFMA.FTZ R156, R32, c[0x0][0x2d0], -R13.reuse ;  /* 0x0000b400209c7a23 */ /* 0x100fe2000001080d */
[----:B------:R-:W-:Y:S01]  /*4d10*/  LDSM.16.MT88.4 R40, [R212+0x1100] ;  /* 0x00110000d428783b */ /* 0x000fe20000004200 */
[----:B------:R-:W3:Y:S01]  /*4d20*/  MUFU.EX2 R167, R167 ;  /* 0x000000a700a77308 */ /* 0x000ee20000000800 */
[----:B------:R-:W-:Y:S01]  /*4d30*/  FMNMX.FTZ R12, R189, R12, !PT ;  /* 0x0000000cbd0c7209 */ /* 0x000fe20007810000 */
[--C-:B------:R-:W-:Y:S01]  /*4d40*/  FFMA.FTZ R153, R30, c[0x0][0x2d0], -R13.reuse ;  /* 0x0000b4001e997a23 */ /* 0x100fe2000001080d */
[----:B------:R-:W-:Y:S01]  /*4d50*/  LDSM.16.MT88.4 R36, [R214+0x1d00] ;  /* 0x001d0000d624783b */ /* 0x000fe20000004200 */
[----:B------:R-:W-:Y:S01]  /*4d60*/  FSETP.NEU.FTZ.AND P0, PT, R0, -INF , PT ;  /* 0xff8000000000780b */ /* 0x000fe20003f1d000 */
[--C-:B------:R-:W-:Y:S01]  /*4d70*/  FFMA.FTZ R173, R28, c[0x0][0x2d0], -R13.reuse ;  /* 0x0000b4001cad7a23 */ /* 0x100fe2000001080d */
[----:B------:R-:W-:Y:S01]  /*4d80*/  FMNMX.FTZ R91, R187, R12, !PT ;  /* 0x0000000cbb5b7209 */ /* 0x000fe20007810000 */
[----:B------:R-:W-:Y:S01]  /*4d90*/  LDSM.16.MT88.4 R32, [R212+0x1d00] ;  /* 0x001d0000d420783b */ /* 0x000fe20000004200 */
[----:B------:R-:W-:Y:S01]  /*4da0*/  MUFU.EX2 R166, R166 ;  /* 0x000000a600a67308 */ /* 0x000fe20000000800 */
[----:B------:R-:W-:Y:S01]  /*4db0*/  FSEL R201, R201, RZ, P0 ;  /* 0x000000ffc9c97208 */ /* 0x000fe20000000000 */
[--C-:B------:R-:W-:Y:S01]  /*4dc0*/  FFMA.FTZ R174, R24, c[0x0][0x2d0], -R13.reuse ;  /* 0x0000b40018ae7a23 */ /* 0x100fe2000001080d */
[----:B------:R-:W4:Y:S01]  /*4dd0*/  SHFL.BFLY PT, R58, R91, 0x2, 0x1f ;  /* 0x0c401f005b3a7f89 */ /* 0x000f2200000e0000 */
[----:B--2---:R-:W-:Y:S01]  /*4de0*/  F2FP.BF16.PACK_AB R8, R159, R162 ;  /* 0x000000a29f08723e */ /* 0x004fe200000010ff */
[----:B------:R-:W-:Y:S01]  /*4df0*/  FFMA.FTZ R175, R57, c[0x0][0x2d0], -R13 ;  /* 0x0000b40039af7a23 */ /* 0x000fe2000001080d */
[----:B-1----:R-:W-:Y:S01]  /*4e00*/  F2FP.BF16.PACK_AB R10, R155, R158 ;  /* 0x0000009e9b0a723e */ /* 0x002fe200000010ff */
[----:B------:R-:W-:Y:S01]  /*4e10*/  FFMA.FTZ R184, R152, c[0x0][0x2d0], -R201 ;  /* 0x0000b40098b87a23 */ /* 0x000fe200000108c9 */
[----:B------:R-:W1:Y:S01]  /*4e20*/  MUFU.EX2 R163, R163 ;  /* 0x000000a300a37308 */ /* 0x000e620000000800 */
[----:B---3--:R-:W-:Y:S01]  /*4e30*/  F2FP.BF16.PACK_AB R97, R167, R170 ;  /* 0x000000aaa761723e */ /* 0x008fe200000010ff */
[----:B------:R-:W-:Y:S01]  /*4e40*/  FFMA.FTZ R176, R56, c[0x0][0x2d0], -R13 ;  /* 0x0000b40038b07a23 */ /* 0x000fe2000001080d */
[----:B------:R-:W-:Y:S01]  /*4e50*/  LDSM.16.MT88.4 R28, [R214+0x900] ;  /* 0x00090000d61c783b */ /* 0x000fe20000004200 */
[----:B------:R-:W-:-:S02]  /*4e60*/  FFMA.FTZ R181, R89, c[0x0][0x2d0], -R201 ;  /* 0x0000b40059b57a23 */ /* 0x000fc400000108c9 */
[--C-:B------:R-:W-:Y:S01]  /*4e70*/  FFMA.FTZ R183, R142, c[0x0][0x2d0], -R201.reuse ;  /* 0x0000b4008eb77a23 */ /* 0x100fe200000108c9 */
[----:B------:R-:W-:Y:S01]  /*4e80*/  LDSM.16.MT88.4 R24, [R212+0x900] ;  /* 0x00090000d418783b */ /* 0x000fe20000004200 */
[----:B------:R-:W-:Y:S01]  /*4e90*/  MUFU.EX2 R160, R160 ;  /* 0x000000a000a07308 */ /* 0x000fe20000000800 */
[--C-:B------:R-:W-:Y:S02]  /*4ea0*/  FFMA.FTZ R193, R94, c[0x0][0x2d0], -R201.reuse ;  /* 0x0000b4005ec17a23 */ /* 0x100fe400000108c9 */
[----:B------:R-:W-:Y:S01]  /*4eb0*/  LDSM.16.MT88.4 R16, [R212+0x1500] ;  /* 0x00150000d410783b */ /* 0x000fe20000004200 */
[--C-:B------:R-:W-:Y:S02]  /*4ec0*/  FFMA.FTZ R196, R92, c[0x0][0x2d0], -R201.reuse ;  /* 0x0000b4005cc47a23 */ /* 0x100fe400000108c9 */
[--C-:B------:R-:W-:Y:S01]  /*4ed0*/  FFMA.FTZ R195, R90, c[0x0][0x2d0], -R201.reuse ;  /* 0x0000b4005ac37a23 */ /* 0x100fe200000108c9 */
[----:B------:R-:W-:Y:S01]  /*4ee0*/  LDSM.16.MT88.4 R12, [R214+0x2100] ;  /* 0x00210000d60c783b */ /* 0x000fe20000004200 */
[----:B-1----:R-:W-:Y:S01]  /*4ef0*/  F2FP.BF16.PACK_AB R99, R163, R166 ;  /* 0x000000a6a363723e */ /* 0x002fe200000010ff */
[----:B------:R-:W1:Y:S01]  /*4f00*/  MUFU.EX2 R157, R157 ;  /* 0x0000009d009d7308 */ /* 0x000e620000000800 */
[----:B------:R-:W-:Y:S01]  /*4f10*/  FFMA.FTZ R194, R88, c[0x0][0x2d0], -R201 ;  /* 0x0000b40058c27a23 */ /* 0x000fe200000108c9 */
[----:B----4-:R-:W-:Y:S01]  /*4f20*/  FMNMX.FTZ R91, R91, R58, !PT ;  /* 0x0000003a5b5b7209 */ /* 0x010fe20007810000 */
[----:B------:R-:W-:-:S02]  /*4f30*/  FADD.FTZ R167, R170, R167 ;  /* 0x000000a7aaa77221 */ /* 0x000fc40000010000 */
[----:B------:R-:W-:Y:S01]  /*4f40*/  FADD.FTZ R162, R162, R161 ;  /* 0x000000a1a2a27221 */ /* 0x000fe20000010000 */
[C---:B------:R-:W-:Y:S01]  /*4f50*/  HMMA.16816.F32.BF16 R144, R96.reuse, R136, RZ ;  /* 0x000000886090723c */ /* 0x040fe200000418ff */
[----:B------:R-:W2:Y:S01]  /*4f60*/  SHFL.BFLY PT, R186, R91, 0x1, 0x1f ;  /* 0x0c201f005bba7f89 */ /* 0x000ea200000e0000 */
[----:B------:R-:W-:Y:S01]  /*4f70*/  MUFU.EX2 R156, R156 ;  /* 0x0000009c009c7308 */ /* 0x000fe20000000800 */
[----:B------:R-:W-:Y:S02]  /*4f80*/  FADD.FTZ R166, R166, R167 ;  /* 0x000000a7a6a67221 */ /* 0x000fe40000010000 */
[----:B------:R-:W-:Y:S02]  /*4f90*/  FADD.FTZ R159, R159, R162 ;  /* 0x000000a29f9f7221 */ /* 0x000fe40000010000 */
[----:B------:R-:W-:Y:S01]  /*4fa0*/  FADD.FTZ R163, R163, R166 ;  /* 0x000000a6a3a37221 */ /* 0x000fe20000010000 */
[----:B------:R-:W-:Y:S01]  /*4fb0*/  HMMA.16816.F32.BF16 R128, R96, R120, RZ ;  /* 0x000000786080723c */ /* 0x000fe200000418ff */
[----:B------:R-:W-:Y:S01]  /*4fc0*/  FADD.FTZ R158, R158, R159 ;  /* 0x0000009f9e9e7221 */ /* 0x000fe20000010000 */
[----:B------:R-:W3:Y:S01]  /*4fd0*/  MUFU.EX2 R153, R153 ;  /* 0x0000009900997308 */ /* 0x000ee20000000800 */
[----:B-1----:R-:W-:Y:S01]  /*4fe0*/  F2FP.BF16.PACK_AB R9, R157, R160 ;  /* 0x000000a09d09723e */ /* 0x002fe200000010ff */
[----:B------:R-:W-:-:S02]  /*4ff0*/  FADD.FTZ R160, R160, R163 ;  /* 0x000000a3a0a07221 */ /* 0x000fc40000010000 */
[----:B------:R-:W-:Y:S02]  /*5000*/  FADD.FTZ R158, R155, R158 ;  /* 0x0000009e9b9e7221 */ /* 0x000fe40000010000 */
[C---:B------:R-:W-:Y:S01]  /*5010*/  HMMA.16816.F32.BF16 R112, R96.reuse, R104, RZ ;  /* 0x000000686070723c */ /* 0x040fe200000418ff */
[----:B------:R-:W-:Y:S01]  /*5020*/  FADD.FTZ R157, R157, R160 ;  /* 0x000000a09d9d7221 */ /* 0x000fe20000010000 */
[----:B------:R-:W-:Y:S06]  /*5030*/  MUFU.EX2 R181, R181 ;  /* 0x000000b500b57308 */ /* 0x000fec0000000800 */
[----:B------:R-:W-:Y:S01]  /*5040*/  HMMA.16816.F32.BF16 R52, R96, R60, RZ ;  /* 0x0000003c6034723c */ /* 0x000fe200000418ff */
[----:B--2---:R-:W-:Y:S01]  /*5050*/  FMNMX.FTZ R152, R91, R186, !PT ;  /* 0x000000ba5b987209 */ /* 0x004fe20007810000 */
[----:B------:R-:W-:Y:S01]  /*5060*/  FFMA.FTZ R186, R126, c[0x0][0x2d0], -R201 ;  /* 0x0000b4007eba7a23 */ /* 0x000fe200000108c9 */
[----:B---3--:R-:W-:Y:S01]  /*5070*/  F2FP.BF16.PACK_AB R11, R153, R156 ;  /* 0x0000009c990b723e */ /* 0x008fe200000010ff */
[----:B------:R-:W1:Y:S01]  /*5080*/  MUFU.EX2 R184, R184 ;  /* 0x000000b800b87308 */ /* 0x000e620000000800 */
[C---:B------:R-:W-:Y:S01]  /*5090*/  FSETP.NEU.FTZ.AND P0, PT, R152.reuse, -INF , PT ;  /* 0xff8000009800780b */ /* 0x040fe20003f1d000 */
[----:B------:R-:W-:-:S02]  /*50a0*/  FMUL.FTZ R203, R152, c[0x0][0x2d0] ;  /* 0x0000b40098cb7a20 */ /* 0x000fc40000410000 */
[C---:B------:R-:W-:Y:S01]  /*50b0*/  HMMA.16816.F32.BF16 R68, R96.reuse, R76, RZ ;  /* 0x0000004c6044723c */ /* 0x040fe200000418ff */
[----:B------:R-:W-:Y:S02]  /*50c0*/  FADD.FTZ R156, R156, R157 ;  /* 0x0000009d9c9c7221 */ /* 0x000fe40000010000 */
[----:B------:R-:W-:Y:S01]  /*50d0*/  FSEL R203, R203, RZ, P0 ;  /* 0x000000ffcbcb7208 */ /* 0x000fe20000000000 */
[----:B------:R-:W-:Y:S01]  /*50e0*/  MUFU.EX2 R183, R183 ;  /* 0x000000b700b77308 */ /* 0x000fe20000000800 */
[----:B------:R-:W-:Y:S01]  /*50f0*/  FADD.FTZ R156, R153, R156 ;  /* 0x0000009c999c7221 */ /* 0x000fe20000010000 */
[----:B------:R-:W-:Y:S02]  /*5100*/  PLOP3.LUT P0, PT, PT, PT, UP1, 0x40, 0x0 ;  /* 0x000000000000781c */ /* 0x000fe40003f0e818 */
[C---:B------:R-:W-:Y:S01]  /*5110*/  HMMA.16816.F32.BF16 R84, R96.reuse, R4, RZ ;  /* 0x000000046054723c */ /* 0x040fe200000418ff */
[--C-:B------:R-:W-:Y:S02]  /*5120*/  FFMA.FTZ R185, R75, c[0x0][0x2d0], -R203.reuse ;  /* 0x0000b4004bb97a23 */ /* 0x100fe400000108cb */
[--C-:B------:R-:W-:Y:S01]  /*5130*/  FFMA.FTZ R188, R140, c[0x0][0x2d0], -R203.reuse ;  /* 0x0000b4008cbc7a23 */ /* 0x100fe200000108cb */
[----:B------:R-:W2:Y:S01]  /*5140*/  MUFU.EX2 R186, R186 ;  /* 0x000000ba00ba7308 */ /* 0x000ea20000000800 */
[--C-:B------:R-:W-:Y:S01]  /*5150*/  FFMA.FTZ R192, R124, c[0x0][0x2d0], -R203.reuse ;  /* 0x0000b4007cc07a23 */ /* 0x100fe200000108cb */
[----:B-1----:R-:W-:Y:S01]  /*5160*/  F2FP.BF16.PACK_AB R92, R184, R181 ;  /* 0x000000b5b85c723e */ /* 0x002fe200000010ff */
[--C-:B------:R-:W-:Y:S01]  /*5170*/  FFMA.FTZ R191, R110, c[0x0][0x2d0], -R203.reuse ;  /* 0x0000b4006ebf7a23 */ /* 0x100fe200000108cb */
[----:B------:R-:W-:Y:S01]  /*5180*/  HMMA.16816.F32.BF16 R132, R96, R138, RZ ;  /* 0x0000008a6084723c */ /* 0x000fe200000418ff */
[----:B------:R-:W-:-:S02]  /*5190*/  FFMA.FTZ R200, R108, c[0x0][0x2d0], -R203 ;  /* 0x0000b4006cc87a23 */ /* 0x000fc400000108cb */
[--C-:B------:R-:W-:Y:S01]  /*51a0*/  FFMA.FTZ R197, R74, c[0x0][0x2d0], -R203.reuse ;  /* 0x0000b4004ac57a23 */ /* 0x100fe200000108cb */
[----:B------:R-:W-:Y:S01]  /*51b0*/  MUFU.EX2 R185, R185 ;  /* 0x000000b900b97308 */ /* 0x000fe20000000800 */
[--C-:B------:R-:W-:Y:S02]  /*51c0*/  FFMA.FTZ R198, R73, c[0x0][0x2d0], -R203.reuse ;  /* 0x0000b40049c67a23 */ /* 0x100fe400000108cb */
[--C-:B------:R-:W-:Y:S01]  /*51d0*/  FFMA.FTZ R199, R72, c[0x0][0x2d0], -R203.reuse ;  /* 0x0000b40048c77a23 */ /* 0x100fe200000108cb */
[----:B------:R-:W-:Y:S01]  /*51e0*/  HMMA.16816.F32.BF16 R116, R96, R122, RZ ;  /* 0x0000007a6074723c */ /* 0x000fe200000418ff */
[----:B------:R-:W-:Y:S02]  /*51f0*/  FADD.FTZ R184, R181, R184 ;  /* 0x000000b8b5b87221 */ /* 0x000fe40000010000 */
[----:B------:R-:W-:Y:S01]  /*5200*/  FFMA.FTZ R233, R187, c[0x0][0x2d0], -R203 ;  /* 0x0000b400bbe97a23 */ /* 0x000fe200000108cb */
[----:B------:R-:W1:Y:S01]  /*5210*/  MUFU.EX2 R188, R188 ;  /* 0x000000bc00bc7308 */ /* 0x000e620000000800 */
[----:B--2---:R-:W-:Y:S01]  /*5220*/  F2FP.BF16.PACK_AB R94, R186, R183 ;  /* 0x000000b7ba5e723e */ /* 0x004fe200000010ff */
[----:B------:R-:W-:-:S02]  /*5230*/  FADD.FTZ R183, R183, R184 ;  /* 0x000000b8b7b77221 */ /* 0x000fc40000010000 */
[C---:B------:R-:W-:Y:S02]  /*5240*/  HMMA.16816.F32.BF16 R100, R96.reuse, R106, RZ ;  /* 0x0000006a6064723c */ /* 0x040fe400000418ff */
[----:B------:R-:W-:Y:S02]  /*5250*/  FADD.FTZ R186, R186, R183 ;  /* 0x000000b7baba7221 */ /* 0x000fe40000010000 */
[----:B------:R-:W-:Y:S04]  /*5260*/  MUFU.EX2 R192, R192 ;  /* 0x000000c000c07308 */ /* 0x000fe80000000800 */
[----:B------:R-:W-:Y:S04]  /*5270*/  HMMA.16816.F32.BF16 R64, R96, R62, RZ ;  /* 0x0000003e6040723c */ /* 0x000fe800000418ff */
[----:B------:R-:W2:Y:S01]  /*5280*/  MUFU.EX2 R191, R191 ;  /* 0x000000bf00bf7308 */ /* 0x000ea20000000800 */
[----:B-1----:R-:W-:Y:S01]  /*5290*/  F2FP.BF16.PACK_AB R93, R188, R185 ;  /* 0x000000b9bc5d723e */ /* 0x002fe200000010ff */
[----:B------:R-:W-:-:S02]  /*52a0*/  FADD.FTZ R185, R185, R188 ;  /* 0x000000bcb9b97221 */ /* 0x000fc40000010000 */
[C---:B------:R-:W-:Y:S04]  /*52b0*/  HMMA.16816.F32.BF16 R80, R96.reuse, R78, RZ ;  /* 0x0000004e6050723c */ /* 0x040fe800000418ff */
[----:B------:R-:W-:Y:S04]  /*52c0*/  MUFU.EX2 R169, R169 ;  /* 0x000000a900a97308 */ /* 0x000fe80000000800 */
[----:B------:R-:W-:Y:S04]  /*52d0*/  HMMA.16816.F32.BF16 R96, R96, R6, RZ ;  /* 0x000000066060723c */ /* 0x000fe800000418ff */
[----:B------:R-:W1:Y:S01]  /*52e0*/  MUFU.EX2 R172, R172 ;  /* 0x000000ac00ac7308 */ /* 0x000e620000000800 */
[----:B--2---:R-:W-:Y:S01]  /*52f0*/  F2FP.BF16.PACK_AB R95, R191, R192 ;  /* 0x000000c0bf5f723e */ /* 0x004fe200000010ff */
[----:B------:R-:W-:-:S02]  /*5300*/  FADD.FTZ R192, R192, R185 ;  /* 0x000000b9c0c07221 */ /* 0x000fc40000010000 */
[C---:B------:R-:W-:Y:S02]  /*5310*/  HMMA.16816.F32.BF16 R144, R8.reuse, R148, R144 ;  /* 0x000000940890723c */ /* 0x040fe40000041890 */
[----:B------:R-:W-:Y:S02]  /*5320*/  FADD.FTZ R191, R191, R192 ;  /* 0x000000c0bfbf7221 */ /* 0x000fe40000010000 */
[----:B------:R-:W-:Y:S04]  /*5330*/  MUFU.EX2 R171, R171 ;  /* 0x000000ab00ab7308 */ /* 0x000fe80000000800 */
[----:B------:R-:W-:Y:S04]  /*5340*/  HMMA.16816.F32.BF16 R128, R8, R48, R128 ;  /* 0x000000300880723c */ /* 0x000fe80000041880 */
[----:B------:R-:W2:Y:S01]  /*5350*/  MUFU.EX2 R234, R234 ;  /* 0x000000ea00ea7308 */ /* 0x000ea20000000800 */
[----:B-1----:R-:W-:Y:S01]  /*5360*/  F2FP.BF16.PACK_AB R56, R172, R169 ;  /* 0x000000a9ac38723e */ /* 0x002fe200000010ff */
[----:B------:R-:W-:-:S02]  /*5370*/  FADD.FTZ R169, R169, R158 ;  /* 0x0000009ea9a97221 */ /* 0x000fc40000010000 */
[C---:B------:R-:W-:Y:S02]  /*5380*/  HMMA.16816.F32.BF16 R112, R8.reuse, R44, R112 ;  /* 0x0000002c0870723c */ /* 0x040fe40000041870 */
[----:B------:R-:W-:Y:S02]  /*5390*/  FADD.FTZ R172, R172, R169 ;  /* 0x000000a9acac7221 */ /* 0x000fe40000010000 */
[----:B------:R-:W-:Y:S04]  /*53a0*/  MUFU.EX2 R173, R173 ;  /* 0x000000ad00ad7308 */ /* 0x000fe80000000800 */
[----:B------:R-:W-:Y:S04]  /*53b0*/  HMMA.16816.F32.BF16 R52, R8, R40, R52 ;  /* 0x000000280834723c */ /* 0x000fe80000041834 */
        /* <DEDUP_REMOVED lines=13> */
[----:B------:R-:W-:Y:S01]  /*5490*/  HMMA.16816.F32.BF16 R116, R8, R50, R116 ;  /* 0x000000320874723c */ /* 0x000fe20000041874 */
[----:B--2---:R-:W-:-:S03]  /*54a0*/  F2FP.BF16.PACK_AB R59, R176, R175 ;  /* 0x000000afb03b723e */ /* 0x004fc600000010ff */
[----:B------:R-:W1:Y:S01]  /*54b0*/  MUFU.EX2 R196, R196 ;  /* 0x000000c400c47308 */ /* 0x000e620000000800 */
[----:B------:R-:W-:-:S03]  /*54c0*/  FADD.FTZ R175, R175, R174 ;  /* 0x000000aeafaf7221 */ /* 0x000fc60000010000 */
[----:B------:R-:W-:Y:S01]  /*54d0*/  HMMA.16816.F32.BF16 R100, R8, R46, R100 ;  /* 0x0000002e0864723c */ /* 0x000fe20000041864 */
[----:B------:R-:W-:-:S03]  /*54e0*/  FADD.FTZ R235, R176, R175 ;  /* 0x000000afb0eb7221 */ /* 0x000fc60000010000 */
[----:B------:R-:W-:Y:S04]  /*54f0*/  MUFU.EX2 R195, R195 ;  /* 0x000000c300c37308 */ /* 0x000fe80000000800 */
[C---:B------:R-:W-:Y:S04]  /*5500*/  HMMA.16816.F32.BF16 R64, R8.reuse, R42, R64 ;  /* 0x0000002a0840723c */ /* 0x040fe80000041840 */
[----:B------:R-:W-:Y:S04]  /*5510*/  MUFU.EX2 R194, R194 ;  /* 0x000000c200c27308 */ /* 0x000fe80000000800 */
[C---:B------:R-:W-:Y:S04]  /*5520*/  HMMA.16816.F32.BF16 R80, R8.reuse, R38, R80 ;  /* 0x000000260850723c */ /* 0x040fe80000041850 */
[----:B------:R-:W-:Y:S04]  /*5530*/  MUFU.EX2 R200, R200 ;  /* 0x000000c800c87308 */ /* 0x000fe80000000800 */
[----:B------:R-:W-:Y:S01]  /*5540*/  HMMA.16816.F32.BF16 R96, R8, R34, R96 ;  /* 0x000000220860723c */ /* 0x000fe20000041860 */
[----:B------:R-:W2:Y:S03]  /*5550*/  LDSM.16.MT88.4 R8, [R212+0x2100] ;  /* 0x00210000d408783b */ /* 0x000ea60000004200 */
[----:B------:R-:W3:Y:S04]  /*5560*/  MUFU.EX2 R197, R197 ;  /* 0x000000c500c57308 */ /* 0x000ee80000000800 */
[C---:B------:R-:W-:Y:S04]  /*5570*/  HMMA.16816.F32.BF16 R124, R92.reuse, R120, RZ ;  /* 0x000000785c7c723c */ /* 0x040fe800000418ff */
[----:B------:R-:W-:Y:S04]  /*5580*/  MUFU.EX2 R198, R198 ;  /* 0x000000c600c67308 */ /* 0x000fe80000000800 */
[C---:B------:R-:W-:Y:S04]  /*5590*/  HMMA.16816.F32.BF16 R108, R92.reuse, R104, RZ ;  /* 0x000000685c6c723c */ /* 0x040fe800000418ff */
[----:B------:R-:W4:Y:S04]  /*55a0*/  MUFU.EX2 R199, R199 ;  /* 0x000000c700c77308 */ /* 0x000f280000000800 */
[----:B------:R-:W-:Y:S04]  /*55b0*/  HMMA.16816.F32.BF16 R88, R92, R4, RZ ;  /* 0x000000045c58723c */ /* 0x000fe800000418ff */
[----:B------:R-:W-:Y:S03]  /*55c0*/  MUFU.EX2 R233, R233 ;  /* 0x000000e900e97308 */ /* 0x000fe60000000800 */
[----:B-1----:R-:W-:Y:S01]  /*55d0*/  F2FP.BF16.PACK_AB R4, R196, R193 ;  /* 0x000000c1c404723e */ /* 0x002fe200000010ff */
[----:B------:R-:W-:Y:S01]  /*55e0*/  HMMA.16816.F32.BF16 R144, R56, R28, R144 ;  /* 0x0000001c3890723c */ /* 0x000fe20000041890 */
[----:B---3--:R-:W-:Y:S01]  /*55f0*/  F2FP.BF16.PACK_AB R5, R197, R200 ;  /* 0x000000c8c505723e */ /* 0x008fe200000010ff */
[----:B------:R-:W-:-:S02]  /*5600*/  FADD.FTZ R193, R193, R186 ;  /* 0x000000bac1c17221 */ /* 0x000fc40000010000 */
[----:B------:R-:W-:Y:S02]  /*5610*/  FADD.FTZ R200, R200, R191 ;  /* 0x000000bfc8c87221 */ /* 0x000fe40000010000 */
[----:B------:R-:W-:Y:S02]  /*5620*/  FADD.FTZ R196, R196, R193 ;  /* 0x000000c1c4c47221 */ /* 0x000fe40000010000 */
[----:B------:R-:W-:Y:S01]  /*5630*/  HMMA.16816.F32.BF16 R128, R56, R24, R128 ;  /* 0x000000183880723c */ /* 0x000fe20000041880 */
[----:B------:R-:W-:-:S07]  /*5640*/  FADD.FTZ R197, R197, R200 ;  /* 0x000000c8c5c57221 */ /* 0x000fce0000010000 */
[C---:B------:R-:W-:Y:S08]  /*5650*/  HMMA.16816.F32.BF16 R112, R56.reuse, R20, R112 ;  /* 0x000000143870723c */ /* 0x040ff00000041870 */
[C---:B------:R-:W-:Y:S08]  /*5660*/  HMMA.16816.F32.BF16 R52, R56.reuse, R16, R52 ;  /* 0x000000103834723c */ /* 0x040ff00000041834 */
[C---:B------:R-:W-:Y:S08]  /*5670*/  HMMA.16816.F32.BF16 R68, R56.reuse, R12, R68 ;  /* 0x0000000c3844723c */ /* 0x040ff00000041844 */
[C---:B--2---:R-:W-:Y:S08]  /*5680*/  HMMA.16816.F32.BF16 R84, R56.reuse, R8, R84 ;  /* 0x000000083854723c */ /* 0x044ff00000041854 */
[C---:B------:R-:W-:Y:S08]  /*5690*/  HMMA.16816.F32.BF16 R132, R56.reuse, R30, R132 ;  /* 0x0000001e3884723c */ /* 0x040ff00000041884 */
[C---:B------:R-:W-:Y:S08]  /*56a0*/  HMMA.16816.F32.BF16 R116, R56.reuse, R26, R116 ;  /* 0x0000001a3874723c */ /* 0x040ff00000041874 */
[C---:B------:R-:W-:Y:S08]  /*56b0*/  HMMA.16816.F32.BF16 R100, R56.reuse, R22, R100 ;  /* 0x000000163864723c */ /* 0x040ff00000041864 */
[C---:B------:R-:W-:Y:S08]  /*56c0*/  HMMA.16816.F32.BF16 R64, R56.reuse, R18, R64 ;  /* 0x000000123840723c */ /* 0x040ff00000041840 */
[C---:B------:R-:W-:Y:S08]  /*56d0*/  HMMA.16816.F32.BF16 R80, R56.reuse, R14, R80 ;  /* 0x0000000e3850723c */ /* 0x040ff00000041850 */
[----:B------:R-:W-:Y:S08]  /*56e0*/  HMMA.16816.F32.BF16 R96, R56, R10, R96 ;  /* 0x0000000a3860723c */ /* 0x000ff00000041860 */
[C---:B------:R-:W-:Y:S08]  /*56f0*/  HMMA.16816.F32.BF16 R56, R92.reuse, R60, RZ ;  /* 0x0000003c5c38723c */ /* 0x040ff000000418ff */
[C---:B------:R-:W-:Y:S08]  /*5700*/  HMMA.16816.F32.BF16 R72, R92.reuse, R76, RZ ;  /* 0x0000004c5c48723c */ /* 0x040ff000000418ff */
[C---:B------:R-:W-:Y:S08]  /*5710*/  HMMA.16816.F32.BF16 R140, R92.reuse, R136, RZ ;  /* 0x000000885c8c723c */ /* 0x040ff000000418ff */
[C---:B------:R-:W-:Y:S08]  /*5720*/  HMMA.16816.F32.BF16 R136, R92.reuse, R138, RZ ;  /* 0x0000008a5c88723c */ /* 0x040ff000000418ff */
[C---:B------:R-:W-:Y:S08]  /*5730*/  HMMA.16816.F32.BF16 R120, R92.reuse, R122, RZ ;  /* 0x0000007a5c78723c */ /* 0x040ff000000418ff */
[C---:B------:R-:W-:Y:S08]  /*5740*/  HMMA.16816.F32.BF16 R104, R92.reuse, R106, RZ ;  /* 0x0000006a5c68723c */ /* 0x040ff000000418ff */
[C---:B------:R-:W-:Y:S08]  /*5750*/  HMMA.16816.F32.BF16 R60, R92.reuse, R62, RZ ;  /* 0x0000003e5c3c723c */ /* 0x040ff000000418ff */
[C---:B------:R-:W-:Y:S08]  /*5760*/  HMMA.16816.F32.BF16 R76, R92.reuse, R78, RZ ;  /* 0x0000004e5c4c723c */ /* 0x040ff000000418ff */
[----:B------:R-:W-:Y:S07]  /*5770*/  HMMA.16816.F32.BF16 R92, R92, R6, RZ ;  /* 0x000000065c5c723c */ /* 0x000fee00000418ff */
[----:B------:R-:W-:Y:S01]  /*5780*/  F2FP.BF16.PACK_AB R6, R194, R195 ;  /* 0x000000c3c206723e */ /* 0x000fe200000010ff */
[----:B------:R-:W-:Y:S01]  /*5790*/  FADD.FTZ R195, R195, R196 ;  /* 0x000000c4c3c37221 */ /* 0x000fe20000010000 */
[----:B----4-:R-:W-:Y:S01]  /*57a0*/  F2FP.BF16.PACK_AB R7, R199, R198 ;  /* 0x000000c6c707723e */ /* 0x010fe200000010ff */
[----:B------:R-:W-:-:S02]  /*57b0*/  FADD.FTZ R198, R198, R197 ;  /* 0x000000c5c6c67221 */ /* 0x000fc40000010000 */
[----:B------:R-:W-:Y:S02]  /*57c0*/  FADD.FTZ R195, R194, R195 ;  /* 0x000000c3c2c37221 */ /* 0x000fe40000010000 */
[----:B------:R-:W-:Y:S02]  /*57d0*/  FADD.FTZ R199, R199, R198 ;  /* 0x000000c6c7c77221 */ /* 0x000fe40000010000 */
[C---:B------:R-:W-:Y:S07]  /*57e0*/  HMMA.16816.F32.BF16 R124, R4.reuse, R48, R124 ;  /* 0x00000030047c723c */ /* 0x040fee000004187c */
[--C-:B------:R-:W-:Y:S01]  /*57f0*/  FFMA.FTZ R48, R182, c[0x0][0x2d0], -R201.reuse ;  /* 0x0000b400b6307a23 */ /* 0x100fe200000108c9 */
[C---:B------:R-:W-:Y:S05]  /*5800*/  HMMA.16816.F32.BF16 R108, R4.reuse, R44, R108 ;  /* 0x0000002c046c723c */ /* 0x040fea000004186c */
[----:B------:R-:W-:Y:S02]  /*5810*/  MUFU.EX2 R48, R48 ;  /* 0x0000003000307308 */ /* 0x000fe40000000800 */
[----:B------:R-:W-:Y:S01]  /*5820*/  FFMA.FTZ R45, R179, c[0x0][0x2d0], -R201 ;  /* 0x0000b400b32d7a23 */ /* 0x000fe200000108c9 */
[C---:B------:R-:W-:Y:S05]  /*5830*/  HMMA.16816.F32.BF16 R88, R4.reuse, R32, R88 ;  /* 0x000000200458723c */ /* 0x040fea0000041858 */
[----:B------:R-:W1:Y:S02]  /*5840*/  MUFU.EX2 R45, R45 ;  /* 0x0000002d002d7308 */ /* 0x000e640000000800 */
[--C-:B------:R-:W-:Y:S01]  /*5850*/  FFMA.FTZ R32, R180, c[0x0][0x2d0], -R203.reuse ;  /* 0x0000b400b4207a23 */ /* 0x100fe200000108cb */
[----:B------:R-:W-:Y:S01]  /*5860*/  HMMA.16816.F32.BF16 R56, R4, R40, R56 ;  /* 0x000000280438723c */ /* 0x000fe20000041838 */
[----:B------:R-:W-:-:S04]  /*5870*/  FFMA.FTZ R33, R190, c[0x0][0x2d0], -R203 ;  /* 0x0000b400be217a23 */ /* 0x000fc800000108cb */
[----:B------:R-:W-:Y:S02]  /*5880*/  MUFU.EX2 R32, R32 ;  /* 0x0000002000207308 */ /* 0x000fe40000000800 */
[--C-:B------:R-:W-:Y:S01]  /*5890*/  FFMA.FTZ R40, R178, c[0x0][0x2d0], -R201.reuse ;  /* 0x0000b400b2287a23 */ /* 0x100fe200000108c9 */
[C---:B------:R-:W-:Y:S05]  /*58a0*/  HMMA.16816.F32.BF16 R72, R4.reuse, R36, R72 ;  /* 0x000000240448723c */ /* 0x040fea0000041848 */
[----:B------:R-:W2:Y:S02]  /*58b0*/  MUFU.EX2 R33, R33 ;  /* 0x0000002100217308 */ /* 0x000ea40000000800 */
[----:B------:R-:W-:Y:S01]  /*58c0*/  FFMA.FTZ R37, R177, c[0x0][0x2d0], -R201 ;  /* 0x0000b400b1257a23 */ /* 0x000fe200000108c9 */
[----:B------:R-:W-:Y:S01]  /*58d0*/  HMMA.16816.F32.BF16 R140, R4, R148, R140 ;  /* 0x00000094048c723c */ /* 0x000fe2000004188c */
[----:B------:R-:W-:-:S04]  /*58e0*/  FFMA.FTZ R36, R189, c[0x0][0x2d0], -R203 ;  /* 0x0000b400bd247a23 */ /* 0x000fc800000108cb */
[----:B------:R-:W-:Y:S03]  /*58f0*/  MUFU.EX2 R40, R40 ;  /* 0x0000002800287308 */ /* 0x000fe60000000800 */
[C---:B------:R-:W-:Y:S05]  /*5900*/  HMMA.16816.F32.BF16 R136, R4.reuse, R150, R136 ;  /* 0x000000960488723c */ /* 0x040fea0000041888 */
[----:B------:R-:W3:Y:S03]  /*5910*/  MUFU.EX2 R37, R37 ;  /* 0x0000002500257308 */ /* 0x000ee60000000800 */
[C---:B------:R-:W-:Y:S05]  /*5920*/  HMMA.16816.F32.BF16 R120, R4.reuse, R50, R120 ;  /* 0x000000320478723c */ /* 0x040fea0000041878 */
[----:B------:R-:W4:Y:S03]  /*5930*/  MUFU.EX2 R36, R36 ;  /* 0x0000002400247308 */ /* 0x000f260000000800 */
[C---:B------:R-:W-:Y:S08]  /*5940*/  HMMA.16816.F32.BF16 R104, R4.reuse, R46, R104 ;  /* 0x0000002e0468723c */ /* 0x040ff00000041868 */
[C---:B------:R-:W-:Y:S08]  /*5950*/  HMMA.16816.F32.BF16 R60, R4.reuse, R42, R60 ;  /* 0x0000002a043c723c */ /* 0x040ff0000004183c */
[C---:B------:R-:W-:Y:S08]  /*5960*/  HMMA.16816.F32.BF16 R76, R4.reuse, R38, R76 ;  /* 0x00000026044c723c */ /* 0x040ff0000004184c */
[----:B------:R-:W-:Y:S07]  /*5970*/  HMMA.16816.F32.BF16 R92, R4, R34, R92 ;  /* 0x00000022045c723c */ /* 0x000fee000004185c */
[----:B-1----:R-:W-:Y:S01]  /*5980*/  F2FP.BF16.PACK_AB R4, R45, R48 ;  /* 0x000000302d04723e */ /* 0x002fe200000010ff */
[----:B------:R-:W-:Y:S01]  /*5990*/  FADD.FTZ R48, R48, R195 ;  /* 0x000000c330307221 */ /* 0x000fe20000010000 */
[----:B--2---:R-:W-:Y:S01]  /*59a0*/  F2FP.BF16.PACK_AB R5, R33, R32 ;  /* 0x000000202105723e */ /* 0x004fe200000010ff */
[----:B------:R-:W-:Y:S01]  /*59b0*/  FADD.FTZ R32, R32, R199 ;  /* 0x000000c720207221 */ /* 0x000fe20000010000 */
[----:B---3--:R-:W-:Y:S01]  /*59c0*/  F2FP.BF16.PACK_AB R6, R37, R40 ;  /* 0x000000282506723e */ /* 0x008fe200000010ff */
[----:B------:R-:W-:Y:S01]  /*59d0*/  FADD.FTZ R45, R45, R48 ;  /* 0x000000302d2d7221 */ /* 0x000fe20000010000 */
[----:B----4-:R-:W-:Y:S01]  /*59e0*/  F2FP.BF16.PACK_AB R7, R233, R36 ;  /* 0x00000024e907723e */ /* 0x010fe200000010ff */
[----:B------:R-:W-:-:S02]  /*59f0*/  FADD.FTZ R33, R33, R32 ;  /* 0x0000002021217221 */ /* 0x000fc40000010000 */
[----:B------:R-:W-:Y:S02]  /*5a00*/  FADD.FTZ R40, R40, R45 ;  /* 0x0000002d28287221 */ /* 0x000fe40000010000 */
[----:B------:R-:W-:Y:S02]  /*5a10*/  FADD.FTZ R36, R36, R33 ;  /* 0x0000002124247221 */ /* 0x000fe40000010000 */
[----:B------:R-:W-:Y:S01]  /*5a20*/  HMMA.16816.F32.BF16 R140, R4, R28, R140 ;  /* 0x0000001c048c723c */ /* 0x000fe2000004188c */
[----:B------:R-:W-:Y:S02]  /*5a30*/  FADD.FTZ R232, R37, R40 ;  /* 0x0000002825e87221 */ /* 0x000fe40000010000 */
[----:B------:R-:W-:-:S05]  /*5a40*/  FADD.FTZ R233, R233, R36 ;  /* 0x00000024e9e97221 */ /* 0x000fca0000010000 */
        /* <DEDUP_REMOVED lines=10> */
[----:B------:R-:W-:Y:S01]  /*5af0*/  HMMA.16816.F32.BF16 R92, R4, R10, R92 ;  /* 0x0000000a045c723c */ /* 0x000fe2000004185c */
[----:B------:R-:W-:Y:S07]  /*5b00*/  @P0 BRA `(.L_x_403) ;  /* 0x0000015000000947 */ /* 0x000fee0003800000 */
[----:B------:R-:W-:Y:S01]  /*5b10*/  ISETP.LT.AND P0, PT, RZ, UR4, PT ;  /* 0x00000004ff007c0c */ /* 0x000fe2000bf01270 */
[----:B------:R-:W-:-:S02]  /*5b20*/  UIADD3 UR9, UR4, -0x1, URZ ;  /* 0xffffffff04097890 */ /* 0x000fc4000fffe03f */
[----:B------:R-:W-:-:S10]  /*5b30*/  ULDC UR7, c[0x0][0x32c] ;  /* 0x0000cb0000077ab9 */ /* 0x000fd40000000800 */
[----:B------:R-:W-:Y:S05]  /*5b40*/  @P0 BRA `(.L_x_404) ;  /* 0x0000008000000947 */ /* 0x000fea0003800000 */
[----:B------:R-:W-:Y:S02]  /*5b50*/  UISETP.NE.AND UP0, UPT, UR7, 0x1, UPT ;  /* 0x000000010700788c */ /* 0x000fe4000bf05270 */
[----:B------:R-:W-:-:S03]  /*5b60*/  UIADD3 UR9, -UR4, URZ, URZ ;  /* 0x0000003f04097290 */ /* 0x000fc6000fffe13f */
[----:B------:R-:W-:Y:S02]  /*5b70*/  ULDC.64 UR4, c[0x0][0x330] ;  /* 0x0000cc0000047ab9 */ /* 0x000fe40000000a00 */
[----:B------:R-:W-:-:S07]  /*5b80*/  UIMAD.WIDE.U32 UR14, UR9, UR4, URZ ;  /* 0x00000004090e72a5 */ /* 0x000fce000f8e003f */
[----:B------:R-:W-:Y:S02]  /*5b90*/  @UP0 UMOV UR11, UR15 ;  /* 0x0000000f000b0c82 */ /* 0x000fe40008000000 */
[----:B------:R-:W-:-:S04]  /*5ba0*/  @UP0 USHF.R.U32.HI UR9, URZ, UR5, UR11 ;  /* 0x000000053f090299 */ /* 0x000fc8000801160b */
[----:B------:R-:W-:Y:S01]  /*5bb0*/  ULOP3.LUT UR9, URZ, UR9, URZ, 0x33, !UPT ;  /* 0x000000093f097292 */ /* 0x000fe2000f8e333f */
[----:B------:R-:W-:Y:S05]  /*5bc0*/  BRA `(.L_x_405) ;  /* 0x0000005000007947 */ /* 0x000fea0003800000 */
.L_x_404:
[----:B------:R-:W-:Y:S02]  /*5bd0*/  UISETP.NE.AND UP0, UPT, UR7, 0x1, UPT ;  /* 0x000000010700788c */ /* 0x000fe4000bf05270 */
[----:B------:R-:W-:Y:S02]  /*5be0*/  ULDC.64 UR4, c[0x0][0x330] ;  /* 0x0000cc0000047ab9 */ /* 0x000fe40000000a00 */
[----:B------:R-:W-:-:S07]  /*5bf0*/  UIMAD.WIDE.U32 UR14, UR9, UR4, URZ ;  /* 0x00000004090e72a5 */ /* 0x000fce000f8e003f */
[----:B------:R-:W-:Y:S02]  /*5c00*/  @UP0 UMOV UR11, UR15 ;  /* 0x0000000f000b0c82 */ /* 0x000fe40008000000 */
[----:B------:R-:W-:Y:S02]  /*5c10*/  @UP0 USHF.R.U32.HI UR9, URZ, UR5, UR11 ;  /* 0x000000053f090299 */ /* 0x000fe4000801160b */
.L_x_405:
[----:B------:R-:W-:Y:S02]  /*5c20*/  ULDC UR4, c[0x0][0x32c] ;  /* 0x0000cb0000047ab9 */ /* 0x000fe40000000800 */
[----:B------:R-:W-:-:S04]  /*5c30*/  UIMAD UR4, UR9, UR7, UR4 ;  /* 0x00000007090472a4 */ /* 0x000fc8000f8e0204 */
[----:B------:R-:W-:-:S04]  /*5c40*/  UISETP.LT.AND UP0, UPT, UR8, UR4, UPT ;  /* 0x000000040800728c */ /* 0x000fc8000bf01270 */
[----:B------:R-:W-:-:S03]  /*5c50*/  USEL UR8, UR8, UR4, UP0 ;  /* 0x0000000408087287 */ /* 0x000fc60008000000 */
.L_x_403:
[----:B------:R-:W1:Y:S01]  /*5c60*/  R2UR UR7, R219 ;  /* 0x00000000db0773c2 */ /* 0x000e6200000e0000 */
[----:B------:R-:W-:-:S04]  /*5c70*/  UIMAD.WIDE UR4, UR8, 0x2aaaaaab, URZ ;  /* 0x2aaaaaab080478a5 */ /* 0x000fc8000f8e023f */
[----:B------:R-:W-:-:S04]  /*5c80*/  USHF.R.U32.HI UR4, URZ, 0x1f, UR5 ;  /* 0x0000001f3f047899 */ /* 0x000fc80008011605 */
[----:B------:R-:W-:-:S04]  /*5c90*/  ULEA.HI.SX32 UR4, UR5, UR4, 0x1d ;  /* 0x0000000405047291 */ /* 0x000fc8000f8fea3f */
[----:B-1----:R-:W-:-:S04]  /*5ca0*/  UISETP.LT.AND UP0, UPT, UR7, UR4, UPT ;  /* 0x000000040700728c */ /* 0x002fc8000bf01270 */
[----:B------:R-:W-:-:S06]  /*5cb0*/  USEL UR4, UR7, UR4, !UP0 ;  /* 0x0000000407047287 */ /* 0x000fcc000c000000 */
[----:B------:R-:W-:-:S13]  /*5cc0*/  ISETP.GE.AND P0, PT, R238, UR4, PT ;  /* 0x00000004ee007c0c */ /* 0x000fda000bf06270 */
[----:B------:R-:W-:Y:S05]  /*5cd0*/  @!P0 BRA `(.L_x_406) ;  /* 0x000044f000008947 */ /* 0x000fea0003800000 */
[----:B------:R-:W-:Y:S01]  /*5ce0*/  IADD3 R243, P0, R220, 0x20, RZ ;  /* 0x00000020dcf37810 */ /* 0x000fe20007f1e0ff */
[----:B------:R-:W-:Y:S01]  /*5cf0*/  IMAD.MOV.U32 R150, RZ, RZ, R2 ;  /* 0x000000ffff967224 */ /* 0x000fe200078e0002 */
[----:B------:R-:W-:Y:S01]  /*5d00*/  IADD3 R203, P1, R224, 0x20, RZ ;  /* 0x00000020e0cb7810 */ /* 0x000fe20007f3e0ff */
[----:B------:R-:W-:Y:S01]  /*5d10*/  IMAD.MOV.U32 R151, RZ, RZ, R3 ;  /* 0x000000ffff977224 */ /* 0x000fe200078e0003 */
[-C--:B------:R-:W-:Y:S01]  /*5d20*/  IADD3.X R242, RZ, R231.reuse, RZ, P0, !PT ;  /* 0x000000e7fff27210 */ /* 0x080fe200007fe4ff */
[----:B------:R-:W-:Y:S01]  /*5d30*/  IMAD.MOV.U32 R148, RZ, RZ, R152 ;  /* 0x000000ffff947224 */ /* 0x000fe200078e0098 */
[----:B------:R-:W-:Y:S01]  /*5d40*/  IADD3 R241, P2, R220, 0x40, RZ ;  /* 0x00000040dcf17810 */ /* 0x000fe20007f5e0ff */
[----:B------:R-:W-:Y:S01]  /*5d50*/  IMAD.MOV.U32 R149, RZ, RZ, R0 ;  /* 0x000000ffff957224 */ /* 0x000fe200078e0000 */
[----:B------:R-:W-:Y:S01]  /*5d60*/  IADD3 R201, P0, R224, 0x40, RZ ;  /* 0x00000040e0c97810 */ /* 0x000fe20007f1e0ff */
[----:B------:R-:W-:Y:S01]  /*5d70*/  IMAD.X R202, RZ, RZ, R237, P1 ;  /* 0x000000ffffca7224 */ /* 0x000fe200008e06ed */
[----:B------:R-:W-:-:S02]  /*5d80*/  IADD3.X R240, RZ, R231, RZ, P2, !PT ;  /* 0x000000e7fff07210 */ /* 0x000fc400017fe4ff */
[----:B------:R-:W-:Y:S02]  /*5d90*/  IADD3.X R200, RZ, R237, RZ, P0, !PT ;  /* 0x000000edffc87210 */ /* 0x000fe400007fe4ff */
.L_x_425:
[----:B------:R-:W-:Y:S04]  /*5da0*/  DEPBAR.LE SB0, 0x0 ;  /* 0x000080000000791a */ /* 0x000fe80000000000 */
[----:B------:R-:W-:Y:S01]  /*5db0*/  BAR.SYNC.DEFER_BLOCKING 0x0 ;  /* 0x0000000000007b1d */ /* 0x000fe20000010000 */
[----:B------:R-:W-:Y:S05]  /*5dc0*/  ISETP.GT.AND P0, PT, R219, R238, PT ;  /* 0x000000eedb00720c */ /* 0x000fea0003f04270 */
[----:B------:R1:W2:Y:S04]  /*5dd0*/  LDSM.16.M88.4 R152, [R217+0x4900] ;  /* 0x00490000d998783b */ /* 0x0002a80000000200 */
[----:B------:R1:W3:Y:S04]  /*5de0*/  LDSM.16.M88.4 R160, [R217+0x5900] ;  /* 0x00590000d9a0783b */ /* 0x0002e80000000200 */
[----:B------:R1:W4:Y:S04]  /*5df0*/  LDSM.16.M88.4 R156, [R216+0x2500] ;  /* 0x00250000d89c783b */ /* 0x0003280000000200 */
[----:B------:R1:W1:Y:S04]  /*5e00*/  LDSM.16.M88.4 R164, [R216+0x2900] ;  /* 0x00290000d8a4783b */ /* 0x0002680000000200 */
[----:B------:R1:W1:Y:S04]  /*5e10*/  LDSM.16.M88.4 R168, [R216+0x2d00] ;  /* 0x002d0000d8a8783b */ /* 0x0002680000000200 */
[----:B------:R1:W1:Y:S04]  /*5e20*/  LDSM.16.M88.4 R172, [R213+0x4900] ;  /* 0x00490000d5ac783b */ /* 0x0002680000000200 */
[----:B------:R1:W1:Y:S04]  /*5e30*/  LDSM.16.M88.4 R180, [R213+0x5900] ;  /* 0x00590000d5b4783b */ /* 0x0002680000000200 */
[----:B------:R1:W1:Y:S04]  /*5e40*/  LDSM.16.M88.4 R176, [R215] ;  /* 0x00000000d7b0783b */ /* 0x0002680000000200 */
[----:B------:R1:W1:Y:S04]  /*5e50*/  LDSM.16.M88.4 R184, [R211] ;  /* 0x00000000d3b8783b */ /* 0x0002680000000200 */
[----:B------:R1:W1:Y:S01]  /*5e60*/  LDSM.16.M88.4 R188, [R210] ;  /* 0x00000000d2bc783b */ /* 0x0002620000000200 */
[----:B------:R-:W-:-:S05]  /*5e70*/  @P0 BRA `(.L_x_407) ;  /* 0x000002b000000947 */ /* 0x000fca0003800000 */
[----:B------:R-:W-:Y:S01]  /*5e80*/  SHF.R.S32.HI R3, RZ, 0x1f, R238 ;  /* 0x0000001fff037819 */ /* 0x000fe200000114ee */
[C---:B------:R-:W-:Y:S04]  /*5e90*/  IMAD.WIDE.U32 R4, R238.reuse, c[0x0][0x208], RZ ;  /* 0x00008200ee047a25 */ /* 0x040fe800078e00ff */
[----:B------:R-:W-:Y:S04]  /*5ea0*/  IMAD R3, R3, c[0x0][0x208], RZ ;  /* 0x0000820003037a24 */ /* 0x000fe800078e02ff */
[----:B------:R-:W-:Y:S04]  /*5eb0*/  IMAD R3, R238, c[0x0][0x20c], R3 ;  /* 0x00008300ee037a24 */ /* 0x000fe800078e0203 */
[----:B------:R-:W-:Y:S02]  /*5ec0*/  IMAD.IADD R3, R5, 0x1, R3 ;  /* 0x0000000105037824 */ /* 0x000fe400078e0203 */
[----:B------:R-:W-:Y:S04]  /*5ed0*/  IMAD.WIDE.U32 R4, R4, 0x30, RZ ;  /* 0x0000003004047825 */ /* 0x000fe800078e00ff */
[----:B------:R-:W-:Y:S01]  /*5ee0*/  IMAD R3, R3, 0x30, RZ ;  /* 0x0000003003037824 */ /* 0x000fe200078e02ff */
[-C--:B------:R-:W-:Y:S02]  /*5ef0*/  IADD3 R9, P0, R220, R4.reuse, RZ ;  /* 0x00000004dc097210 */ /* 0x080fe40007f1e0ff */
[-C--:B------:R-:W-:Y:S01]  /*5f00*/  IADD3 R7, P1, R241, R4.reuse, RZ ;  /* 0x00000004f1077210 */ /* 0x080fe20007f3e0ff */
[----:B------:R-:W-:Y:S01]  /*5f10*/  IMAD.IADD R3, R5, 0x1, R3 ;  /* 0x0000000105037824 */ /* 0x000fe200078e0203 */
[----:B------:R-:W-:Y:S03]  /*5f20*/  LEA R12, P2, R9, c[0x0][0x1f8], 0x1 ;  /* 0x00007e00090c7a11 */ /* 0x000fe600078408ff */
[----:B------:R-:W-:Y:S01]  /*5f30*/  IMAD.X R0, R3, 0x1, R231, P0 ;  /* 0x0000000103007824 */ /* 0x000fe200000e06e7 */
[-C--:B------:R-:W-:Y:S01]  /*5f40*/  IADD3 R5, P0, R243, R4.reuse, RZ ;  /* 0x00000004f3057210 */ /* 0x080fe20007f1e0ff */
[----:B------:R-:W-:Y:S01]  /*5f50*/  IMAD.X R2, R3, 0x1, R240, P1 ;  /* 0x0000000103027824 */ /* 0x000fe200008e06f0 */
[----:B------:R-:W-:Y:S02]  /*5f60*/  LEA R6, P1, R7, c[0x0][0x1f8], 0x1 ;  /* 0x00007e0007067a11 */ /* 0x000fe400078208ff */
[----:B------:R-:W-:Y:S01]  /*5f70*/  LEA.HI.X R13, R9, c[0x0][0x1fc], R0, 0x1, P2 ;  /* 0x00007f00090d7a11 */ /* 0x000fe200010f0c00 */
[----:B------:R-:W-:Y:S01]  /*5f80*/  IMAD.X R0, R3, 0x1, R242, P0 ;  /* 0x0000000103007824 */ /* 0x000fe200000e06f2 */
[C---:B------:R-:W-:Y:S02]  /*5f90*/  LEA R10, P2, R5.reuse, c[0x0][0x1f8], 0x1 ;  /* 0x00007e00050a7a11 */ /* 0x040fe400078408ff */
[----:B------:R-:W-:Y:S01]  /*5fa0*/  @!P3 IADD3 R4, P0, R226, R4, RZ ;  /* 0x00000004e204b210 */ /* 0x000fe20007f1e0ff */
[----:B------:R-:W-:Y:S01]  /*5fb0*/  @!PT LDS RZ, [RZ] ;  /* 0x00000000fffff984 */ /* 0x000fe20000000800 */
[----:B------:R-:W-:Y:S01]  /*5fc0*/  @!PT LDS RZ, [RZ] ;  /* 0x00000000fffff984 */ /* 0x000fe20000000800 */
[----:B------:R-:W-:Y:S01]  /*5fd0*/  @!PT LDS RZ, [RZ] ;  /* 0x00000000fffff984 */ /* 0x000fe20000000800 */
[----:B------:R4:W-:Y:S01]  /*5fe0*/  LDGSTS.E.BYPASS.LTC128B.128 [R218+0x100], [R12.64], !P6 ;  /* 0x001000000cda7fae */ /* 0x0009e2000f101d4c */
[----:B------:R-:W-:Y:S02]  /*5ff0*/  LEA.HI.X R11, R5, c[0x0][0x1fc], R0, 0x1, P2 ;  /* 0x00007f00050b7a11 */ /* 0x000fe400010f0c00 */
[C---:B------:R-:W-:Y:S01]  /*6000*/  @!P3 IADD3 R0, P2, R4.reuse, R220, RZ ;  /* 0x000000dc0400b210 */ /* 0x040fe20007f5e0ff */
[----:B------:R-:W-:Y:S01]  /*6010*/  @!P3 IMAD.X R3, R3, 0x1, R223, P0 ;  /* 0x000000010303b824 */ /* 0x000fe200000e06df */
[----:B------:R-:W-:Y:S01]  /*6020*/  LEA.HI.X R7, R7, c[0x0][0x1fc], R2, 0x1, P1 ;  /* 0x00007f0007077a11 */ /* 0x000fe200008f0c02 */
[----:B------:R4:W-:Y:S01]  /*6030*/  LDGSTS.E.BYPASS.LTC128B.128 [R218+0xd00], [R10.64], !P5 ;  /* 0x00d000000ada7fae */ /* 0x0009e2000e901d4c */
[----:B------:R-:W-:Y:S01]  /*6040*/  @!P3 IADD3 R2, P1, R4, R243, RZ ;  /* 0x000000f30402b210 */ /* 0x000fe20007f3e0ff */
[C---:B------:R-:W-:Y:S01]  /*6050*/  @!P3 IMAD.X R5, R3.reuse, 0x1, R231, P2 ;  /* 0x000000010305b824 */ /* 0x040fe200010e06e7 */
[----:B------:R-:W-:Y:S02]  /*6060*/  @!P3 LEA R14, P2, R0, c[0x0][0x1f8], 0x1 ;  /* 0x00007e00000eba11 */ /* 0x000fe400078408ff */
[----:B------:R4:W-:Y:S01]  /*6070*/  LDGSTS.E.BYPASS.LTC128B.128 [R218+0x1900], [R6.64], !P4 ;  /* 0x0190000006da7fae */ /* 0x0009e2000e101d4c */
[----:B------:R-:W-:Y:S01]  /*6080*/  @!P3 IADD3 R4, P0, R4, R241, RZ ;  /* 0x000000f10404b210 */ /* 0x000fe20007f1e0ff */
[C---:B------:R-:W-:Y:S01]  /*6090*/  @!P3 IMAD.X R9, R3.reuse, 0x1, R242, P1 ;  /* 0x000000010309b824 */ /* 0x040fe200008e06f2 */
[----:B------:R-:W-:Y:S02]  /*60a0*/  @!P3 LEA.HI.X R15, R0, c[0x0][0x1fc], R5, 0x1, P2 ;  /* 0x00007f00000fba11 */ /* 0x000fe400010f0c05 */
[----:B------:R-:W-:Y:S01]  /*60b0*/  @!P3 LEA R8, P1, R2, c[0x0][0x1f8], 0x1 ;  /* 0x00007e000208ba11 */ /* 0x000fe200078208ff */
[----:B------:R-:W-:Y:S01]  /*60c0*/  @!P3 IMAD.X R3, R3, 0x1, R240, P0 ;  /* 0x000000010303b824 */ /* 0x000fe200000e06f0 */
[----:B------:R-:W-:Y:S01]  /*60d0*/  @!P3 LEA R16, P0, R4, c[0x0][0x1f8], 0x1 ;  /* 0x00007e000410ba11 */ /* 0x000fe200078008ff */
[----:B------:R4:W-:Y:S01]  /*60e0*/  @!P3 LDGSTS.E.BYPASS.LTC128B.128 [R218+0x900], [R14.64], !P6 ;  /* 0x009000000edabfae */ /* 0x0009e2000f101d4c */
[----:B------:R-:W-:Y:S02]  /*60f0*/  @!P3 LEA.HI.X R9, R2, c[0x0][0x1fc], R9, 0x1, P1 ;  /* 0x00007f000209ba11 */ /* 0x000fe400008f0c09 */
[----:B------:R-:W-:Y:S03]  /*6100*/  @!P3 LEA.HI.X R17, R4, c[0x0][0x1fc], R3, 0x1, P0 ;  /* 0x00007f000411ba11 */ /* 0x000fe600000f0c03 */
[----:B------:R4:W-:Y:S05]  /*6110*/  @!P3 LDGSTS.E.BYPASS.LTC128B.128 [R218+0x1500], [R8.64], !P5 ;  /* 0x0150000008dabfae */ /* 0x0009ea000e901d4c */
[----:B------:R4:W-:Y:S02]  /*6120*/  @!P3 LDGSTS.E.BYPASS.LTC128B.128 [R218+0x2100], [R16.64], !P4 ;  /* 0x0210000010dabfae */ /* 0x0009e4000e101d4c */
.L_x_407:
[-C--:B--2-4-:R-:W-:Y:S01]  /*6130*/  HMMA.16816.F32.BF16 R4, R152, R156.reuse, RZ ;  /* 0x0000009c9804723c */ /* 0x094fe200000418ff */
[----:B------:R-:W-:Y:S02]  /*6140*/  LDSM.16.M88.4 R192, [R216+0x3100] ;  /* 0x00310000d8c0783b */ /* 0x000fe40000000200 */
[----:B------:R-:W-:Y:S05]  /*6150*/  ISETP.GT.AND P0, PT, R238, R219, PT ;  /* 0x000000dbee00720c */ /* 0x000fea0003f04270 */
[C---:B---3--:R-:W-:Y:S01]  /*6160*/  HMMA.16816.F32.BF16 R8, R160.reuse, R156, RZ ;  /* 0x0000009ca008723c */ /* 0x048fe200000418ff */
[----:B------:R-:W0:Y:S07]  /*6170*/  LDGDEPBAR ;  /* 0x00000000000079af */ /* 0x000e2e0000000000 */
[-C--:B------:R-:W-:Y:S01]  /*6180*/  HMMA.16816.F32.BF16 R12, R160, R158.reuse, RZ ;  /* 0x0000009ea00c723c */ /* 0x080fe200000418ff */
[----:B------:R-:W-:Y:S07]  /*6190*/  LDSM.16.M88.4 R196, [R217+0x7900] ;  /* 0x00790000d9c4783b */ /* 0x000fee0000000200 */
[C---:B------:R-:W-:Y:S01]  /*61a0*/  HMMA.16816.F32.BF16 R16, R152.reuse, R158, RZ ;  /* 0x0000009e9810723c */ /* 0x040fe200000418ff */
[----:B------:R-:W2:Y:S07]  /*61b0*/  LDSM.16.M88.4 R156, [R217+0x6900] ;  /* 0x00690000d99c783b */ /* 0x000eae0000000200 */
[-C--:B-1----:R-:W-:Y:S08]  /*61c0*/  HMMA.16816.F32.BF16 R20, R152, R164.reuse, RZ ;  /* 0x000000a49814723c */ /* 0x082ff000000418ff */
[C---:B------:R-:W-:Y:S08]  /*61d0*/  HMMA.16816.F32.BF16 R24, R160.reuse, R164, RZ ;  /* 0x000000a4a018723c */ /* 0x040ff000000418ff */
[-C--:B------:R-:W-:Y:S08]  /*61e0*/  HMMA.16816.F32.BF16 R28, R160, R166.reuse, RZ ;  /* 0x000000a6a01c723c */ /* 0x080ff000000418ff */
[C---:B------:R-:W-:Y:S01]  /*61f0*/  HMMA.16816.F32.BF16 R32, R152.reuse, R166, RZ ;  /* 0x000000a69820723c */ /* 0x040fe200000418ff */
[----:B------:R-:W1:Y:S07]  /*6200*/  LDSM.16.M88.4 R164, [R216+0x3500] ;  /* 0x00350000d8a4783b */ /* 0x000e6e0000000200 */
[-C--:B------:R-:W-:Y:S08]  /*6210*/  HMMA.16816.F32.BF16 R36, R152, R168.reuse, RZ ;  /* 0x000000a89824723c */ /* 0x080ff000000418ff */
[C---:B------:R-:W-:Y:S08]  /*6220*/  HMMA.16816.F32.BF16 R40, R160.reuse, R168, RZ ;  /* 0x000000a8a028723c */ /* 0x040ff000000418ff */
[-C--:B------:R-:W-:Y:S01]  /*6230*/  HMMA.16816.F32.BF16 R44, R160, R170.reuse, RZ ;  /* 0x000000aaa02c723c */ /* 0x080fe200000418ff */
[----:B------:R-:W-:Y:S07]  /*6240*/  LDSM.16.M88.4 R160, [R213+0x6900] ;  /* 0x00690000d5a0783b */ /* 0x000fee0000000200 */
[----:B------:R-:W-:Y:S01]  /*6250*/  HMMA.16816.F32.BF16 R48, R152, R170, RZ ;  /* 0x000000aa9830723c */ /* 0x000fe200000418ff */
[----:B------:R-:W3:Y:S07]  /*6260*/  LDSM.16.M88.4 R152, [R216+0x3900] ;  /* 0x00390000d898783b */ /* 0x000eee0000000200 */
[-C--:B------:R-:W-:Y:S01]  /*6270*/  HMMA.16816.F32.BF16 R4, R172, R176.reuse, R4 ;  /* 0x000000b0ac04723c */ /* 0x080fe20000041804 */
[----:B------:R-:W4:Y:S07]  /*6280*/  LDSM.16.M88.4 R168, [R209] ;  /* 0x00000000d1a8783b */ /* 0x000f2e0000000200 */
[C---:B------:R-:W-:Y:S08]  /*6290*/  HMMA.16816.F32.BF16 R8, R180.reuse, R176, R8 ;  /* 0x000000b0b408723c */ /* 0x040ff00000041808 */
[-C--:B------:R-:W-:Y:S08]  /*62a0*/  HMMA.16816.F32.BF16 R12, R180, R178.reuse, R12 ;  /* 0x000000b2b40c723c */ /* 0x080ff0000004180c */
[C---:B------:R-:W-:Y:S01]  /*62b0*/  HMMA.16816.F32.BF16 R16, R172.reuse, R178, R16 ;  /* 0x000000b2ac10723c */ /* 0x040fe20000041810 */
[----:B------:R-:W5:Y:S07]  /*62c0*/  LDSM.16.M88.4 R176, [R213+0x7900] ;  /* 0x00790000d5b0783b */ /* 0x000f6e0000000200 */
[-C--:B------:R-:W-:Y:S08]  /*62d0*/  HMMA.16816.F32.BF16 R20, R172, R184.reuse, R20 ;  /* 0x000000b8ac14723c */ /* 0x080ff00000041814 */
[C---:B------:R-:W-:Y:S08]  /*62e0*/  HMMA.16816.F32.BF16 R24, R180.reuse, R184, R24 ;  /* 0x000000b8b418723c */ /* 0x040ff00000041818 */
[-C--:B------:R-:W-:Y:S08]  /*62f0*/  HMMA.16816.F32.BF16 R28, R180, R186.reuse, R28 ;  /* 0x000000bab41c723c */ /* 0x080ff0000004181c */
[C---:B------:R-:W-:Y:S01]  /*6300*/  HMMA.16816.F32.BF16 R32, R172.reuse, R186, R32 ;  /* 0x000000baac20723c */ /* 0x040fe20000041820 */
[----:B------:R-:W-:Y:S07]  /*6310*/  LDSM.16.M88.4 R184, [R216+0x3d00] ;  /* 0x003d0000d8b8783b */ /* 0x000fee0000000200 */
[-C--:B------:R-:W-:Y:S08]  /*6320*/  HMMA.16816.F32.BF16 R36, R172, R188.reuse, R36 ;  /* 0x000000bcac24723c */ /* 0x080ff00000041824 */
[C---:B------:R-:W-:Y:S08]  /*6330*/  HMMA.16816.F32.BF16 R40, R180.reuse, R188, R40 ;  /* 0x000000bcb428723c */ /* 0x040ff00000041828 */
[-C--:B------:R-:W-:Y:S01]  /*6340*/  HMMA.16816.F32.BF16 R44, R180, R190.reuse, R44 ;  /* 0x000000beb42c723c */ /* 0x080fe2000004182c */
[----:B------:R-:W-:Y:S07]  /*6350*/  LDSM.16.M88.4 R180, [R207] ;  /* 0x00000000cfb4783b */ /* 0x000fee0000000200 */
[----:B------:R-:W-:Y:S01]  /*6360*/  HMMA.16816.F32.BF16 R48, R172, R190, R48 ;  /* 0x000000beac30723c */ /* 0x000fe20000041830 */
[----:B------:R-:W1:Y:S08]  /*6370*/  LDSM.16.M88.4 R172, [R208] ;  /* 0x00000000d0ac783b */ /* 0x000e700000000200 */
[----:B------:R-:W-:Y:S01]  /*6380*/  LDSM.16.M88.4 R188, [R216+0x4500] ;  /* 0x00450000d8bc783b */ /* 0x000fe20000000200 */
[-C--:B--2---:R-:W-:Y:S08]  /*6390*/  HMMA.16816.F32.BF16 R4, R156, R192.reuse, R4 ;  /* 0x000000c09c04723c */ /* 0x084ff00000041804 */
[C---:B------:R-:W-:Y:S08]  /*63a0*/  HMMA.16816.F32.BF16 R8, R196.reuse, R192, R8 ;  /* 0x000000c0c408723c */ /* 0x040ff00000041808 */
[-C--:B------:R-:W-:Y:S08]  /*63b0*/  HMMA.16816.F32.BF16 R12, R196, R194.reuse, R12 ;  /* 0x000000c2c40c723c */ /* 0x080ff0000004180c */
[C---:B------:R-:W-:Y:S01]  /*63c0*/  HMMA.16816.F32.BF16 R16, R156.reuse, R194, R16 ;  /* 0x000000c29c10723c */ /* 0x040fe20000041810 */
[----:B------:R-:W-:Y:S07]  /*63d0*/  LDSM.16.M88.4 R192, [R206] ;  /* 0x00000000cec0783b */ /* 0x000fee0000000200 */
[-C--:B-1----:R-:W-:Y:S08]  /*63e0*/  HMMA.16816.F32.BF16 R20, R156, R164.reuse, R20 ;  /* 0x000000a49c14723c */ /* 0x082ff00000041814 */
[C---:B------:R-:W-:Y:S08]  /*63f0*/  HMMA.16816.F32.BF16 R24, R196.reuse, R164, R24 ;  /* 0x000000a4c418723c */ /* 0x040ff00000041818 */
[-C--:B------:R-:W-:Y:S08]  /*6400*/  HMMA.16816.F32.BF16 R28, R196, R166.reuse, R28 ;  /* 0x000000a6c41c723c */ /* 0x080ff0000004181c */
[C---:B------:R-:W-:Y:S01]  /*6410*/  HMMA.16816.F32.BF16 R32, R156.reuse, R166, R32 ;  /* 0x000000a69c20723c */ /* 0x040fe20000041820 */
[----:B------:R-:W1:Y:S07]  /*6420*/  LDSM.16.M88.4 R164, [R217+0x8900] ;  /* 0x00890000d9a4783b */ /* 0x000e6e0000000200 */
[-C--:B---3--:R-:W-:Y:S08]  /*6430*/  HMMA.16816.F32.BF16 R36, R156, R152.reuse, R36 ;  /* 0x000000989c24723c */ /* 0x088ff00000041824 */
[C---:B------:R-:W-:Y:S08]  /*6440*/  HMMA.16816.F32.BF16 R40, R196.reuse, R152, R40 ;  /* 0x00000098c428723c */ /* 0x040ff00000041828 */
[-C--:B------:R-:W-:Y:S08]  /*6450*/  HMMA.16816.F32.BF16 R44, R196, R154.reuse, R44 ;  /* 0x0000009ac42c723c */ /* 0x080ff0000004182c */
[----:B------:R-:W-:Y:S01]  /*6460*/  HMMA.16816.F32.BF16 R48, R156, R154, R48 ;  /* 0x0000009a9c30723c */ /* 0x000fe20000041830 */
[----:B------:R-:W2:Y:S07]  /*6470*/  LDSM.16.M88.4 R152, [R217+0x9900] ;  /* 0x00990000d998783b */ /* 0x000eae0000000200 */
[-C--:B----4-:R-:W-:Y:S01]  /*6480*/  HMMA.16816.F32.BF16 R4, R160, R168.reuse, R4 ;  /* 0x000000a8a004723c */ /* 0x090fe20000041804 */
[----:B------:R-:W3:Y:S07]  /*6490*/  LDSM.16.M88.4 R156, [R216+0x4100] ;  /* 0x00410000d89c783b */ /* 0x000eee0000000200 */
[C---:B-----5:R-:W-:Y:S08]  /*64a0*/  HMMA.16816.F32.BF16 R8, R176.reuse, R168, R8 ;  /* 0x000000a8b008723c */ /* 0x060ff00000041808 */
[-C--:B------:R-:W-:Y:S08]  /*64b0*/  HMMA.16816.F32.BF16 R12, R176, R170.reuse, R12 ;  /* 0x000000aab00c723c */ /* 0x080ff0000004180c */
[C---:B------:R-:W-:Y:S01]  /*64c0*/  HMMA.16816.F32.BF16 R16, R160.reuse, R170, R16 ;  /* 0x000000aaa010723c */ /* 0x040fe20000041810 */
[----:B------:R-:W4:Y:S07]  /*64d0*/  LDSM.16.M88.4 R168, [R213+0x8900] ;  /* 0x00890000d5a8783b */ /* 0x000f2e0000000200 */
[-C--:B------:R-:W-:Y:S08]  /*64e0*/  HMMA.16816.F32.BF16 R20, R160, R172.reuse, R20 ;  /* 0x000000aca014723c */ /* 0x080ff00000041814 */
[C---:B------:R-:W-:Y:S08]  /*64f0*/  HMMA.16816.F32.BF16 R24, R176.reuse, R172, R24 ;  /* 0x000000acb018723c */ /* 0x040ff00000041818 */
[-C--:B------:R-:W-:Y:S08]  /*6500*/  HMMA.16816.F32.BF16 R28, R176, R174.reuse, R28 ;  /* 0x000000aeb01c723c */ /* 0x080ff0000004181c */
[C---:B------:R-:W-:Y:S08]  /*6510*/  HMMA.16816.F32.BF16 R32, R160.reuse, R174, R32 ;  /* 0x000000aea020723c */ /* 0x040ff00000041820 */
[-C--:B------:R-:W-:Y:S08]  /*6520*/  HMMA.16816.F32.BF16 R36, R160, R180.reuse, R36 ;  /* 0x000000b4a024723c */ /* 0x080ff00000041824 */
[C---:B------:R-:W-:Y:S08]  /*6530*/  HMMA.16816.F32.BF16 R40, R176.reuse, R180, R40 ;  /* 0x000000b4b028723c */ /* 0x040ff00000041828 */
[-C--:B------:R-:W-:Y:S08]  /*6540*/  HMMA.16816.F32.BF16 R44, R176, R182.reuse, R44 ;  /* 0x000000b6b02c723c */ /* 0x080ff0000004182c */
[----:B------:R-:W-:Y:S01]  /*6550*/  HMMA.16816.F32.BF16 R48, R160, R182, R48 ;  /* 0x000000b6a030723c */ /* 0x000fe20000041830 */
[----:B------:R-:W5:Y:S07]  /*6560*/  LDSM.16.M88.4 R160, [R213+0x9900] ;  /* 0x00990000d5a0783b */ /* 0x000f6e0000000200 */
[-C--:B-1----:R-:W-:Y:S08]  /*6570*/  HMMA.16816.F32.BF16 R4, R164, R184.reuse, R4 ;  /* 0x000000b8a404723c */ /* 0x082ff00000041804 */
[C---:B--2---:R-:W-:Y:S08]  /*6580*/  HMMA.16816.F32.BF16 R8, R152.reuse, R184, R8 ;  /* 0x000000b89808723c */ /* 0x044ff00000041808 */
[-C--:B------:R-:W-:Y:S08]  /*6590*/  HMMA.16816.F32.BF16 R12, R152, R186.reuse, R12 ;  /* 0x000000ba980c723c */ /* 0x080ff0000004180c */
[C---:B------:R-:W-:Y:S08]  /*65a0*/  HMMA.16816.F32.BF16 R16, R164.reuse, R186, R16 ;  /* 0x000000baa410723c */ /* 0x040ff00000041810 */
[-C--:B---3--:R-:W-:Y:S08]  /*65b0*/  HMMA.16816.F32.BF16 R20, R164, R156.reuse, R20 ;  /* 0x0000009ca414723c */ /* 0x088ff00000041814 */
[C---:B------:R-:W-:Y:S08]  /*65c0*/  HMMA.16816.F32.BF16 R24, R152.reuse, R156, R24 ;  /* 0x0000009c9818723c */ /* 0x040ff00000041818 */
[-C--:B------:R-:W-:Y:S08]  /*65d0*/  HMMA.16816.F32.BF16 R28, R152, R158.reuse, R28 ;  /* 0x0000009e981c723c */ /* 0x080ff0000004181c */
[C---:B------:R-:W-:Y:S01]  /*65e0*/  HMMA.16816.F32.BF16 R32, R164.reuse, R158, R32 ;  /* 0x0000009ea420723c */ /* 0x040fe20000041820 */
[----:B------:R-:W-:Y:S07]  /*65f0*/  LDSM.16.M88.4 R156, [R204] ;  /* 0x00000000cc9c783b */ /* 0x000fee0000000200 */
[-C--:B------:R-:W-:Y:S08]  /*6600*/  HMMA.16816.F32.BF16 R36, R164, R188.reuse, R36 ;  /* 0x000000bca424723c */ /* 0x080ff00000041824 */
[C---:B------:R-:W-:Y:S08]  /*6610*/  HMMA.16816.F32.BF16 R40, R152.reuse, R188, R40 ;  /* 0x000000bc9828723c */ /* 0x040ff00000041828 */
[-C--:B------:R-:W-:Y:S01]  /*6620*/  HMMA.16816.F32.BF16 R44, R152, R190.reuse, R44 ;  /* 0x000000be982c723c */ /* 0x080fe2000004182c */
[----:B------:R-:W1:Y:S01]  /*6630*/  LDSM.16.M88.4 R152, [R205] ;  /* 0x00000000cd98783b */ /* 0x000e620000000200 */
[----:B------:R-:W-:Y:S06]  /*6640*/  DEPBAR.LE SB0, 0x0 ;  /* 0x000080000000791a */ /* 0x000fec0000000000 */
[----:B------:R-:W-:Y:S01]  /*6650*/  HMMA.16816.F32.BF16 R48, R164, R190, R48 ;  /* 0x000000bea430723c */ /* 0x000fe20000041830 */
[----:B------:R-:W-:Y:S07]  /*6660*/  BAR.SYNC.DEFER_BLOCKING 0x0 ;  /* 0x0000000000007b1d */ /* 0x000fee0000010000 */
[-C--:B----4-:R-:W-:Y:S08]  /*6670*/  HMMA.16816.F32.BF16 R4, R168, R192.reuse, R4 ;  /* 0x000000c0a804723c */ /* 0x090ff00000041804 */
[C---:B-----5:R-:W-:Y:S08]  /*6680*/  HMMA.16816.F32.BF16 R8, R160.reuse, R192, R8 ;  /* 0x000000c0a008723c */ /* 0x060ff00000041808 */
[-C--:B------:R-:W-:Y:S08]  /*6690*/  HMMA.16816.F32.BF16 R12, R160, R194.reuse, R12 ;  /* 0x000000c2a00c723c */ /* 0x080ff0000004180c */
[C---:B------:R-:W-:Y:S04]  /*66a0*/  HMMA.16816.F32.BF16 R16, R168.reuse, R194, R16 ;  /* 0x000000c2a810723c */ /* 0x040fe80000041810 */
[----:B------:R-:W-:Y:S02]  /*66b0*/  FMUL.FTZ R248, R4, c[0x0][0x320] ;  /* 0x0000c80004f87a20 */ /* 0x000fe40000410000 */
[----:B------:R-:W-:Y:S02]  /*66c0*/  FMUL.FTZ R250, R5, c[0x0][0x320] ;  /* 0x0000c80005fa7a20 */ /* 0x000fe40000410000 */
[-C--:B-1----:R-:W-:Y:S02]  /*66d0*/  HMMA.16816.F32.BF16 R20, R168, R152.reuse, R20 ;  /* 0x00000098a814723c */ /* 0x082fe40000041814 */
[----:B------:R-:W1:Y:S02]  /*66e0*/  MUFU.TANH R248, R248 ;  /* 0x000000f800f87308 */ /* 0x000e640000002400 */
[----:B------:R-:W-:Y:S02]  /*66f0*/  FMUL.FTZ R244, R6, c[0x0][0x320] ;  /* 0x0000c80006f47a20 */ /* 0x000fe40000410000 */
[----:B------:R-:W-:Y:S02]  /*6700*/  FMUL.FTZ R246, R7, c[0x0][0x320] ;  /* 0x0000c80007f67a20 */ /* 0x000fe40000410000 */
[C---:B------:R-:W-:Y:S04]  /*6710*/  HMMA.16816.F32.BF16 R24, R160.reuse, R152, R24 ;  /* 0x00000098a018723c */ /* 0x040fe80000041818 */
[----:B------:R-:W2:Y:S01]  /*6720*/  MUFU.TANH R250, R250 ;  /* 0x000000fa00fa7308 */ /* 0x000ea20000002400 */
[----:B------:R-:W-:Y:S02]  /*6730*/  FMUL.FTZ R247, R14, c[0x0][0x320] ;  /* 0x0000c8000ef77a20 */ /* 0x000fe40000410000 */
[----:B------:R-:W-:Y:S01]  /*6740*/  FMUL.FTZ R0, R8, c[0x0][0x320] ;  /* 0x0000c80008007a20 */ /* 0x000fe20000410000 */
[-C--:B------:R-:W-:Y:S04]  /*6750*/  HMMA.16816.F32.BF16 R28, R160, R154.reuse, R28 ;  /* 0x0000009aa01c723c */ /* 0x080fe8000004181c */
[----:B------:R-:W-:Y:S02]  /*6760*/  FMUL.FTZ R195, R17, c[0x0][0x320] ;  /* 0x0000c80011c37a20 */ /* 0x000fe40000410000 */
[----:B------:R-:W3:Y:S01]  /*6770*/  MUFU.TANH R244, R244 ;  /* 0x000000f400f47308 */ /* 0x000ee20000002400 */
[----:B------:R-:W-:Y:S01]  /*6780*/  FMUL.FTZ R185, R18, c[0x0][0x320] ;  /* 0x0000c80012b97a20 */ /* 0x000fe20000410000 */
[C---:B------:R-:W-:Y:S04]  /*6790*/  HMMA.16816.F32.BF16 R32, R168.reuse, R154, R32 ;  /* 0x0000009aa820723c */ /* 0x040fe80000041820 */
[----:B------:R-:W-:Y:S02]  /*67a0*/  FMUL.FTZ R190, R20, c[0x0][0x320] ;  /* 0x0000c80014be7a20 */ /* 0x000fe40000410000 */
[----:B------:R-:W-:Y:S02]  /*67b0*/  FMUL.FTZ R189, R21, c[0x0][0x320] ;  /* 0x0000c80015bd7a20 */ /* 0x000fe40000410000 */
[----:B------:R-:W4:Y:S01]  /*67c0*/  MUFU.TANH R18, R190 ;  /* 0x000000be00127308 */ /* 0x000f220000002400 */
[-C--:B------:R-:W-:Y:S03]  /*67d0*/  HMMA.16816.F32.BF16 R36, R168, R156.reuse, R36 ;  /* 0x0000009ca824723c */ /* 0x080fe60000041824 */
[----:B------:R-:W-:Y:S02]  /*67e0*/  FMUL.FTZ R187, R22, c[0x0][0x320] ;  /* 0x0000c80016bb7a20 */ /* 0x000fe40000410000 */
[----:B------:R-:W-:Y:S02]  /*67f0*/  FMUL.FTZ R245, R9, c[0x0][0x320] ;  /* 0x0000c80009f57a20 */ /* 0x000fe40000410000 */
[----:B------:R-:W-:Y:S01]  /*6800*/  FMUL.FTZ R2, R10, c[0x0][0x320] ;  /* 0x0000c8000a027a20 */ /* 0x000fe20000410000 */
[C---:B------:R-:W-:Y:S01]  /*6810*/  HMMA.16816.F32.BF16 R40, R160.reuse, R156, R40 ;  /* 0x0000009ca028723c */ /* 0x040fe20000041828 */
[----:B------:R5:W1:Y:S03]  /*6820*/  MUFU.TANH R17, R189 ;  /* 0x000000bd00117308 */ /* 0x000a660000002400 */
[----:B------:R-:W-:Y:S02]  /*6830*/  FMUL.FTZ R3, R11, c[0x0][0x320] ;  /* 0x0000c8000b037a20 */ /* 0x000fe40000410000 */
[----:B------:R-:W-:Y:S02]  /*6840*/  FMUL.FTZ R251, R12, c[0x0][0x320] ;  /* 0x0000c8000cfb7a20 */ /* 0x000fe40000410000 */
[-C--:B------:R-:W-:Y:S03]  /*6850*/  HMMA.16816.F32.BF16 R44, R160, R158.reuse, R44 ;  /* 0x0000009ea02c723c */ /* 0x080fe6000004182c */
[----:B------:R1:W1:Y:S01]  /*6860*/  MUFU.TANH R14, R187 ;  /* 0x000000bb000e7308 */ /* 0x0002620000002400 */
[----:B------:R-:W-:Y:S02]  /*6870*/  FMUL.FTZ R252, R13, c[0x0][0x320] ;  /* 0x0000c8000dfc7a20 */ /* 0x000fe40000410000 */
[----:B------:R-:W-:Y:S02]  /*6880*/  FMUL.FTZ R249, R15, c[0x0][0x320] ;  /* 0x0000c8000ff97a20 */ /* 0x000fe40000410000 */
[----:B------:R-:W-:Y:S04]  /*6890*/  HMMA.16816.F32.BF16 R48, R168, R158, R48 ;  /* 0x0000009ea830723c */ /* 0x000fe80000041830 */
[----:B------:R-:W-:Y:S01]  /*68a0*/  FMUL.FTZ R194, R16, c[0x0][0x320] ;  /* 0x0000c80010c27a20 */ /* 0x000fe20000410000 */
[----:B------:R-:W2:Y:S01]  /*68b0*/  MUFU.TANH R246, R246 ;  /* 0x000000f600f67308 */ /* 0x000ea20000002400 */
[----:B------:R-:W-:Y:S02]  /*68c0*/  FMUL.FTZ R186, R19, c[0x0][0x320] ;  /* 0x0000c80013ba7a20 */ /* 0x000fe40000410000 */
[----:B------:R-:W-:Y:S04]  /*68d0*/  FMUL.FTZ R197, R23, c[0x0][0x320] ;  /* 0x0000c80017c57a20 */ /* 0x000fe80000410000 */
[----:B------:R-:W-:Y:S02]  /*68e0*/  FMUL.FTZ R198, R24, c[0x0][0x320] ;  /* 0x0000c80018c67a20 */ /* 0x000fe40000410000 */
[----:B------:R-:W-:Y:S01]  /*68f0*/  FMUL.FTZ R199, R25, c[0x0][0x320] ;  /* 0x0000c80019c77a20 */ /* 0x000fe20000410000 */
[----:B------:R-:W2:Y:S01]  /*6900*/  MUFU.TANH R0, R0 ;  /* 0x0000000000007308 */ /* 0x000ea20000002400 */
[----:B-----5:R-:W-:Y:S02]  /*6910*/  FMUL.FTZ R189, R26, c[0x0][0x320] ;  /* 0x0000c8001abd7a20 */ /* 0x020fe40000410000 */
[----:B------:R-:W-:Y:S02]  /*6920*/  FMUL.FTZ R13, R28, c[0x0][0x320] ;  /* 0x0000c8001c0d7a20 */ /* 0x000fe40000410000 */
[----:B-1----:R-:W-:Y:S02]  /*6930*/  FMUL.FTZ R187, R27, c[0x0][0x320] ;  /* 0x0000c8001bbb7a20 */ /* 0x002fe40000410000 */
        /* <DEDUP_REMOVED lines=27> */
[----:B------:R-:W-:Y:S09]  /*6af0*/  FMUL.FTZ R50, R50, c[0x0][0x320] ;  /* 0x0000c80032327a20 */ /* 0x000ff20000410000 */
[----:B------:R-:W1:Y:S10]  /*6b00*/  MUFU.TANH R247, R247 ;  /* 0x000000f700f77308 */ /* 0x000e740000002400 */
        /* <DEDUP_REMOVED lines=23> */
[----:B------:R1:W1:Y:S10]  /*6c80*/  MUFU.TANH R167, R41 ;  /* 0x0000002900a77308 */ /* 0x0002740000002400 */
        /* <DEDUP_REMOVED lines=9> */
[----:B------:R-:W1:Y:S01]  /*6d20*/  MUFU.TANH R45, R45 ;  /* 0x0000002d002d7308 */ /* 0x000e620000002400 */
[----:B------:R-:W-:-:S05]  /*6d30*/  @!P0 BRA `(.L_x_408) ;  /* 0x000002f000008947 */ /* 0x000fca0003800000 */
[----:B--234-:R-:W-:Y:S02]  /*6d40*/  IADD3 R6, R238, -0x1, RZ ;  /* 0xffffffffee067810 */ /* 0x01cfe40007ffe0ff */
[----:B------:R-:W-:Y:S02]  /*6d50*/  IADD3 R4, -R239, 0x30, RZ ;  /* 0x00000030ef047810 */ /* 0x000fe40007ffe1ff */
[----:B------:R-:W-:Y:S01]  /*6d60*/  SHF.R.S32.HI R5, RZ, 0x1f, R6 ;  /* 0x0000001fff057819 */ /* 0x000fe20000011406 */
[----:B-1----:R-:W-:Y:S01]  /*6d70*/  IMAD.WIDE.U32 R40, R6, c[0x0][0x1e0], RZ ;  /* 0x0000780006287a25 */ /* 0x002fe200078e00ff */
[----:B------:R-:W-:Y:S03]  /*6d80*/  ISETP.GE.AND P1, PT, R4, 0x1, PT ;  /* 0x000000010400780c */ /* 0x000fe60003f26270 */
[----:B------:R-:W-:Y:S04]  /*6d90*/  IMAD R5, R5, c[0x0][0x1e0], RZ ;  /* 0x0000780005057a24 */ /* 0x000fe800078e02ff */
[----:B------:R-:W-:Y:S04]  /*6da0*/  IMAD R5, R6, c[0x0][0x1e4], R5 ;  /* 0x0000790006057a24 */ /* 0x000fe800078e0205 */
[----:B------:R-:W-:Y:S02]  /*6db0*/  IMAD.IADD R5, R41, 0x1, R5 ;  /* 0x0000000129057824 */ /* 0x000fe400078e0205 */
[----:B------:R-:W-:Y:S04]  /*6dc0*/  IMAD.WIDE.U32 R40, R40, 0x30, RZ ;  /* 0x0000003028287825 */ /* 0x000fe800078e00ff */
[----:B------:R-:W-:Y:S01]  /*6dd0*/  IMAD R5, R5, 0x30, RZ ;  /* 0x0000003005057824 */ /* 0x000fe200078e02ff */
[-C--:B------:R-:W-:Y:S02]  /*6de0*/  @P1 IADD3 R7, P0, R224, R40.reuse, RZ ;  /* 0x00000028e0071210 */ /* 0x080fe40007f1e0ff */
[-C--:B------:R-:W-:Y:S01]  /*6df0*/  @P1 IADD3 R9, P2, R203, R40.reuse, RZ ;  /* 0x00000028cb091210 */ /* 0x080fe20007f5e0ff */
[----:B------:R-:W-:Y:S04]  /*6e00*/  IMAD.IADD R5, R41, 0x1, R5 ;  /* 0x0000000129057824 */ /* 0x000fe800078e0205 */
[----:B------:R-:W-:Y:S01]  /*6e10*/  @P1 IMAD.X R6, R5, 0x1, R237, P0 ;  /* 0x0000000105061824 */ /* 0x000fe200000e06ed */
[----:B------:R-:W-:Y:S01]  /*6e20*/  @P1 LEA R38, P0, R7, c[0x0][0x1c8], 0x1 ;  /* 0x0000720007261a11 */ /* 0x000fe200078008ff */
[----:B------:R-:W-:Y:S01]  /*6e30*/  @P1 IMAD.X R8, R5, 0x1, R202, P2 ;  /* 0x0000000105081824 */ /* 0x000fe200010e06ca */
[----:B------:R-:W-:Y:S02]  /*6e40*/  @P1 LEA R10, P2, R9, c[0x0][0x1c8], 0x1 ;  /* 0x00007200090a1a11 */ /* 0x000fe400078408ff */
[----:B------:R-:W-:Y:S02]  /*6e50*/  @P1 LEA.HI.X R39, R7, c[0x0][0x1cc], R6, 0x1, P0 ;  /* 0x0000730007271a11 */ /* 0x000fe400000f0c06 */
[----:B------:R-:W-:Y:S02]  /*6e60*/  ISETP.GE.AND P0, PT, R4, 0x21, PT ;  /* 0x000000210400780c */ /* 0x000fe40003f06270 */
[----:B------:R-:W-:Y:S01]  /*6e70*/  @P1 LEA.HI.X R11, R9, c[0x0][0x1cc], R8, 0x1, P2 ;  /* 0x00007300090b1a11 */ /* 0x000fe200010f0c08 */
[----:B------:R-:W-:Y:S01]  /*6e80*/  @!PT LDS RZ, [RZ] ;  /* 0x00000000fffff984 */ /* 0x000fe20000000800 */
[----:B------:R-:W-:Y:S01]  /*6e90*/  @!PT LDS RZ, [RZ] ;  /* 0x00000000fffff984 */ /* 0x000fe20000000800 */
[----:B------:R-:W-:Y:S01]  /*6ea0*/  @!PT LDS RZ, [RZ] ;  /* 0x00000000fffff984 */ /* 0x000fe20000000800 */
[----:B------:R1:W-:Y:S01]  /*6eb0*/  @P1 LDGSTS.E.BYPASS.LTC128B.128 [R218+0x2500], [R38.64], !P6 ;  /* 0x0250000026da1fae */ /* 0x0003e2000f101d4c */
[-C--:B------:R-:W-:Y:S04]  /*6ec0*/  @P1 IADD3 R7, P2, R201, R40.reuse, RZ ;  /* 0x00000028c9071210 */ /* 0x080fe80007f5e0ff */
[----:B------:R1:W-:Y:S01]  /*6ed0*/  @P1 LDGSTS.E.BYPASS.LTC128B.128 [R218+0x3100], [R10.64], !P5 ;  /* 0x031000000ada1fae */ /* 0x0003e2000e901d4c */
[----:B------:R-:W-:Y:S01]  /*6ee0*/  @P1 IMAD.X R4, R5, 0x1, R200, P2 ;  /* 0x0000000105041824 */ /* 0x000fe200010e06c8 */
[C---:B------:R-:W-:Y:S04]  /*6ef0*/  @P1 LEA R8, P2, R7.reuse, c[0x0][0x1c8], 0x1 ;  /* 0x0000720007081a11 */ /* 0x040fe800078408ff */
[----:B------:R-:W-:Y:S02]  /*6f00*/  @P1 LEA.HI.X R9, R7, c[0x0][0x1cc], R4, 0x1, P2 ;  /* 0x0000730007091a11 */ /* 0x000fe400010f0c04 */
[----:B------:R-:W-:Y:S03]  /*6f10*/  @P0 IADD3 R4, P2, R228, R40, RZ ;  /* 0x00000028e4040210 */ /* 0x000fe60007f5e0ff */
[----:B------:R1:W-:Y:S02]  /*6f20*/  @P1 LDGSTS.E.BYPASS.LTC128B.128 [R218+0x3d00], [R8.64], !P4 ;  /* 0x03d0000008da1fae */ /* 0x0003e4000e101d4c */
[----:B------:R-:W-:Y:S01]  /*6f30*/  @P0 IMAD.X R5, R229, 0x1, R5, P2 ;  /* 0x00000001e5050824 */ /* 0x000fe200010e0605 */
[C---:B------:R-:W-:Y:S05]  /*6f40*/  @P0 IADD3 R7, P2, R4.reuse, R224, RZ ;  /* 0x000000e004070210 */ /* 0x040fea0007f5e0ff */
[----:B------:R-:W-:Y:S01]  /*6f50*/  @P0 IMAD.X R6, R5, 0x1, R237, P2 ;  /* 0x0000000105060824 */ /* 0x000fe200010e06ed */
[C---:B------:R-:W-:Y:S04]  /*6f60*/  @P0 LEA R40, P2, R7.reuse, c[0x0][0x1c8], 0x1 ;  /* 0x0000720007280a11 */ /* 0x040fe800078408ff */
[----:B------:R-:W-:Y:S02]  /*6f70*/  @P0 LEA.HI.X R41, R7, c[0x0][0x1cc], R6, 0x1, P2 ;  /* 0x0000730007290a11 */ /* 0x000fe400010f0c06 */
[C---:B------:R-:W-:Y:S03]  /*6f80*/  @P0 IADD3 R7, P2, R4.reuse, R203, RZ ;  /* 0x000000cb04070210 */ /* 0x040fe60007f5e0ff */
[----:B------:R1:W-:Y:S02]  /*6f90*/  @P0 LDGSTS.E.BYPASS.LTC128B.128 [R218+0x2d00], [R40.64], !P6 ;  /* 0x02d0000028da0fae */ /* 0x0003e4000f101d4c */
[----:B------:R-:W-:Y:S01]  /*6fa0*/  @P0 IMAD.X R6, R5, 0x1, R202, P2 ;  /* 0x0000000105060824 */ /* 0x000fe200010e06ca */
[C---:B------:R-:W-:Y:S04]  /*6fb0*/  @P0 LEA R42, P2, R7.reuse, c[0x0][0x1c8], 0x1 ;  /* 0x00007200072a0a11 */ /* 0x040fe800078408ff */
[----:B------:R-:W-:Y:S02]  /*6fc0*/  @P0 LEA.HI.X R43, R7, c[0x0][0x1cc], R6, 0x1, P2 ;  /* 0x00007300072b0a11 */ /* 0x000fe400010f0c06 */
[----:B------:R-:W-:Y:S03]  /*6fd0*/  @P0 IADD3 R4, P2, R4, R201, RZ ;  /* 0x000000c904040210 */ /* 0x000fe60007f5e0ff */
[----:B------:R1:W-:Y:S02]  /*6fe0*/  @P0 LDGSTS.E.BYPASS.LTC128B.128 [R218+0x3900], [R42.64], !P5 ;  /* 0x039000002ada0fae */ /* 0x0003e4000e901d4c */
[----:B------:R-:W-:Y:S01]  /*6ff0*/  @P0 IMAD.X R5, R5, 0x1, R200, P2 ;  /* 0x0000000105050824 */ /* 0x000fe200010e06c8 */
[C---:B------:R-:W-:Y:S04]  /*7000*/  @P0 LEA R6, P2, R4.reuse, c[0x0][0x1c8], 0x1 ;  /* 0x0000720004060a11 */ /* 0x040fe800078408ff */
[----:B------:R-:W-:Y:S05]  /*7010*/  @P0 LEA.HI.X R7, R4, c[0x0][0x1cc], R5, 0x1, P2 ;  /* 0x0000730004070a11 */ /* 0x000fea00010f0c05 */
[----:B------:R1:W-:Y:S04]  /*7020*/  @P0 LDGSTS.E.BYPASS.LTC128B.128 [R218+0x4500], [R6.64], !P4 ;  /* 0x0450000006da0fae */ /* 0x0003e8000e101d4c */
.L_x_408:
[----:B--234-:R-:W-:Y:S01]  /*7030*/  PLOP3.LUT P1, PT, PT, PT, UP2, 0x80, 0x0 ;  /* 0x000000000000781c */ /* 0x01cfe20003f2f028 */
[----:B------:R-:W0:Y:S01]  /*7040*/  LDGDEPBAR ;  /* 0x00000000000079af */ /* 0x000e220000000000 */
[----:B------:R-:W-:Y:S01]  /*7050*/  PLOP3.LUT P0, PT, PT, PT, UP2, 0x80, 0x0 ;  /* 0x000000000000781c */ /* 0x000fe20003f0f028 */
[----:B-1----:R-:W-:Y:S02]  /*7060*/  IMAD.MOV.U32 R9, RZ, RZ, R222 ;  /* 0x000000ffff097224 */ /* 0x002fe400078e00de */
[----:B------:R-:W-:Y:S05]  /*7070*/  IMAD R10, R238, -0x30, RZ ;  /* 0xffffffd0ee0a7824 */ /* 0x000fea00078e02ff */
[----:B------:R-:W-:Y:S03]  /*7080*/  IADD3 R5, -R227, 0x1, R10 ;  /* 0x00000001e3057810 */ /* 0x000fe60007ffe10a */
[----:B------:R-:W-:Y:S01]  /*7090*/  @P1 IMAD.HI.U32 R4, R222, c[0x0][0x2c8], RZ ;  /* 0x0000b200de041a27 */ /* 0x000fe200078e00ff */
[----:B------:R-:W-:Y:S04]  /*70a0*/  IADD3 R5, R5, c[0x0][0x1d0], RZ ;  /* 0x0000740005057a10 */ /* 0x000fe80007ffe0ff */
[----:B------:R-:W-:Y:S02]  /*70b0*/  @P0 SHF.R.U32.HI R9, RZ, c[0x0][0x2cc], R4 ;  /* 0x0000b300ff090a19 */ /* 0x000fe40000011604 */
[----:B------:R-:W-:Y:S02]  /*70c0*/  PLOP3.LUT P0, PT, PT, PT, UP1, 0x40, 0x0 ;  /* 0x000000000000781c */ /* 0x000fe40003f0e818 */
[----:B------:R-:W-:Y:S01]  /*70d0*/  IADD3 R5, R5, -c[0x0][0x168], RZ ;  /* 0x80005a0005057a10 */ /* 0x000fe20007ffe0ff */
[----:B------:R-:W1:Y:S03]  /*70e0*/  SHFL.IDX PT, R4, R9, RZ, 0x1c1f ;  /* 0x001c1fff09047589 */ /* 0x000e6600000e0000 */
[C---:B------:R-:W-:Y:S02]  /*70f0*/  IADD3 R8, R5.reuse, c[0x0][0x328], RZ ;  /* 0x0000ca0005087a10 */ /* 0x040fe40007ffe0ff */
[----:B------:R-:W-:Y:S03]  /*7100*/  IADD3 R5, R5, UR6, RZ ;  /* 0x0000000605057c10 */ /* 0x000fe6000fffe0ff */
[----:B-1----:R-:W-:Y:S02]  /*7110*/  IMAD.IADD R7, R8, 0x1, R4 ;  /* 0x0000000108077824 */ /* 0x002fe400078e0204 */
[----:B------:R-:W-:Y:S01]  /*7120*/  IMAD.IADD R6, R4, 0x1, R5 ;  /* 0x0000000104067824 */ /* 0x000fe200078e0205 */
[----:B------:R-:W-:-:S05]  /*7130*/  @P0 BRA `(.L_x_409) ;  /* 0x0000019000000947 */ /* 0x000fca0003800000 */
[----:B------:R-:W-:Y:S01]  /*7140*/  IADD3 R4, R4, c[0x0][0x1d0], RZ ;  /* 0x0000740004047a10 */ /* 0x000fe20007ffe0ff */
[----:B------:R-:W-:Y:S03]  /*7150*/  BSSY B0, `(.L_x_410) ;  /* 0x0000012000007945 */ /* 0x000fe60003800000 */
[----:B------:R-:W-:Y:S04]  /*7160*/  IADD3 R11, R4, -c[0x0][0x168], RZ ;  /* 0x80005a00040b7a10 */ /* 0x000fe80007ffe0ff */
[----:B------:R-:W-:Y:S11]  /*7170*/  ISETP.GT.AND P0, PT, R11, -0x1, PT ;  /* 0xffffffff0b00780c */ /* 0x000ff60003f04270 */
[----:B------:R-:W-:Y:S02]  /*7180*/  @!UPT UIADD3 URZ, URZ, URZ, URZ ;  /* 0x0000003f3f3ff290 */ /* 0x000fe4000fffe03f */
[----:B------:R-:W-:-:S05]  /*7190*/  @P0 BRA `(.L_x_411) ;  /* 0x0000008000000947 */ /* 0x000fca0003800000 */
[----:B------:R-:W-:Y:S01]  /*71a0*/  LOP3.LUT R11, RZ, R11, RZ, 0x33, !PT ;  /* 0x0000000bff0b7212 */ /* 0x000fe200078e33ff */
[----:B------:R-:W-:Y:S05]  /*71b0*/  IMAD.MOV.U32 R4, RZ, RZ, c[0x0][0x32c] ;  /* 0x0000cb00ff047624 */ /* 0x000fea00078e00ff */
[----:B------:R-:W-:Y:S11]  /*71c0*/  ISETP.NE.AND P0, PT, R4, 0x1, PT ;  /* 0x000000010400780c */ /* 0x000ff60003f05270 */
[----:B------:R-:W-:Y:S02]  /*71d0*/  @!UPT UIADD3 URZ, URZ, URZ, URZ ;  /* 0x0000003f3f3ff290 */ /* 0x000fe4000fffe03f */
[----:B------:R-:W-:Y:S05]  /*71e0*/  @P0 IMAD.HI.U32 R4, R11, c[0x0][0x330], RZ ;  /* 0x0000cc000b040a27 */ /* 0x000fea00078e00ff */
[----:B------:R-:W-:Y:S04]  /*71f0*/  @P0 SHF.R.U32.HI R11, RZ, c[0x0][0x334], R4 ;  /* 0x0000cd00ff0b0a19 */ /* 0x000fe80000011604 */
[----:B------:R-:W-:Y:S01]  /*7200*/  LOP3.LUT R11, RZ, R11, RZ, 0x33, !PT ;  /* 0x0000000bff0b7212 */ /* 0x000fe200078e33ff */
[----:B------:R-:W-:-:S05]  /*7210*/  BRA `(.L_x_412) ;  /* 0x0000005000007947 */ /* 0x000fca0003800000 */
.L_x_411:
[----:B------:R-:W-:Y:S04]  /*7220*/  MOV R4, c[0x0][0x32c] ;  /* 0x0000cb0000047a02 */ /* 0x000fe80000000f00 */
[----:B------:R-:W-:Y:S11]  /*7230*/  ISETP.NE.AND P0, PT, R4, 0x1, PT ;  /* 0x000000010400780c */ /* 0x000ff60003f05270 */
[----:B------:R-:W-:Y:S02]  /*7240*/  @!UPT UIADD3 URZ, URZ, URZ, URZ ;  /* 0x0000003f3f3ff290 */ /* 0x000fe4000fffe03f */
[----:B------:R-:W-:Y:S05]  /*7250*/  @P0 IMAD.HI.U32 R4, R11, c[0x0][0x330], RZ ;  /* 0x0000cc000b040a27 */ /* 0x000fea00078e00ff */
[----:B------:R-:W-:Y:S02]  /*7260*/  @P0 SHF.R.U32.HI R11, RZ, c[0x0][0x334], R4 ;  /* 0x0000cd00ff0b0a19 */ /* 0x000fe40000011604 */
.L_x_412:
[----:B------:R-:W-:Y:S05]  /*7270*/  BSYNC B0 ;  /* 0x0000000000007941 */ /* 0x000fea0003800000 */
.L_x_410:
[----:B------:R-:W-:Y:S04]  /*7280*/  IMAD.IADD R4, R10, 0x1, -R227 ;  /* 0x000000010a047824 */ /* 0x000fe800078e0ae3 */
[----:B------:R-:W-:Y:S05]  /*7290*/  IMAD R11, R11, c[0x0][0x32c], R4 ;  /* 0x0000cb000b0b7a24 */ /* 0x000fea00078e0204 */
[----:B------:R-:W-:Y:S02]  /*72a0*/  IADD3 R4, R11, c[0x0][0x32c], RZ ;  /* 0x0000cb000b047a10 */ /* 0x000fe40007ffe0ff */
[----:B------:R-:W-:Y:S02]  /*72b0*/  IMNMX R6, R6, R11, !PT ;  /* 0x0000000b06067217 */ /* 0x000fe40007800200 */
[----:B------:R-:W-:Y:S02]  /*72c0*/  IMNMX R7, R7, R4, PT ;  /* 0x0000000407077217 */ /* 0x000fe40003800200 */
.L_x_409:
[C---:B------:R-:W-:Y:S02]  /*72d0*/  ISETP.GE.AND P0, PT, R10.reuse, 0x1, PT ;  /* 0x000000010a00780c */ /* 0x040fe40003f06270 */
[----:B------:R-:W-:Y:S02]  /*72e0*/  ISETP.GE.AND P1, PT, R10, 0x2, PT ;  /* 0x000000020a00780c */ /* 0x000fe40003f26270 */
[----:B------:R-:W-:Y:S02]  /*72f0*/  P2R R43, PR, RZ, 0x1 ;  /* 0x00000001ff2b7803 */ /* 0x000fe40000000000 */
[----:B------:R-:W-:Y:S02]  /*7300*/  ISETP.GT.AND P0, PT, R6, RZ, !P0 ;  /* 0x000000ff0600720c */ /* 0x000fe40004704270 */
[----:B------:R-:W-:Y:S02]  /*7310*/  P2R R12, PR, RZ, 0x2 ;  /* 0x00000002ff0c7803 */ /* 0x000fe40000000000 */
[C---:B------:R-:W-:Y:S04]  /*7320*/  ISETP.LT.OR P0, PT, R7.reuse, 0x1, P0 ;  /* 0x000000010700780c */ /* 0x040fe80000701670 */
[----:B------:R-:W-:Y:S02]  /*7330*/  FSEL R24, R248, -INF , !P0 ;  /* 0xff800000f8187808 */ /* 0x000fe40004000000 */
[----:B------:R-:W-:Y:S02]  /*7340*/  ISETP.GT.AND P0, PT, R6, 0x1, !P1 ;  /* 0x000000010600780c */ /* 0x000fe40004f04270 */
[----:B------:R-:W-:Y:S02]  /*7350*/  ISETP.GE.AND P1, PT, R10, 0x9, PT ;  /* 0x000000090a00780c */ /* 0x000fe40003f26270 */
[C---:B------:R-:W-:Y:S02]  /*7360*/  ISETP.LT.OR P0, PT, R7.reuse, 0x2, P0 ;  /* 0x000000020700780c */ /* 0x040fe40000701670 */
[----:B------:R-:W-:Y:S02]  /*7370*/  P2R R41, PR, RZ, 0x2 ;  /* 0x00000002ff297803 */ /* 0x000fe40000000000 */
        /* <DEDUP_REMOVED lines=8> */
[----:B------:R-:W-:Y:S02]  /*7400*/  ISETP.LT.OR P0, PT, R7, 0xa, P0 ;  /* 0x0000000a0700780c */ /* 0x000fe40000701670 */
        /* <DEDUP_REMOVED lines=14> */
[----:B------:R-:W-:Y:S04]  /*74f0*/  ISETP.LT.OR P0, PT, R7, 0x19, P0 ;  /* 0x000000190700780c */ /* 0x000fe80000701670 */
[----:B------:R-:W-:Y:S02]  /*7500*/  FSEL R194, R29, -INF , !P0 ;  /* 0xff8000001dc27808 */ /* 0x000fe40004000000 */
[----:B------:R-:W-:Y:S02]  /*7510*/  ISETP.GT.AND P0, PT, R6, 0x19, !P1 ;  /* 0x000000190600780c */ /* 0x000fe40004f04270 */
[----:B------:R-:W-:Y:S02]  /*7520*/  P2R R29, PR, RZ, 0x2 ;  /* 0x00000002ff1d7803 */ /* 0x000fe40000000000 */
[----:B------:R-:W-:Y:S02]  /*7530*/  ISETP.LT.OR P0, PT, R7, 0x1a, P0 ;  /* 0x0000001a0700780c */ /* 0x000fe40000701670 */
[----:B------:R-:W-:Y:S02]  /*7540*/  ISETP.GE.AND P1, PT, R10, 0x21, PT ;  /* 0x000000210a00780c */ /* 0x000fe40003f26270 */
        /* <DEDUP_REMOVED lines=11> */
[----:B------:R-:W-:Y:S04]  /*7600*/  ISETP.GT.AND P0, PT, R6, 0x28, !P1 ;  /* 0x000000280600780c */ /* 0x000fe80004f04270 */
[----:B------:R-:W-:Y:S04]  /*7610*/  ISETP.LT.OR P0, PT, R7, 0x29, P0 ;  /* 0x000000290700780c */ /* 0x000fe80000701670 */
[----:B------:R-:W-:Y:S02]  /*7620*/  FSEL R174, R47, -INF , !P0 ;  /* 0xff8000002fae7808 */ /* 0x000fe40004000000 */
[----:B------:R-:W-:Y:S04]  /*7630*/  ISETP.GE.AND P0, PT, R10, 0x2a, PT ;  /* 0x0000002a0a00780c */ /* 0x000fe80003f06270 */
[----:B------:R-:W-:Y:S02]  /*7640*/  ISETP.GT.AND P2, PT, R6, 0x29, !P0 ;  /* 0x000000290600780c */ /* 0x000fe40004744270 */
[----:B------:R-:W1:Y:S02]  /*7650*/  SHFL.IDX PT, R6, R9, 0x1, 0x1c1f ;  /* 0x003c1f0009067f89 */ /* 0x000e6400000e0000 */
[----:B------:R-:W-:Y:S04]  /*7660*/  ISETP.LT.OR P2, PT, R7, 0x2a, P2 ;  /* 0x0000002a0700780c */ /* 0x000fe80001741670 */
[----:B------:R-:W-:Y:S02]  /*7670*/  FSEL R172, R46, -INF , !P2 ;  /* 0xff8000002eac7808 */ /* 0x000fe40005000000 */
[----:B------:R-:W-:Y:S01]  /*7680*/  PLOP3.LUT P2, PT, PT, PT, UP1, 0x40, 0x0 ;  /* 0x000000000000781c */ /* 0x000fe20003f4e818 */
[--C-:B-1----:R-:W-:Y:S02]  /*7690*/  IMAD.IADD R11, R8, 0x1, R6.reuse ;  /* 0x00000001080b7824 */ /* 0x102fe400078e0206 */
[----:B------:R-:W-:Y:S10]  /*76a0*/  IMAD.IADD R7, R5, 0x1, R6 ;  /* 0x0000000105077824 */ /* 0x000ff400078e0206 */
        /* <DEDUP_REMOVED lines=15> */
.L_x_415:
[----:B------:R-:W-:Y:S04]  /*77a0*/  MOV R6, c[0x0][0x32c] ;  /* 0x0000cb0000067a02 */ /* 0x000fe80000000f00 */
[----:B------:R-:W-:Y:S11]  /*77b0*/  ISETP.NE.AND P2, PT, R6, 0x1, PT ;  /* 0x000000010600780c */ /* 0x000ff60003f45270 */
[----:B------:R-:W-:Y:S02]  /*77c0*/  @!UPT UIADD3 URZ, URZ, URZ, URZ ;  /* 0x0000003f3f3ff290 */ /* 0x000fe4000fffe03f */
[----:B------:R-:W-:Y:S05]  /*77d0*/  @P2 IMAD.HI.U32 R6, R17, c[0x0][0x330], RZ ;  /* 0x0000cc0011062a27 */ /* 0x000fea00078e00ff */
[----:B------:R-:W-:Y:S02]  /*77e0*/  @P2 SHF.R.U32.HI R17, RZ, c[0x0][0x334], R6 ;  /* 0x0000cd00ff112a19 */ /* 0x000fe40000011606 */
.L_x_416:
[----:B------:R-:W-:Y:S05]  /*77f0*/  BSYNC B0 ;  /* 0x0000000000007941 */ /* 0x000fea0003800000 */
.L_x_414:
[----:B------:R-:W-:Y:S04]  /*7800*/  IMAD.IADD R6, R10, 0x1, -R227 ;  /* 0x000000010a067824 */ /* 0x000fe800078e0ae3 */
[----:B------:R-:W-:Y:S05]  /*7810*/  IMAD R6, R17, c[0x0][0x32c], R6 ;  /* 0x0000cb0011067a24 */ /* 0x000fea00078e0206 */
[----:B------:R-:W-:Y:S02]  /*7820*/  IADD3 R18, R6, c[0x0][0x32c], RZ ;  /* 0x0000cb0006127a10 */ /* 0x000fe40007ffe0ff */
[----:B------:R-:W-:Y:S02]  /*7830*/  IMNMX R7, R7, R6, !PT ;  /* 0x0000000607077217 */ /* 0x000fe40007800200 */
[----:B------:R-:W-:Y:S02]  /*7840*/  IMNMX R11, R11, R18, PT ;  /* 0x000000120b0b7217 */ /* 0x000fe40003800200 */
.L_x_413:
[----:B------:R-:W-:Y:S04]  /*7850*/  ISETP.NE.AND P2, PT, R12, RZ, PT ;  /* 0x000000ff0c00720c */ /* 0x000fe80003f45270 */
[----:B------:R-:W-:Y:S04]  /*7860*/  ISETP.GT.AND P2, PT, R7, 0x1, !P2 ;  /* 0x000000010700780c */ /* 0x000fe80005744270 */
[----:B------:R-:W-:Y:S04]  /*7870*/  ISETP.LT.OR P2, PT, R11, 0x2, P2 ;  /* 0x000000020b00780c */ /* 0x000fe80001741670 */
[----:B------:R-:W-:Y:S02]  /*7880*/  FSEL R18, R246, -INF , !P2 ;  /* 0xff800000f6127808 */ /* 0x000fe40005000000 */
        /* <DEDUP_REMOVED lines=32> */
[----:B------:R-:W-:Y:S04]  /*7a90*/  ISETP.GT.AND P2, PT, R7, 0x28, !P1 ;  /* 0x000000280700780c */ /* 0x000fe80004f44270 */
[----:B------:R-:W-:Y:S04]  /*7aa0*/  ISETP.LT.OR P2, PT, R11, 0x29, P2 ;  /* 0x000000290b00780c */ /* 0x000fe80001741670 */
[----:B------:R-:W-:Y:S02]  /*7ab0*/  FSEL R170, R170, -INF , !P2 ;  /* 0xff800000aaaa7808 */ /* 0x000fe40005000000 */
[----:B------:R-:W-:Y:S04]  /*7ac0*/  ISETP.NE.AND P2, PT, R43, RZ, PT ;  /* 0x000000ff2b00720c */ /* 0x000fe80003f45270 */
[----:B------:R-:W-:Y:S04]  /*7ad0*/  ISETP.GT.AND P2, PT, R7, RZ, !P2 ;  /* 0x000000ff0700720c */ /* 0x000fe80005744270 */
[----:B------:R-:W-:Y:S04]  /*7ae0*/  ISETP.LT.OR P2, PT, R11, 0x1, P2 ;  /* 0x000000010b00780c */ /* 0x000fe80001741670 */
[----:B------:R-:W-:Y:S02]  /*7af0*/  FSEL R14, R244, -INF , !P2 ;  /* 0xff800000f40e7808 */ /* 0x000fe40005000000 */
        /* <DEDUP_REMOVED lines=22> */
.L_x_419:
[----:B------:R-:W-:Y:S04]  /*7c60*/  MOV R7, c[0x0][0x32c] ;  /* 0x0000cb0000077a02 */ /* 0x000fe80000000f00 */
[----:B------:R-:W-:Y:S11]  /*7c70*/  ISETP.NE.AND P2, PT, R7, 0x1, PT ;  /* 0x000000010700780c */ /* 0x000ff60003f45270 */
[----:B------:R-:W-:Y:S02]  /*7c80*/  @!UPT UIADD3 URZ, URZ, URZ, URZ ;  /* 0x0000003f3f3ff290 */ /* 0x000fe4000fffe03f */
[----:B------:R-:W-:Y:S05]  /*7c90*/  @P2 IMAD.HI.U32 R7, R30, c[0x0][0x330], RZ ;  /* 0x0000cc001e072a27 */ /* 0x000fea00078e00ff */
[----:B------:R-:W-:Y:S02]  /*7ca0*/  @P2 SHF.R.U32.HI R30, RZ, c[0x0][0x334], R7 ;  /* 0x0000cd00ff1e2a19 */ /* 0x000fe40000011607 */
.L_x_420:
[----:B------:R-:W-:Y:S05]  /*7cb0*/  BSYNC B0 ;  /* 0x0000000000007941 */ /* 0x000fea0003800000 */
.L_x_418:
[----:B------:R-:W-:Y:S04]  /*7cc0*/  IMAD.IADD R7, R10, 0x1, -R227 ;  /* 0x000000010a077824 */ /* 0x000fe800078e0ae3 */
[----:B------:R-:W-:Y:S05]  /*7cd0*/  IMAD R7, R30, c[0x0][0x32c], R7 ;  /* 0x0000cb001e077a24 */ /* 0x000fea00078e0207 */
[----:B------:R-:W-:Y:S02]  /*7ce0*/  IADD3 R30, R7, c[0x0][0x32c], RZ ;  /* 0x0000cb00071e7a10 */ /* 0x000fe40007ffe0ff */
[----:B------:R-:W-:Y:S02]  /*7cf0*/  IMNMX R19, R19, R7, !PT ;  /* 0x0000000713137217 */ /* 0x000fe40007800200 */
[----:B------:R-:W-:Y:S02]  /*7d00*/  IMNMX R21, R21, R30, PT ;  /* 0x0000001e15157217 */ /* 0x000fe40003800200 */
.L_x_417:
[----:B------:R-:W-:Y:S01]  /*7d10*/  ISETP.NE.AND P2, PT, R12, RZ, PT ;  /* 0x000000ff0c00720c */ /* 0x000fe20003f45270 */
[----:B------:R-:W1:Y:S03]  /*7d20*/  SHFL.IDX PT, R9, R9, 0x3, 0x1c1f ;  /* 0x007c1f0009097f89 */ /* 0x000e6600000e0000 */
[----:B------:R-:W-:Y:S04]  /*7d30*/  ISETP.GT.AND P2, PT, R19, 0x1, !P2 ;  /* 0x000000011300780c */ /* 0x000fe80005744270 */
[----:B------:R-:W-:Y:S04]  /*7d40*/  ISETP.LT.OR P2, PT, R21, 0x2, P2 ;  /* 0x000000021500780c */ /* 0x000fe80001741670 */
[----:B------:R-:W-:Y:S02]  /*7d50*/  FSEL R17, R245, -INF , !P2 ;  /* 0xff800000f5117808 */ /* 0x000fe40005000000 */
[----:B------:R-:W-:Y:S04]  /*7d60*/  ISETP.NE.AND P2, PT, R41, RZ, PT ;  /* 0x000000ff2900720c */ /* 0x000fe80003f45270 */
[----:B------:R-:W-:Y:S04]  /*7d70*/  ISETP.GT.AND P2, PT, R19, 0x8, !P2 ;  /* 0x000000081300780c */ /* 0x000fe80005744270 */
[----:B------:R-:W-:Y:S01]  /*7d80*/  ISETP.LT.OR P2, PT, R21, 0x9, P2 ;  /* 0x000000091500780c */ /* 0x000fe20001741670 */
[--C-:B-1----:R-:W-:Y:S03]  /*7d90*/  IMAD.IADD R5, R5, 0x1, R9.reuse ;  /* 0x0000000105057824 */ /* 0x102fe600078e0209 */
        /* <DEDUP_REMOVED lines=35> */
[----:B------:R-:W-:Y:S01]  /*7fd0*/  FSEL R13, R0, -INF , !P2 ;  /* 0xff800000000d7808 */ /* 0x000fe20005000000 */
[----:B------:R-:W-:Y:S01]  /*7fe0*/  IMAD.IADD R0, R8, 0x1, R9 ;  /* 0x0000000108007824 */ /* 0x000fe200078e0209 */
[----:B------:R-:W-:Y:S04]  /*7ff0*/  ISETP.GT.AND P2, PT, R19, 0x29, !P0 ;  /* 0x000000291300780c */ /* 0x000fe80004744270 */
[----:B------:R-:W-:Y:S04]  /*8000*/  ISETP.LT.OR P2, PT, R21, 0x2a, P2 ;  /* 0x0000002a1500780c */ /* 0x000fe80001741670 */
[----:B------:R-:W-:Y:S02]  /*8010*/  FSEL R163, R37, -INF , !P2 ;  /* 0xff80000025a37808 */ /* 0x000fe40005000000 */
[----:B------:R-:W-:Y:S11]  /*8020*/  PLOP3.LUT P2, PT, PT, PT, UP1, 0x40, 0x0 ;  /* 0x000000000000781c */ /* 0x000ff60003f4e818 */
[----:B------:R-:W-:Y:S02]  /*8030*/  @!UPT UIADD3 URZ, URZ, URZ, URZ ;  /* 0x0000003f3f3ff290 */ /* 0x000fe4000fffe03f */
        /* <DEDUP_REMOVED lines=15> */
.L_x_423:
[----:B------:R-:W-:Y:S04]  /*8130*/  MOV R8, c[0x0][0x32c] ;  /* 0x0000cb0000087a02 */ /* 0x000fe80000000f00 */
[----:B------:R-:W-:Y:S11]  /*8140*/  ISETP.NE.AND P2, PT, R8, 0x1, PT ;  /* 0x000000010800780c */ /* 0x000ff60003f45270 */
[----:B------:R-:W-:Y:S02]  /*8150*/  @!UPT UIADD3 URZ, URZ, URZ, URZ ;  /* 0x0000003f3f3ff290 */ /* 0x000fe4000fffe03f */
[----:B------:R-:W-:Y:S05]  /*8160*/  @P2 IMAD.HI.U32 R8, R9, c[0x0][0x330], RZ ;  /* 0x0000cc0009082a27 */ /* 0x000fea00078e00ff */
[----:B------:R-:W-:Y:S02]  /*8170*/  @P2 SHF.R.U32.HI R9, RZ, c[0x0][0x334], R8 ;  /* 0x0000cd00ff092a19 */ /* 0x000fe40000011608 */
.L_x_424:
[----:B------:R-:W-:Y:S05]  /*8180*/  BSYNC B0 ;  /* 0x0000000000007941 */ /* 0x000fea0003800000 */
.L_x_422:
[----:B------:R-:W-:Y:S04]  /*8190*/  IMAD.IADD R10, R10, 0x1, -R227 ;  /* 0x000000010a0a7824 */ /* 0x000fe800078e0ae3 */
[----:B------:R-:W-:Y:S05]  /*81a0*/  IMAD R10, R9, c[0x0][0x32c], R10 ;  /* 0x0000cb00090a7a24 */ /* 0x000fea00078e020a */
[----:B------:R-:W-:Y:S02]  /*81b0*/  IADD3 R9, R10, c[0x0][0x32c], RZ ;  /* 0x0000cb000a097a10 */ /* 0x000fe40007ffe0ff */
[----:B------:R-:W-:Y:S02]  /*81c0*/  IMNMX R5, R5, R10, !PT ;  /* 0x0000000a05057217 */ /* 0x000fe40007800200 */
[----:B------:R-:W-:Y:S02]  /*81d0*/  IMNMX R0, R0, R9, PT ;  /* 0x0000000900007217 */ /* 0x000fe40003800200 */
.L_x_421:
[----:B------:R-:W-:Y:S02]  /*81e0*/  ISETP.NE.AND P2, PT, R43, RZ, PT ;  /* 0x000000ff2b00720c */ /* 0x000fe40003f45270 */
[----:B------:R-:W-:Y:S02]  /*81f0*/  FMNMX.FTZ R15, R14, R150, !PT ;  /* 0x000000960e0f7209 */ /* 0x000fe40007810000 */
[C---:B------:R-:W-:Y:S02]  /*8200*/  ISETP.GT.AND P2, PT, R5.reuse, RZ, !P2 ;  /* 0x000000ff0500720c */ /* 0x040fe40005744270 */
[----:B------:R-:W-:Y:S02]  /*8210*/  FMNMX.FTZ R15, R18, R15, !PT ;  /* 0x0000000f120f7209 */ /* 0x000fe40007810000 */
[----:B------:R-:W-:Y:S02]  /*8220*/  ISETP.LT.OR P2, PT, R0, 0x1, P2 ;  /* 0x000000010000780c */ /* 0x000fe40001741670 */
[----:B------:R-:W-:Y:S02]  /*8230*/  FMNMX.FTZ R15, R6, R15, !PT ;  /* 0x0000000f060f7209 */ /* 0x000fe40007810000 */
[----:B------:R-:W-:Y:S02]  /*8240*/  FSEL R9, R2, -INF , !P2 ;  /* 0xff80000002097808 */ /* 0x000fe40005000000 */
[----:B------:R-:W-:Y:S02]  /*8250*/  ISETP.NE.AND P2, PT, R12, RZ, PT ;  /* 0x000000ff0c00720c */ /* 0x000fe40003f45270 */
[----:B------:R-:W-:Y:S02]  /*8260*/  FMNMX.FTZ R15, R186, R15, !PT ;  /* 0x0000000fba0f7209 */ /* 0x000fe40007810000 */
[----:B------:R-:W-:Y:S02]  /*8270*/  ISETP.GT.AND P2, PT, R5, 0x1, !P2 ;  /* 0x000000010500780c */ /* 0x000fe40005744270 */
        /* <DEDUP_REMOVED lines=26> */
[----:B------:R-:W-:Y:S01]  /*8420*/  FMNMX.FTZ R19, R250, R19, !PT ;  /* 0x00000013fa137209 */ /* 0x000fe20007810000 */
[----:B------:R-:W-:Y:S01]  /*8430*/  LDSM.16.MT88.4 R36, [R212+0x100] ;  /* 0x00010000d424783b */ /* 0x000fe20000004200 */
        /* <DEDUP_REMOVED lines=8> */
[----:B------:R-:W-:Y:S01]  /*84c0*/  FMNMX.FTZ R19, R197, R2, !PT ;  /* 0x00000002c5137209 */ /* 0x000fe20007810000 */
[----:B------:R-:W1:Y:S01]  /*84d0*/  SHFL.BFLY PT, R30, R3, 0x2, 0x1f ;  /* 0x0c401f00031e7f89 */ /* 0x000e6200000e0000 */
[----:B------:R-:W-:Y:S02]  /*84e0*/  ISETP.LT.OR P2, PT, R0, 0x19, P2 ;  /* 0x000000190000780c */ /* 0x000fe40001741670 */
[----:B------:R-:W-:Y:S02]  /*84f0*/  FMNMX.FTZ R19, R248, R19, !PT ;  /* 0x00000013f8137209 */ /* 0x000fe40007810000 */
[----:B------:R-:W-:Y:S02]  /*8500*/  FSEL R251, R191, -INF , !P2 ;  /* 0xff800000bffb7808 */ /* 0x000fe40005000000 */
[----:B------:R-:W-:Y:S02]  /*8510*/  ISETP.NE.AND P2, PT, R29, RZ, PT ;  /* 0x000000ff1d00720c */ /* 0x000fe40003f45270 */
[----:B------:R-:W-:Y:S02]  /*8520*/  FMNMX.FTZ R19, R246, R19, !PT ;  /* 0x00000013f6137209 */ /* 0x000fe40007810000 */
[----:B------:R-:W-:Y:S02]  /*8530*/  ISETP.GT.AND P2, PT, R5, 0x19, !P2 ;  /* 0x000000190500780c */ /* 0x000fe40005744270 */
[----:B------:R-:W-:Y:S02]  /*8540*/  FMNMX.FTZ R19, R170, R19, !PT ;  /* 0x00000013aa137209 */ /* 0x000fe40007810000 */
[----:B------:R-:W-:Y:S02]  /*8550*/  FMNMX.FTZ R2, R13, R149, !PT ;  /* 0x000000950d027209 */ /* 0x000fe40007810000 */
[----:B------:R-:W-:Y:S02]  /*8560*/  ISETP.LT.OR P2, PT, R0, 0x1a, P2 ;  /* 0x0000001a0000780c */ /* 0x000fe40001741670 */
[----:B------:R-:W-:Y:S02]  /*8570*/  FMNMX.FTZ R15, R168, R19, !PT ;  /* 0x00000013a80f7209 */ /* 0x000fe40007810000 */
[----:B------:R-:W-:Y:S02]  /*8580*/  FSEL R249, R190, -INF , !P2 ;  /* 0xff800000bef97808 */ /* 0x000fe40005000000 */
[----:B------:R-:W-:Y:S02]  /*8590*/  ISETP.NE.AND P2, PT, R28, RZ, PT ;  /* 0x000000ff1c00720c */ /* 0x000fe40003f45270 */
[----:B------:R-:W-:Y:S02]  /*85a0*/  FMNMX.FTZ R28, R17, R2, !PT ;  /* 0x00000002111c7209 */ /* 0x000fe40007810000 */
[----:B------:R-:W2:Y:S01]  /*85b0*/  SHFL.BFLY PT, R2, R15, 0x2, 0x1f ;  /* 0x0c401f000f027f89 */ /* 0x000ea200000e0000 */
[----:B------:R-:W-:Y:S02]  /*85c0*/  ISETP.GT.AND P2, PT, R5, 0x20, !P2 ;  /* 0x000000200500780c */ /* 0x000fe40005744270 */
[----:B------:R-:W-:Y:S02]  /*85d0*/  FMNMX.FTZ R28, R11, R28, !PT ;  /* 0x0000001c0b1c7209 */ /* 0x000fe40007810000 */
[----:B------:R-:W-:Y:S02]  /*85e0*/  ISETP.LT.OR P2, PT, R0, 0x21, P2 ;  /* 0x000000210000780c */ /* 0x000fe40001741670 */
[----:B------:R-:W-:Y:S02]  /*85f0*/  FMNMX.FTZ R19, R7, R28, !PT ;  /* 0x0000001c07137209 */ /* 0x000fe40007810000 */
[----:B------:R-:W-:Y:S02]  /*8600*/  FSEL R164, R23, -INF , !P2 ;  /* 0xff80000017a47808 */ /* 0x000fe40005000000 */
[----:B------:R-:W-:Y:S02]  /*8610*/  FMNMX.FTZ R28, R198, R19, !PT ;  /* 0x00000013c61c7209 */ /* 0x000fe40007810000 */
[----:B------:R-:W-:Y:S02]  /*8620*/  ISETP.NE.AND P2, PT, R27, RZ, PT ;  /* 0x000000ff1b00720c */ /* 0x000fe40003f45270 */
[----:B------:R-:W-:Y:S02]  /*8630*/  FMNMX.FTZ R19, R199, R28, !PT ;  /* 0x0000001cc7137209 */ /* 0x000fe40007810000 */
[----:B------:R-:W-:Y:S02]  /*8640*/  ISETP.GT.AND P2, PT, R5, 0x21, !P2 ;  /* 0x000000210500780c */ /* 0x000fe40005744270 */
[----:B------:R-:W-:Y:S02]  /*8650*/  FMNMX.FTZ R28, R244, R19, !PT ;  /* 0x00000013f41c7209 */ /* 0x000fe40007810000 */
[----:B------:R-:W-:Y:S02]  /*8660*/  ISETP.LT.OR P2, PT, R0, 0x22, P2 ;  /* 0x000000220000780c */ /* 0x000fe40001741670 */
[----:B------:R-:W-:Y:S02]  /*8670*/  FMNMX.FTZ R21, R9, R148, !PT ;  /* 0x0000009409157209 */ /* 0x000fe40007810000 */
[----:B-1----:R-:W-:Y:S02]  /*8680*/  FMNMX.FTZ R30, R3, R30, !PT ;  /* 0x0000001e031e7209 */ /* 0x002fe40007810000 */
[----:B--2---:R-:W-:Y:S02]  /*8690*/  FMNMX.FTZ R2, R15, R2, !PT ;  /* 0x000000020f027209 */ /* 0x004fe40007810000 */
[----:B------:R-:W-:Y:S01]  /*86a0*/  FSEL R162, R22, -INF , !P2 ;  /* 0xff80000016a27808 */ /* 0x000fe20005000000 */
[----:B------:R-:W1:Y:S01]  /*86b0*/  SHFL.BFLY PT, R3, R30, 0x1, 0x1f ;  /* 0x0c201f001e037f89 */ /* 0x000e6200000e0000 */
[----:B------:R-:W-:Y:S02]  /*86c0*/  FMNMX.FTZ R21, R12, R21, !PT ;  /* 0x000000150c157209 */ /* 0x000fe40007810000 */
[----:B------:R-:W-:Y:S02]  /*86d0*/  FMNMX.FTZ R28, R245, R28, !PT ;  /* 0x0000001cf51c7209 */ /* 0x000fe40007810000 */
[----:B------:R-:W-:Y:S02]  /*86e0*/  FMNMX.FTZ R21, R10, R21, !PT ;  /* 0x000000150a157209 */ /* 0x000fe40007810000 */
[----:B------:R-:W-:Y:S01]  /*86f0*/  FMNMX.FTZ R28, R169, R28, !PT ;  /* 0x0000001ca91c7209 */ /* 0x000fe20007810000 */
[----:B------:R-:W2:Y:S01]  /*8700*/  SHFL.BFLY PT, R19, R2, 0x1, 0x1f ;  /* 0x0c201f0002137f89 */ /* 0x000ea200000e0000 */
[----:B------:R-:W-:Y:S02]  /*8710*/  ISETP.GT.AND P1, PT, R5, 0x28, !P1 ;  /* 0x000000280500780c */ /* 0x000fe40004f24270 */
[----:B------:R-:W-:Y:S02]  /*8720*/  FMNMX.FTZ R22, R167, R28, !PT ;  /* 0x0000001ca7167209 */ /* 0x000fe40007810000 */
[----:B------:R-:W-:Y:S02]  /*8730*/  ISETP.GT.AND P0, PT, R5, 0x29, !P0 ;  /* 0x000000290500780c */ /* 0x000fe40004704270 */
[----:B------:R-:W-:Y:S02]  /*8740*/  FMNMX.FTZ R22, R165, R22, !PT ;  /* 0x00000016a5167209 */ /* 0x000fe40007810000 */
[----:B------:R-:W-:Y:S02]  /*8750*/  ISETP.LT.OR P1, PT, R0, 0x29, P1 ;  /* 0x000000290000780c */ /* 0x000fe40000f21670 */
[----:B------:R-:W-:Y:S02]  /*8760*/  FMNMX.FTZ R15, R163, R22, !PT ;  /* 0x00000016a30f7209 */ /* 0x000fe40007810000 */
[----:B------:R-:W-:Y:S02]  /*8770*/  FSEL R160, R26, -INF , !P1 ;  /* 0xff8000001aa07808 */ /* 0x000fe40004800000 */
[----:B------:R-:W-:Y:S01]  /*8780*/  ISETP.LT.OR P0, PT, R0, 0x2a, P0 ;  /* 0x0000002a0000780c */ /* 0x000fe20000701670 */
[----:B------:R-:W3:Y:S01]  /*8790*/  SHFL.BFLY PT, R22, R15, 0x2, 0x1f ;  /* 0x0c401f000f167f89 */ /* 0x000ee200000e0000 */
[----:B-1----:R-:W-:Y:S02]  /*87a0*/  FMNMX.FTZ R3, R30, R3, !PT ;  /* 0x000000031e037209 */ /* 0x002fe40007810000 */
[----:B------:R-:W-:Y:S02]  /*87b0*/  FSEL R153, R25, -INF , !P0 ;  /* 0xff80000019997808 */ /* 0x000fe40004000000 */
[C---:B------:R-:W-:Y:S01]  /*87c0*/  FSETP.NEU.FTZ.AND P2, PT, R3.reuse, -INF , PT ;  /* 0xff8000000300780b */ /* 0x040fe20003f5d000 */
[----:B------:R-:W-:Y:S01]  /*87d0*/  FMUL.FTZ R173, R3, c[0x0][0x2d0] ;  /* 0x0000b40003ad7a20 */ /* 0x000fe20000410000 */
[----:B--2---:R-:W-:Y:S04]  /*87e0*/  FMNMX.FTZ R2, R2, R19, !PT ;  /* 0x0000001302027209 */ /* 0x004fe80007810000 */
[----:B------:R-:W-:Y:S01]  /*87f0*/  FSEL R173, R173, RZ, P2 ;  /* 0x000000ffadad7208 */ /* 0x000fe20001000000 */
[C---:B------:R-:W-:Y:S01]  /*8800*/  FMUL.FTZ R171, R2.reuse, c[0x0][0x2d0] ;  /* 0x0000b40002ab7a20 */ /* 0x040fe20000410000 */
[----:B------:R-:W-:Y:S03]  /*8810*/  FSETP.NEU.FTZ.AND P1, PT, R2, -INF , PT ;  /* 0xff8000000200780b */ /* 0x000fe60003f3d000 */
[--C-:B------:R-:W-:Y:S01]  /*8820*/  FFMA.FTZ R177, R16, c[0x0][0x2d0], -R173.reuse ;  /* 0x0000b40010b17a23 */ /* 0x100fe200000108ad */
[----:B------:R-:W-:Y:S01]  /*8830*/  FMNMX.FTZ R16, R8, R21, !PT ;  /* 0x0000001508107209 */ /* 0x000fe20007810000 */
[--C-:B------:R-:W-:Y:S01]  /*8840*/  FFMA.FTZ R176, R4, c[0x0][0x2d0], -R173.reuse ;  /* 0x0000b40004b07a23 */ /* 0x100fe200000108ad */
[----:B------:R-:W-:Y:S01]  /*8850*/  FSEL R171, R171, RZ, P1 ;  /* 0x000000ffabab7208 */ /* 0x000fe20000800000 */
[--C-:B------:R-:W-:Y:S01]  /*8860*/  FFMA.FTZ R178, R20, c[0x0][0x2d0], -R173.reuse ;  /* 0x0000b40014b27a23 */ /* 0x100fe200000108ad */
[----:B------:R-:W-:Y:S01]  /*8870*/  FMNMX.FTZ R19, R247, R16, !PT ;  /* 0x00000010f7137209 */ /* 0x000fe20007810000 */
[----:B------:R-:W-:Y:S01]  /*8880*/  FFMA.FTZ R179, R24, c[0x0][0x2d0], -R173 ;  /* 0x0000b40018b37a23 */ /* 0x000fe200000108ad */
[----:B------:R-:W-:Y:S01]  /*8890*/  MUFU.EX2 R177, R177 ;  /* 0x000000b100b17308 */ /* 0x000fe20000000800 */
[----:B---3--:R-:W-:Y:S01]  /*88a0*/  FMNMX.FTZ R16, R15, R22, !PT ;  /* 0x000000160f107209 */ /* 0x008fe20007810000 */
[--C-:B------:R-:W-:Y:S01]  /*88b0*/  FFMA.FTZ R183, R6, c[0x0][0x2d0], -R171.reuse ;  /* 0x0000b40006b77a23 */ /* 0x100fe200000108ab */
[----:B------:R-:W-:Y:S01]  /*88c0*/  FMNMX.FTZ R4, R252, R19, !PT ;  /* 0x00000013fc047209 */ /* 0x000fe20007810000 */
[----:B------:R-:W-:Y:S01]  /*88d0*/  LDSM.16.MT88.4 R20, [R214+0x100] ;  /* 0x00010000d614783b */ /* 0x000fe20000004200 */
[--C-:B------:R-:W-:Y:S02]  /*88e0*/  FFMA.FTZ R155, R14, c[0x0][0x2d0], -R171.reuse ;  /* 0x0000b4000e9b7a23 */ /* 0x100fe400000108ab */
[----:B------:R-:W-:Y:S01]  /*88f0*/  FMNMX.FTZ R4, R251, R4, !PT ;  /* 0x00000004fb047209 */ /* 0x000fe20007810000 */
[--C-:B------:R-:W-:Y:S02]  /*8900*/  FFMA.FTZ R154, R18, c[0x0][0x2d0], -R171.reuse ;  /* 0x0000b400129a7a23 */ /* 0x100fe400000108ab */
[----:B------:R-:W-:Y:S01]  /*8910*/  FFMA.FTZ R182, R186, c[0x0][0x2d0], -R171 ;  /* 0x0000b400bab67a23 */ /* 0x000fe200000108ab */
[----:B------:R-:W-:Y:S01]  /*8920*/  FMNMX.FTZ R19, R249, R4, !PT ;  /* 0x00000004f9137209 */ /* 0x000fe20007810000 */
[----:B------:R-:W1:Y:S01]  /*8930*/  SHFL.BFLY PT, R15, R16, 0x1, 0x1f ;  /* 0x0c201f00100f7f89 */ /* 0x000e6200000e0000 */
[----:B------:R-:W-:Y:S01]  /*8940*/  MUFU.EX2 R179, R179 ;  /* 0x000000b300b37308 */ /* 0x000fe20000000800 */
[--C-:B------:R-:W-:Y:S01]  /*8950*/  FFMA.FTZ R175, R175, c[0x0][0x2d0], -R173.reuse ;  /* 0x0000b400afaf7a23 */ /* 0x100fe200000108ad */
[----:B------:R-:W-:Y:S01]  /*8960*/  FMNMX.FTZ R5, R164, R19, !PT ;  /* 0x00000013a4057209 */ /* 0x000fe20007810000 */
[----:B------:R-:W-:Y:S02]  /*8970*/  FFMA.FTZ R174, R174, c[0x0][0x2d0], -R173 ;  /* 0x0000b400aeae7a23 */ /* 0x000fe400000108ad */
[----:B------:R-:W-:Y:S01]  /*8980*/  FFMA.FTZ R170, R170, c[0x0][0x2d0], -R171 ;  /* 0x0000b400aaaa7a23 */ /* 0x000fe200000108ab */
[----:B------:R-:W-:Y:S01]  /*8990*/  FMNMX.FTZ R5, R162, R5, !PT ;  /* 0x00000005a2057209 */ /* 0x000fe20007810000 */
[--C-:B------:R-:W-:Y:S02]  /*89a0*/  FFMA.FTZ R190, R42, c[0x0][0x2d0], -R173.reuse ;  /* 0x0000b4002abe7a23 */ /* 0x100fe400000108ad */
[----:B------:R-:W-:Y:S01]  /*89b0*/  FFMA.FTZ R191, R40, c[0x0][0x2d0], -R173 ;  /* 0x0000b40028bf7a23 */ /* 0x000fe200000108ad */
[----:B------:R-:W-:Y:S01]  /*89c0*/  FMNMX.FTZ R0, R160, R5, !PT ;  /* 0x00000005a0007209 */ /* 0x000fe20007810000 */
[----:B------:R-:W2:Y:S01]  /*89d0*/  MUFU.EX2 R178, R178 ;  /* 0x000000b200b27308 */ /* 0x000ea20000000800 */
[--C-:B------:R-:W-:Y:S02]  /*89e0*/  FFMA.FTZ R192, R46, c[0x0][0x2d0], -R171.reuse ;  /* 0x0000b4002ec07a23 */ /* 0x100fe400000108ab */
[----:B------:R-:W-:Y:S01]  /*89f0*/  FMNMX.FTZ R4, R153, R0, !PT ;  /* 0x0000000099047209 */ /* 0x000fe20007810000 */
[----:B------:R-:W-:Y:S02]  /*8a00*/  FFMA.FTZ R193, R44, c[0x0][0x2d0], -R171 ;  /* 0x0000b4002cc17a23 */ /* 0x000fe400000108ab */
[--C-:B------:R-:W-:Y:S02]  /*8a10*/  FFMA.FTZ R194, R194, c[0x0][0x2d0], -R173.reuse ;  /* 0x0000b400c2c27a23 */ /* 0x100fe400000108ad */
[----:B------:R-:W3:Y:S01]  /*8a20*/  SHFL.BFLY PT, R5, R4, 0x2, 0x1f ;  /* 0x0c401f0004057f89 */ /* 0x000ee200000e0000 */
[----:B------:R-:W-:Y:S01]  /*8a30*/  FFMA.FTZ R195, R195, c[0x0][0x2d0], -R173 ;  /* 0x0000b400c3c37a23 */ /* 0x000fe200000108ad */
[----:B------:R-:W4:Y:S01]  /*8a40*/  MUFU.EX2 R176, R176 ;  /* 0x000000b000b07308 */ /* 0x000f220000000800 */
[--C-:B------:R-:W-:Y:S01]  /*8a50*/  FFMA.FTZ R196, R196, c[0x0][0x2d0], -R171.reuse ;  /* 0x0000b400c4c47a23 */ /* 0x100fe200000108ab */
[----:B-1----:R-:W-:Y:S01]  /*8a60*/  FMNMX.FTZ R0, R16, R15, !PT ;  /* 0x0000000f10007209 */ /* 0x002fe20007810000 */
[----:B------:R-:W-:Y:S02]  /*8a70*/  FFMA.FTZ R197, R197, c[0x0][0x2d0], -R171 ;  /* 0x0000b400c5c57a23 */ /* 0x000fe400000108ab */
[--C-:B------:R-:W-:Y:S01]  /*8a80*/  FFMA.FTZ R250, R250, c[0x0][0x2d0], -R173.reuse ;  /* 0x0000b400fafa7a23 */ /* 0x100fe200000108ad */
[C---:B------:R-:W-:Y:S01]  /*8a90*/  FSETP.NEU.FTZ.AND P0, PT, R0.reuse, -INF , PT ;  /* 0xff8000000000780b */ /* 0x040fe20003f1d000 */
[----:B------:R-:W-:Y:S02]  /*8aa0*/  FMUL.FTZ R166, R0, c[0x0][0x2d0] ;  /* 0x0000b40000a67a20 */ /* 0x000fe40000410000 */
[----:B------:R-:W-:Y:S01]  /*8ab0*/  FFMA.FTZ R173, R172, c[0x0][0x2d0], -R173 ;  /* 0x0000b400acad7a23 */ /* 0x000fe200000108ad */
[----:B------:R-:W-:Y:S01]  /*8ac0*/  MUFU.EX2 R155, R155 ;  /* 0x0000009b009b7308 */ /* 0x000fe20000000800 */
[--C-:B------:R-:W-:Y:S01]  /*8ad0*/  FFMA.FTZ R248, R248, c[0x0][0x2d0], -R171.reuse ;  /* 0x0000b400f8f87a23 */ /* 0x100fe200000108ab */
[----:B------:R-:W-:Y:S01]  /*8ae0*/  FSEL R166, R166, RZ, P0 ;  /* 0x000000ffa6a67208 */ /* 0x000fe20000000000 */
[--C-:B------:R-:W-:Y:S01]  /*8af0*/  FFMA.FTZ R246, R246, c[0x0][0x2d0], -R171.reuse ;  /* 0x0000b400f6f67a23 */ /* 0x100fe200000108ab */
[----:B--2---:R-:W-:Y:S01]  /*8b00*/  F2FP.BF16.PACK_AB R156, R178, R179 ;  /* 0x000000b3b29c723e */ /* 0x004fe200000010ff */
[----:B------:R-:W-:Y:S02]  /*8b10*/  FFMA.FTZ R171, R168, c[0x0][0x2d0], -R171 ;  /* 0x0000b400a8ab7a23 */ /* 0x000fe400000108ab */
[--C-:B------:R-:W-:Y:S01]  /*8b20*/  FFMA.FTZ R184, R7, c[0x0][0x2d0], -R166.reuse ;  /* 0x0000b40007b87a23 */ /* 0x100fe200000108a6 */
[----:B------:R-:W-:Y:S01]  /*8b30*/  FSEL R7, R2, RZ, P1 ;  /* 0x000000ff02077208 */ /* 0x000fe20000800000 */
[--C-:B------:R-:W-:Y:S01]  /*8b40*/  FFMA.FTZ R181, R13, c[0x0][0x2d0], -R166.reuse ;  /* 0x0000b4000db57a23 */ /* 0x100fe200000108a6 */
[----:B------:R-:W1:Y:S01]  /*8b50*/  MUFU.EX2 R154, R154 ;  /* 0x0000009a009a7308 */ /* 0x000e620000000800 */
[----:B------:R-:W-:Y:S01]  /*8b60*/  FFMA.FTZ R180, R17, c[0x0][0x2d0], -R166 ;  /* 0x0000b40011b47a23 */ /* 0x000fe200000108a6 */
[----:B---3--:R-:W-:Y:S01]  /*8b70*/  FMNMX.FTZ R5, R4, R5, !PT ;  /* 0x0000000504057209 */ /* 0x008fe20007810000 */
[----:B------:R-:W-:Y:S01]  /*8b80*/  FADD.FTZ R6, -R7, R150 ;  /* 0x0000009607067221 */ /* 0x000fe20000010100 */
[----:B------:R-:W-:Y:S01]  /*8b90*/  FSEL R4, R3, RZ, P2 ;  /* 0x000000ff03047208 */ /* 0x000fe20001000000 */
[--C-:B------:R-:W-:Y:S01]  /*8ba0*/  FFMA.FTZ R185, R11, c[0x0][0x2d0], -R166.reuse ;  /* 0x0000b4000bb97a23 */ /* 0x100fe200000108a6 */
[----:B----4-:R-:W-:Y:S01]  /*8bb0*/  F2FP.BF16.PACK_AB R158, R176, R177 ;  /* 0x000000b1b09e723e */ /* 0x010fe200000010ff */
[----:B------:R-:W2:Y:S01]  /*8bc0*/  SHFL.BFLY PT, R152, R5, 0x1, 0x1f ;  /* 0x0c201f0005987f89 */ /* 0x000ea200000e0000 */
[----:B------:R-:W-:Y:S02]  /*8bd0*/  FMUL.FTZ R150, R6, c[0x0][0x2d0] ;  /* 0x0000b40006967a20 */ /* 0x000fe40000410000 */
[----:B------:R-:W-:Y:S01]  /*8be0*/  FADD.FTZ R4, -R4, R151 ;  /* 0x0000009704047221 */ /* 0x000fe20000010100 */
[----:B------:R-:W-:Y:S01]  /*8bf0*/  MUFU.EX2 R183, R183 ;  /* 0x000000b700b77308 */ /* 0x000fe20000000800 */
[--C-:B------:R-:W-:Y:S02]  /*8c00*/  FFMA.FTZ R169, R169, c[0x0][0x2d0], -R166.reuse ;  /* 0x0000b400a9a97a23 */ /* 0x100fe400000108a6 */
[----:B------:R-:W-:Y:S01]  /*8c10*/  FMUL.FTZ R151, R4, c[0x0][0x2d0] ;  /* 0x0000b40004977a20 */ /* 0x000fe20000410000 */
[----:B------:R-:W-:Y:S01]  /*8c20*/  FSEL R4, R0, RZ, P0 ;  /* 0x000000ff00047208 */ /* 0x000fe20000000000 */
[--C-:B------:R-:W-:Y:S02]  /*8c30*/  FFMA.FTZ R167, R167, c[0x0][0x2d0], -R166.reuse ;  /* 0x0000b400a7a77a23 */ /* 0x100fe400000108a6 */
[--C-:B------:R-:W-:Y:S02]  /*8c40*/  FFMA.FTZ R165, R165, c[0x0][0x2d0], -R166.reuse ;  /* 0x0000b400a5a57a23 */ /* 0x100fe400000108a6 */
[----:B------:R-:W-:Y:S01]  /*8c50*/  FADD.FTZ R4, -R4, R149 ;  /* 0x0000009504047221 */ /* 0x000fe20000010100 */
[----:B------:R-:W3:Y:S01]  /*8c60*/  MUFU.EX2 R151, R151 ;  /* 0x0000009700977308 */ /* 0x000ee20000000800 */
[--C-:B------:R-:W-:Y:S02]  /*8c70*/  FFMA.FTZ R198, R198, c[0x0][0x2d0], -R166.reuse ;  /* 0x0000b400c6c67a23 */ /* 0x100fe400000108a6 */
[----:B------:R-:W-:Y:S01]  /*8c80*/  FMUL.FTZ R149, R4, c[0x0][0x2d0] ;  /* 0x0000b40004957a20 */ /* 0x000fe20000410000 */
[----:B-1----:R-:W-:Y:S01]  /*8c90*/  F2FP.BF16.PACK_AB R157, R154, R155 ;  /* 0x0000009b9a9d723e */ /* 0x002fe200000010ff */
[--C-:B------:R-:W-:Y:S02]  /*8ca0*/  FFMA.FTZ R199, R199, c[0x0][0x2d0], -R166.reuse ;  /* 0x0000b400c7c77a23 */ /* 0x100fe400000108a6 */
[--C-:B------:R-:W-:Y:S02]  /*8cb0*/  FFMA.FTZ R244, R244, c[0x0][0x2d0], -R166.reuse ;  /* 0x0000b400f4f47a23 */ /* 0x100fe400000108a6 */
[--C-:B------:R-:W-:Y:S01]  /*8cc0*/  FFMA.FTZ R245, R245, c[0x0][0x2d0], -R166.reuse ;  /* 0x0000b400f5f57a23 */ /* 0x100fe200000108a6 */
[----:B--2---:R-:W-:Y:S01]  /*8cd0*/  FMNMX.FTZ R152, R5, R152, !PT ;  /* 0x0000009805987209 */ /* 0x004fe20007810000 */
[----:B------:R-:W1:Y:S01]  /*8ce0*/  MUFU.EX2 R150, R150 ;  /* 0x0000009600967308 */ /* 0x000e620000000800 */
[----:B------:R-:W-:Y:S02]  /*8cf0*/  FFMA.FTZ R166, R163, c[0x0][0x2d0], -R166 ;  /* 0x0000b400a3a67a23 */ /* 0x000fe400000108a6 */
[C---:B------:R-:W-:Y:S01]  /*8d00*/  FSETP.NEU.FTZ.AND P0, PT, R152.reuse, -INF , PT ;  /* 0xff8000009800780b */ /* 0x040fe20003f1d000 */
[C---:B------:R-:W-:Y:S03]  /*8d10*/  FMUL.FTZ R161, R152.reuse, c[0x0][0x2d0] ;  /* 0x0000b40098a17a20 */ /* 0x040fe60000410000 */
[----:B------:R-:W-:Y:S02]  /*8d20*/  FSEL R5, R152, RZ, P0 ;  /* 0x000000ff98057208 */ /* 0x000fe40000000000 */
[----:B------:R-:W-:Y:S01]  /*8d30*/  FSEL R161, R161, RZ, P0 ;  /* 0x000000ffa1a17208 */ /* 0x000fe20000000000 */
[----:B------:R-:W2:Y:S01]  /*8d40*/  MUFU.EX2 R182, R182 ;  /* 0x000000b600b67308 */ /* 0x000ea20000000800 */
[C---:B------:R-:W-:Y:S01]  /*8d50*/  ISETP.GT.AND P0, PT, R238.reuse, UR4, PT ;  /* 0x00000004ee007c0c */ /* 0x040fe2000bf04270 */
[----:B------:R-:W-:Y:S01]  /*8d60*/  FADD.FTZ R5, -R5, R148 ;  /* 0x0000009405057221 */ /* 0x000fe20000010100 */
[----:B------:R-:W-:Y:S01]  /*8d70*/  IADD3 R238, R238, -0x1, RZ ;  /* 0xffffffffeeee7810 */ /* 0x000fe20007ffe0ff */
[--C-:B------:R-:W-:Y:S02]  /*8d80*/  FFMA.FTZ R188, R12, c[0x0][0x2d0], -R161.reuse ;  /* 0x0000b4000cbc7a23 */ /* 0x100fe400000108a1 */
[--C-:B------:R-:W-:Y:S02]  /*8d90*/  FFMA.FTZ R189, R9, c[0x0][0x2d0], -R161.reuse ;  /* 0x0000b40009bd7a23 */ /* 0x100fe400000108a1 */
[--C-:B------:R-:W-:Y:S02]  /*8da0*/  FFMA.FTZ R187, R10, c[0x0][0x2d0], -R161.reuse ;  /* 0x0000b4000abb7a23 */ /* 0x100fe400000108a1 */
[--C-:B------:R-:W-:Y:S01]  /*8db0*/  FFMA.FTZ R186, R8, c[0x0][0x2d0], -R161.reuse ;  /* 0x0000b40008ba7a23 */ /* 0x100fe200000108a1 */
[----:B------:R-:W4:Y:S01]  /*8dc0*/  MUFU.EX2 R149, R149 ;  /* 0x0000009500957308 */ /* 0x000f220000000800 */
[----:B------:R-:W-:Y:S02]  /*8dd0*/  FMUL.FTZ R8, R5, c[0x0][0x2d0] ;  /* 0x0000b40005087a20 */ /* 0x000fe40000410000 */
[C---:B---3--:R-:W-:Y:S02]  /*8de0*/  FMUL.FTZ R4, R151.reuse, R144 ;  /* 0x0000009097047220 */ /* 0x048fe40000410000 */
[C---:B------:R-:W-:Y:S02]  /*8df0*/  FMUL.FTZ R5, R151.reuse, R145 ;  /* 0x0000009197057220 */ /* 0x040fe40000410000 */
[C---:B-1----:R-:W-:Y:S02]  /*8e00*/  FMUL.FTZ R6, R150.reuse, R146 ;  /* 0x0000009296067220 */ /* 0x042fe40000410000 */
[----:B------:R-:W-:Y:S01]  /*8e10*/  FMUL.FTZ R7, R150, R147 ;  /* 0x0000009396077220 */ /* 0x000fe20000410000 */
[----:B------:R1:W3:Y:S01]  /*8e20*/  MUFU.EX2 R148, R8 ;  /* 0x0000000800947308 */ /* 0x0002e20000000800 */
[C---:B------:R-:W-:Y:S01]  /*8e30*/  FMUL.FTZ R16, R151.reuse, R132 ;  /* 0x0000008497107220 */ /* 0x040fe20000410000 */
[----:B--2---:R-:W-:Y:S01]  /*8e40*/  F2FP.BF16.PACK_AB R159, R182, R183 ;  /* 0x000000b7b69f723e */ /* 0x004fe200000010ff */
[C---:B------:R-:W-:Y:S02]  /*8e50*/  FMUL.FTZ R17, R151.reuse, R133 ;  /* 0x0000008597117220 */ /* 0x040fe40000410000 */
[C---:B------:R-:W-:Y:S02]  /*8e60*/  FMUL.FTZ R18, R150.reuse, R134 ;  /* 0x0000008696127220 */ /* 0x040fe40000410000 */
[----:B------:R-:W-:Y:S02]  /*8e70*/  FMUL.FTZ R19, R150, R135 ;  /* 0x0000008796137220 */ /* 0x000fe40000410000 */
[-C--:B------:R-:W-:Y:S01]  /*8e80*/  HMMA.16816.F32.BF16 R4, R156, R20.reuse, R4 ;  /* 0x000000149c04723c */ /* 0x080fe20000041804 */
[----:B------:R-:W-:Y:S01]  /*8e90*/  MUFU.EX2 R181, R181 ;  /* 0x000000b500b57308 */ /* 0x000fe20000000800 */
[----:B------:R-:W-:Y:S01]  /*8ea0*/  LDSM.16.MT88.4 R132, [R214+0x900] ;  /* 0x00090000d684783b */ /* 0x000fe20000004200 */
[----:B------:R-:W-:Y:S02]  /*8eb0*/  FMUL.FTZ R32, R151, R116 ;  /* 0x0000007497207220 */ /* 0x000fe40000410000 */
[C---:B----4-:R-:W-:Y:S02]  /*8ec0*/  FMUL.FTZ R9, R149.reuse, R141 ;  /* 0x0000008d95097220 */ /* 0x050fe40000410000 */
[C---:B------:R-:W-:Y:S02]  /*8ed0*/  FMUL.FTZ R12, R149.reuse, R136 ;  /* 0x00000088950c7220 */ /* 0x040fe40000410000 */
[----:B------:R-:W-:Y:S02]  /*8ee0*/  FMUL.FTZ R13, R149, R137 ;  /* 0x00000089950d7220 */ /* 0x000fe40000410000 */
[----:B------:R-:W2:Y:S01]  /*8ef0*/  MUFU.EX2 R180, R180 ;  /* 0x000000b400b47308 */ /* 0x000ea20000000800 */
[----:B------:R-:W-:Y:S02]  /*8f00*/  FMUL.FTZ R33, R151, R117 ;  /* 0x0000007597217220 */ /* 0x000fe40000410000 */
[C---:B-1----:R-:W-:Y:S02]  /*8f10*/  FMUL.FTZ R8, R149.reuse, R140 ;  /* 0x0000008c95087220 */ /* 0x042fe40000410000 */
[C---:B---3--:R-:W-:Y:S02]  /*8f20*/  FMUL.FTZ R10, R148.reuse, R142 ;  /* 0x0000008e940a7220 */ /* 0x048fe40000410000 */
[C---:B------:R-:W-:Y:S02]  /*8f30*/  FMUL.FTZ R11, R148.reuse, R143 ;  /* 0x0000008f940b7220 */ /* 0x040fe40000410000 */
[C---:B------:R-:W-:Y:S01]  /*8f40*/  FMUL.FTZ R14, R148.reuse, R138 ;  /* 0x0000008a940e7220 */ /* 0x040fe20000410000 */
[----:B------:R-:W-:Y:S01]  /*8f50*/  MUFU.EX2 R185, R185 ;  /* 0x000000b900b97308 */ /* 0x000fe20000000800 */
[----:B------:R-:W-:Y:S02]  /*8f60*/  FMUL.FTZ R15, R148, R139 ;  /* 0x0000008b940f7220 */ /* 0x000fe40000410000 */
[C---:B------:R-:W-:Y:S02]  /*8f70*/  FMUL.FTZ R34, R150.reuse, R118 ;  /* 0x0000007696227220 */ /* 0x040fe40000410000 */
[----:B------:R-:W-:Y:S02]  /*8f80*/  FMUL.FTZ R35, R150, R119 ;  /* 0x0000007796237220 */ /* 0x000fe40000410000 */
[----:B------:R-:W-:Y:S01]  /*8f90*/  LDSM.16.MT88.4 R116, [R214+0x1100] ;  /* 0x00110000d674783b */ /* 0x000fe20000004200 */
[C---:B------:R-:W-:Y:S02]  /*8fa0*/  FMUL.FTZ R40, R149.reuse, R108 ;  /* 0x0000006c95287220 */ /* 0x040fe40000410000 */
[----:B------:R-:W1:Y:S01]  /*8fb0*/  MUFU.EX2 R184, R184 ;  /* 0x000000b800b87308 */ /* 0x000e620000000800 */
[C---:B------:R-:W-:Y:S02]  /*8fc0*/  FMUL.FTZ R41, R149.reuse, R109 ;  /* 0x0000006d95297220 */ /* 0x040fe40000410000 */
[----:B------:R-:W-:Y:S01]  /*8fd0*/  FMUL.FTZ R42, R148, R110 ;  /* 0x0000006e942a7220 */ /* 0x000fe20000410000 */
[----:B--2---:R-:W-:Y:S01]  /*8fe0*/  F2FP.BF16.PACK_AB R144, R180, R181 ;  /* 0x000000b5b490723e */ /* 0x004fe200000010ff */
[C---:B------:R-:W-:Y:S02]  /*8ff0*/  FMUL.FTZ R43, R148.reuse, R111 ;  /* 0x0000006f942b7220 */ /* 0x040fe40000410000 */
[----:B------:R-:W-:Y:S01]  /*9000*/  LDSM.16.MT88.4 R108, [R214+0x500] ;  /* 0x00050000d66c783b */ /* 0x000fe20000004200 */
[C---:B------:R-:W-:Y:S02]  /*9010*/  FMUL.FTZ R44, R149.reuse, R104 ;  /* 0x00000068952c7220 */ /* 0x040fe40000410000 */
[----:B------:R-:W-:Y:S01]  /*9020*/  MUFU.EX2 R189, R189 ;  /* 0x000000bd00bd7308 */ /* 0x000fe20000000800 */
[----:B------:R-:W-:Y:S02]  /*9030*/  FMUL.FTZ R45, R149, R105 ;  /* 0x00000069952d7220 */ /* 0x000fe40000410000 */
[C---:B------:R-:W-:Y:S02]  /*9040*/  FMUL.FTZ R46, R148.reuse, R106 ;  /* 0x0000006a942e7220 */ /* 0x040fe40000410000 */
[----:B------:R-:W-:Y:S02]  /*9050*/  FMUL.FTZ R47, R148, R107 ;  /* 0x0000006b942f7220 */ /* 0x000fe40000410000 */
[----:B------:R-:W-:Y:S01]  /*9060*/  LDSM.16.MT88.4 R104, [R212+0x1900] ;  /* 0x00190000d468783b */ /* 0x000fe20000004200 */
[C---:B------:R-:W-:Y:S02]  /*9070*/  FMUL.FTZ R48, R151.reuse, R100 ;  /* 0x0000006497307220 */ /* 0x040fe40000410000 */
[----:B------:R-:W2:Y:S01]  /*9080*/  MUFU.EX2 R188, R188 ;  /* 0x000000bc00bc7308 */ /* 0x000ea20000000800 */
[----:B------:R-:W-:Y:S02]  /*9090*/  FMUL.FTZ R49, R151, R101 ;  /* 0x0000006597317220 */ /* 0x000fe40000410000 */
[----:B------:R-:W-:Y:S01]  /*90a0*/  FMUL.FTZ R50, R150, R102 ;  /* 0x0000006696327220 */ /* 0x000fe20000410000 */
[----:B-1----:R-:W-:Y:S01]  /*90b0*/  F2FP.BF16.PACK_AB R146, R184, R185 ;  /* 0x000000b9b892723e */ /* 0x002fe200000010ff */
[----:B------:R-:W-:Y:S02]  /*90c0*/  FMUL.FTZ R51, R150, R103 ;  /* 0x0000006796337220 */ /* 0x000fe40000410000 */
[----:B------:R-:W-:Y:S01]  /*90d0*/  LDSM.16.MT88.4 R100, [R214+0x1900] ;  /* 0x00190000d664783b */ /* 0x000fe20000004200 */
[--C-:B------:R-:W-:Y:S02]  /*90e0*/  FFMA.FTZ R164, R164, c[0x0][0x2d0], -R161.reuse ;  /* 0x0000b400a4a47a23 */ /* 0x100fe400000108a1 */
[----:B------:R-:W-:Y:S01]  /*90f0*/  MUFU.EX2 R187, R187 ;  /* 0x000000bb00bb7308 */ /* 0x000fe20000000800 */
[C---:B------:R-:W-:Y:S02]  /*9100*/  FMUL.FTZ R24, R149.reuse, R124 ;  /* 0x0000007c95187220 */ /* 0x040fe40000410000 */
[C---:B------:R-:W-:Y:S02]  /*9110*/  FMUL.FTZ R25, R149.reuse, R125 ;  /* 0x0000007d95197220 */ /* 0x040fe40000410000 */
[C---:B------:R-:W-:Y:S02]  /*9120*/  FMUL.FTZ R26, R148.reuse, R126 ;  /* 0x0000007e941a7220 */ /* 0x040fe40000410000 */
[C---:B------:R-:W-:Y:S02]  /*9130*/  FMUL.FTZ R27, R148.reuse, R127 ;  /* 0x0000007f941b7220 */ /* 0x040fe40000410000 */
[----:B------:R-:W-:Y:S01]  /*9140*/  FMUL.FTZ R28, R149, R120 ;  /* 0x00000078951c7220 */ /* 0x000fe20000410000 */
[----:B------:R-:W1:Y:S01]  /*9150*/  MUFU.EX2 R186, R186 ;  /* 0x000000ba00ba7308 */ /* 0x000e620000000800 */
[C---:B------:R-:W-:Y:S02]  /*9160*/  FMUL.FTZ R30, R148.reuse, R122 ;  /* 0x0000007a941e7220 */ /* 0x040fe40000410000 */
[----:B------:R-:W-:Y:S01]  /*9170*/  FMUL.FTZ R31, R148, R123 ;  /* 0x0000007b941f7220 */ /* 0x000fe20000410000 */
[----:B--2---:R-:W-:Y:S01]  /*9180*/  F2FP.BF16.PACK_AB R145, R188, R189 ;  /* 0x000000bdbc91723e */ /* 0x004fe200000010ff */
[C---:B------:R-:W-:Y:S02]  /*9190*/  FMUL.FTZ R52, R151.reuse, R52 ;  /* 0x0000003497347220 */ /* 0x040fe40000410000 */
[----:B------:R-:W-:Y:S02]  /*91a0*/  FMUL.FTZ R53, R151, R53 ;  /* 0x0000003597357220 */ /* 0x000fe40000410000 */
[C---:B------:R-:W-:Y:S01]  /*91b0*/  FMUL.FTZ R54, R150.reuse, R54 ;  /* 0x0000003696367220 */ /* 0x040fe20000410000 */
[----:B------:R-:W-:Y:S01]  /*91c0*/  MUFU.EX2 R124, R175 ;  /* 0x000000af007c7308 */ /* 0x000fe20000000800 */
[----:B------:R-:W-:Y:S02]  /*91d0*/  FMUL.FTZ R55, R150, R55 ;  /* 0x0000003796377220 */ /* 0x000fe40000410000 */
[C---:B------:R-:W-:Y:S02]  /*91e0*/  FMUL.FTZ R56, R149.reuse, R56 ;  /* 0x0000003895387220 */ /* 0x040fe40000410000 */
[C---:B------:R-:W-:Y:S02]  /*91f0*/  FMUL.FTZ R57, R149.reuse, R57 ;  /* 0x0000003995397220 */ /* 0x040fe40000410000 */
[C---:B------:R-:W-:Y:S02]  /*9200*/  FMUL.FTZ R58, R148.reuse, R58 ;  /* 0x0000003a943a7220 */ /* 0x040fe40000410000 */
[----:B------:R-:W-:Y:S01]  /*9210*/  FMUL.FTZ R59, R148, R59 ;  /* 0x0000003b943b7220 */ /* 0x000fe20000410000 */
[----:B------:R-:W-:Y:S01]  /*9220*/  MUFU.EX2 R120, R174 ;  /* 0x000000ae00787308 */ /* 0x000fe20000000800 */
[C---:B------:R-:W-:Y:S02]  /*9230*/  FMUL.FTZ R60, R149.reuse, R60 ;  /* 0x0000003c953c7220 */ /* 0x040fe40000410000 */
[----:B------:R-:W-:Y:S01]  /*9240*/  FMUL.FTZ R61, R149, R61 ;  /* 0x0000003d953d7220 */ /* 0x000fe20000410000 */
[----:B-1----:R-:W-:Y:S01]  /*9250*/  F2FP.BF16.PACK_AB R147, R186, R187 ;  /* 0x000000bbba93723e */ /* 0x002fe200000010ff */
[C---:B------:R-:W-:Y:S02]  /*9260*/  FMUL.FTZ R62, R148.reuse, R62 ;  /* 0x0000003e943e7220 */ /* 0x040fe40000410000 */
[----:B------:R-:W-:Y:S02]  /*9270*/  FMUL.FTZ R63, R148, R63 ;  /* 0x0000003f943f7220 */ /* 0x000fe40000410000 */
[C---:B------:R-:W-:Y:S01]  /*9280*/  FMUL.FTZ R64, R151.reuse, R64 ;  /* 0x0000004097407220 */ /* 0x040fe20000410000 */
[----:B------:R1:W-:Y:S01]  /*9290*/  MUFU.EX2 R136, R173 ;  /* 0x000000ad00887308 */ /* 0x0003e20000000800 */
[C---:B------:R-:W-:Y:S01]  /*92a0*/  HMMA.16816.F32.BF16 R8, R144.reuse, R20, R8 ;  /* 0x000000149008723c */ /* 0x040fe20000041808 */
[C---:B------:R-:W-:Y:S02]  /*92b0*/  FMUL.FTZ R65, R151.reuse, R65 ;  /* 0x0000004197417220 */ /* 0x040fe40000410000 */
[C---:B------:R-:W-:Y:S02]  /*92c0*/  FMUL.FTZ R66, R150.reuse, R66 ;  /* 0x0000004296427220 */ /* 0x040fe40000410000 */
[----:B------:R-:W-:Y:S02]  /*92d0*/  FMUL.FTZ R67, R150, R67 ;  /* 0x0000004396437220 */ /* 0x000fe40000410000 */
[C---:B------:R-:W-:Y:S01]  /*92e0*/  FMUL.FTZ R20, R151.reuse, R128 ;  /* 0x0000008097147220 */ /* 0x040fe20000410000 */
[-C--:B------:R-:W-:Y:S01]  /*92f0*/  HMMA.16816.F32.BF16 R12, R144, R22.reuse, R12 ;  /* 0x00000016900c723c */ /* 0x080fe2000004180c */
[----:B------:R-:W-:Y:S01]  /*9300*/  FMUL.FTZ R21, R151, R129 ;  /* 0x0000008197157220 */ /* 0x000fe20000410000 */
[----:B------:R-:W-:Y:S02]  /*9310*/  MUFU.EX2 R122, R170 ;  /* 0x000000aa007a7308 */ /* 0x000fe40000000800 */
[C---:B------:R-:W-:Y:S02]  /*9320*/  FMUL.FTZ R29, R149.reuse, R121 ;  /* 0x00000079951d7220 */ /* 0x040fe40000410000 */
[C---:B------:R-:W-:Y:S02]  /*9330*/  FMUL.FTZ R72, R149.reuse, R72 ;  /* 0x0000004895487220 */ /* 0x040fe40000410000 */
[C---:B------:R-:W-:Y:S01]  /*9340*/  HMMA.16816.F32.BF16 R16, R156.reuse, R22, R16 ;  /* 0x000000169c10723c */ /* 0x040fe20000041810 */
[C---:B------:R-:W-:Y:S03]  /*9350*/  FMUL.FTZ R73, R149.reuse, R73 ;  /* 0x0000004995497220 */ /* 0x040fe60000410000 */
[----:B------:R-:W-:Y:S01]  /*9360*/  MUFU.EX2 R138, R171 ;  /* 0x000000ab008a7308 */ /* 0x000fe20000000800 */
[----:B------:R-:W-:Y:S02]  /*9370*/  FMUL.FTZ R74, R148, R74 ;  /* 0x0000004a944a7220 */ /* 0x000fe40000410000 */
[C---:B------:R-:W-:Y:S01]  /*9380*/  FMUL.FTZ R22, R150.reuse, R130 ;  /* 0x0000008296167220 */ /* 0x040fe20000410000 */
[----:B-1----:R-:W-:Y:S01]  /*9390*/  LDSM.16.MT88.4 R172, [R214+0x2100] ;  /* 0x00210000d6ac783b */ /* 0x002fe20000004200 */
[----:B------:R-:W-:Y:S03]  /*93a0*/  FMUL.FTZ R23, R150, R131 ;  /* 0x0000008396177220 */ /* 0x000fe60000410000 */
[C---:B------:R-:W-:Y:S02]  /*93b0*/  FMUL.FTZ R75, R148.reuse, R75 ;  /* 0x0000004b944b7220 */ /* 0x040fe40000410000 */
[----:B------:R1:W-:Y:S01]  /*93c0*/  MUFU.EX2 R125, R169 ;  /* 0x000000a9007d7308 */ /* 0x0003e20000000800 */
[C---:B------:R-:W-:Y:S01]  /*93d0*/  FMUL.FTZ R76, R149.reuse, R76 ;  /* 0x0000004c954c7220 */ /* 0x040fe20000410000 */
[-C--:B------:R-:W-:Y:S01]  /*93e0*/  HMMA.16816.F32.BF16 R20, R156, R36.reuse, R20 ;  /* 0x000000249c14723c */ /* 0x080fe20000041814 */
[----:B------:R-:W2:Y:S01]  /*93f0*/  LDSM.16.MT88.4 R128, [R214+0xd00] ;  /* 0x000d0000d680783b */ /* 0x000ea20000004200 */
[C---:B------:R-:W-:Y:S02]  /*9400*/  FMUL.FTZ R77, R149.reuse, R77 ;  /* 0x0000004d954d7220 */ /* 0x040fe40000410000 */
[C---:B------:R-:W-:Y:S02]  /*9410*/  FMUL.FTZ R78, R148.reuse, R78 ;  /* 0x0000004e944e7220 */ /* 0x040fe40000410000 */
[C---:B------:R-:W-:Y:S02]  /*9420*/  FMUL.FTZ R79, R148.reuse, R79 ;  /* 0x0000004f944f7220 */ /* 0x040fe40000410000 */
[C---:B------:R-:W-:Y:S01]  /*9430*/  HMMA.16816.F32.BF16 R24, R144.reuse, R36, R24 ;  /* 0x000000249018723c */ /* 0x040fe20000041818 */
[----:B------:R-:W-:Y:S03]  /*9440*/  MUFU.EX2 R127, R167 ;  /* 0x000000a7007f7308 */ /* 0x000fe60000000800 */
[C---:B------:R-:W-:Y:S02]  /*9450*/  FMUL.FTZ R88, R149.reuse, R88 ;  /* 0x0000005895587220 */ /* 0x040fe40000410000 */
[----:B------:R-:W-:Y:S02]  /*9460*/  FMUL.FTZ R89, R149, R89 ;  /* 0x0000005995597220 */ /* 0x000fe40000410000 */
[-C--:B------:R-:W-:Y:S01]  /*9470*/  HMMA.16816.F32.BF16 R28, R144, R38.reuse, R28 ;  /* 0x00000026901c723c */ /* 0x080fe2000004181c */
[C---:B------:R-:W-:Y:S02]  /*9480*/  FMUL.FTZ R36, R151.reuse, R112 ;  /* 0x0000007097247220 */ /* 0x040fe40000410000 */
[----:B------:R-:W-:Y:S01]  /*9490*/  MUFU.EX2 R123, R165 ;  /* 0x000000a5007b7308 */ /* 0x000fe20000000800 */
[----:B------:R-:W-:Y:S01]  /*94a0*/  FMUL.FTZ R37, R151, R113 ;  /* 0x0000007197257220 */ /* 0x000fe20000410000 */
[----:B-1----:R-:W-:Y:S01]  /*94b0*/  LDSM.16.MT88.4 R168, [R212+0x1500] ;  /* 0x00150000d4a8783b */ /* 0x002fe20000004200 */
[C---:B------:R-:W-:Y:S02]  /*94c0*/  FMUL.FTZ R90, R148.reuse, R90 ;  /* 0x0000005a945a7220 */ /* 0x040fe40000410000 */
[C---:B------:R-:W-:Y:S01]  /*94d0*/  HMMA.16816.F32.BF16 R32, R156.reuse, R38, R32 ;  /* 0x000000269c20723c */ /* 0x040fe20000041820 */
[----:B------:R-:W-:Y:S03]  /*94e0*/  FMUL.FTZ R91, R148, R91 ;  /* 0x0000005b945b7220 */ /* 0x000fe60000410000 */
[C---:B------:R-:W-:Y:S01]  /*94f0*/  FMUL.FTZ R92, R149.reuse, R92 ;  /* 0x0000005c955c7220 */ /* 0x040fe20000410000 */
[----:B------:R-:W-:Y:S01]  /*9500*/  MUFU.EX2 R139, R166 ;  /* 0x000000a6008b7308 */ /* 0x000fe20000000800 */
[----:B------:R-:W-:Y:S02]  /*9510*/  FMUL.FTZ R93, R149, R93 ;  /* 0x0000005d955d7220 */ /* 0x000fe40000410000 */
[C---:B------:R-:W-:Y:S04]  /*9520*/  FMUL.FTZ R38, R150.reuse, R114 ;  /* 0x0000007296267220 */ /* 0x040fe80000410000 */
[----:B------:R-:W-:Y:S02]  /*9530*/  FMUL.FTZ R39, R150, R115 ;  /* 0x0000007396277220 */ /* 0x000fe40000410000 */
[----:B------:R-:W1:Y:S01]  /*9540*/  LDSM.16.MT88.4 R112, [R212+0xd00] ;  /* 0x000d0000d470783b */ /* 0x000e620000004200 */
[----:B------:R3:W-:Y:S01]  /*9550*/  MUFU.EX2 R126, R164 ;  /* 0x000000a4007e7308 */ /* 0x0007e20000000800 */
[C---:B------:R-:W-:Y:S02]  /*9560*/  FMUL.FTZ R94, R148.reuse, R94 ;  /* 0x0000005e945e7220 */ /* 0x040fe40000410000 */
[----:B------:R-:W-:Y:S01]  /*9570*/  FMUL.FTZ R95, R148, R95 ;  /* 0x0000005f945f7220 */ /* 0x000fe20000410000 */
[-C--:B--2---:R-:W-:Y:S01]  /*9580*/  HMMA.16816.F32.BF16 R36, R156, R128.reuse, R36 ;  /* 0x000000809c24723c */ /* 0x084fe20000041824 */
[C---:B------:R-:W-:Y:S02]  /*9590*/  FMUL.FTZ R96, R151.reuse, R96 ;  /* 0x0000006097607220 */ /* 0x040fe40000410000 */
[C---:B------:R-:W-:Y:S02]  /*95a0*/  FMUL.FTZ R97, R151.reuse, R97 ;  /* 0x0000006197617220 */ /* 0x040fe40000410000 */
[C---:B------:R-:W-:Y:S01]  /*95b0*/  FMUL.FTZ R98, R150.reuse, R98 ;  /* 0x0000006296627220 */ /* 0x040fe20000410000 */
[----:B------:R-:W-:Y:S01]  /*95c0*/  MUFU.EX2 R190, R190 ;  /* 0x000000be00be7308 */ /* 0x000fe20000000800 */
[C---:B------:R-:W-:Y:S01]  /*95d0*/  FMUL.FTZ R99, R150.reuse, R99 ;  /* 0x0000006396637220 */ /* 0x040fe20000410000 */
[C---:B------:R-:W-:Y:S01]  /*95e0*/  HMMA.16816.F32.BF16 R40, R144.reuse, R128, R40 ;  /* 0x000000809028723c */ /* 0x040fe20000041828 */
[C---:B------:R-:W-:Y:S03]  /*95f0*/  FMUL.FTZ R68, R151.reuse, R68 ;  /* 0x0000004497447220 */ /* 0x040fe60000410000 */
[C---:B------:R-:W-:Y:S02]  /*9600*/  FMUL.FTZ R69, R151.reuse, R69 ;  /* 0x0000004597457220 */ /* 0x040fe40000410000 */
[C---:B------:R-:W-:Y:S02]  /*9610*/  FMUL.FTZ R70, R150.reuse, R70 ;  /* 0x0000004696467220 */ /* 0x040fe40000410000 */
[-C--:B------:R-:W-:Y:S01]  /*9620*/  HMMA.16816.F32.BF16 R44, R144, R130.reuse, R44 ;  /* 0x00000082902c723c */ /* 0x080fe2000004182c */
[----:B------:R-:W2:Y:S01]  /*9630*/  MUFU.EX2 R191, R191 ;  /* 0x000000bf00bf7308 */ /* 0x000ea20000000800 */
[----:B---3--:R-:W-:Y:S02]  /*9640*/  LDSM.16.MT88.4 R164, [R214+0x1500] ;  /* 0x00150000d6a4783b */ /* 0x008fe40000004200 */
[C---:B------:R-:W-:Y:S02]  /*9650*/  FMUL.FTZ R71, R150.reuse, R71 ;  /* 0x0000004796477220 */ /* 0x040fe40000410000 */
[C---:B------:R-:W-:Y:S02]  /*9660*/  FMUL.FTZ R80, R151.reuse, R80 ;  /* 0x0000005097507220 */ /* 0x040fe40000410000 */
[C---:B------:R-:W-:Y:S01]  /*9670*/  HMMA.16816.F32.BF16 R48, R156.reuse, R130, R48 ;  /* 0x000000829c30723c */ /* 0x040fe20000041830 */
[C---:B------:R-:W-:Y:S02]  /*9680*/  FMUL.FTZ R81, R151.reuse, R81 ;  /* 0x0000005197517220 */ /* 0x040fe40000410000 */
[----:B------:R-:W-:Y:S01]  /*9690*/  MUFU.EX2 R192, R192 ;  /* 0x000000c000c07308 */ /* 0x000fe20000000800 */
[C---:B------:R-:W-:Y:S02]  /*96a0*/  FMUL.FTZ R82, R150.reuse, R82 ;  /* 0x0000005296527220 */ /* 0x040fe40000410000 */
[C---:B------:R-:W-:Y:S02]  /*96b0*/  FMUL.FTZ R83, R150.reuse, R83 ;  /* 0x0000005396537220 */ /* 0x040fe40000410000 */
[C---:B------:R-:W-:Y:S01]  /*96c0*/  FMUL.FTZ R84, R151.reuse, R84 ;  /* 0x0000005497547220 */ /* 0x040fe20000410000 */
[-C--:B-1----:R-:W-:Y:S03]  /*96d0*/  HMMA.16816.F32.BF16 R52, R156, R112.reuse, R52 ;  /* 0x000000709c34723c */ /* 0x082fe60000041834 */
[----:B------:R-:W-:Y:S01]  /*96e0*/  FMUL.FTZ R85, R151, R85 ;  /* 0x0000005597557220 */ /* 0x000fe20000410000 */
[----:B------:R-:W1:Y:S01]  /*96f0*/  MUFU.EX2 R193, R193 ;  /* 0x000000c100c17308 */ /* 0x000e620000000800 */
[C---:B------:R-:W-:Y:S02]  /*9700*/  FMUL.FTZ R86, R150.reuse, R86 ;  /* 0x0000005696567220 */ /* 0x040fe40000410000 */
[----:B------:R-:W-:Y:S02]  /*9710*/  FMUL.FTZ R87, R150, R87 ;  /* 0x0000005796577220 */ /* 0x000fe40000410000 */
[--C-:B------:R-:W-:Y:S01]  /*9720*/  FFMA.FTZ R247, R247, c[0x0][0x2d0], -R161.reuse ;  /* 0x0000b400f7f77a23 */ /* 0x100fe200000108a1 */
[C---:B------:R-:W-:Y:S02]  /*9730*/  HMMA.16816.F32.BF16 R56, R144.reuse, R112, R56 ;  /* 0x000000709038723c */ /* 0x040fe40000041838 */
[--C-:B------:R-:W-:Y:S02]  /*9740*/  FFMA.FTZ R252, R252, c[0x0][0x2d0], -R161.reuse ;  /* 0x0000b400fcfc7a23 */ /* 0x100fe400000108a1 */
[----:B------:R-:W-:Y:S01]  /*9750*/  MUFU.EX2 R194, R194 ;  /* 0x000000c200c27308 */ /* 0x000fe20000000800 */
[--C-:B------:R-:W-:Y:S02]  /*9760*/  FFMA.FTZ R251, R251, c[0x0][0x2d0], -R161.reuse ;  /* 0x0000b400fbfb7a23 */ /* 0x100fe400000108a1 */
[--C-:B------:R-:W-:Y:S01]  /*9770*/  FFMA.FTZ R249, R249, c[0x0][0x2d0], -R161.reuse ;  /* 0x0000b400f9f97a23 */ /* 0x100fe200000108a1 */
[-C--:B------:R-:W-:Y:S01]  /*9780*/  HMMA.16816.F32.BF16 R60, R144, R114.reuse, R60 ;  /* 0x00000072903c723c */ /* 0x080fe2000004183c */
[--C-:B------:R-:W-:Y:S03]  /*9790*/  FFMA.FTZ R162, R162, c[0x0][0x2d0], -R161.reuse ;  /* 0x0000b400a2a27a23 */ /* 0x100fe600000108a1 */
[--C-:B------:R-:W-:Y:S02]  /*97a0*/  FFMA.FTZ R160, R160, c[0x0][0x2d0], -R161.reuse ;  /* 0x0000b400a0a07a23 */ /* 0x100fe400000108a1 */
[----:B------:R-:W3:Y:S01]  /*97b0*/  MUFU.EX2 R195, R195 ;  /* 0x000000c300c37308 */ /* 0x000ee20000000800 */
[----:B------:R-:W-:Y:S01]  /*97c0*/  FFMA.FTZ R161, R153, c[0x0][0x2d0], -R161 ;  /* 0x0000b40099a17a23 */ /* 0x000fe200000108a1 */
[C---:B------:R-:W-:Y:S01]  /*97d0*/  HMMA.16816.F32.BF16 R64, R156.reuse, R114, R64 ;  /* 0x000000729c40723c */ /* 0x040fe20000041840 */
[----:B------:R-:W4:Y:S03]  /*97e0*/  LDSM.16.MT88.4 R112, [R212+0x500] ;  /* 0x00050000d470783b */ /* 0x000f260000004200 */
[----:B------:R-:W-:Y:S01]  /*97f0*/  FFMA.FTZ R179, R151, R234, R179 ;  /* 0x000000ea97b37223 */ /* 0x000fe200000100b3 */
[----:B------:R-:W-:Y:S01]  /*9800*/  MOV R151, R3 ;  /* 0x0000000300977202 */ /* 0x000fe20000000f00 */
[----:B------:R-:W-:Y:S01]  /*9810*/  FFMA.FTZ R155, R150, R235, R155 ;  /* 0x000000eb969b7223 */ /* 0x000fe2000001009b */
[----:B------:R-:W-:Y:S01]  /*9820*/  MOV R150, R2 ;  /* 0x0000000200967202 */ /* 0x000fe20000000f00 */
[-C--:B------:R-:W-:Y:S01]  /*9830*/  HMMA.16816.F32.BF16 R68, R156, R100.reuse, R68 ;  /* 0x000000649c44723c */ /* 0x080fe20000041844 */
[----:B------:R-:W-:Y:S03]  /*9840*/  MUFU.EX2 R196, R196 ;  /* 0x000000c400c47308 */ /* 0x000fe60000000800 */
[----:B------:R-:W-:Y:S01]  /*9850*/  FFMA.FTZ R181, R149, R232, R181 ;  /* 0x000000e895b57223 */ /* 0x000fe200000100b5 */
[----:B------:R-:W-:Y:S01]  /*9860*/  MOV R149, R0 ;  /* 0x0000000000957202 */ /* 0x000fe20000000f00 */
[----:B------:R-:W-:Y:S01]  /*9870*/  FFMA.FTZ R189, R148, R233, R189 ;  /* 0x000000e994bd7223 */ /* 0x000fe200000100bd */
[----:B------:R-:W-:Y:S01]  /*9880*/  MOV R148, R152 ;  /* 0x0000009800947202 */ /* 0x000fe20000000f00 */
[C---:B------:R-:W-:Y:S01]  /*9890*/  HMMA.16816.F32.BF16 R72, R144.reuse, R100, R72 ;  /* 0x000000649048723c */ /* 0x040fe20000041848 */
[----:B------:R-:W-:Y:S02]  /*98a0*/  FADD.FTZ R178, R178, R179 ;  /* 0x000000b3b2b27221 */ /* 0x000fe40000010000 */
[----:B------:R-:W5:Y:S01]  /*98b0*/  MUFU.EX2 R197, R197 ;  /* 0x000000c500c57308 */ /* 0x000f620000000800 */
[----:B------:R-:W-:Y:S02]  /*98c0*/  FADD.FTZ R154, R154, R155 ;  /* 0x0000009b9a9a7221 */ /* 0x000fe40000010000 */
[----:B------:R-:W-:Y:S01]  /*98d0*/  FADD.FTZ R180, R180, R181 ;  /* 0x000000b5b4b47221 */ /* 0x000fe20000010000 */
[----:B--2---:R-:W-:Y:S01]  /*98e0*/  F2FP.BF16.PACK_AB R100, R191, R190 ;  /* 0x000000bebf64723e */ /* 0x004fe200000010ff */
[-C--:B------:R-:W-:Y:S01]  /*98f0*/  HMMA.16816.F32.BF16 R76, R144, R102.reuse, R76 ;  /* 0x00000066904c723c */ /* 0x080fe2000004184c */
[----:B-1----:R-:W-:Y:S03]  /*9900*/  F2FP.BF16.PACK_AB R101, R193, R192 ;  /* 0x000000c0c165723e */ /* 0x002fe600000010ff */
[----:B------:R-:W-:Y:S01]  /*9910*/  FADD.FTZ R188, R188, R189 ;  /* 0x000000bdbcbc7221 */ /* 0x000fe20000010000 */
[----:B------:R-:W-:Y:S01]  /*9920*/  MUFU.EX2 R198, R198 ;  /* 0x000000c600c67308 */ /* 0x000fe20000000800 */
[----:B------:R-:W-:Y:S02]  /*9930*/  FADD.FTZ R177, R177, R178 ;  /* 0x000000b2b1b17221 */ /* 0x000fe40000010000 */
[C---:B------:R-:W-:Y:S01]  /*9940*/  HMMA.16816.F32.BF16 R80, R156.reuse, R102, R80 ;  /* 0x000000669c50723c */ /* 0x040fe20000041850 */
[----:B------:R-:W-:Y:S03]  /*9950*/  FADD.FTZ R183, R183, R154 ;  /* 0x0000009ab7b77221 */ /* 0x000fe60000010000 */
[----:B------:R-:W-:Y:S02]  /*9960*/  FADD.FTZ R185, R185, R180 ;  /* 0x000000b4b9b97221 */ /* 0x000fe40000010000 */
[----:B------:R-:W-:Y:S01]  /*9970*/  FADD.FTZ R187, R187, R188 ;  /* 0x000000bcbbbb7221 */ /* 0x000fe20000010000 */
[----:B---3--:R-:W-:Y:S01]  /*9980*/  F2FP.BF16.PACK_AB R102, R195, R194 ;  /* 0x000000c2c366723e */ /* 0x008fe200000010ff */
[-C--:B------:R-:W-:Y:S01]  /*9990*/  HMMA.16816.F32.BF16 R84, R156, R104.reuse, R84 ;  /* 0x000000689c54723c */ /* 0x080fe20000041854 */
[----:B------:R-:W1:Y:S03]  /*99a0*/  MUFU.EX2 R199, R199 ;  /* 0x000000c700c77308 */ /* 0x000e660000000800 */
[----:B-----5:R-:W-:Y:S01]  /*99b0*/  F2FP.BF16.PACK_AB R103, R197, R196 ;  /* 0x000000c4c567723e */ /* 0x020fe200000010ff */
[----:B------:R-:W-:Y:S02]  /*99c0*/  FADD.FTZ R177, R176, R177 ;  /* 0x000000b1b0b17221 */ /* 0x000fe40000010000 */
[----:B------:R-:W-:Y:S01]  /*99d0*/  FADD.FTZ R183, R182, R183 ;  /* 0x000000b7b6b77221 */ /* 0x000fe20000010000 */
[C---:B------:R-:W-:Y:S01]  /*99e0*/  HMMA.16816.F32.BF16 R88, R144.reuse, R104, R88 ;  /* 0x000000689058723c */ /* 0x040fe20000041858 */
[----:B------:R-:W-:Y:S02]  /*99f0*/  FADD.FTZ R185, R184, R185 ;  /* 0x000000b9b8b97221 */ /* 0x000fe40000010000 */
[----:B------:R-:W-:Y:S01]  /*9a00*/  MUFU.EX2 R244, R244 ;  /* 0x000000f400f47308 */ /* 0x000fe20000000800 */
[----:B------:R-:W-:Y:S02]  /*9a10*/  FADD.FTZ R186, R186, R187 ;  /* 0x000000bbbaba7221 */ /* 0x000fe40000010000 */
[----:B------:R-:W-:Y:S02]  /*9a20*/  FADD.FTZ R190, R190, R177 ;  /* 0x000000b1bebe7221 */ /* 0x000fe40000010000 */
[-C--:B------:R-:W-:Y:S01]  /*9a30*/  HMMA.16816.F32.BF16 R92, R144, R106.reuse, R92 ;  /* 0x0000006a905c723c */ /* 0x080fe2000004185c */
[----:B------:R-:W-:Y:S03]  /*9a40*/  FADD.FTZ R192, R192, R183 ;  /* 0x000000b7c0c07221 */ /* 0x000fe60000010000 */
[----:B------:R-:W-:Y:S01]  /*9a50*/  FADD.FTZ R191, R191, R190 ;  /* 0x000000bebfbf7221 */ /* 0x000fe20000010000 */
[----:B------:R-:W2:Y:S01]  /*9a60*/  MUFU.EX2 R245, R245 ;  /* 0x000000f500f57308 */ /* 0x000ea20000000800 */
[----:B------:R-:W-:Y:S02]  /*9a70*/  FADD.FTZ R193, R193, R192 ;  /* 0x000000c0c1c17221 */ /* 0x000fe40000010000 */
[----:B------:R-:W-:Y:S01]  /*9a80*/  HMMA.16816.F32.BF16 R96, R156, R106, R96 ;  /* 0x0000006a9c60723c */ /* 0x000fe20000041860 */
[C---:B-1----:R-:W-:Y:S03]  /*9a90*/  F2FP.BF16.PACK_AB R104, R199.reuse, R198 ;  /* 0x000000c6c768723e */ /* 0x042fe600000010ff */
[----:B------:R-:W-:Y:S02]  /*9aa0*/  FADD.FTZ R198, R198, R185 ;  /* 0x000000b9c6c67221 */ /* 0x000fe40000010000 */
[----:B------:R-:W-:Y:S01]  /*9ab0*/  FADD.FTZ R194, R194, R191 ;  /* 0x000000bfc2c27221 */ /* 0x000fe20000010000 */
[----:B------:R-:W-:Y:S01]  /*9ac0*/  MUFU.EX2 R247, R247 ;  /* 0x000000f700f77308 */ /* 0x000fe20000000800 */
[-C--:B------:R-:W-:Y:S01]  /*9ad0*/  HMMA.16816.F32.BF16 R4, R100, R108.reuse, R4 ;  /* 0x0000006c6404723c */ /* 0x080fe20000041804 */
[----:B------:R-:W-:Y:S03]  /*9ae0*/  F2FP.BF16.PACK_AB R158, R136, R120 ;  /* 0x00000078889e723e */ /* 0x000fe600000010ff */
[----:B------:R-:W-:Y:S01]  /*9af0*/  F2FP.BF16.PACK_AB R159, R138, R122 ;  /* 0x0000007a8a9f723e */ /* 0x000fe200000010ff */
[----:B------:R-:W-:Y:S02]  /*9b00*/  FADD.FTZ R199, R199, R198 ;  /* 0x000000c6c7c77221 */ /* 0x000fe40000010000 */
[----:B------:R-:W-:Y:S02]  /*9b10*/  FADD.FTZ R196, R196, R193 ;  /* 0x000000c1c4c47221 */ /* 0x000fe40000010000 */
[----:B------:R-:W1:Y:S03]  /*9b20*/  MUFU.EX2 R252, R252 ;  /* 0x000000fc00fc7308 */ /* 0x000e660000000800 */
[----:B------:R-:W-:Y:S01]  /*9b30*/  FADD.FTZ R194, R195, R194 ;  /* 0x000000c2c3c27221 */ /* 0x000fe20000010000 */
[----:B--2---:R-:W-:Y:S01]  /*9b40*/  F2FP.BF16.PACK_AB R106, R245, R244 ;  /* 0x000000f4f56a723e */ /* 0x004fe200000010ff */
[----:B------:R-:W-:Y:S02]  /*9b50*/  FADD.FTZ R244, R244, R199 ;  /* 0x000000c7f4f47221 */ /* 0x000fe40000010000 */
[----:B------:R-:W-:Y:S02]  /*9b60*/  FADD.FTZ R197, R197, R196 ;  /* 0x000000c4c5c57221 */ /* 0x000fe40000010000 */
[----:B------:R-:W-:Y:S01]  /*9b70*/  FADD.FTZ R244, R245, R244 ;  /* 0x000000f4f5f47221 */ /* 0x000fe20000010000 */
[----:B------:R-:W2:Y:S10]  /*9b80*/  MUFU.EX2 R251, R251 ;  /* 0x000000fb00fb7308 */ /* 0x000eb40000000800 */
[----:B------:R-:W3:Y:S01]  /*9b90*/  MUFU.EX2 R249, R249 ;  /* 0x000000f900f97308 */ /* 0x000ee20000000800 */
[C---:B-1----:R-:W-:Y:S01]  /*9ba0*/  F2FP.BF16.PACK_AB R105, R252.reuse, R247 ;  /* 0x000000f7fc69723e */ /* 0x042fe200000010ff */
[----:B------:R-:W-:Y:S04]  /*9bb0*/  FADD.FTZ R247, R247, R186 ;  /* 0x000000baf7f77221 */ /* 0x000fe80000010000 */
[----:B------:R-:W-:Y:S04]  /*9bc0*/  FADD.FTZ R252, R252, R247 ;  /* 0x000000f7fcfc7221 */ /* 0x000fe80000010000 */
[----:B------:R-:W1:Y:S01]  /*9bd0*/  MUFU.EX2 R250, R250 ;  /* 0x000000fa00fa7308 */ /* 0x000e620000000800 */
[----:B--2---:R-:W-:Y:S09]  /*9be0*/  FADD.FTZ R252, R251, R252 ;  /* 0x000000fcfbfc7221 */ /* 0x004ff20000010000 */
[----:B------:R-:W2:Y:S01]  /*9bf0*/  MUFU.EX2 R248, R248 ;  /* 0x000000f800f87308 */ /* 0x000ea20000000800 */
[C---:B---3--:R-:W-:Y:S01]  /*9c00*/  F2FP.BF16.PACK_AB R107, R249.reuse, R251 ;  /* 0x000000fbf96b723e */ /* 0x048fe200000010ff */
[----:B------:R-:W-:Y:S08]  /*9c10*/  FADD.FTZ R252, R249, R252 ;  /* 0x000000fcf9fc7221 */ /* 0x000ff00000010000 */
[----:B------:R-:W3:Y:S01]  /*9c20*/  MUFU.EX2 R246, R246 ;  /* 0x000000f600f67308 */ /* 0x000ee20000000800 */
[C---:B------:R-:W-:Y:S01]  /*9c30*/  HMMA.16816.F32.BF16 R8, R104.reuse, R108, R8 ;  /* 0x0000006c6808723c */ /* 0x040fe20000041808 */
[----:B-1----:R-:W-:Y:S07]  /*9c40*/  F2FP.BF16.PACK_AB R156, R250, R124 ;  /* 0x0000007cfa9c723e */ /* 0x002fee00000010ff */
[-C--:B------:R-:W-:Y:S01]  /*9c50*/  HMMA.16816.F32.BF16 R12, R104, R110.reuse, R12 ;  /* 0x0000006e680c723c */ /* 0x080fe2000004180c */
[----:B------:R1:W5:Y:S03]  /*9c60*/  MUFU.EX2 R121, R162 ;  /* 0x000000a200797308 */ /* 0x0003660000000800 */
[----:B--2---:R-:W-:Y:S04]  /*9c70*/  FADD.FTZ R197, R248, R197 ;  /* 0x000000c5f8c57221 */ /* 0x004fe80000010000 */
[C---:B------:R-:W-:Y:S01]  /*9c80*/  HMMA.16816.F32.BF16 R16, R100.reuse, R110, R16 ;  /* 0x0000006e6410723c */ /* 0x040fe20000041810 */
[----:B------:R-:W2:Y:S02]  /*9c90*/  LDSM.16.MT88.4 R108, [R212+0x1100] ;  /* 0x00110000d46c783b */ /* 0x000ea40000004200 */
[----:B------:R5:W-:Y:S01]  /*9ca0*/  MUFU.EX2 R137, R160 ;  /* 0x000000a000897308 */ /* 0x000be20000000800 */
[C---:B---3--:R-:W-:Y:S04]  /*9cb0*/  F2FP.BF16.PACK_AB R157, R246.reuse, R248 ;  /* 0x000000f8f69d723e */ /* 0x048fe800000010ff */
[-C--:B----4-:R-:W-:Y:S01]  /*9cc0*/  HMMA.16816.F32.BF16 R20, R100, R112.reuse, R20 ;  /* 0x000000706414723c */ /* 0x090fe20000041814 */
[----:B------:R-:W-:Y:S04]  /*9cd0*/  FADD.FTZ R197, R246, R197 ;  /* 0x000000c5f6c57221 */ /* 0x000fe80000010000 */
[----:B------:R3:W4:Y:S03]  /*9ce0*/  MUFU.EX2 R153, R161 ;  /* 0x000000a100997308 */ /* 0x0007260000000800 */
[C---:B------:R-:W-:Y:S01]  /*9cf0*/  HMMA.16816.F32.BF16 R24, R104.reuse, R112, R24 ;  /* 0x000000706818723c */ /* 0x040fe20000041818 */
[----:B-1----:R-:W-:Y:S07]  /*9d00*/  F2FP.BF16.PACK_AB R162, R139, R123 ;  /* 0x0000007b8ba2723e */ /* 0x002fee00000010ff */
[-C--:B------:R-:W-:Y:S01]  /*9d10*/  HMMA.16816.F32.BF16 R28, R104, R114.reuse, R28 ;  /* 0x00000072681c723c */ /* 0x080fe2000004181c */
[----:B-----5:R-:W-:Y:S07]  /*9d20*/  F2FP.BF16.PACK_AB R160, R127, R125 ;  /* 0x0000007d7fa0723e */ /* 0x020fee00000010ff */
[C---:B------:R-:W-:Y:S01]  /*9d30*/  HMMA.16816.F32.BF16 R32, R100.reuse, R114, R32 ;  /* 0x000000726420723c */ /* 0x040fe20000041820 */
[----:B------:R-:W1:Y:S03]  /*9d40*/  LDSM.16.MT88.4 R112, [R214+0x1d00] ;  /* 0x001d0000d670783b */ /* 0x000e660000004200 */
[----:B---3--:R-:W-:Y:S02]  /*9d50*/  F2FP.BF16.PACK_AB R161, R121, R126 ;  /* 0x0000007e79a1723e */ /* 0x008fe400000010ff */
[----:B----4-:R-:W-:Y:S02]  /*9d60*/  F2FP.BF16.PACK_AB R163, R153, R137 ;  /* 0x0000008999a3723e */ /* 0x010fe400000010ff */
[-C--:B------:R-:W-:Y:S08]  /*9d70*/  HMMA.16816.F32.BF16 R36, R100, R116.reuse, R36 ;  /* 0x000000746424723c */ /* 0x080ff00000041824 */
[C---:B------:R-:W-:Y:S08]  /*9d80*/  HMMA.16816.F32.BF16 R40, R104.reuse, R116, R40 ;  /* 0x000000746828723c */ /* 0x040ff00000041828 */
[-C--:B------:R-:W-:Y:S08]  /*9d90*/  HMMA.16816.F32.BF16 R44, R104, R118.reuse, R44 ;  /* 0x00000076682c723c */ /* 0x080ff0000004182c */
[C---:B------:R-:W-:Y:S01]  /*9da0*/  HMMA.16816.F32.BF16 R48, R100.reuse, R118, R48 ;  /* 0x000000766430723c */ /* 0x040fe20000041830 */
[----:B------:R-:W3:Y:S07]  /*9db0*/  LDSM.16.MT88.4 R116, [R212+0x1d00] ;  /* 0x001d0000d474783b */ /* 0x000eee0000004200 */
        /* <DEDUP_REMOVED lines=8> */
[C---:B------:R-:W-:Y:S08]  /*9e40*/  HMMA.16816.F32.BF16 R80, R100.reuse, R114, R80 ;  /* 0x000000726450723c */ /* 0x040ff00000041850 */
[-C--:B---3--:R-:W-:Y:S08]  /*9e50*/  HMMA.16816.F32.BF16 R84, R100, R116.reuse, R84 ;  /* 0x000000746454723c */ /* 0x088ff00000041854 */
[C---:B------:R-:W-:Y:S08]  /*9e60*/  HMMA.16816.F32.BF16 R88, R104.reuse, R116, R88 ;  /* 0x000000746858723c */ /* 0x040ff00000041858 */
[-C--:B------:R-:W-:Y:S08]  /*9e70*/  HMMA.16816.F32.BF16 R92, R104, R118.reuse, R92 ;  /* 0x00000076685c723c */ /* 0x080ff0000004185c */
[----:B------:R-:W-:Y:S08]  /*9e80*/  HMMA.16816.F32.BF16 R96, R100, R118, R96 ;  /* 0x000000766460723c */ /* 0x000ff00000041860 */
[-C--:B------:R-:W-:Y:S01]  /*9e90*/  HMMA.16816.F32.BF16 R144, R156, R132.reuse, R4 ;  /* 0x000000849c90723c */ /* 0x080fe20000041804 */
[----:B------:R-:W1:Y:S07]  /*9ea0*/  LDSM.16.MT88.4 R4, [R212+0x2100] ;  /* 0x00210000d404783b */ /* 0x000e6e0000004200 */
[C---:B------:R-:W-:Y:S07]  /*9eb0*/  HMMA.16816.F32.BF16 R140, R160.reuse, R132, R8 ;  /* 0x00000084a08c723c */ /* 0x040fee0000041808 */
[----:B------:R-:W-:Y:S02]  /*9ec0*/  MOV R11, R139 ;  /* 0x0000008b000b7202 */ /* 0x000fe40000000f00 */
[----:B------:R-:W-:Y:S03]  /*9ed0*/  MOV R10, R138 ;  /* 0x0000008a000a7202 */ /* 0x000fe60000000f00 */
[----:B------:R-:W-:Y:S02]  /*9ee0*/  MOV R9, R137 ;  /* 0x0000008900097202 */ /* 0x000fe40000000f00 */
[----:B------:R-:W-:Y:S02]  /*9ef0*/  MOV R8, R136 ;  /* 0x0000008800087202 */ /* 0x000fe40000000f00 */
[-C--:B------:R-:W-:Y:S07]  /*9f00*/  HMMA.16816.F32.BF16 R136, R160, R134.reuse, R12 ;  /* 0x00000086a088723c */ /* 0x080fee000004180c */
[----:B------:R-:W-:Y:S01]  /*9f10*/  MOV R15, R123 ;  /* 0x0000007b000f7202 */ /* 0x000fe20000000f00 */
[C---:B------:R-:W-:Y:S01]  /*9f20*/  HMMA.16816.F32.BF16 R132, R156.reuse, R134, R16 ;  /* 0x000000869c84723c */ /* 0x040fe20000041810 */
[----:B------:R-:W-:Y:S03]  /*9f30*/  MOV R14, R122 ;  /* 0x0000007a000e7202 */ /* 0x000fe60000000f00 */
[----:B------:R-:W-:Y:S02]  /*9f40*/  MOV R13, R121 ;  /* 0x00000079000d7202 */ /* 0x000fe40000000f00 */
[----:B------:R-:W-:Y:S01]  /*9f50*/  MOV R12, R120 ;  /* 0x00000078000c7202 */ /* 0x000fe20000000f00 */
[----:B------:R-:W-:Y:S01]  /*9f60*/  FADD.FTZ R197, R14, R197 ;  /* 0x000000c50ec57221 */ /* 0x000fe20000010000 */
[-C--:B--2---:R-:W-:Y:S01]  /*9f70*/  HMMA.16816.F32.BF16 R128, R156, R108.reuse, R20 ;  /* 0x0000006c9c80723c */ /* 0x084fe20000041814 */
[----:B------:R-:W-:Y:S03]  /*9f80*/  MOV R19, R127 ;  /* 0x0000007f00137202 */ /* 0x000fe60000000f00 */
[----:B------:R-:W-:Y:S01]  /*9f90*/  MOV R18, R126 ;  /* 0x0000007e00127202 */ /* 0x000fe20000000f00 */
[----:B------:R-:W-:Y:S01]  /*9fa0*/  FADD.FTZ R235, R10, R197 ;  /* 0x000000c50aeb7221 */ /* 0x000fe20000010000 */
[----:B------:R-:W-:Y:S02]  /*9fb0*/  MOV R17, R125 ;  /* 0x0000007d00117202 */ /* 0x000fe40000000f00 */
[----:B------:R-:W-:Y:S01]  /*9fc0*/  MOV R16, R124 ;  /* 0x0000007c00107202 */ /* 0x000fe20000000f00 */
[----:B------:R-:W-:Y:S01]  /*9fd0*/  FADD.FTZ R252, R18, R252 ;  /* 0x000000fc12fc7221 */ /* 0x000fe20000010000 */
[C---:B------:R-:W-:Y:S02]  /*9fe0*/  HMMA.16816.F32.BF16 R124, R160.reuse, R108, R24 ;  /* 0x0000006ca07c723c */ /* 0x040fe40000041818 */
[----:B------:R-:W-:Y:S02]  /*9ff0*/  FADD.FTZ R244, R17, R244 ;  /* 0x000000f411f47221 */ /* 0x000fe40000010000 */
[----:B------:R-:W-:Y:S02]  /*a000*/  FADD.FTZ R252, R13, R252 ;  /* 0x000000fc0dfc7221 */ /* 0x000fe40000010000 */
[----:B------:R-:W-:Y:S02]  /*a010*/  FADD.FTZ R244, R19, R244 ;  /* 0x000000f413f47221 */ /* 0x000fe40000010000 */
[-C--:B------:R-:W-:Y:S01]  /*a020*/  HMMA.16816.F32.BF16 R120, R160, R110.reuse, R28 ;  /* 0x0000006ea078723c */ /* 0x080fe2000004181c */
[----:B------:R-:W-:Y:S03]  /*a030*/  FADD.FTZ R252, R9, R252 ;  /* 0x000000fc09fc7221 */ /* 0x000fe60000010000 */
[----:B------:R-:W-:Y:S02]  /*a040*/  FADD.FTZ R244, R15, R244 ;  /* 0x000000f40ff47221 */ /* 0x000fe40000010000 */
[----:B------:R-:W-:Y:S02]  /*a050*/  FADD.FTZ R233, R153, R252 ;  /* 0x000000fc99e97221 */ /* 0x000fe40000010000 */
[C---:B------:R-:W-:Y:S01]  /*a060*/  HMMA.16816.F32.BF16 R116, R156.reuse, R110, R32 ;  /* 0x0000006e9c74723c */ /* 0x040fe20000041820 */
[----:B------:R-:W-:Y:S07]  /*a070*/  FADD.FTZ R232, R11, R244 ;  /* 0x000000f40be87221 */ /* 0x000fee0000010000 */
        /* <DEDUP_REMOVED lines=17> */
[----:B------:R-:W-:Y:S01]  /*a190*/  HMMA.16816.F32.BF16 R96, R156, R6, R96 ;  /* 0x000000069c60723c */ /* 0x000fe20000041860 */
[----:B------:R-:W-:Y:S04]  /*a1a0*/  FADD.FTZ R5, R12, R5 ;  /* 0x000000050c057221 */ /* 0x000fe80000010000 */
[----:B------:R-:W-:Y:S01]  /*a1b0*/  FADD.FTZ R234, R8, R5 ;  /* 0x0000000508ea7221 */ /* 0x000fe20000010000 */
[----:B------:R-:W-:-:S05]  /*a1c0*/  @P0 BRA `(.L_x_425) ;  /* 0xffffbbd000000947 */ /* 0x000fca000383ffff */
.L_x_406:
[----:B------:R-:W1:Y:S01]  /*a1d0*/  S2UR UR8, SR_CTAID.X ;  /* 0x00000000000879c3 */ /* 0x000e620000002500 */
[----:B------:R-:W-:Y:S01]  /*a1e0*/  ULDC.64 UR4, c[0x0][0x2c8] ;  /* 0x0000b20000047ab9 */ /* 0x000fe20000000a00 */
[----:B------:R-:W-:Y:S01]  /*a1f0*/  PLOP3.LUT P0, PT, PT, PT, UP1, 0x40, 0x0 ;  /* 0x000000000000781c */ /* 0x000fe20003f0e818 */
[----:B-1----:R-:W-:-:S04]  /*a200*/  ULEA UR8, UR8, 0x7f, 0x7 ;  /* 0x0000007f08087891 */ /* 0x002fc8000f8e383f */
[----:B------:R-:W-:-:S03]  /*a210*/  UIMAD.WIDE.U32 UR14, UR8, UR4, URZ ;  /* 0x00000004080e72a5 */ /* 0x000fc6000f8e003f */
[----:B------:R-:W-:Y:S02]  /*a220*/  ULDC UR4, c[0x0][0x168] ;  /* 0x00005a0000047ab9 */ /* 0x000fe40000000800 */
[----:B------:R-:W-:Y:S02]  /*a230*/  @UP2 USHF.R.U32.HI UR8, URZ, UR5, UR15 ;  /* 0x000000053f082299 */ /* 0x000fe4000801160f */
[----:B------:R-:W-:Y:S02]  /*a240*/  UIADD3 UR4, -UR4, 0x1, URZ ;  /* 0x0000000104047890 */ /* 0x000fe4000fffe13f */
[----:B------:R-:W-:Y:S02]  /*a250*/  ULDC UR5, c[0x0][0x1d0] ;  /* 0x0000740000057ab9 */ /* 0x000fe40000000800 */
[----:B------:R-:W-:-:S03]  /*a260*/  UIADD3 UR9, UR8, UR5, UR4 ;  /* 0x0000000508097290 */ /* 0x000fc6000fffe004 */
[----:B------:R-:W-:Y:S02]  /*a270*/  ULDC UR8, c[0x0][0x324] ;  /* 0x0000c90000087ab9 */ /* 0x000fe40000000800 */
[----:B------:R-:W-:Y:S01]  /*a280*/  UIADD3 UR8, UR9, -UR8, URZ ;  /* 0x8000000809087290 */ /* 0x000fe2000fffe03f */
[----:B------:R-:W-:Y:S05]  /*a290*/  @P0 BRA `(.L_x_426) ;  /* 0x0000016000000947 */ /* 0x000fea0003800000 */
[----:B------:R-:W-:-:S06]  /*a2a0*/  UISETP.GT.AND UP0, UPT, UR9, -0x1, UPT ;  /* 0xffffffff0900788c */ /* 0x000fcc000bf04270 */
[----:B------:R-:W-:-:S13]  /*a2b0*/  PLOP3.LUT P0, PT, PT, PT, UP0, 0x80, 0x0 ;  /* 0x000000000000781c */ /* 0x000fda0003f0f008 */
[----:B------:R-:W-:Y:S05]  /*a2c0*/  @P0 BRA `(.L_x_427) ;  /* 0x0000009000000947 */ /* 0x000fea0003800000 */
[----:B------:R-:W-:Y:S02]  /*a2d0*/  ULDC UR4, c[0x0][0x32c] ;  /* 0x0000cb0000047ab9 */ /* 0x000fe40000000800 */
[----:B------:R-:W-:Y:S02]  /*a2e0*/  UISETP.NE.AND UP0, UPT, UR4, 0x1, UPT ;  /* 0x000000010400788c */ /* 0x000fe4000bf05270 */
[----:B------:R-:W-:Y:S02]  /*a2f0*/  ULOP3.LUT UR9, URZ, UR9, URZ, 0x33, !UPT ;  /* 0x000000093f097292 */ /* 0x000fe4000f8e333f */
[----:B------:R-:W-:Y:S02]  /*a300*/  ULDC.64 UR4, c[0x0][0x330] ;  /* 0x0000cc0000047ab9 */ /* 0x000fe40000000a00 */
[----:B------:R-:W-:-:S07]  /*a310*/  UIMAD.WIDE.U32 UR14, UR9, UR4, URZ ;  /* 0x00000004090e72a5 */ /* 0x000fce000f8e003f */
[----:B------:R-:W-:Y:S02]  /*a320*/  @UP0 UMOV UR11, UR15 ;  /* 0x0000000f000b0c82 */ /* 0x000fe40008000000 */
[----:B------:R-:W-:-:S04]  /*a330*/  @UP0 USHF.R.U32.HI UR9, URZ, UR5, UR11 ;  /* 0x000000053f090299 */ /* 0x000fc8000801160b */
[----:B------:R-:W-:Y:S01]  /*a340*/  ULOP3.LUT UR9, URZ, UR9, URZ, 0x33, !UPT ;  /* 0x000000093f097292 */ /* 0x000fe2000f8e333f */
[----:B------:R-:W-:Y:S05]  /*a350*/  BRA `(.L_x_428) ;  /* 0x0000006000007947 */ /* 0x000fea0003800000 */
.L_x_427:
[----:B------:R-:W-:Y:S02]  /*a360*/  ULDC UR4, c[0x0][0x32c] ;  /* 0x0000cb0000047ab9 */ /* 0x000fe40000000800 */
[----:B------:R-:W-:-:S03]  /*a370*/  UISETP.NE.AND UP0, UPT, UR4, 0x1, UPT ;  /* 0x000000010400788c */ /* 0x000fc6000bf05270 */
[----:B------:R-:W-:Y:S02]  /*a380*/  ULDC.64 UR4, c[0x0][0x330] ;  /* 0x0000cc0000047ab9 */ /* 0x000fe40000000a00 */
[----:B------:R-:W-:-:S07]  /*a390*/  UIMAD.WIDE.U32 UR14, UR9, UR4, URZ ;  /* 0x00000004090e72a5 */ /* 0x000fce000f8e003f */
[----:B------:R-:W-:Y:S02]  /*a3a0*/  @UP0 UMOV UR11, UR15 ;  /* 0x0000000f000b0c82 */ /* 0x000fe40008000000 */
[----:B------:R-:W-:Y:S02]  /*a3b0*/  @UP0 USHF.R.U32.HI UR9, URZ, UR5, UR11 ;  /* 0x000000053f090299 */ /* 0x000fe4000801160b */
.L_x_428:
[----:B------:R-:W-:Y:S02]  /*a3c0*/  ULDC UR4, c[0x0][0x32c] ;  /* 0x0000cb0000047ab9 */ /* 0x000fe40000000800 */
[----:B------:R-:W-:-:S04]  /*a3d0*/  UIMAD UR4, UR9, UR4, URZ ;  /* 0x00000004090472a4 */ /* 0x000fc8000f8e023f */
[----:B------:R-:W-:-:S04]  /*a3e0*/  UISETP.LT.AND UP0, UPT, UR8, UR4, UPT ;  /* 0x000000040800728c */ /* 0x000fc8000bf01270 */
[----:B------:R-:W-:-:S04]  /*a3f0*/  USEL UR8, UR8, UR4, !UP0 ;  /* 0x0000000408087287 */ /* 0x000fc8000c000000 */
.L_x_426:
[----:B------:R-:W-:-:S04]  /*a400*/  UIADD3 UR8, UR8, 0x2f, URZ ;  /* 0x0000002f08087890 */ /* 0x000fc8000fffe03f */
[----:B------:R-:W-:-:S04]  /*a410*/  UIMAD.WIDE UR4, UR8, 0x2aaaaaab, URZ ;  /* 0x2aaaaaab080478a5 */ /* 0x000fc8000f8e023f */
[----:B------:R-:W-:-:S04]  /*a420*/  USHF.R.U32.HI UR4, URZ, 0x1f, UR5 ;  /* 0x0000001f3f047899 */ /* 0x000fc80008011605 */
[----:B------:R-:W-:-:S04]  /*a430*/  ULEA.HI.SX32 UR4, UR5, UR4, 0x1d ;  /* 0x0000000405047291 */ /* 0x000fc8000f8fea3f */
[----:B------:R-:W-:-:S04]  /*a440*/  UISETP.LT.AND UP0, UPT, UR7, UR4, UPT ;  /* 0x000000040700728c */ /* 0x000fc8000bf01270 */
[----:B------:R-:W-:-:S06]  /*a450*/  USEL UR4, UR7, UR4, !UP0 ;  /* 0x0000000407047287 */ /* 0x000fcc000c000000 */
[----:B------:R-:W-:-:S13]  /*a460*/  ISETP.GE.AND P0, PT, R238, UR4, PT ;  /* 0x00000004ee007c0c */ /* 0x000fda000bf06270 */
[----:B------:R-:W-:Y:S05]  /*a470*/  @!P0 BRA `(.L_x_429) ;  /* 0x0000304000008947 */ /* 0x000fea0003800000 */
[C---:B------:R-:W-:Y:S02]  /*a480*/  IADD3 R247, P0, R220.reuse, 0x20, RZ ;  /* 0x00000020dcf77810 */ /* 0x040fe40007f1e0ff */
[----:B------:R-:W-:Y:S02]  /*a490*/  IADD3 R245, P2, R220, 0x40, RZ ;  /* 0x00000040dcf57810 */ /* 0x000fe40007f5e0ff */
[C---:B------:R-:W-:Y:S01]  /*a4a0*/  IADD3 R243, P1, R224.reuse, 0x20, RZ ;  /* 0x00000020e0f37810 */ /* 0x040fe20007f3e0ff */
[--C-:B------:R-:W-:Y:S01]  /*a4b0*/  IMAD.X R246, RZ, RZ, R231.reuse, P0 ;  /* 0x000000fffff67224 */ /* 0x100fe200000e06e7 */
[----:B------:R-:W-:Y:S01]  /*a4c0*/  IADD3 R241, P0, R224, 0x40, RZ ;  /* 0x00000040e0f17810 */ /* 0x000fe20007f1e0ff */
[----:B------:R-:W-:Y:S02]  /*a4d0*/  IMAD.X R244, RZ, RZ, R231, P2 ;  /* 0x000000fffff47224 */ /* 0x000fe400010e06e7 */
[--C-:B------:R-:W-:Y:S02]  /*a4e0*/  IMAD.X R242, RZ, RZ, R237.reuse, P1 ;  /* 0x000000fffff27224 */ /* 0x100fe400008e06ed */
[----:B------:R-:W-:-:S02]  /*a4f0*/  IMAD.X R240, RZ, RZ, R237, P0 ;  /* 0x000000fffff07224 */ /* 0x000fc400000e06ed */
.L_x_432:
[----:B------:R-:W-:Y:S04]  /*a500*/  DEPBAR.LE SB0, 0x0 ;  /* 0x000080000000791a */ /* 0x000fe80000000000 */
[----:B------:R-:W-:Y:S01]  /*a510*/  BAR.SYNC.DEFER_BLOCKING 0x0 ;  /* 0x0000000000007b1d */ /* 0x000fe20000010000 */
[----:B------:R-:W-:Y:S01]  /*a520*/  ISETP.GT.AND P0, PT, R219, R238, PT ;  /* 0x000000eedb00720c */ /* 0x000fe20003f04270 */
[----:B------:R-:W-:Y:S01]  /*a530*/  IMAD.MOV.U32 R148, RZ, RZ, R3 ;  /* 0x000000ffff947224 */ /* 0x000fe200078e0003 */
[----:B------:R-:W-:Y:S01]  /*a540*/  MOV R153, R2 ;  /* 0x0000000200997202 */ /* 0x000fe20000000f00 */
[----:B------:R-:W-:Y:S02]  /*a550*/  IMAD.MOV.U32 R149, RZ, RZ, R0 ;  /* 0x000000ffff957224 */ /* 0x000fe400078e0000 */
        /* <DEDUP_REMOVED lines=18> */
[-C--:B------:R-:W-:Y:S03]  /*a680*/  IADD3 R11, P0, R220, R8.reuse, RZ ;  /* 0x00000008dc0b7210 */ /* 0x080fe60007f1e0ff */
[----:B------:R-:W-:Y:S01]  /*a690*/  IMAD.IADD R5, R9, 0x1, R5 ;  /* 0x0000000109057824 */ /* 0x000fe200078e0205 */
[----:B------:R-:W-:Y:S02]  /*a6a0*/  LEA R14, P2, R11, c[0x0][0x1f8], 0x1 ;  /* 0x00007e000b0e7a11 */ /* 0x000fe400078408ff */
[-C--:B------:R-:W-:Y:S01]  /*a6b0*/  IADD3 R9, P1, R245, R8.reuse, RZ ;  /* 0x00000008f5097210 */ /* 0x080fe20007f3e0ff */
[----:B------:R-:W-:Y:S01]  /*a6c0*/  IMAD.X R4, R5, 0x1, R231, P0 ;  /* 0x0000000105047824 */ /* 0x000fe200000e06e7 */
[-C--:B------:R-:W-:Y:S03]  /*a6d0*/  IADD3 R7, P0, R247, R8.reuse, RZ ;  /* 0x00000008f7077210 */ /* 0x080fe60007f1e0ff */
[----:B------:R-:W-:Y:S01]  /*a6e0*/  IMAD.X R6, R5, 0x1, R244, P1 ;  /* 0x0000000105067824 */ /* 0x000fe200008e06f4 */
        /* <DEDUP_REMOVED lines=11> */
[----:B------:R-:W-:Y:S01]  /*a7a0*/  LEA R10, P1, R9, c[0x0][0x1f8], 0x1 ;  /* 0x00007e00090a7a11 */ /* 0x000fe200078208ff */
[----:B------:R4:W-:Y:S02]  /*a7b0*/  LDGSTS.E.BYPASS.LTC128B.128 [R218+0xd00], [R12.64], !P5 ;  /* 0x00d000000cda7fae */ /* 0x0009e4000e901d4c */
[----:B------:R-:W-:Y:S01]  /*a7c0*/  @!P3 IMAD.X R7, R5, 0x1, R231, P2 ;  /* 0x000000010507b824 */ /* 0x000fe200010e06e7 */
[----:B------:R-:W-:Y:S02]  /*a7d0*/  LEA.HI.X R11, R9, c[0x0][0x1fc], R6, 0x1, P1 ;  /* 0x00007f00090b7a11 */ /* 0x000fe400008f0c06 */
[----:B------:R-:W-:Y:S02]  /*a7e0*/  @!P3 IADD3 R6, P1, R8, R247, RZ ;  /* 0x000000f70806b210 */ /* 0x000fe40007f3e0ff */
[----:B------:R-:W-:Y:S01]  /*a7f0*/  @!P3 LEA R18, P2, R4, c[0x0][0x1f8], 0x1 ;  /* 0x00007e000412ba11 */ /* 0x000fe200078408ff */
        /* <DEDUP_REMOVED lines=12> */
.L_x_430:
        /* <DEDUP_REMOVED lines=9> */
[-C--:B-1----:R-:W-:Y:S01]  /*a950*/  HMMA.16816.F32.BF16 R20, R156, R32.reuse, RZ ;  /* 0x000000209c14723c */ /* 0x082fe200000418ff */
[----:B------:R-:W1:Y:S07]  /*a960*/  LDSM.16.M88.4 R192, [R216+0x3500] ;  /* 0x00350000d8c0783b */ /* 0x000e6e0000000200 */
[C---:B------:R-:W-:Y:S01]  /*a970*/  HMMA.16816.F32.BF16 R24, R44.reuse, R32, RZ ;  /* 0x000000202c18723c */ /* 0x040fe200000418ff */
[----:B------:R-:W-:Y:S07]  /*a980*/  LDSM.16.M88.4 R196, [R209] ;  /* 0x00000000d1c4783b */ /* 0x000fee0000000200 */
[-C--:B------:R-:W-:Y:S01]  /*a990*/  HMMA.16816.F32.BF16 R28, R44, R34.reuse, RZ ;  /* 0x000000222c1c723c */ /* 0x080fe200000418ff */
[----:B------:R-:W-:Y:S07]  /*a9a0*/  LDSM.16.M88.4 R200, [R213+0x7900] ;  /* 0x00790000d5c8783b */ /* 0x000fee0000000200 */
[C---:B------:R-:W-:Y:S08]  /*a9b0*/  HMMA.16816.F32.BF16 R32, R156.reuse, R34, RZ ;  /* 0x000000229c20723c */ /* 0x040ff000000418ff */
[-C--:B------:R-:W-:Y:S08]  /*a9c0*/  HMMA.16816.F32.BF16 R36, R156, R48.reuse, RZ ;  /* 0x000000309c24723c */ /* 0x080ff000000418ff */
[C---:B------:R-:W-:Y:S08]  /*a9d0*/  HMMA.16816.F32.BF16 R40, R44.reuse, R48, RZ ;  /* 0x000000302c28723c */ /* 0x040ff000000418ff */
[-C--:B------:R-:W-:Y:S08]  /*a9e0*/  HMMA.16816.F32.BF16 R44, R44, R50.reuse, RZ ;  /* 0x000000322c2c723c */ /* 0x080ff000000418ff */
[----:B------:R-:W-:Y:S01]  /*a9f0*/  HMMA.16816.F32.BF16 R48, R156, R50, RZ ;  /* 0x000000329c30723c */ /* 0x000fe200000418ff */
[----:B------:R-:W3:Y:S07]  /*aa00*/  LDSM.16.M88.4 R156, [R216+0x3900] ;  /* 0x00390000d89c783b */ /* 0x000eee0000000200 */
[-C--:B------:R-:W-:Y:S08]  /*aa10*/  HMMA.16816.F32.BF16 R4, R164, R168.reuse, R4 ;  /* 0x000000a8a404723c */ /* 0x080ff00000041804 */
[C---:B------:R-:W-:Y:S08]  /*aa20*/  HMMA.16816.F32.BF16 R8, R172.reuse, R168, R8 ;  /* 0x000000a8ac08723c */ /* 0x040ff00000041808 */
[-C--:B------:R-:W-:Y:S08]  /*aa30*/  HMMA.16816.F32.BF16 R12, R172, R170.reuse, R12 ;  /* 0x000000aaac0c723c */ /* 0x080ff0000004180c */
[C---:B------:R-:W-:Y:S01]  /*aa40*/  HMMA.16816.F32.BF16 R16, R164.reuse, R170, R16 ;  /* 0x000000aaa410723c */ /* 0x040fe20000041810 */
[----:B------:R-:W4:Y:S07]  /*aa50*/  LDSM.16.M88.4 R168, [R213+0x6900] ;  /* 0x00690000d5a8783b */ /* 0x000f2e0000000200 */
        /* <DEDUP_REMOVED lines=10> */
[----:B------:R-:W5:Y:S08]  /*ab00*/  LDSM.16.M88.4 R164, [R208] ;  /* 0x00000000d0a4783b */ /* 0x000f700000000200 */
[----:B------:R-:W3:Y:S01]  /*ab10*/  LDSM.16.M88.4 R180, [R216+0x3d00] ;  /* 0x003d0000d8b4783b */ /* 0x000ee20000000200 */
[-C--:B--2---:R-:W-:Y:S08]  /*ab20*/  HMMA.16816.F32.BF16 R4, R160, R184.reuse, R4 ;  /* 0x000000b8a004723c */ /* 0x084ff00000041804 */
        /* <DEDUP_REMOVED lines=8> */
[----:B------:R-:W-:Y:S07]  /*abb0*/  LDSM.16.M88.4 R192, [R206] ;  /* 0x00000000cec0783b */ /* 0x000fee0000000200 */
[-C--:B---3--:R-:W-:Y:S08]  /*abc0*/  HMMA.16816.F32.BF16 R36, R160, R156.reuse, R36 ;  /* 0x0000009ca024723c */ /* 0x088ff00000041824 */
[C---:B------:R-:W-:Y:S08]  /*abd0*/  HMMA.16816.F32.BF16 R40, R188.reuse, R156, R40 ;  /* 0x0000009cbc28723c */ /* 0x040ff00000041828 */
[-C--:B------:R-:W-:Y:S01]  /*abe0*/  HMMA.16816.F32.BF16 R44, R188, R158.reuse, R44 ;  /* 0x0000009ebc2c723c */ /* 0x080fe2000004182c */
[----:B------:R-:W-:Y:S07]  /*abf0*/  LDSM.16.M88.4 R188, [R213+0x8900] ;  /* 0x00890000d5bc783b */ /* 0x000fee0000000200 */
[----:B------:R-:W-:Y:S01]  /*ac00*/  HMMA.16816.F32.BF16 R48, R160, R158, R48 ;  /* 0x0000009ea030723c */ /* 0x000fe20000041830 */
[----:B------:R-:W1:Y:S07]  /*ac10*/  LDSM.16.M88.4 R156, [R217+0x9900] ;  /* 0x00990000d99c783b */ /* 0x000e6e0000000200 */
[-C--:B----4-:R-:W-:Y:S01]  /*ac20*/  HMMA.16816.F32.BF16 R4, R168, R196.reuse, R4 ;  /* 0x000000c4a804723c */ /* 0x090fe20000041804 */
[----:B------:R-:W2:Y:S07]  /*ac30*/  LDSM.16.M88.4 R160, [R216+0x4100] ;  /* 0x00410000d8a0783b */ /* 0x000eae0000000200 */
[C---:B------:R-:W-:Y:S08]  /*ac40*/  HMMA.16816.F32.BF16 R8, R200.reuse, R196, R8 ;  /* 0x000000c4c808723c */ /* 0x040ff00000041808 */
[-C--:B------:R-:W-:Y:S08]  /*ac50*/  HMMA.16816.F32.BF16 R12, R200, R198.reuse, R12 ;  /* 0x000000c6c80c723c */ /* 0x080ff0000004180c */
[C---:B------:R-:W-:Y:S08]  /*ac60*/  HMMA.16816.F32.BF16 R16, R168.reuse, R198, R16 ;  /* 0x000000c6a810723c */ /* 0x040ff00000041810 */
[-C--:B-----5:R-:W-:Y:S08]  /*ac70*/  HMMA.16816.F32.BF16 R20, R168, R164.reuse, R20 ;  /* 0x000000a4a814723c */ /* 0x0a0ff00000041814 */
[C---:B------:R-:W-:Y:S08]  /*ac80*/  HMMA.16816.F32.BF16 R24, R200.reuse, R164, R24 ;  /* 0x000000a4c818723c */ /* 0x040ff00000041818 */
[-C--:B------:R-:W-:Y:S08]  /*ac90*/  HMMA.16816.F32.BF16 R28, R200, R166.reuse, R28 ;  /* 0x000000a6c81c723c */ /* 0x080ff0000004181c */
[C---:B------:R-:W-:Y:S01]  /*aca0*/  HMMA.16816.F32.BF16 R32, R168.reuse, R166, R32 ;  /* 0x000000a6a820723c */ /* 0x040fe20000041820 */
[----:B------:R-:W3:Y:S07]  /*acb0*/  LDSM.16.M88.4 R164, [R213+0x9900] ;  /* 0x00990000d5a4783b */ /* 0x000eee0000000200 */
[-C--:B------:R-:W-:Y:S08]  /*acc0*/  HMMA.16816.F32.BF16 R36, R168, R172.reuse, R36 ;  /* 0x000000aca824723c */ /* 0x080ff00000041824 */
[C---:B------:R-:W-:Y:S08]  /*acd0*/  HMMA.16816.F32.BF16 R40, R200.reuse, R172, R40 ;  /* 0x000000acc828723c */ /* 0x040ff00000041828 */
[-C--:B------:R-:W-:Y:S08]  /*ace0*/  HMMA.16816.F32.BF16 R44, R200, R174.reuse, R44 ;  /* 0x000000aec82c723c */ /* 0x080ff0000004182c */
[----:B------:R-:W-:Y:S08]  /*acf0*/  HMMA.16816.F32.BF16 R48, R168, R174, R48 ;  /* 0x000000aea830723c */ /* 0x000ff00000041830 */
[-C--:B------:R-:W-:Y:S08]  /*ad00*/  HMMA.16816.F32.BF16 R4, R176, R180.reuse, R4 ;  /* 0x000000b4b004723c */ /* 0x080ff00000041804 */
[C---:B-1----:R-:W-:Y:S08]  /*ad10*/  HMMA.16816.F32.BF16 R8, R156.reuse, R180, R8 ;  /* 0x000000b49c08723c */ /* 0x042ff00000041808 */
[-C--:B------:R-:W-:Y:S08]  /*ad20*/  HMMA.16816.F32.BF16 R12, R156, R182.reuse, R12 ;  /* 0x000000b69c0c723c */ /* 0x080ff0000004180c */
[C---:B------:R-:W-:Y:S08]  /*ad30*/  HMMA.16816.F32.BF16 R16, R176.reuse, R182, R16 ;  /* 0x000000b6b010723c */ /* 0x040ff00000041810 */
[-C--:B--2---:R-:W-:Y:S08]  /*ad40*/  HMMA.16816.F32.BF16 R20, R176, R160.reuse, R20 ;  /* 0x000000a0b014723c */ /* 0x084ff00000041814 */
[C---:B------:R-:W-:Y:S08]  /*ad50*/  HMMA.16816.F32.BF16 R24, R156.reuse, R160, R24 ;  /* 0x000000a09c18723c */ /* 0x040ff00000041818 */
[-C--:B------:R-:W-:Y:S08]  /*ad60*/  HMMA.16816.F32.BF16 R28, R156, R162.reuse, R28 ;  /* 0x000000a29c1c723c */ /* 0x080ff0000004181c */
[C---:B------:R-:W-:Y:S08]  /*ad70*/  HMMA.16816.F32.BF16 R32, R176.reuse, R162, R32 ;  /* 0x000000a2b020723c */ /* 0x040ff00000041820 */
[-C--:B------:R-:W-:Y:S08]  /*ad80*/  HMMA.16816.F32.BF16 R36, R176, R184.reuse, R36 ;  /* 0x000000b8b024723c */ /* 0x080ff00000041824 */
[C---:B------:R-:W-:Y:S08]  /*ad90*/  HMMA.16816.F32.BF16 R40, R156.reuse, R184, R40 ;  /* 0x000000b89c28723c */ /* 0x040ff00000041828 */
[-C--:B------:R-:W-:Y:S01]  /*ada0*/  HMMA.16816.F32.BF16 R44, R156, R186.reuse, R44 ;  /* 0x000000ba9c2c723c */ /* 0x080fe2000004182c */
[----:B------:R-:W1:Y:S07]  /*adb0*/  LDSM.16.M88.4 R156, [R205] ;  /* 0x00000000cd9c783b */ /* 0x000e6e0000000200 */
[----:B------:R-:W-:Y:S08]  /*adc0*/  HMMA.16816.F32.BF16 R48, R176, R186, R48 ;  /* 0x000000bab030723c */ /* 0x000ff00000041830 */
[-C--:B------:R-:W-:Y:S08]  /*add0*/  HMMA.16816.F32.BF16 R4, R188, R192.reuse, R4 ;  /* 0x000000c0bc04723c */ /* 0x080ff00000041804 */
[C---:B---3--:R-:W-:Y:S08]  /*ade0*/  HMMA.16816.F32.BF16 R8, R164.reuse, R192, R8 ;  /* 0x000000c0a408723c */ /* 0x048ff00000041808 */
[-C--:B------:R-:W-:Y:S08]  /*adf0*/  HMMA.16816.F32.BF16 R12, R164, R194.reuse, R12 ;  /* 0x000000c2a40c723c */ /* 0x080ff0000004180c */
[----:B------:R-:W-:Y:S01]  /*ae00*/  FMUL.FTZ R183, R7, c[0x0][0x320] ;  /* 0x0000c80007b77a20 */ /* 0x000fe20000410000 */
[C---:B------:R-:W-:Y:S04]  /*ae10*/  HMMA.16816.F32.BF16 R16, R188.reuse, R194, R16 ;  /* 0x000000c2bc10723c */ /* 0x040fe80000041810 */
[----:B------:R-:W-:Y:S01]  /*ae20*/  FMUL.FTZ R182, R4, c[0x0][0x320] ;  /* 0x0000c80004b67a20 */ /* 0x000fe20000410000 */
[----:B------:R-:W2:Y:S01]  /*ae30*/  MUFU.TANH R183, R183 ;  /* 0x000000b700b77308 */ /* 0x000ea20000002400 */
[----:B------:R-:W-:Y:S02]  /*ae40*/  FMUL.FTZ R180, R5, c[0x0][0x320] ;  /* 0x0000c80005b47a20 */ /* 0x000fe40000410000 */
[----:B------:R-:W-:Y:S01]  /*ae50*/  FMUL.FTZ R9, R9, c[0x0][0x320] ;  /* 0x0000c80009097a20 */ /* 0x000fe20000410000 */
[-C--:B-1----:R-:W-:Y:S03]  /*ae60*/  HMMA.16816.F32.BF16 R20, R188, R156.reuse, R20 ;  /* 0x0000009cbc14723c */ /* 0x082fe60000041814 */
[----:B------:R-:W-:Y:S02]  /*ae70*/  FMUL.FTZ R10, R10, c[0x0][0x320] ;  /* 0x0000c8000a0a7a20 */ /* 0x000fe40000410000 */
[----:B------:R-:W-:Y:S01]  /*ae80*/  FMUL.FTZ R11, R11, c[0x0][0x320] ;  /* 0x0000c8000b0b7a20 */ /* 0x000fe20000410000 */
[----:B------:R-:W1:Y:S01]  /*ae90*/  MUFU.TANH R252, R9 ;  /* 0x0000000900fc7308 */ /* 0x000e620000002400 */
[----:B------:R-:W-:Y:S01]  /*aea0*/  FMUL.FTZ R192, R8, c[0x0][0x320] ;  /* 0x0000c80008c07a20 */ /* 0x000fe20000410000 */
[C---:B------:R-:W-:Y:S04]  /*aeb0*/  HMMA.16816.F32.BF16 R24, R164.reuse, R156, R24 ;  /* 0x0000009ca418723c */ /* 0x040fe80000041818 */
[----:B------:R-:W-:Y:S02]  /*aec0*/  FMUL.FTZ R8, R13, c[0x0][0x320] ;  /* 0x0000c8000d087a20 */ /* 0x000fe40000410000 */
[----:B------:R-:W-:Y:S02]  /*aed0*/  FMUL.FTZ R185, R6, c[0x0][0x320] ;  /* 0x0000c80006b97a20 */ /* 0x000fe40000410000 */
[----:B------:R-:W3:Y:S01]  /*aee0*/  MUFU.TANH R7, R10 ;  /* 0x0000000a00077308 */ /* 0x000ee20000002400 */
[-C--:B------:R-:W-:Y:S03]  /*aef0*/  HMMA.16816.F32.BF16 R28, R164, R158.reuse, R28 ;  /* 0x0000009ea41c723c */ /* 0x080fe6000004181c */
[----:B------:R-:W-:Y:S02]  /*af00*/  FMUL.FTZ R193, R12, c[0x0][0x320] ;  /* 0x0000c8000cc17a20 */ /* 0x000fe40000410000 */
[----:B------:R-:W-:Y:S02]  /*af10*/  FMUL.FTZ R12, R14, c[0x0][0x320] ;  /* 0x0000c8000e0c7a20 */ /* 0x000fe40000410000 */
[----:B------:R-:W-:Y:S01]  /*af20*/  FMUL.FTZ R13, R15, c[0x0][0x320] ;  /* 0x0000c8000f0d7a20 */ /* 0x000fe20000410000 */
[C---:B------:R-:W-:Y:S01]  /*af30*/  HMMA.16816.F32.BF16 R32, R188.reuse, R158, R32 ;  /* 0x0000009ebc20723c */ /* 0x040fe20000041820 */
[----:B------:R-:W4:Y:S03]  /*af40*/  MUFU.TANH R197, R11 ;  /* 0x0000000b00c57308 */ /* 0x000f260000002400 */
[----:B------:R-:W-:Y:S02]  /*af50*/  FMUL.FTZ R14, R16, c[0x0][0x320] ;  /* 0x0000c800100e7a20 */ /* 0x000fe40000410000 */
[----:B------:R-:W-:Y:S02]  /*af60*/  FMUL.FTZ R16, R17, c[0x0][0x320] ;  /* 0x0000c80011107a20 */ /* 0x000fe40000410000 */
[----:B------:R-:W-:Y:S03]  /*af70*/  FMUL.FTZ R17, R18, c[0x0][0x320] ;  /* 0x0000c80012117a20 */ /* 0x000fe60000410000 */
[----:B------:R5:W1:Y:S01]  /*af80*/  MUFU.TANH R161, R8 ;  /* 0x0000000800a17308 */ /* 0x000a620000002400 */
        /* <DEDUP_REMOVED lines=13> */
[----:B------:R-:W-:Y:S01]  /*b060*/  FMUL.FTZ R29, R29, c[0x0][0x320] ;  /* 0x0000c8001d1d7a20 */ /* 0x000fe20000410000 */
[----:B-----5:R-:W5:Y:S01]  /*b070*/  LDSM.16.M88.4 R8, [R204] ;  /* 0x00000000cc08783b */ /* 0x020f620000000200 */
[----:B------:R-:W-:Y:S04]  /*b080*/  DEPBAR.LE SB0, 0x0 ;  /* 0x000080000000791a */ /* 0x000fe80000000000 */
[----:B------:R-:W-:Y:S01]  /*b090*/  FMUL.FTZ R30, R30, c[0x0][0x320] ;  /* 0x0000c8001e1e7a20 */ /* 0x000fe20000410000 */
[----:B------:R-:W1:Y:S01]  /*b0a0*/  MUFU.TANH R185, R185 ;  /* 0x000000b900b97308 */ /* 0x000e620000002400 */
[----:B------:R-:W-:Y:S01]  /*b0b0*/  FMUL.FTZ R31, R31, c[0x0][0x320] ;  /* 0x0000c8001f1f7a20 */ /* 0x000fe20000410000 */
[----:B------:R-:W-:Y:S01]  /*b0c0*/  BAR.SYNC.DEFER_BLOCKING 0x0 ;  /* 0x0000000000007b1d */ /* 0x000fe20000010000 */
[----:B------:R-:W-:Y:S02]  /*b0d0*/  FMUL.FTZ R33, R33, c[0x0][0x320] ;  /* 0x0000c80021217a20 */ /* 0x000fe40000410000 */
[----:B------:R-:W-:Y:S02]  /*b0e0*/  FMUL.FTZ R34, R34, c[0x0][0x320] ;  /* 0x0000c80022227a20 */ /* 0x000fe40000410000 */
[----:B------:R-:W-:Y:S03]  /*b0f0*/  FMUL.FTZ R35, R35, c[0x0][0x320] ;  /* 0x0000c80023237a20 */ /* 0x000fe60000410000 */
[----:B------:R-:W1:Y:S10]  /*b100*/  MUFU.TANH R192, R192 ;  /* 0x000000c000c07308 */ /* 0x000e740000002400 */
[----:B------:R-:W1:Y:S10]  /*b110*/  MUFU.TANH R193, R193 ;  /* 0x000000c100c17308 */ /* 0x000e740000002400 */
[----:B------:R-:W1:Y:S01]  /*b120*/  MUFU.TANH R12, R12 ;  /* 0x0000000c000c7308 */ /* 0x000e620000002400 */
[-C--:B-----5:R-:W-:Y:S09]  /*b130*/  HMMA.16816.F32.BF16 R36, R188, R8.reuse, R36 ;  /* 0x00000008bc24723c */ /* 0x0a0ff20000041824 */
[----:B------:R-:W1:Y:S01]  /*b140*/  MUFU.TANH R13, R13 ;  /* 0x0000000d000d7308 */ /* 0x000e620000002400 */
[C---:B------:R-:W-:Y:S09]  /*b150*/  HMMA.16816.F32.BF16 R40, R164.reuse, R8, R40 ;  /* 0x00000008a428723c */ /* 0x040ff20000041828 */
[----:B------:R-:W1:Y:S01]  /*b160*/  MUFU.TANH R14, R14 ;  /* 0x0000000e000e7308 */ /* 0x000e620000002400 */
[-C--:B------:R-:W-:Y:S04]  /*b170*/  HMMA.16816.F32.BF16 R44, R164, R10.reuse, R44 ;  /* 0x0000000aa42c723c */ /* 0x080fe8000004182c */
[----:B------:R-:W-:Y:S04]  /*b180*/  FMUL.FTZ R171, R36, c[0x0][0x320] ;  /* 0x0000c80024ab7a20 */ /* 0x000fe80000410000 */
[----:B------:R-:W-:Y:S01]  /*b190*/  HMMA.16816.F32.BF16 R48, R188, R10, R48 ;  /* 0x0000000abc30723c */ /* 0x000fe20000041830 */
[----:B------:R-:W1:Y:S03]  /*b1a0*/  MUFU.TANH R16, R16 ;  /* 0x0000001000107308 */ /* 0x000e660000002400 */
[----:B------:R-:W-:Y:S02]  /*b1b0*/  FMUL.FTZ R37, R37, c[0x0][0x320] ;  /* 0x0000c80025257a20 */ /* 0x000fe40000410000 */
[----:B------:R-:W-:Y:S02]  /*b1c0*/  FMUL.FTZ R38, R38, c[0x0][0x320] ;  /* 0x0000c80026267a20 */ /* 0x000fe40000410000 */
[----:B------:R-:W-:Y:S03]  /*b1d0*/  FMUL.FTZ R167, R40, c[0x0][0x320] ;  /* 0x0000c80028a77a20 */ /* 0x000fe60000410000 */
        /* <DEDUP_REMOVED lines=14> */
[----:B------:R-:W-:Y:S07]  /*b2c0*/  FMUL.FTZ R51, R51, c[0x0][0x320] ;  /* 0x0000c80033337a20 */ /* 0x000fee0000410000 */
[----:B------:R1:W1:Y:S10]  /*b2d0*/  MUFU.TANH R196, R21 ;  /* 0x0000001500c47308 */ /* 0x0002740000002400 */
[----:B------:R1:W1:Y:S10]  /*b2e0*/  MUFU.TANH R201, R22 ;  /* 0x0000001600c97308 */ /* 0x0002740000002400 */
[----:B------:R1:W1:Y:S10]  /*b2f0*/  MUFU.TANH R199, R23 ;  /* 0x0000001700c77308 */ /* 0x0002740000002400 */
[----:B------:R-:W1:Y:S10]  /*b300*/  MUFU.TANH R202, R202 ;  /* 0x000000ca00ca7308 */ /* 0x000e740000002400 */
        /* <DEDUP_REMOVED lines=26> */
[----:B------:R1:W1:Y:S01]  /*b4b0*/  MUFU.TANH R172, R51 ;  /* 0x0000003300ac7308 */ /* 0x0002620000002400 */
[----:B------:R-:W-:-:S05]  /*b4c0*/  @!P0 BRA `(.L_x_431) ;  /* 0x0000038000008947 */ /* 0x000fca0003800000 */
[----:B--234-:R-:W-:Y:S04]  /*b4d0*/  IADD3 R6, -R239, 0x30, RZ ;  /* 0x00000030ef067810 */ /* 0x01cfe80007ffe1ff */
[----:B------:R-:W-:Y:S11]  /*b4e0*/  ISETP.GE.AND P1, PT, R6, 0x1, PT ;  /* 0x000000010600780c */ /* 0x000ff60003f26270 */
[----:B------:R-:W-:Y:S02]  /*b4f0*/  @!UPT UIADD3 URZ, URZ, URZ, URZ ;  /* 0x0000003f3f3ff290 */ /* 0x000fe4000fffe03f */
[----:B------:R-:W-:Y:S01]  /*b500*/  @P1 IMAD.MOV.U32 R8, RZ, RZ, R224 ;  /* 0x000000ffff081224 */ /* 0x000fe200078e00e0 */
[----:B------:R-:W-:Y:S01]  /*b510*/  @P1 IADD3 R5, R238, -0x1, RZ ;  /* 0xffffffffee051810 */ /* 0x000fe20007ffe0ff */
[----:B------:R-:W-:Y:S03]  /*b520*/  @P1 IMAD.MOV.U32 R9, RZ, RZ, R237 ;  /* 0x000000ffff091224 */ /* 0x000fe600078e00ed */
[----:B------:R-:W-:Y:S01]  /*b530*/  @P1 SHF.R.S32.HI R4, RZ, 0x1f, R5 ;  /* 0x0000001fff041819 */ /* 0x000fe20000011405 */
[C---:B------:R-:W-:Y:S04]  /*b540*/  @P1 IMAD.WIDE.U32 R10, R5.reuse, c[0x0][0x1e0], RZ ;  /* 0x00007800050a1a25 */ /* 0x040fe800078e00ff */
[----:B------:R-:W-:Y:S02]  /*b550*/  @P1 IMAD R4, R4, c[0x0][0x1e0], RZ ;  /* 0x0000780004041a24 */ /* 0x000fe400078e02ff */
[----:B------:R-:W-:Y:S04]  /*b560*/  @P1 IMAD.WIDE.U32 R8, R10, 0x30, R8 ;  /* 0x000000300a081825 */ /* 0x000fe800078e0008 */
[----:B------:R-:W-:Y:S02]  /*b570*/  @P1 IMAD R4, R5, c[0x0][0x1e4], R4 ;  /* 0x0000790005041a24 */ /* 0x000fe400078e0204 */
[----:B------:R-:W-:Y:S02]  /*b580*/  @P1 IMAD.SHL.U32 R5, R8, 0x2, RZ ;  /* 0x0000000208051824 */ /* 0x000fe400078e00ff */
[----:B------:R-:W-:Y:S03]  /*b590*/  @P1 IMAD.IADD R4, R11, 0x1, R4 ;  /* 0x000000010b041824 */ /* 0x000fe600078e0204 */
[----:B------:R-:W-:Y:S01]  /*b5a0*/  @P1 IADD3 R20, P2, R5, 0x40, RZ ;  /* 0x0000004005141810 */ /* 0x000fe20007f5e0ff */
[----:B------:R-:W-:Y:S03]  /*b5b0*/  @P1 IMAD R4, R4, 0x30, RZ ;  /* 0x0000003004041824 */ /* 0x000fe600078e02ff */
[----:B------:R-:W-:Y:S01]  /*b5c0*/  @P1 IADD3 R20, P0, R20, c[0x0][0x1c8], RZ ;  /* 0x0000720014141a10 */ /* 0x000fe20007f1e0ff */
[----:B------:R-:W-:Y:S05]  /*b5d0*/  @P1 IMAD.IADD R4, R9, 0x1, R4 ;  /* 0x0000000109041824 */ /* 0x000fea00078e0204 */
[----:B------:R-:W-:Y:S04]  /*b5e0*/  @P1 SHF.L.U64.HI R4, R8, 0x1, R4 ;  /* 0x0000000108041819 */ /* 0x000fe80000010204 */
[--C-:B-1----:R-:W-:Y:S02]  /*b5f0*/  @P1 IADD3.X R21, RZ, c[0x0][0x1cc], R4.reuse, P0, P2 ;  /* 0x00007300ff151a10 */ /* 0x102fe400007e4404 */
[----:B------:R-:W-:Y:S04]  /*b600*/  @P1 IADD3 R18, P2, R5, 0x80, RZ ;  /* 0x0000008005121810 */ /* 0x000fe80007f5e0ff */
[----:B------:R-:W-:Y:S04]  /*b610*/  @P1 IADD3 R18, P0, R18, c[0x0][0x1c8], RZ ;  /* 0x0000720012121a10 */ /* 0x000fe80007f1e0ff */
[----:B------:R-:W-:Y:S02]  /*b620*/  @P1 IADD3.X R19, RZ, c[0x0][0x1cc], R4, P0, P2 ;  /* 0x00007300ff131a10 */ /* 0x000fe400007e4404 */
[----:B------:R-:W-:Y:S11]  /*b630*/  ISETP.GE.AND P0, PT, R6, 0x21, PT ;  /* 0x000000210600780c */ /* 0x000ff60003f06270 */
[----:B------:R-:W-:Y:S02]  /*b640*/  @!UPT UIADD3 URZ, URZ, URZ, URZ ;  /* 0x0000003f3f3ff290 */ /* 0x000fe4000fffe03f */
[----:B------:R-:W-:Y:S04]  /*b650*/  @P0 IADD3 R9, R238, -0x1, RZ ;  /* 0xffffffffee090810 */ /* 0x000fe80007ffe0ff */
[----:B------:R-:W-:Y:S01]  /*b660*/  @P0 SHF.R.S32.HI R6, RZ, 0x1f, R9 ;  /* 0x0000001fff060819 */ /* 0x000fe20000011409 */
[C---:B------:R-:W-:Y:S04]  /*b670*/  @P0 IMAD.WIDE.U32 R24, R9.reuse, c[0x0][0x1e0], RZ ;  /* 0x0000780009180a25 */ /* 0x040fe800078e00ff */
[----:B------:R-:W-:Y:S04]  /*b680*/  @P0 IMAD R6, R6, c[0x0][0x1e0], RZ ;  /* 0x0000780006060a24 */ /* 0x000fe800078e02ff */
[----:B------:R-:W-:Y:S04]  /*b690*/  @P0 IMAD R6, R9, c[0x0][0x1e4], R6 ;  /* 0x0000790009060a24 */ /* 0x000fe800078e0206 */
[----:B------:R-:W-:Y:S02]  /*b6a0*/  @P0 IMAD.IADD R6, R25, 0x1, R6 ;  /* 0x0000000119060824 */ /* 0x000fe400078e0206 */
[----:B------:R-:W-:Y:S04]  /*b6b0*/  @P0 IMAD.WIDE.U32 R24, R24, 0x30, R228 ;  /* 0x0000003018180825 */ /* 0x000fe800078e00e4 */
[----:B------:R-:W-:Y:S01]  /*b6c0*/  @P0 IMAD R9, R6, 0x30, RZ ;  /* 0x0000003006090824 */ /* 0x000fe200078e02ff */
[-C--:B------:R-:W-:Y:S03]  /*b6d0*/  @P0 IADD3 R11, P2, R224, R24.reuse, RZ ;  /* 0x00000018e00b0210 */ /* 0x080fe60007f5e0ff */
[----:B------:R-:W-:Y:S04]  /*b6e0*/  @P0 IMAD.IADD R9, R9, 0x1, R25 ;  /* 0x0000000109090824 */ /* 0x000fe800078e0219 */
[----:B------:R-:W-:Y:S01]  /*b6f0*/  @P0 IMAD.X R6, R9, 0x1, R237, P2 ;  /* 0x0000000109060824 */ /* 0x000fe200010e06ed */
[C---:B------:R-:W-:Y:S04]  /*b700*/  @P0 LEA R22, P2, R11.reuse, c[0x0][0x1c8], 0x1 ;  /* 0x000072000b160a11 */ /* 0x040fe800078408ff */
[----:B------:R-:W-:Y:S02]  /*b710*/  @P0 LEA.HI.X R23, R11, c[0x0][0x1cc], R6, 0x1, P2 ;  /* 0x000073000b170a11 */ /* 0x000fe400010f0c06 */
[-C--:B------:R-:W-:Y:S05]  /*b720*/  @P0 IADD3 R11, P2, R243, R24.reuse, RZ ;  /* 0x00000018f30b0210 */ /* 0x080fea0007f5e0ff */
[----:B------:R-:W-:Y:S01]  /*b730*/  @P0 IMAD.X R6, R9, 0x1, R242, P2 ;  /* 0x0000000109060824 */ /* 0x000fe200010e06f2 */
[C---:B------:R-:W-:Y:S04]  /*b740*/  @P0 LEA R10, P2, R11.reuse, c[0x0][0x1c8], 0x1 ;  /* 0x000072000b0a0a11 */ /* 0x040fe800078408ff */
[----:B------:R-:W-:Y:S02]  /*b750*/  @P0 LEA.HI.X R11, R11, c[0x0][0x1cc], R6, 0x1, P2 ;  /* 0x000073000b0b0a11 */ /* 0x000fe400010f0c06 */
[----:B------:R-:W-:Y:S05]  /*b760*/  @P0 IADD3 R6, P2, R241, R24, RZ ;  /* 0x00000018f1060210 */ /* 0x000fea0007f5e0ff */
[----:B------:R-:W-:Y:S01]  /*b770*/  @P0 IMAD.X R9, R9, 0x1, R240, P2 ;  /* 0x0000000109090824 */ /* 0x000fe200010e06f0 */
[----:B------:R-:W-:Y:S04]  /*b780*/  @P1 IADD3 R24, P2, R5, c[0x0][0x1c8], RZ ;  /* 0x0000720005181a10 */ /* 0x000fe80007f5e0ff */
[----:B------:R-:W-:Y:S02]  /*b790*/  @P1 IADD3.X R25, R4, c[0x0][0x1cc], RZ, P2, !PT ;  /* 0x0000730004191a10 */ /* 0x000fe400017fe4ff */
[C---:B------:R-:W-:Y:S03]  /*b7a0*/  @P0 LEA R4, P2, R6.reuse, c[0x0][0x1c8], 0x1 ;  /* 0x0000720006040a11 */ /* 0x040fe600078408ff */
[----:B------:R-:W-:Y:S01]  /*b7b0*/  @!PT LDS RZ, [RZ] ;  /* 0x00000000fffff984 */ /* 0x000fe20000000800 */
[----:B------:R-:W-:Y:S01]  /*b7c0*/  @!PT LDS RZ, [RZ] ;  /* 0x00000000fffff984 */ /* 0x000fe20000000800 */
[----:B------:R-:W-:Y:S01]  /*b7d0*/  @!PT LDS RZ, [RZ] ;  /* 0x00000000fffff984 */ /* 0x000fe20000000800 */
[----:B------:R1:W-:Y:S01]  /*b7e0*/  @P1 LDGSTS.E.BYPASS.LTC128B.128 [R218+0x2500], [R24.64], !P6 ;  /* 0x0250000018da1fae */ /* 0x0003e2000f101d4c */
[----:B------:R-:W-:Y:S06]  /*b7f0*/  @P0 LEA.HI.X R5, R6, c[0x0][0x1cc], R9, 0x1, P2 ;  /* 0x0000730006050a11 */ /* 0x000fec00010f0c09 */
[----:B------:R1:W-:Y:S07]  /*b800*/  @P1 LDGSTS.E.BYPASS.LTC128B.128 [R218+0x3100], [R20.64], !P5 ;  /* 0x0310000014da1fae */ /* 0x0003ee000e901d4c */
[----:B------:R1:W-:Y:S07]  /*b810*/  @P1 LDGSTS.E.BYPASS.LTC128B.128 [R218+0x3d00], [R18.64], !P4 ;  /* 0x03d0000012da1fae */ /* 0x0003ee000e101d4c */
[----:B------:R1:W-:Y:S07]  /*b820*/  @P0 LDGSTS.E.BYPASS.LTC128B.128 [R218+0x2d00], [R22.64], !P6 ;  /* 0x02d0000016da0fae */ /* 0x0003ee000f101d4c */
[----:B------:R1:W-:Y:S07]  /*b830*/  @P0 LDGSTS.E.BYPASS.LTC128B.128 [R218+0x3900], [R10.64], !P5 ;  /* 0x039000000ada0fae */ /* 0x0003ee000e901d4c */
[----:B------:R1:W-:Y:S02]  /*b840*/  @P0 LDGSTS.E.BYPASS.LTC128B.128 [R218+0x4500], [R4.64], !P4 ;  /* 0x0450000004da0fae */ /* 0x0003e4000e101d4c */
.L_x_431:
[----:B-1234-:R-:W-:Y:S01]  /*b850*/  FMNMX.FTZ R5, R182, R3, !PT ;  /* 0x00000003b6057209 */ /* 0x01efe20007810000 */
[----:B------:R-:W-:Y:S01]  /*b860*/  LDSM.16.MT88.4 R36, [R212+0x100] ;  /* 0x00010000d424783b */ /* 0x000fe20000004200 */
        /* <DEDUP_REMOVED lines=31> */
[----:B------:R-:W-:Y:S01]  /*ba60*/  SHFL.BFLY PT, R0, R21, 0x2, 0x1f ;  /* 0x0c401f0015007f89 */ /* 0x000fe200000e0000 */
[----:B------:R-:W-:Y:S02]  /*ba70*/  FMNMX.FTZ R5, R167, R2, !PT ;  /* 0x00000002a7057209 */ /* 0x000fe40007810000 */
[----:B------:R-:W-:Y:S02]  /*ba80*/  FMNMX.FTZ R19, R172, R9, !PT ;  /* 0x00000009ac137209 */ /* 0x000fe40007810000 */
[----:B------:R-:W-:Y:S02]  /*ba90*/  FMNMX.FTZ R5, R166, R5, !PT ;  /* 0x00000005a6057209 */ /* 0x000fe40007810000 */
[----:B------:R-:W-:Y:S01]  /*baa0*/  ISETP.GT.AND P0, PT, R238, UR4, PT ;  /* 0x00000004ee007c0c */ /* 0x000fe2000bf04270 */
[----:B------:R-:W-:Y:S01]  /*bab0*/  SHFL.BFLY PT, R2, R19, 0x2, 0x1f ;  /* 0x0c401f0013027f89 */ /* 0x000fe200000e0000 */
[----:B------:R-:W-:Y:S02]  /*bac0*/  FMNMX.FTZ R8, R162, R5, !PT ;  /* 0x00000005a2087209 */ /* 0x000fe40007810000 */
[----:B------:R-:W-:Y:S02]  /*bad0*/  IADD3 R238, R238, -0x1, RZ ;  /* 0xffffffffeeee7810 */ /* 0x000fe40007ffe0ff */
[----:B------:R-:W-:Y:S05]  /*bae0*/  FMNMX.FTZ R4, R165, R8, !PT ;  /* 0x00000008a5047209 */ /* 0x000fea0007810000 */
[----:B------:R-:W1:Y:S02]  /*baf0*/  SHFL.BFLY PT, R9, R4, 0x2, 0x1f ;  /* 0x0c401f0004097f89 */ /* 0x000e6400000e0000 */
[----:B-1----:R-:W-:Y:S02]  /*bb00*/  FMNMX.FTZ R9, R4, R9, !PT ;  /* 0x0000000904097209 */ /* 0x002fe40007810000 */
[----:B------:R-:W-:Y:S02]  /*bb10*/  FMNMX.FTZ R6, R21, R0, !PT ;  /* 0x0000000015067209 */ /* 0x000fe40007810000 */
[----:B------:R-:W-:Y:S02]  /*bb20*/  FMNMX.FTZ R0, R7, R152, !PT ;  /* 0x0000009807007209 */ /* 0x000fe40007810000 */
[----:B------:R-:W-:Y:S01]  /*bb30*/  SHFL.BFLY PT, R4, R9, 0x1, 0x1f ;  /* 0x0c201f0009047f89 */ /* 0x000fe200000e0000 */
[----:B------:R-:W-:Y:S02]  /*bb40*/  FMNMX.FTZ R11, R19, R2, !PT ;  /* 0x00000002130b7209 */ /* 0x000fe40007810000 */
[----:B------:R-:W-:Y:S04]  /*bb50*/  FMNMX.FTZ R21, R197, R0, !PT ;  /* 0x00000000c5157209 */ /* 0x000fe80007810000 */
[----:B------:R-:W-:Y:S01]  /*bb60*/  FMNMX.FTZ R0, R12, R21, !PT ;  /* 0x000000150c007209 */ /* 0x000fe20007810000 */
[----:B------:R-:W1:Y:S03]  /*bb70*/  SHFL.BFLY PT, R5, R6, 0x1, 0x1f ;  /* 0x0c201f0006057f89 */ /* 0x000e6600000e0000 */
[----:B------:R-:W-:Y:S04]  /*bb80*/  FMNMX.FTZ R19, R13, R0, !PT ;  /* 0x000000000d137209 */ /* 0x000fe80007810000 */
[----:B------:R-:W-:Y:S01]  /*bb90*/  FMNMX.FTZ R0, R248, R19, !PT ;  /* 0x00000013f8007209 */ /* 0x000fe20007810000 */
[----:B------:R-:W2:Y:S03]  /*bba0*/  SHFL.BFLY PT, R2, R11, 0x1, 0x1f ;  /* 0x0c201f000b027f89 */ /* 0x000ea600000e0000 */
[----:B------:R-:W-:Y:S04]  /*bbb0*/  FMNMX.FTZ R0, R251, R0, !PT ;  /* 0x00000000fb007209 */ /* 0x000fe80007810000 */
[----:B------:R-:W-:Y:S01]  /*bbc0*/  FMNMX.FTZ R0, R179, R0, !PT ;  /* 0x00000000b3007209 */ /* 0x000fe20007810000 */
[----:B------:R-:W-:Y:S01]  /*bbd0*/  LDSM.16.MT88.4 R20, [R214+0x100] ;  /* 0x00010000d614783b */ /* 0x000fe20000004200 */
[----:B-1----:R-:W-:Y:S02]  /*bbe0*/  FMNMX.FTZ R3, R6, R5, !PT ;  /* 0x0000000506037209 */ /* 0x002fe40007810000 */
[----:B------:R-:W-:Y:S03]  /*bbf0*/  FMNMX.FTZ R5, R177, R0, !PT ;  /* 0x00000000b1057209 */ /* 0x000fe60007810000 */
[C---:B------:R-:W-:Y:S01]  /*bc00*/  FADD.FTZ R0, -R3.reuse, R148 ;  /* 0x0000009403007221 */ /* 0x040fe20000010100 */
[----:B------:R-:W-:Y:S01]  /*bc10*/  FMNMX.FTZ R6, R164, R5, !PT ;  /* 0x00000005a4067209 */ /* 0x000fe20007810000 */
[----:B------:R-:W-:Y:S01]  /*bc20*/  FMUL.FTZ R159, R3, c[0x0][0x2d0] ;  /* 0x0000b400039f7a20 */ /* 0x000fe20000410000 */
[----:B--2---:R-:W-:Y:S01]  /*bc30*/  FMNMX.FTZ R2, R11, R2, !PT ;  /* 0x000000020b027209 */ /* 0x004fe20007810000 */
[----:B------:R-:W-:Y:S01]  /*bc40*/  FMUL.FTZ R151, R0, c[0x0][0x2d0] ;  /* 0x0000b40000977a20 */ /* 0x000fe20000410000 */
[----:B------:R-:W-:Y:S01]  /*bc50*/  FMNMX.FTZ R0, R163, R6, !PT ;  /* 0x00000006a3007209 */ /* 0x000fe20007810000 */
[----:B------:R-:W-:Y:S02]  /*bc60*/  FFMA.FTZ R181, R182, c[0x0][0x2d0], -R159 ;  /* 0x0000b400b6b57a23 */ /* 0x000fe4000001089f */
[C---:B------:R-:W-:Y:S01]  /*bc70*/  FADD.FTZ R6, -R2.reuse, R153 ;  /* 0x0000009902067221 */ /* 0x040fe20000010100 */
[----:B------:R-:W-:Y:S01]  /*bc80*/  FMNMX.FTZ R5, R155, R0, !PT ;  /* 0x000000009b057209 */ /* 0x000fe20007810000 */
[----:B------:R-:W-:Y:S01]  /*bc90*/  FMUL.FTZ R158, R2, c[0x0][0x2d0] ;  /* 0x0000b400029e7a20 */ /* 0x000fe20000410000 */
[----:B------:R-:W-:Y:S01]  /*bca0*/  FMNMX.FTZ R0, R9, R4, !PT ;  /* 0x0000000409007209 */ /* 0x000fe20007810000 */
[----:B------:R-:W-:Y:S01]  /*bcb0*/  FMUL.FTZ R150, R6, c[0x0][0x2d0] ;  /* 0x0000b40006967a20 */ /* 0x000fe20000410000 */
[----:B------:R-:W-:Y:S01]  /*bcc0*/  FMNMX.FTZ R4, R154, R5, !PT ;  /* 0x000000059a047209 */ /* 0x000fe20007810000 */
[----:B------:R-:W-:Y:S01]  /*bcd0*/  FFMA.FTZ R180, R180, c[0x0][0x2d0], -R159 ;  /* 0x0000b400b4b47a23 */ /* 0x000fe2000001089f */
[----:B------:R-:W1:Y:S01]  /*bce0*/  MUFU.EX2 R151, R151 ;  /* 0x0000009700977308 */ /* 0x000e620000000800 */
[----:B------:R-:W-:Y:S02]  /*bcf0*/  FADD.FTZ R6, -R0, R149 ;  /* 0x0000009500067221 */ /* 0x000fe40000010100 */
[----:B------:R-:W2:Y:S01]  /*bd00*/  SHFL.BFLY PT, R5, R4, 0x2, 0x1f ;  /* 0x0c401f0004057f89 */ /* 0x000ea200000e0000 */
[--C-:B------:R-:W-:Y:S02]  /*bd10*/  FFMA.FTZ R184, R185, c[0x0][0x2d0], -R158.reuse ;  /* 0x0000b400b9b87a23 */ /* 0x100fe4000001089e */
[----:B------:R-:W-:Y:S02]  /*bd20*/  FMUL.FTZ R149, R6, c[0x0][0x2d0] ;  /* 0x0000b40006957a20 */ /* 0x000fe40000410000 */
[--C-:B------:R-:W-:Y:S02]  /*bd30*/  FFMA.FTZ R183, R183, c[0x0][0x2d0], -R158.reuse ;  /* 0x0000b400b7b77a23 */ /* 0x100fe4000001089e */
[--C-:B------:R-:W-:Y:S01]  /*bd40*/  FFMA.FTZ R186, R14, c[0x0][0x2d0], -R159.reuse ;  /* 0x0000b4000eba7a23 */ /* 0x100fe2000001089f */
[----:B------:R-:W3:Y:S01]  /*bd50*/  MUFU.EX2 R150, R150 ;  /* 0x0000009600967308 */ /* 0x000ee20000000800 */
[--C-:B------:R-:W-:Y:S02]  /*bd60*/  FFMA.FTZ R185, R16, c[0x0][0x2d0], -R159.reuse ;  /* 0x0000b40010b97a23 */ /* 0x100fe4000001089f */
[--C-:B------:R-:W-:Y:S02]  /*bd70*/  FFMA.FTZ R182, R17, c[0x0][0x2d0], -R158.reuse ;  /* 0x0000b40011b67a23 */ /* 0x100fe4000001089e */
[----:B------:R-:W-:Y:S02]  /*bd80*/  FFMA.FTZ R187, R15, c[0x0][0x2d0], -R158 ;  /* 0x0000b4000fbb7a23 */ /* 0x000fe4000001089e */
[----:B------:R-:W-:Y:S02]  /*bd90*/  FMUL.FTZ R157, R0, c[0x0][0x2d0] ;  /* 0x0000b400009d7a20 */ /* 0x000fe40000410000 */
[----:B------:R-:W-:Y:S01]  /*bda0*/  FFMA.FTZ R171, R171, c[0x0][0x2d0], -R159 ;  /* 0x0000b400abab7a23 */ /* 0x000fe2000001089f */
[----:B------:R-:W-:Y:S01]  /*bdb0*/  MUFU.EX2 R181, R181 ;  /* 0x000000b500b57308 */ /* 0x000fe20000000800 */
[--C-:B------:R-:W-:Y:S02]  /*bdc0*/  FFMA.FTZ R195, R192, c[0x0][0x2d0], -R157.reuse ;  /* 0x0000b400c0c37a23 */ /* 0x100fe4000001089d */
[--C-:B------:R-:W-:Y:S02]  /*bdd0*/  FFMA.FTZ R192, R252, c[0x0][0x2d0], -R157.reuse ;  /* 0x0000b400fcc07a23 */ /* 0x100fe4000001089d */
[--C-:B------:R-:W-:Y:S01]  /*bde0*/  FFMA.FTZ R193, R193, c[0x0][0x2d0], -R157.reuse ;  /* 0x0000b400c1c17a23 */ /* 0x100fe2000001089d */
[----:B--2---:R-:W-:Y:S01]  /*bdf0*/  FMNMX.FTZ R6, R4, R5, !PT ;  /* 0x0000000504067209 */ /* 0x004fe20007810000 */
[--C-:B------:R-:W-:Y:S02]  /*be00*/  FFMA.FTZ R190, R161, c[0x0][0x2d0], -R157.reuse ;  /* 0x0000b400a1be7a23 */ /* 0x100fe4000001089d */
[C---:B-1----:R-:W-:Y:S01]  /*be10*/  FMUL.FTZ R5, R151.reuse, R145 ;  /* 0x0000009197057220 */ /* 0x042fe20000410000 */
[----:B------:R-:W-:Y:S01]  /*be20*/  MUFU.EX2 R180, R180 ;  /* 0x000000b400b47308 */ /* 0x000fe20000000800 */
[----:B------:R-:W1:Y:S01]  /*be30*/  SHFL.BFLY PT, R153, R6, 0x1, 0x1f ;  /* 0x0c201f0006997f89 */ /* 0x000e6200000e0000 */
[C---:B------:R-:W-:Y:S02]  /*be40*/  FMUL.FTZ R16, R151.reuse, R132 ;  /* 0x0000008497107220 */ /* 0x040fe40000410000 */
[C---:B------:R-:W-:Y:S02]  /*be50*/  FMUL.FTZ R17, R151.reuse, R133 ;  /* 0x0000008597117220 */ /* 0x040fe40000410000 */
[C---:B---3--:R-:W-:Y:S02]  /*be60*/  FMUL.FTZ R18, R150.reuse, R134 ;  /* 0x0000008696127220 */ /* 0x048fe40000410000 */
[C---:B------:R-:W-:Y:S02]  /*be70*/  FMUL.FTZ R19, R150.reuse, R135 ;  /* 0x0000008796137220 */ /* 0x040fe40000410000 */
[----:B------:R-:W-:Y:S01]  /*be80*/  MUFU.EX2 R184, R184 ;  /* 0x000000b800b87308 */ /* 0x000fe20000000800 */
[----:B------:R-:W-:Y:S01]  /*be90*/  LDSM.16.MT88.4 R132, [R214+0x900] ;  /* 0x00090000d684783b */ /* 0x000fe20000004200 */
[C---:B------:R-:W-:Y:S02]  /*bea0*/  FMUL.FTZ R32, R151.reuse, R116 ;  /* 0x0000007497207220 */ /* 0x040fe40000410000 */
[C---:B------:R-:W-:Y:S02]  /*beb0*/  FMUL.FTZ R33, R151.reuse, R117 ;  /* 0x0000007597217220 */ /* 0x040fe40000410000 */
[C---:B------:R-:W-:Y:S02]  /*bec0*/  FMUL.FTZ R34, R150.reuse, R118 ;  /* 0x0000007696227220 */ /* 0x040fe40000410000 */
[----:B------:R-:W-:Y:S02]  /*bed0*/  FMUL.FTZ R35, R150, R119 ;  /* 0x0000007796237220 */ /* 0x000fe40000410000 */
[----:B------:R-:W2:Y:S01]  /*bee0*/  MUFU.EX2 R183, R183 ;  /* 0x000000b700b77308 */ /* 0x000ea20000000800 */
[----:B------:R-:W-:Y:S01]  /*bef0*/  LDSM.16.MT88.4 R116, [R214+0x1100] ;  /* 0x00110000d674783b */ /* 0x000fe20000004200 */
[C---:B------:R-:W-:Y:S02]  /*bf00*/  FMUL.FTZ R48, R151.reuse, R100 ;  /* 0x0000006497307220 */ /* 0x040fe40000410000 */
[----:B------:R-:W-:Y:S01]  /*bf10*/  FMUL.FTZ R49, R151, R101 ;  /* 0x0000006597317220 */ /* 0x000fe20000410000 */
[----:B-1----:R-:W-:Y:S01]  /*bf20*/  FMNMX.FTZ R153, R6, R153, !PT ;  /* 0x0000009906997209 */ /* 0x002fe20007810000 */
[C---:B------:R-:W-:Y:S02]  /*bf30*/  FMUL.FTZ R6, R150.reuse, R146 ;  /* 0x0000009296067220 */ /* 0x040fe40000410000 */
[----:B------:R-:W-:Y:S02]  /*bf40*/  FMUL.FTZ R50, R150, R102 ;  /* 0x0000006696327220 */ /* 0x000fe40000410000 */
[C---:B------:R-:W-:Y:S01]  /*bf50*/  FMUL.FTZ R156, R153.reuse, c[0x0][0x2d0] ;  /* 0x0000b400999c7a20 */ /* 0x040fe20000410000 */
[----:B------:R-:W-:Y:S01]  /*bf60*/  MUFU.EX2 R186, R186 ;  /* 0x000000ba00ba7308 */ /* 0x000fe20000000800 */
[----:B------:R-:W-:Y:S02]  /*bf70*/  FADD.FTZ R4, -R153, R152 ;  /* 0x0000009899047221 */ /* 0x000fe40000010100 */
[--C-:B------:R-:W-:Y:S02]  /*bf80*/  FFMA.FTZ R188, R197, c[0x0][0x2d0], -R156.reuse ;  /* 0x0000b400c5bc7a23 */ /* 0x100fe4000001089c */
[----:B------:R-:W-:Y:S02]  /*bf90*/  FMUL.FTZ R148, R4, c[0x0][0x2d0] ;  /* 0x0000b40004947a20 */ /* 0x000fe40000410000 */
[--C-:B------:R-:W-:Y:S02]  /*bfa0*/  FFMA.FTZ R189, R12, c[0x0][0x2d0], -R156.reuse ;  /* 0x0000b4000cbd7a23 */ /* 0x100fe4000001089c */
[--C-:B------:R-:W-:Y:S01]  /*bfb0*/  FFMA.FTZ R191, R7, c[0x0][0x2d0], -R156.reuse ;  /* 0x0000b40007bf7a23 */ /* 0x100fe2000001089c */
[----:B------:R-:W1:Y:S01]  /*bfc0*/  MUFU.EX2 R185, R185 ;  /* 0x000000b900b97308 */ /* 0x000e620000000800 */
[--C-:B------:R-:W-:Y:S01]  /*bfd0*/  FFMA.FTZ R152, R13, c[0x0][0x2d0], -R156.reuse ;  /* 0x0000b4000d987a23 */ /* 0x100fe2000001089c */
[----:B--2---:R-:W-:Y:S01]  /*bfe0*/  F2FP.BF16.PACK_AB R145, R183, R184 ;  /* 0x000000b8b791723e */ /* 0x004fe200000010ff */
[----:B------:R-:W-:Y:S01]  /*bff0*/  FMUL.FTZ R4, R151, R144 ;  /* 0x0000009097047220 */ /* 0x000fe20000410000 */
[----:B------:R-:W-:Y:S01]  /*c000*/  F2FP.BF16.PACK_AB R144, R180, R181 ;  /* 0x000000b5b490723e */ /* 0x000fe200000010ff */
[C---:B------:R-:W-:Y:S02]  /*c010*/  FMUL.FTZ R7, R150.reuse, R147 ;  /* 0x0000009396077220 */ /* 0x040fe40000410000 */
[----:B------:R-:W-:Y:S03]  /*c020*/  FMUL.FTZ R51, R150, R103 ;  /* 0x0000006796337220 */ /* 0x000fe60000410000 */
[----:B------:R-:W-:Y:S01]  /*c030*/  MUFU.EX2 R182, R182 ;  /* 0x000000b600b67308 */ /* 0x000fe20000000800 */
[----:B------:R-:W-:Y:S01]  /*c040*/  LDSM.16.MT88.4 R100, [R214+0x1900] ;  /* 0x00190000d664783b */ /* 0x000fe20000004200 */
[----:B------:R-:W-:Y:S02]  /*c050*/  FFMA.FTZ R252, R178, c[0x0][0x2d0], -R157 ;  /* 0x0000b400b2fc7a23 */ /* 0x000fe4000001089d */
[--C-:B------:R-:W-:Y:S02]  /*c060*/  FFMA.FTZ R179, R179, c[0x0][0x2d0], -R156.reuse ;  /* 0x0000b400b3b37a23 */ /* 0x100fe4000001089c */
[----:B------:R-:W-:Y:S02]  /*c070*/  FFMA.FTZ R177, R177, c[0x0][0x2d0], -R156 ;  /* 0x0000b400b1b17a23 */ /* 0x000fe4000001089c */
[--C-:B------:R-:W-:Y:S02]  /*c080*/  FFMA.FTZ R170, R170, c[0x0][0x2d0], -R159.reuse ;  /* 0x0000b400aaaa7a23 */ /* 0x100fe4000001089f */
[----:B------:R-:W2:Y:S01]  /*c090*/  MUFU.EX2 R187, R187 ;  /* 0x000000bb00bb7308 */ /* 0x000ea20000000800 */
[--C-:B------:R-:W-:Y:S02]  /*c0a0*/  FFMA.FTZ R169, R169, c[0x0][0x2d0], -R158.reuse ;  /* 0x0000b400a9a97a23 */ /* 0x100fe4000001089e */
[--C-:B------:R-:W-:Y:S01]  /*c0b0*/  FFMA.FTZ R168, R168, c[0x0][0x2d0], -R158.reuse ;  /* 0x0000b400a8a87a23 */ /* 0x100fe2000001089e */
[----:B-1----:R-:W-:Y:S01]  /*c0c0*/  F2FP.BF16.PACK_AB R146, R185, R186 ;  /* 0x000000bab992723e */ /* 0x002fe200000010ff */
[----:B------:R-:W-:Y:S02]  /*c0d0*/  FFMA.FTZ R175, R175, c[0x0][0x2d0], -R159 ;  /* 0x0000b400afaf7a23 */ /* 0x000fe4000001089f */
[----:B------:R-:W-:Y:S02]  /*c0e0*/  FFMA.FTZ R173, R173, c[0x0][0x2d0], -R158 ;  /* 0x0000b400adad7a23 */ /* 0x000fe4000001089e */
[--C-:B------:R-:W-:Y:S01]  /*c0f0*/  FFMA.FTZ R167, R167, c[0x0][0x2d0], -R157.reuse ;  /* 0x0000b400a7a77a23 */ /* 0x100fe2000001089d */
[----:B------:R-:W1:Y:S01]  /*c100*/  MUFU.EX2 R149, R149 ;  /* 0x0000009500957308 */ /* 0x000e620000000800 */
[----:B------:R-:W-:Y:S02]  /*c110*/  FFMA.FTZ R166, R166, c[0x0][0x2d0], -R157 ;  /* 0x0000b400a6a67a23 */ /* 0x000fe4000001089d */
[----:B------:R-:W-:Y:S02]  /*c120*/  FFMA.FTZ R164, R164, c[0x0][0x2d0], -R156 ;  /* 0x0000b400a4a47a23 */ /* 0x000fe4000001089c */
[C---:B------:R-:W-:Y:S02]  /*c130*/  FMUL.FTZ R52, R151.reuse, R52 ;  /* 0x0000003497347220 */ /* 0x040fe40000410000 */
[C---:B------:R-:W-:Y:S02]  /*c140*/  FMUL.FTZ R53, R151.reuse, R53 ;  /* 0x0000003597357220 */ /* 0x040fe40000410000 */
[C---:B------:R-:W-:Y:S01]  /*c150*/  FMUL.FTZ R54, R150.reuse, R54 ;  /* 0x0000003696367220 */ /* 0x040fe20000410000 */
[----:B------:R-:W3:Y:S01]  /*c160*/  MUFU.EX2 R148, R148 ;  /* 0x0000009400947308 */ /* 0x000ee20000000800 */
[C---:B------:R-:W-:Y:S02]  /*c170*/  FMUL.FTZ R55, R150.reuse, R55 ;  /* 0x0000003796377220 */ /* 0x040fe40000410000 */
[----:B------:R-:W-:Y:S01]  /*c180*/  FMUL.FTZ R64, R151, R64 ;  /* 0x0000004097407220 */ /* 0x000fe20000410000 */
[----:B--2---:R-:W-:Y:S01]  /*c190*/  F2FP.BF16.PACK_AB R147, R187, R182 ;  /* 0x000000b6bb93723e */ /* 0x004fe200000010ff */
[----:B------:R-:W-:Y:S02]  /*c1a0*/  FMUL.FTZ R65, R151, R65 ;  /* 0x0000004197417220 */ /* 0x000fe40000410000 */
[C---:B------:R-:W-:Y:S02]  /*c1b0*/  FMUL.FTZ R66, R150.reuse, R66 ;  /* 0x0000004296427220 */ /* 0x040fe40000410000 */
[----:B------:R-:W-:Y:S01]  /*c1c0*/  FMUL.FTZ R67, R150, R67 ;  /* 0x0000004396437220 */ /* 0x000fe20000410000 */
[----:B------:R-:W-:Y:S01]  /*c1d0*/  MUFU.EX2 R195, R195 ;  /* 0x000000c300c37308 */ /* 0x000fe20000000800 */
[-C--:B------:R-:W-:Y:S05]  /*c1e0*/  HMMA.16816.F32.BF16 R4, R144, R20.reuse, R4 ;  /* 0x000000149004723c */ /* 0x080fea0000041804 */
[C---:B-1----:R-:W-:Y:S02]  /*c1f0*/  FMUL.FTZ R8, R149.reuse, R140 ;  /* 0x0000008c95087220 */ /* 0x042fe40000410000 */
[C---:B------:R-:W-:Y:S02]  /*c200*/  FMUL.FTZ R9, R149.reuse, R141 ;  /* 0x0000008d95097220 */ /* 0x040fe40000410000 */
[----:B------:R-:W1:Y:S03]  /*c210*/  MUFU.EX2 R192, R192 ;  /* 0x000000c000c07308 */ /* 0x000e660000000800 */
[C---:B------:R-:W-:Y:S02]  /*c220*/  FMUL.FTZ R12, R149.reuse, R136 ;  /* 0x00000088950c7220 */ /* 0x040fe40000410000 */
[C---:B---3--:R-:W-:Y:S02]  /*c230*/  FMUL.FTZ R10, R148.reuse, R142 ;  /* 0x0000008e940a7220 */ /* 0x048fe40000410000 */
[C---:B------:R-:W-:Y:S02]  /*c240*/  FMUL.FTZ R11, R148.reuse, R143 ;  /* 0x0000008f940b7220 */ /* 0x040fe40000410000 */
[C---:B------:R-:W-:Y:S01]  /*c250*/  FMUL.FTZ R14, R148.reuse, R138 ;  /* 0x0000008a940e7220 */ /* 0x040fe20000410000 */
[----:B------:R-:W-:Y:S01]  /*c260*/  MUFU.EX2 R193, R193 ;  /* 0x000000c100c17308 */ /* 0x000fe20000000800 */
[C---:B------:R-:W-:Y:S02]  /*c270*/  FMUL.FTZ R15, R148.reuse, R139 ;  /* 0x0000008b940f7220 */ /* 0x040fe40000410000 */
[C---:B------:R-:W-:Y:S02]  /*c280*/  FMUL.FTZ R13, R149.reuse, R137 ;  /* 0x00000089950d7220 */ /* 0x040fe40000410000 */
[C---:B------:R-:W-:Y:S02]  /*c290*/  FMUL.FTZ R40, R149.reuse, R108 ;  /* 0x0000006c95287220 */ /* 0x040fe40000410000 */
[C---:B------:R-:W-:Y:S02]  /*c2a0*/  FMUL.FTZ R41, R149.reuse, R109 ;  /* 0x0000006d95297220 */ /* 0x040fe40000410000 */
[C---:B------:R-:W-:Y:S01]  /*c2b0*/  FMUL.FTZ R42, R148.reuse, R110 ;  /* 0x0000006e942a7220 */ /* 0x040fe20000410000 */
[----:B------:R-:W2:Y:S01]  /*c2c0*/  MUFU.EX2 R190, R190 ;  /* 0x000000be00be7308 */ /* 0x000ea20000000800 */
[----:B------:R-:W-:Y:S02]  /*c2d0*/  FMUL.FTZ R43, R148, R111 ;  /* 0x0000006f942b7220 */ /* 0x000fe40000410000 */
[----:B------:R-:W-:Y:S01]  /*c2e0*/  LDSM.16.MT88.4 R108, [R214+0x500] ;  /* 0x00050000d66c783b */ /* 0x000fe20000004200 */
[----:B-1----:R-:W-:Y:S01]  /*c2f0*/  F2FP.BF16.PACK_AB R140, R192, R195 ;  /* 0x000000c3c08c723e */ /* 0x002fe200000010ff */
[C---:B------:R-:W-:Y:S02]  /*c300*/  FMUL.FTZ R44, R149.reuse, R104 ;  /* 0x00000068952c7220 */ /* 0x040fe40000410000 */
[C---:B------:R-:W-:Y:S02]  /*c310*/  FMUL.FTZ R45, R149.reuse, R105 ;  /* 0x00000069952d7220 */ /* 0x040fe40000410000 */
[C---:B------:R-:W-:Y:S01]  /*c320*/  FMUL.FTZ R46, R148.reuse, R106 ;  /* 0x0000006a942e7220 */ /* 0x040fe20000410000 */
[----:B------:R-:W-:Y:S01]  /*c330*/  MUFU.EX2 R191, R191 ;  /* 0x000000bf00bf7308 */ /* 0x000fe20000000800 */
[C---:B------:R-:W-:Y:S02]  /*c340*/  FMUL.FTZ R47, R148.reuse, R107 ;  /* 0x0000006b942f7220 */ /* 0x040fe40000410000 */
[----:B------:R-:W-:Y:S01]  /*c350*/  LDSM.16.MT88.4 R104, [R212+0x1900] ;  /* 0x00190000d468783b */ /* 0x000fe20000004200 */
[C---:B------:R-:W-:Y:S02]  /*c360*/  FMUL.FTZ R24, R149.reuse, R124 ;  /* 0x0000007c95187220 */ /* 0x040fe40000410000 */
[C---:B------:R-:W-:Y:S02]  /*c370*/  FMUL.FTZ R25, R149.reuse, R125 ;  /* 0x0000007d95197220 */ /* 0x040fe40000410000 */
[C---:B------:R-:W-:Y:S02]  /*c380*/  FMUL.FTZ R26, R148.reuse, R126 ;  /* 0x0000007e941a7220 */ /* 0x040fe40000410000 */
[----:B------:R-:W1:Y:S01]  /*c390*/  MUFU.EX2 R188, R188 ;  /* 0x000000bc00bc7308 */ /* 0x000e620000000800 */
[----:B------:R-:W-:Y:S02]  /*c3a0*/  FMUL.FTZ R27, R148, R127 ;  /* 0x0000007f941b7220 */ /* 0x000fe40000410000 */
[C---:B------:R-:W-:Y:S01]  /*c3b0*/  FMUL.FTZ R28, R149.reuse, R120 ;  /* 0x00000078951c7220 */ /* 0x040fe20000410000 */
[----:B--2---:R-:W-:Y:S01]  /*c3c0*/  F2FP.BF16.PACK_AB R142, R190, R193 ;  /* 0x000000c1be8e723e */ /* 0x004fe200000010ff */
[C---:B------:R-:W-:Y:S02]  /*c3d0*/  FMUL.FTZ R29, R149.reuse, R121 ;  /* 0x00000079951d7220 */ /* 0x040fe40000410000 */
        /* <DEDUP_REMOVED lines=10> */
[----:B------:R-:W-:Y:S01]  /*c480*/  FMUL.FTZ R62, R148, R62 ;  /* 0x0000003e943e7220 */ /* 0x000fe20000410000 */
[----:B-1----:R-:W-:Y:S01]  /*c490*/  F2FP.BF16.PACK_AB R141, R188, R191 ;  /* 0x000000bfbc8d723e */ /* 0x002fe200000010ff */
[----:B------:R-:W-:Y:S02]  /*c4a0*/  FMUL.FTZ R63, R148, R63 ;  /* 0x0000003f943f7220 */ /* 0x000fe40000410000 */
[--C-:B------:R-:W-:Y:S02]  /*c4b0*/  FFMA.FTZ R194, R194, c[0x0][0x2d0], -R159.reuse ;  /* 0x0000b400c2c27a23 */ /* 0x100fe4000001089f */
[--C-:B------:R-:W-:Y:S01]  /*c4c0*/  FFMA.FTZ R197, R196, c[0x0][0x2d0], -R159.reuse ;  /* 0x0000b400c4c57a23 */ /* 0x100fe2000001089f */
[----:B------:R-:W-:Y:S01]  /*c4d0*/  MUFU.EX2 R124, R179 ;  /* 0x000000b3007c7308 */ /* 0x000fe20000000800 */
[--C-:B------:R-:W-:Y:S02]  /*c4e0*/  FFMA.FTZ R196, R201, c[0x0][0x2d0], -R158.reuse ;  /* 0x0000b400c9c47a23 */ /* 0x100fe4000001089e */
[--C-:B------:R-:W-:Y:S02]  /*c4f0*/  FFMA.FTZ R199, R199, c[0x0][0x2d0], -R158.reuse ;  /* 0x0000b400c7c77a23 */ /* 0x100fe4000001089e */
[--C-:B------:R-:W-:Y:S02]  /*c500*/  FFMA.FTZ R198, R198, c[0x0][0x2d0], -R159.reuse ;  /* 0x0000b400c6c67a23 */ /* 0x100fe4000001089f */
[--C-:B------:R-:W-:Y:S02]  /*c510*/  FFMA.FTZ R201, R200, c[0x0][0x2d0], -R159.reuse ;  /* 0x0000b400c8c97a23 */ /* 0x100fe4000001089f */
[----:B------:R-:W-:Y:S01]  /*c520*/  FFMA.FTZ R159, R174, c[0x0][0x2d0], -R159 ;  /* 0x0000b400ae9f7a23 */ /* 0x000fe2000001089f */
[----:B------:R1:W-:Y:S01]  /*c530*/  MUFU.EX2 R125, R177 ;  /* 0x000000b1007d7308 */ /* 0x0003e20000000800 */
[--C-:B------:R-:W-:Y:S02]  /*c540*/  FFMA.FTZ R200, R249, c[0x0][0x2d0], -R158.reuse ;  /* 0x0000b400f9c87a23 */ /* 0x100fe4000001089e */
[--C-:B------:R-:W-:Y:S01]  /*c550*/  FFMA.FTZ R203, R203, c[0x0][0x2d0], -R158.reuse ;  /* 0x0000b400cbcb7a23 */ /* 0x100fe2000001089e */
[----:B--2---:R-:W-:Y:S01]  /*c560*/  F2FP.BF16.PACK_AB R143, R152, R189 ;  /* 0x000000bd988f723e */ /* 0x004fe200000010ff */
[----:B------:R-:W-:Y:S02]  /*c570*/  FFMA.FTZ R158, R172, c[0x0][0x2d0], -R158 ;  /* 0x0000b400ac9e7a23 */ /* 0x000fe4000001089e */
[--C-:B------:R-:W-:Y:S02]  /*c580*/  FFMA.FTZ R202, R202, c[0x0][0x2d0], -R157.reuse ;  /* 0x0000b400caca7a23 */ /* 0x100fe4000001089d */
[--C-:B------:R-:W-:Y:S01]  /*c590*/  FFMA.FTZ R249, R250, c[0x0][0x2d0], -R157.reuse ;  /* 0x0000b400faf97a23 */ /* 0x100fe2000001089d */
[----:B------:R-:W-:Y:S01]  /*c5a0*/  MUFU.EX2 R126, R171 ;  /* 0x000000ab007e7308 */ /* 0x000fe20000000800 */
[C---:B------:R-:W-:Y:S04]  /*c5b0*/  HMMA.16816.F32.BF16 R8, R140.reuse, R20, R8 ;  /* 0x000000148c08723c */ /* 0x040fe80000041808 */
[--C-:B------:R-:W-:Y:S02]  /*c5c0*/  FFMA.FTZ R250, R176, c[0x0][0x2d0], -R157.reuse ;  /* 0x0000b400b0fa7a23 */ /* 0x100fe4000001089d */
[--C-:B------:R-:W-:Y:S02]  /*c5d0*/  FFMA.FTZ R162, R162, c[0x0][0x2d0], -R157.reuse ;  /* 0x0000b400a2a27a23 */ /* 0x100fe4000001089d */
[-C--:B------:R-:W-:Y:S01]  /*c5e0*/  HMMA.16816.F32.BF16 R12, R140, R22.reuse, R12 ;  /* 0x000000168c0c723c */ /* 0x080fe2000004180c */
[----:B------:R-:W-:Y:S03]  /*c5f0*/  MUFU.EX2 R122, R170 ;  /* 0x000000aa007a7308 */ /* 0x000fe60000000800 */
[C---:B------:R-:W-:Y:S01]  /*c600*/  FMUL.FTZ R20, R151.reuse, R128 ;  /* 0x0000008097147220 */ /* 0x040fe20000410000 */
[----:B-1----:R-:W-:Y:S01]  /*c610*/  LDSM.16.MT88.4 R176, [R212+0x2100] ;  /* 0x00210000d4b0783b */ /* 0x002fe20000004200 */
[----:B------:R-:W-:Y:S02]  /*c620*/  FMUL.FTZ R21, R151, R129 ;  /* 0x0000008197157220 */ /* 0x000fe40000410000 */
[C---:B------:R-:W-:Y:S03]  /*c630*/  HMMA.16816.F32.BF16 R16, R144.reuse, R22, R16 ;  /* 0x000000169010723c */ /* 0x040fe60000041810 */
[----:B------:R-:W-:Y:S01]  /*c640*/  MUFU.EX2 R127, R169 ;  /* 0x000000a9007f7308 */ /* 0x000fe20000000800 */
[----:B------:R-:W-:Y:S02]  /*c650*/  FFMA.FTZ R157, R165, c[0x0][0x2d0], -R157 ;  /* 0x0000b400a59d7a23 */ /* 0x000fe4000001089d */
[C---:B------:R-:W-:Y:S02]  /*c660*/  FMUL.FTZ R96, R151.reuse, R96 ;  /* 0x0000006097607220 */ /* 0x040fe40000410000 */
[C---:B------:R-:W-:Y:S04]  /*c670*/  FMUL.FTZ R22, R150.reuse, R130 ;  /* 0x0000008296167220 */ /* 0x040fe80000410000 */
[C---:B------:R-:W-:Y:S01]  /*c680*/  FMUL.FTZ R23, R150.reuse, R131 ;  /* 0x0000008396177220 */ /* 0x040fe20000410000 */
[----:B------:R1:W-:Y:S01]  /*c690*/  MUFU.EX2 R123, R168 ;  /* 0x000000a8007b7308 */ /* 0x0003e20000000800 */
[----:B------:R-:W2:Y:S01]  /*c6a0*/  LDSM.16.MT88.4 R128, [R214+0xd00] ;  /* 0x000d0000d680783b */ /* 0x000ea20000004200 */
[C---:B------:R-:W-:Y:S02]  /*c6b0*/  FMUL.FTZ R97, R151.reuse, R97 ;  /* 0x0000006197617220 */ /* 0x040fe40000410000 */
[C---:B------:R-:W-:Y:S02]  /*c6c0*/  FMUL.FTZ R98, R150.reuse, R98 ;  /* 0x0000006296627220 */ /* 0x040fe40000410000 */
[-C--:B------:R-:W-:Y:S03]  /*c6d0*/  HMMA.16816.F32.BF16 R20, R144, R36.reuse, R20 ;  /* 0x000000249014723c */ /* 0x080fe60000041814 */
[C---:B------:R-:W-:Y:S01]  /*c6e0*/  FMUL.FTZ R99, R150.reuse, R99 ;  /* 0x0000006396637220 */ /* 0x040fe20000410000 */
[----:B------:R-:W-:Y:S01]  /*c6f0*/  MUFU.EX2 R138, R175 ;  /* 0x000000af008a7308 */ /* 0x000fe20000000800 */
[C---:B------:R-:W-:Y:S02]  /*c700*/  FMUL.FTZ R68, R151.reuse, R68 ;  /* 0x0000004497447220 */ /* 0x040fe40000410000 */
[C---:B------:R-:W-:Y:S01]  /*c710*/  FMUL.FTZ R69, R151.reuse, R69 ;  /* 0x0000004597457220 */ /* 0x040fe20000410000 */
[C---:B------:R-:W-:Y:S04]  /*c720*/  HMMA.16816.F32.BF16 R24, R140.reuse, R36, R24 ;  /* 0x000000248c18723c */ /* 0x040fe80000041818 */
[C---:B------:R-:W-:Y:S02]  /*c730*/  FMUL.FTZ R70, R150.reuse, R70 ;  /* 0x0000004696467220 */ /* 0x040fe40000410000 */
[----:B------:R3:W-:Y:S01]  /*c740*/  MUFU.EX2 R139, R173 ;  /* 0x000000ad008b7308 */ /* 0x0007e20000000800 */
[C---:B------:R-:W-:Y:S01]  /*c750*/  FMUL.FTZ R36, R151.reuse, R112 ;  /* 0x0000007097247220 */ /* 0x040fe20000410000 */
[-C--:B------:R-:W-:Y:S01]  /*c760*/  HMMA.16816.F32.BF16 R28, R140, R38.reuse, R28 ;  /* 0x000000268c1c723c */ /* 0x080fe2000004181c */
[----:B-1----:R-:W-:Y:S03]  /*c770*/  LDSM.16.MT88.4 R168, [R212+0x1500] ;  /* 0x00150000d4a8783b */ /* 0x002fe60000004200 */
[----:B------:R-:W-:Y:S02]  /*c780*/  FMUL.FTZ R37, R151, R113 ;  /* 0x0000007197257220 */ /* 0x000fe40000410000 */
[C---:B------:R-:W-:Y:S02]  /*c790*/  FMUL.FTZ R71, R150.reuse, R71 ;  /* 0x0000004796477220 */ /* 0x040fe40000410000 */
[C---:B------:R-:W-:Y:S01]  /*c7a0*/  HMMA.16816.F32.BF16 R32, R144.reuse, R38, R32 ;  /* 0x000000269020723c */ /* 0x040fe20000041820 */
[----:B------:R-:W-:Y:S03]  /*c7b0*/  MUFU.EX2 R120, R167 ;  /* 0x000000a700787308 */ /* 0x000fe60000000800 */
[C---:B------:R-:W-:Y:S02]  /*c7c0*/  FMUL.FTZ R72, R149.reuse, R72 ;  /* 0x0000004895487220 */ /* 0x040fe40000410000 */
[C---:B------:R-:W-:Y:S02]  /*c7d0*/  FMUL.FTZ R73, R149.reuse, R73 ;  /* 0x0000004995497220 */ /* 0x040fe40000410000 */
[C---:B------:R-:W-:Y:S03]  /*c7e0*/  FMUL.FTZ R38, R150.reuse, R114 ;  /* 0x0000007296267220 */ /* 0x040fe60000410000 */
[----:B------:R-:W1:Y:S01]  /*c7f0*/  MUFU.EX2 R136, R166 ;  /* 0x000000a600887308 */ /* 0x000e620000000800 */
[----:B------:R-:W-:Y:S02]  /*c800*/  FMUL.FTZ R39, R150, R115 ;  /* 0x0000007396277220 */ /* 0x000fe40000410000 */
[----:B------:R-:W4:Y:S01]  /*c810*/  LDSM.16.MT88.4 R112, [R212+0xd00] ;  /* 0x000d0000d470783b */ /* 0x000f220000004200 */
[C---:B------:R-:W-:Y:S02]  /*c820*/  FMUL.FTZ R74, R148.reuse, R74 ;  /* 0x0000004a944a7220 */ /* 0x040fe40000410000 */
[C---:B------:R-:W-:Y:S02]  /*c830*/  FMUL.FTZ R75, R148.reuse, R75 ;  /* 0x0000004b944b7220 */ /* 0x040fe40000410000 */
[-C--:B--2---:R-:W-:Y:S02]  /*c840*/  HMMA.16816.F32.BF16 R36, R144, R128.reuse, R36 ;  /* 0x000000809024723c */ /* 0x084fe40000041824 */
[----:B------:R2:W-:Y:S01]  /*c850*/  MUFU.EX2 R121, R164 ;  /* 0x000000a400797308 */ /* 0x0005e20000000800 */
[----:B---3--:R-:W-:Y:S01]  /*c860*/  LDSM.16.MT88.4 R172, [R214+0x2100] ;  /* 0x00210000d6ac783b */ /* 0x008fe20000004200 */
[C---:B------:R-:W-:Y:S02]  /*c870*/  FMUL.FTZ R76, R149.reuse, R76 ;  /* 0x0000004c954c7220 */ /* 0x040fe40000410000 */
[----:B------:R-:W-:Y:S02]  /*c880*/  FMUL.FTZ R77, R149, R77 ;  /* 0x0000004d954d7220 */ /* 0x000fe40000410000 */
[C---:B------:R-:W-:Y:S04]  /*c890*/  HMMA.16816.F32.BF16 R40, R140.reuse, R128, R40 ;  /* 0x000000808c28723c */ /* 0x040fe80000041828 */
[----:B------:R-:W-:Y:S01]  /*c8a0*/  MUFU.EX2 R194, R194 ;  /* 0x000000c200c27308 */ /* 0x000fe20000000800 */
[C---:B------:R-:W-:Y:S02]  /*c8b0*/  FMUL.FTZ R78, R148.reuse, R78 ;  /* 0x0000004e944e7220 */ /* 0x040fe40000410000 */
[----:B------:R-:W-:Y:S01]  /*c8c0*/  FMUL.FTZ R79, R148, R79 ;  /* 0x0000004f944f7220 */ /* 0x000fe20000410000 */
[-C--:B------:R-:W-:Y:S04]  /*c8d0*/  HMMA.16816.F32.BF16 R44, R140, R130.reuse, R44 ;  /* 0x000000828c2c723c */ /* 0x080fe8000004182c */
[C---:B------:R-:W-:Y:S01]  /*c8e0*/  FMUL.FTZ R80, R151.reuse, R80 ;  /* 0x0000005097507220 */ /* 0x040fe20000410000 */
[----:B-1----:R-:W-:Y:S01]  /*c8f0*/  F2FP.BF16.PACK_AB R160, R136, R120 ;  /* 0x0000007888a0723e */ /* 0x002fe200000010ff */
[----:B------:R-:W1:Y:S01]  /*c900*/  MUFU.EX2 R197, R197 ;  /* 0x000000c500c57308 */ /* 0x000e620000000800 */
[C---:B------:R-:W-:Y:S01]  /*c910*/  FMUL.FTZ R81, R151.reuse, R81 ;  /* 0x0000005197517220 */ /* 0x040fe20000410000 */
[C---:B------:R-:W-:Y:S01]  /*c920*/  HMMA.16816.F32.BF16 R48, R144.reuse, R130, R48 ;  /* 0x000000829030723c */ /* 0x040fe20000041830 */
[----:B--2---:R-:W-:Y:S03]  /*c930*/  LDSM.16.MT88.4 R164, [R214+0x1500] ;  /* 0x00150000d6a4783b */ /* 0x004fe60000004200 */
[C---:B------:R-:W-:Y:S02]  /*c940*/  FMUL.FTZ R82, R150.reuse, R82 ;  /* 0x0000005296527220 */ /* 0x040fe40000410000 */
[C---:B------:R-:W-:Y:S02]  /*c950*/  FMUL.FTZ R83, R150.reuse, R83 ;  /* 0x0000005396537220 */ /* 0x040fe40000410000 */
[----:B------:R-:W-:Y:S01]  /*c960*/  MUFU.EX2 R196, R196 ;  /* 0x000000c400c47308 */ /* 0x000fe20000000800 */
[C---:B------:R-:W-:Y:S01]  /*c970*/  FMUL.FTZ R84, R151.reuse, R84 ;  /* 0x0000005497547220 */ /* 0x040fe20000410000 */
[-C--:B----4-:R-:W-:Y:S03]  /*c980*/  HMMA.16816.F32.BF16 R52, R144, R112.reuse, R52 ;  /* 0x000000709034723c */ /* 0x090fe60000041834 */
[----:B------:R-:W-:Y:S02]  /*c990*/  FMUL.FTZ R85, R151, R85 ;  /* 0x0000005597557220 */ /* 0x000fe40000410000 */
[C---:B------:R-:W-:Y:S03]  /*c9a0*/  FMUL.FTZ R86, R150.reuse, R86 ;  /* 0x0000005696567220 */ /* 0x040fe60000410000 */
[----:B------:R-:W2:Y:S01]  /*c9b0*/  MUFU.EX2 R199, R199 ;  /* 0x000000c700c77308 */ /* 0x000ea20000000800 */
[C---:B------:R-:W-:Y:S04]  /*c9c0*/  HMMA.16816.F32.BF16 R56, R140.reuse, R112, R56 ;  /* 0x000000708c38723c */ /* 0x040fe80000041838 */
[----:B------:R-:W-:Y:S02]  /*c9d0*/  FMUL.FTZ R87, R150, R87 ;  /* 0x0000005796577220 */ /* 0x000fe40000410000 */
[C---:B------:R-:W-:Y:S02]  /*c9e0*/  FMUL.FTZ R88, R149.reuse, R88 ;  /* 0x0000005895587220 */ /* 0x040fe40000410000 */
[-C--:B------:R-:W-:Y:S01]  /*c9f0*/  HMMA.16816.F32.BF16 R60, R140, R114.reuse, R60 ;  /* 0x000000728c3c723c */ /* 0x080fe2000004183c */
[----:B------:R-:W-:Y:S03]  /*ca00*/  MUFU.EX2 R198, R198 ;  /* 0x000000c600c67308 */ /* 0x000fe60000000800 */
[----:B------:R-:W-:Y:S02]  /*ca10*/  FMUL.FTZ R89, R149, R89 ;  /* 0x0000005995597220 */ /* 0x000fe40000410000 */
[C---:B------:R-:W-:Y:S02]  /*ca20*/  FMUL.FTZ R90, R148.reuse, R90 ;  /* 0x0000005a945a7220 */ /* 0x040fe40000410000 */
[C---:B------:R-:W-:Y:S01]  /*ca30*/  HMMA.16816.F32.BF16 R64, R144.reuse, R114, R64 ;  /* 0x000000729040723c */ /* 0x040fe20000041840 */
[----:B------:R-:W3:Y:S02]  /*ca40*/  LDSM.16.MT88.4 R112, [R212+0x500] ;  /* 0x00050000d470783b */ /* 0x000ee40000004200 */
[----:B------:R-:W4:Y:S01]  /*ca50*/  MUFU.EX2 R201, R201 ;  /* 0x000000c900c97308 */ /* 0x000f220000000800 */
[----:B------:R-:W-:Y:S02]  /*ca60*/  FMUL.FTZ R91, R148, R91 ;  /* 0x0000005b945b7220 */ /* 0x000fe40000410000 */
[--C-:B------:R-:W-:Y:S02]  /*ca70*/  FFMA.FTZ R248, R248, c[0x0][0x2d0], -R156.reuse ;  /* 0x0000b400f8f87a23 */ /* 0x100fe4000001089c */
[-C--:B------:R-:W-:Y:S04]  /*ca80*/  HMMA.16816.F32.BF16 R68, R144, R100.reuse, R68 ;  /* 0x000000649044723c */ /* 0x080fe80000041844 */
[--C-:B------:R-:W-:Y:S01]  /*ca90*/  FFMA.FTZ R251, R251, c[0x0][0x2d0], -R156.reuse ;  /* 0x0000b400fbfb7a23 */ /* 0x100fe2000001089c */
[----:B------:R-:W-:Y:S01]  /*caa0*/  MUFU.EX2 R200, R200 ;  /* 0x000000c800c87308 */ /* 0x000fe20000000800 */
[C---:B------:R-:W-:Y:S02]  /*cab0*/  FMUL.FTZ R92, R149.reuse, R92 ;  /* 0x0000005c955c7220 */ /* 0x040fe40000410000 */
[C---:B------:R-:W-:Y:S04]  /*cac0*/  HMMA.16816.F32.BF16 R72, R140.reuse, R100, R72 ;  /* 0x000000648c48723c */ /* 0x040fe80000041848 */
[----:B------:R-:W-:Y:S02]  /*cad0*/  FMUL.FTZ R93, R149, R93 ;  /* 0x0000005d955d7220 */ /* 0x000fe40000410000 */
[C---:B------:R-:W-:Y:S01]  /*cae0*/  FMUL.FTZ R94, R148.reuse, R94 ;  /* 0x0000005e945e7220 */ /* 0x040fe20000410000 */
[----:B-1----:R-:W-:Y:S01]  /*caf0*/  F2FP.BF16.PACK_AB R100, R197, R194 ;  /* 0x000000c2c564723e */ /* 0x002fe200000010ff */
[-C--:B------:R-:W-:Y:S01]  /*cb00*/  HMMA.16816.F32.BF16 R76, R140, R102.reuse, R76 ;  /* 0x000000668c4c723c */ /* 0x080fe2000004184c */
[----:B------:R-:W1:Y:S03]  /*cb10*/  MUFU.EX2 R203, R203 ;  /* 0x000000cb00cb7308 */ /* 0x000e660000000800 */
[----:B--2---:R-:W-:Y:S01]  /*cb20*/  F2FP.BF16.PACK_AB R101, R199, R196 ;  /* 0x000000c4c765723e */ /* 0x004fe200000010ff */
[----:B------:R-:W-:Y:S02]  /*cb30*/  FMUL.FTZ R95, R148, R95 ;  /* 0x0000005f945f7220 */ /* 0x000fe40000410000 */
[--C-:B------:R-:W-:Y:S01]  /*cb40*/  FFMA.FTZ R163, R163, c[0x0][0x2d0], -R156.reuse ;  /* 0x0000b400a3a37a23 */ /* 0x100fe2000001089c */
[C---:B------:R-:W-:Y:S03]  /*cb50*/  HMMA.16816.F32.BF16 R80, R144.reuse, R102, R80 ;  /* 0x000000669050723c */ /* 0x040fe60000041850 */
[----:B------:R-:W-:Y:S01]  /*cb60*/  MUFU.EX2 R202, R202 ;  /* 0x000000ca00ca7308 */ /* 0x000fe20000000800 */
[--C-:B------:R-:W-:Y:S02]  /*cb70*/  FFMA.FTZ R155, R155, c[0x0][0x2d0], -R156.reuse ;  /* 0x0000b4009b9b7a23 */ /* 0x100fe4000001089c */
[----:B------:R-:W-:Y:S01]  /*cb80*/  FFMA.FTZ R156, R154, c[0x0][0x2d0], -R156 ;  /* 0x0000b4009a9c7a23 */ /* 0x000fe2000001089c */
[----:B----4-:R-:W-:Y:S01]  /*cb90*/  F2FP.BF16.PACK_AB R102, R201, R198 ;  /* 0x000000c6c966723e */ /* 0x010fe200000010ff */
[-C--:B------:R-:W-:Y:S04]  /*cba0*/  HMMA.16816.F32.BF16 R84, R144, R104.reuse, R84 ;  /* 0x000000689054723c */ /* 0x080fe80000041854 */
[----:B------:R-:W-:Y:S01]  /*cbb0*/  FFMA.FTZ R181, R151, R234, R181 ;  /* 0x000000ea97b57223 */ /* 0x000fe200000100b5 */
[----:B------:R-:W2:Y:S01]  /*cbc0*/  MUFU.EX2 R249, R249 ;  /* 0x000000f900f97308 */ /* 0x000ea20000000800 */
[----:B------:R-:W-:Y:S02]  /*cbd0*/  FFMA.FTZ R184, R150, R235, R184 ;  /* 0x000000eb96b87223 */ /* 0x000fe400000100b8 */
[C---:B------:R-:W-:Y:S04]  /*cbe0*/  HMMA.16816.F32.BF16 R88, R140.reuse, R104, R88 ;  /* 0x000000688c58723c */ /* 0x040fe80000041858 */
[----:B-1----:R-:W-:Y:S01]  /*cbf0*/  F2FP.BF16.PACK_AB R103, R203, R200 ;  /* 0x000000c8cb67723e */ /* 0x002fe200000010ff */
[----:B------:R-:W-:Y:S02]  /*cc00*/  FFMA.FTZ R195, R149, R232, R195 ;  /* 0x000000e895c37223 */ /* 0x000fe400000100c3 */
[----:B------:R-:W-:Y:S01]  /*cc10*/  MUFU.EX2 R248, R248 ;  /* 0x000000f800f87308 */ /* 0x000fe20000000800 */
[-C--:B------:R-:W-:Y:S04]  /*cc20*/  HMMA.16816.F32.BF16 R92, R140, R106.reuse, R92 ;  /* 0x0000006a8c5c723c */ /* 0x080fe8000004185c */
[----:B------:R-:W-:Y:S02]  /*cc30*/  FFMA.FTZ R191, R148, R233, R191 ;  /* 0x000000e994bf7223 */ /* 0x000fe400000100bf */
[----:B------:R-:W-:Y:S02]  /*cc40*/  FADD.FTZ R181, R180, R181 ;  /* 0x000000b5b4b57221 */ /* 0x000fe40000010000 */
[----:B------:R-:W-:Y:S01]  /*cc50*/  HMMA.16816.F32.BF16 R96, R144, R106, R96 ;  /* 0x0000006a9060723c */ /* 0x000fe20000041860 */
[----:B------:R-:W1:Y:S03]  /*cc60*/  MUFU.EX2 R251, R251 ;  /* 0x000000fb00fb7308 */ /* 0x000e660000000800 */
[----:B------:R-:W-:Y:S01]  /*cc70*/  FADD.FTZ R183, R183, R184 ;  /* 0x000000b8b7b77221 */ /* 0x000fe20000010000 */
[----:B--2---:R-:W-:Y:S01]  /*cc80*/  F2FP.BF16.PACK_AB R104, R249, R202 ;  /* 0x000000caf968723e */ /* 0x004fe200000010ff */
[----:B------:R-:W-:Y:S01]  /*cc90*/  FADD.FTZ R192, R192, R195 ;  /* 0x000000c3c0c07221 */ /* 0x000fe20000010000 */
[----:B------:R-:W-:Y:S01]  /*cca0*/  F2FP.BF16.PACK_AB R107, R125, R124 ;  /* 0x0000007c7d6b723e */ /* 0x000fe200000010ff */
[-C--:B------:R-:W-:Y:S03]  /*ccb0*/  HMMA.16816.F32.BF16 R4, R100, R108.reuse, R4 ;  /* 0x0000006c6404723c */ /* 0x080fe60000041804 */
[----:B------:R-:W-:Y:S02]  /*ccc0*/  MUFU.EX2 R250, R250 ;  /* 0x000000fa00fa7308 */ /* 0x000fe40000000800 */
[----:B------:R-:W-:Y:S02]  /*ccd0*/  FADD.FTZ R188, R188, R191 ;  /* 0x000000bfbcbc7221 */ /* 0x000fe40000010000 */
[----:B------:R-:W-:Y:S02]  /*cce0*/  FADD.FTZ R186, R186, R181 ;  /* 0x000000b5baba7221 */ /* 0x000fe40000010000 */
[----:B------:R-:W-:Y:S03]  /*ccf0*/  FADD.FTZ R182, R182, R183 ;  /* 0x000000b7b6b67221 */ /* 0x000fe60000010000 */
[----:B------:R-:W-:Y:S01]  /*cd00*/  FADD.FTZ R193, R193, R192 ;  /* 0x000000c0c1c17221 */ /* 0x000fe20000010000 */
[----:B------:R-:W2:Y:S01]  /*cd10*/  MUFU.EX2 R252, R252 ;  /* 0x000000fc00fc7308 */ /* 0x000ea20000000800 */
[----:B------:R-:W-:Y:S02]  /*cd20*/  FADD.FTZ R189, R189, R188 ;  /* 0x000000bcbdbd7221 */ /* 0x000fe40000010000 */
[----:B------:R-:W-:Y:S01]  /*cd30*/  FADD.FTZ R185, R185, R186 ;  /* 0x000000bab9b97221 */ /* 0x000fe20000010000 */
[----:B-1----:R-:W-:Y:S01]  /*cd40*/  F2FP.BF16.PACK_AB R105, R251, R248 ;  /* 0x000000f8fb69723e */ /* 0x002fe200000010ff */
[----:B------:R-:W-:Y:S02]  /*cd50*/  FADD.FTZ R187, R187, R182 ;  /* 0x000000b6bbbb7221 */ /* 0x000fe40000010000 */
[----:B------:R-:W-:Y:S02]  /*cd60*/  FADD.FTZ R193, R190, R193 ;  /* 0x000000c1bec17221 */ /* 0x000fe40000010000 */
[----:B------:R-:W-:Y:S01]  /*cd70*/  FADD.FTZ R189, R152, R189 ;  /* 0x000000bd98bd7221 */ /* 0x000fe20000010000 */
[----:B------:R-:W1:Y:S01]  /*cd80*/  MUFU.EX2 R128, R159 ;  /* 0x0000009f00807308 */ /* 0x000e620000000800 */
[----:B------:R-:W-:Y:S01]  /*cd90*/  MOV R152, R153 ;  /* 0x0000009900987202 */ /* 0x000fe20000000f00 */
[----:B------:R-:W-:Y:S02]  /*cda0*/  FADD.FTZ R194, R194, R185 ;  /* 0x000000b9c2c27221 */ /* 0x000fe40000010000 */
[----:B------:R-:W-:Y:S02]  /*cdb0*/  FADD.FTZ R196, R196, R187 ;  /* 0x000000bbc4c47221 */ /* 0x000fe40000010000 */
[----:B------:R-:W-:Y:S02]  /*cdc0*/  FADD.FTZ R202, R202, R193 ;  /* 0x000000c1caca7221 */ /* 0x000fe40000010000 */
[----:B------:R-:W-:Y:S02]  /*cdd0*/  FADD.FTZ R248, R248, R189 ;  /* 0x000000bdf8f87221 */ /* 0x000fe40000010000 */
[----:B------:R1:W4:Y:S01]  /*cde0*/  MUFU.EX2 R131, R158 ;  /* 0x0000009e00837308 */ /* 0x0003220000000800 */
[----:B------:R-:W-:Y:S02]  /*cdf0*/  FADD.FTZ R197, R197, R194 ;  /* 0x000000c2c5c57221 */ /* 0x000fe40000010000 */
[----:B------:R-:W-:Y:S01]  /*ce00*/  FADD.FTZ R199, R199, R196 ;  /* 0x000000c4c7c77221 */ /* 0x000fe20000010000 */
[----:B--2---:R-:W-:Y:S01]  /*ce10*/  F2FP.BF16.PACK_AB R106, R252, R250 ;  /* 0x000000fafc6a723e */ /* 0x004fe200000010ff */
[----:B------:R-:W-:Y:S02]  /*ce20*/  FADD.FTZ R249, R249, R202 ;  /* 0x000000caf9f97221 */ /* 0x000fe40000010000 */
[----:B------:R-:W-:Y:S02]  /*ce30*/  FADD.FTZ R248, R251, R248 ;  /* 0x000000f8fbf87221 */ /* 0x000fe40000010000 */
[----:B------:R-:W-:Y:S01]  /*ce40*/  FADD.FTZ R198, R198, R197 ;  /* 0x000000c5c6c67221 */ /* 0x000fe20000010000 */
[----:B------:R2:W-:Y:S01]  /*ce50*/  MUFU.EX2 R130, R157 ;  /* 0x0000009d00827308 */ /* 0x0005e20000000800 */
[C---:B------:R-:W-:Y:S04]  /*ce60*/  HMMA.16816.F32.BF16 R8, R104.reuse, R108, R8 ;  /* 0x0000006c6808723c */ /* 0x040fe80000041808 */
[----:B------:R-:W-:Y:S02]  /*ce70*/  FADD.FTZ R200, R200, R199 ;  /* 0x000000c7c8c87221 */ /* 0x000fe40000010000 */
[----:B------:R-:W-:Y:S02]  /*ce80*/  FADD.FTZ R249, R250, R249 ;  /* 0x000000f9faf97221 */ /* 0x000fe40000010000 */
[-C--:B------:R-:W-:Y:S01]  /*ce90*/  HMMA.16816.F32.BF16 R12, R104, R110.reuse, R12 ;  /* 0x0000006e680c723c */ /* 0x080fe2000004180c */
[----:B------:R5:W-:Y:S03]  /*cea0*/  MUFU.EX2 R154, R156 ;  /* 0x0000009c009a7308 */ /* 0x000be60000000800 */
[----:B------:R-:W-:Y:S01]  /*ceb0*/  FADD.FTZ R198, R201, R198 ;  /* 0x000000c6c9c67221 */ /* 0x000fe20000010000 */
[----:B-1----:R-:W-:Y:S01]  /*cec0*/  F2FP.BF16.PACK_AB R158, R128, R138 ;  /* 0x0000008a809e723e */ /* 0x002fe200000010ff */
[----:B------:R-:W-:Y:S01]  /*ced0*/  FADD.FTZ R200, R203, R200 ;  /* 0x000000c8cbc87221 */ /* 0x000fe20000010000 */
[----:B----4-:R-:W-:Y:S01]  /*cee0*/  F2FP.BF16.PACK_AB R159, R131, R139 ;  /* 0x0000008b839f723e */ /* 0x010fe200000010ff */
[C---:B------:R-:W-:Y:S01]  /*cef0*/  HMMA.16816.F32.BF16 R16, R100.reuse, R110, R16 ;  /* 0x0000006e6410723c */ /* 0x040fe20000041810 */
[----:B------:R-:W1:Y:S02]  /*cf00*/  LDSM.16.MT88.4 R108, [R212+0x1100] ;  /* 0x00110000d46c783b */ /* 0x000e640000004200 */
[----:B------:R-:W4:Y:S01]  /*cf10*/  MUFU.EX2 R137, R163 ;  /* 0x000000a300897308 */ /* 0x000f220000000800 */
[----:B------:R-:W-:Y:S01]  /*cf20*/  FADD.FTZ R249, R252, R249 ;  /* 0x000000f9fcf97221 */ /* 0x000fe20000010000 */
[----:B--2---:R-:W-:Y:S03]  /*cf30*/  F2FP.BF16.PACK_AB R157, R123, R127 ;  /* 0x0000007f7b9d723e */ /* 0x004fe600000010ff */
[-C--:B---3--:R-:W-:Y:S05]  /*cf40*/  HMMA.16816.F32.BF16 R20, R100, R112.reuse, R20 ;  /* 0x000000706414723c */ /* 0x088fea0000041814 */
[----:B------:R-:W2:Y:S03]  /*cf50*/  MUFU.EX2 R129, R162 ;  /* 0x000000a200817308 */ /* 0x000ea60000000800 */
[C---:B------:R-:W-:Y:S04]  /*cf60*/  HMMA.16816.F32.BF16 R24, R104.reuse, R112, R24 ;  /* 0x000000706818723c */ /* 0x040fe80000041818 */
[----:B-----5:R-:W-:Y:S03]  /*cf70*/  F2FP.BF16.PACK_AB R156, R122, R126 ;  /* 0x0000007e7a9c723e */ /* 0x020fe600000010ff */
[----:B------:R-:W3:Y:S01]  /*cf80*/  MUFU.EX2 R155, R155 ;  /* 0x0000009b009b7308 */ /* 0x000ee20000000800 */
[-C--:B------:R-:W-:Y:S04]  /*cf90*/  HMMA.16816.F32.BF16 R28, R104, R114.reuse, R28 ;  /* 0x00000072681c723c */ /* 0x080fe8000004181c */
[----:B----4-:R-:W-:Y:S04]  /*cfa0*/  F2FP.BF16.PACK_AB R161, R137, R121 ;  /* 0x0000007989a1723e */ /* 0x010fe800000010ff */
[C---:B------:R-:W-:Y:S01]  /*cfb0*/  HMMA.16816.F32.BF16 R32, R100.reuse, R114, R32 ;  /* 0x000000726420723c */ /* 0x040fe20000041820 */
[----:B------:R-:W4:Y:S03]  /*cfc0*/  LDSM.16.MT88.4 R112, [R214+0x1d00] ;  /* 0x001d0000d670783b */ /* 0x000f260000004200 */
[----:B--2---:R-:W-:Y:S04]  /*cfd0*/  F2FP.BF16.PACK_AB R162, R130, R129 ;  /* 0x0000008182a2723e */ /* 0x004fe800000010ff */
[-C--:B------:R-:W-:Y:S04]  /*cfe0*/  HMMA.16816.F32.BF16 R36, R100, R116.reuse, R36 ;  /* 0x000000746424723c */ /* 0x080fe80000041824 */
[----:B---3--:R-:W-:Y:S04]  /*cff0*/  F2FP.BF16.PACK_AB R163, R154, R155 ;  /* 0x0000009b9aa3723e */ /* 0x008fe800000010ff */
        /* <DEDUP_REMOVED lines=9> */
[-C--:B----4-:R-:W-:Y:S08]  /*d090*/  HMMA.16816.F32.BF16 R68, R100, R112.reuse, R68 ;  /* 0x000000706444723c */ /* 0x090ff00000041844 */
[C---:B------:R-:W-:Y:S08]  /*d0a0*/  HMMA.16816.F32.BF16 R72, R104.reuse, R112, R72 ;  /* 0x000000706848723c */ /* 0x040ff00000041848 */
[-C--:B------:R-:W-:Y:S08]  /*d0b0*/  HMMA.16816.F32.BF16 R76, R104, R114.reuse, R76 ;  /* 0x00000072684c723c */ /* 0x080ff0000004184c */
[C---:B------:R-:W-:Y:S08]  /*d0c0*/  HMMA.16816.F32.BF16 R80, R100.reuse, R114, R80 ;  /* 0x000000726450723c */ /* 0x040ff00000041850 */
[-C--:B--2---:R-:W-:Y:S08]  /*d0d0*/  HMMA.16816.F32.BF16 R84, R100, R116.reuse, R84 ;  /* 0x000000746454723c */ /* 0x084ff00000041854 */
[C---:B------:R-:W-:Y:S08]  /*d0e0*/  HMMA.16816.F32.BF16 R88, R104.reuse, R116, R88 ;  /* 0x000000746858723c */ /* 0x040ff00000041858 */
[-C--:B------:R-:W-:Y:S08]  /*d0f0*/  HMMA.16816.F32.BF16 R92, R104, R118.reuse, R92 ;  /* 0x00000076685c723c */ /* 0x080ff0000004185c */
[----:B------:R-:W-:Y:S08]  /*d100*/  HMMA.16816.F32.BF16 R96, R100, R118, R96 ;  /* 0x000000766460723c */ /* 0x000ff00000041860 */
[-C--:B------:R-:W-:Y:S07]  /*d110*/  HMMA.16816.F32.BF16 R144, R156, R132.reuse, R4 ;  /* 0x000000849c90723c */ /* 0x080fee0000041804 */
[----:B------:R-:W-:Y:S01]  /*d120*/  MOV R7, R130 ;  /* 0x0000008200077202 */ /* 0x000fe20000000f00 */
[C---:B------:R-:W-:Y:S04]  /*d130*/  HMMA.16816.F32.BF16 R140, R160.reuse, R132, R8 ;  /* 0x00000084a08c723c */ /* 0x040fe80000041808 */
[----:B------:R-:W-:Y:S02]  /*d140*/  MOV R6, R131 ;  /* 0x0000008300067202 */ /* 0x000fe40000000f00 */
[----:B------:R-:W-:Y:S02]  /*d150*/  MOV R5, R128 ;  /* 0x0000008000057202 */ /* 0x000fe40000000f00 */
[----:B------:R-:W-:Y:S04]  /*d160*/  MOV R11, R139 ;  /* 0x0000008b000b7202 */ /* 0x000fe80000000f00 */
[----:B------:R-:W-:Y:S02]  /*d170*/  MOV R10, R138 ;  /* 0x0000008a000a7202 */ /* 0x000fe40000000f00 */
[----:B------:R-:W-:Y:S02]  /*d180*/  MOV R9, R137 ;  /* 0x0000008900097202 */ /* 0x000fe40000000f00 */
[----:B------:R-:W-:Y:S02]  /*d190*/  MOV R8, R136 ;  /* 0x0000008800087202 */ /* 0x000fe40000000f00 */
[-C--:B------:R-:W-:Y:S03]  /*d1a0*/  HMMA.16816.F32.BF16 R136, R160, R134.reuse, R12 ;  /* 0x00000086a088723c */ /* 0x080fe6000004180c */
[----:B------:R-:W-:Y:S04]  /*d1b0*/  MOV R4, R129 ;  /* 0x0000008100047202 */ /* 0x000fe80000000f00 */
[----:B------:R-:W-:Y:S01]  /*d1c0*/  MOV R15, R123 ;  /* 0x0000007b000f7202 */ /* 0x000fe20000000f00 */
[C---:B------:R-:W-:Y:S04]  /*d1d0*/  HMMA.16816.F32.BF16 R132, R156.reuse, R134, R16 ;  /* 0x000000869c84723c */ /* 0x040fe80000041810 */
[----:B------:R-:W-:Y:S02]  /*d1e0*/  MOV R14, R122 ;  /* 0x0000007a000e7202 */ /* 0x000fe40000000f00 */
[----:B------:R-:W-:Y:S02]  /*d1f0*/  MOV R13, R121 ;  /* 0x00000079000d7202 */ /* 0x000fe40000000f00 */
[-C--:B-1----:R-:W-:Y:S04]  /*d200*/  HMMA.16816.F32.BF16 R128, R156, R108.reuse, R20 ;  /* 0x0000006c9c80723c */ /* 0x082fe80000041814 */
[----:B------:R-:W-:Y:S02]  /*d210*/  MOV R19, R127 ;  /* 0x0000007f00137202 */ /* 0x000fe40000000f00 */
[----:B------:R-:W-:Y:S02]  /*d220*/  MOV R18, R126 ;  /* 0x0000007e00127202 */ /* 0x000fe40000000f00 */
[----:B------:R-:W-:Y:S01]  /*d230*/  MOV R17, R125 ;  /* 0x0000007d00117202 */ /* 0x000fe20000000f00 */
[----:B------:R-:W-:Y:S03]  /*d240*/  FADD.FTZ R200, R19, R200 ;  /* 0x000000c813c87221 */ /* 0x000fe60000010000 */
[----:B------:R-:W-:Y:S01]  /*d250*/  MOV R16, R124 ;  /* 0x0000007c00107202 */ /* 0x000fe20000000f00 */
[----:B------:R-:W-:Y:S01]  /*d260*/  FADD.FTZ R198, R18, R198 ;  /* 0x000000c612c67221 */ /* 0x000fe20000010000 */
[C---:B------:R-:W-:Y:S04]  /*d270*/  HMMA.16816.F32.BF16 R124, R160.reuse, R108, R24 ;  /* 0x0000006ca07c723c */ /* 0x040fe80000041818 */
[----:B------:R-:W-:Y:S01]  /*d280*/  MOV R12, R120 ;  /* 0x00000078000c7202 */ /* 0x000fe20000000f00 */
[----:B------:R-:W-:Y:S02]  /*d290*/  FADD.FTZ R248, R16, R248 ;  /* 0x000000f810f87221 */ /* 0x000fe40000010000 */
[----:B------:R-:W-:Y:S01]  /*d2a0*/  FADD.FTZ R198, R14, R198 ;  /* 0x000000c60ec67221 */ /* 0x000fe20000010000 */
[-C--:B------:R-:W-:Y:S04]  /*d2b0*/  HMMA.16816.F32.BF16 R120, R160, R110.reuse, R28 ;  /* 0x0000006ea078723c */ /* 0x080fe8000004181c */
[----:B------:R-:W-:Y:S02]  /*d2c0*/  FADD.FTZ R248, R17, R248 ;  /* 0x000000f811f87221 */ /* 0x000fe40000010000 */
[----:B------:R-:W-:Y:S02]  /*d2d0*/  FADD.FTZ R249, R12, R249 ;  /* 0x000000f90cf97221 */ /* 0x000fe40000010000 */
[C---:B------:R-:W-:Y:S04]  /*d2e0*/  HMMA.16816.F32.BF16 R116, R156.reuse, R110, R32 ;  /* 0x0000006e9c74723c */ /* 0x040fe80000041820 */
[----:B------:R-:W-:Y:S02]  /*d2f0*/  FADD.FTZ R248, R13, R248 ;  /* 0x000000f80df87221 */ /* 0x000fe40000010000 */
[----:B------:R-:W-:Y:S02]  /*d300*/  FADD.FTZ R200, R15, R200 ;  /* 0x000000c80fc87221 */ /* 0x000fe40000010000 */
        /* <DEDUP_REMOVED lines=26> */
[----:B------:R-:W-:-:S07]  /*d4b0*/  @P0 BRA `(.L_x_432) ;  /* 0xffffd04000000947 */ /* 0x000fce000383ffff */
.L_x_429:
[----:B------:R-:W-:-:S13]  /*d4c0*/  ISETP.GE.AND P0, PT, R238, R219, PT ;  /* 0x000000dbee00720c */ /* 0x000fda0003f06270 */
[----:B------:R-:W-:Y:S05]  /*d4d0*/  @!P0 BRA `(.L_x_433) ;  /* 0x000044c000008947 */ /* 0x000fea0003800000 */
[----:B------:R-:W-:Y:S01]  /*d4e0*/  IADD3 R243, P0, R220, 0x20, RZ ;  /* 0x00000020dcf37810 */ /* 0x000fe20007f1e0ff */
[----:B------:R-:W-:Y:S01]  /*d4f0*/  ULDC.64 UR4, c[0x0][0x208] ;  /* 0x0000820000047ab9 */ /* 0x000fe20000000a00 */
[----:B------:R-:W-:Y:S01]  /*d500*/  IADD3 R203, P1, R224, 0x20, RZ ;  /* 0x00000020e0cb7810 */ /* 0x000fe20007f3e0ff */
[----:B------:R-:W-:Y:S01]  /*d510*/  UIMAD.WIDE.U32 UR8, UR4, 0x30, URZ ;  /* 0x00000030040878a5 */ /* 0x000fe2000f8e003f */
[-C--:B------:R-:W-:Y:S01]  /*d520*/  IADD3.X R242, RZ, R231.reuse, RZ, P0, !PT ;  /* 0x000000e7fff27210 */ /* 0x080fe200007fe4ff */
[----:B------:R-:W-:Y:S01]  /*d530*/  UIMAD UR5, UR5, 0x30, URZ ;  /* 0x00000030050578a4 */ /* 0x000fe2000f8e023f */
[----:B------:R-:W-:Y:S01]  /*d540*/  IADD3 R241, P2, R220, 0x40, RZ ;  /* 0x00000040dcf17810 */ /* 0x000fe20007f5e0ff */
[----:B------:R-:W-:Y:S01]  /*d550*/  IMAD.MOV.U32 R150, RZ, RZ, R2 ;  /* 0x000000ffff967224 */ /* 0x000fe200078e0002 */
[----:B------:R-:W-:Y:S01]  /*d560*/  IADD3 R201, P0, R224, 0x40, RZ ;  /* 0x00000040e0c97810 */ /* 0x000fe20007f1e0ff */
[----:B------:R-:W-:Y:S01]  /*d570*/  IMAD.MOV.U32 R151, RZ, RZ, R3 ;  /* 0x000000ffff977224 */ /* 0x000fe200078e0003 */
[----:B------:R-:W-:Y:S01]  /*d580*/  IADD3 R239, -R239, 0x30, RZ ;  /* 0x00000030efef7810 */ /* 0x000fe20007ffe1ff */
[----:B------:R-:W-:Y:S01]  /*d590*/  IMAD.MOV.U32 R148, RZ, RZ, R152 ;  /* 0x000000ffff947224 */ /* 0x000fe200078e0098 */
[----:B------:R-:W-:Y:S01]  /*d5a0*/  IADD3.X R240, RZ, R231, RZ, P2, !PT ;  /* 0x000000e7fff07210 */ /* 0x000fe200017fe4ff */
[----:B------:R-:W-:Y:S01]  /*d5b0*/  IMAD.MOV.U32 R149, RZ, RZ, R0 ;  /* 0x000000ffff957224 */ /* 0x000fe200078e0000 */
[----:B------:R-:W-:Y:S01]  /*d5c0*/  IADD3.X R200, RZ, R237, RZ, P0, !PT ;  /* 0x000000edffc87210 */ /* 0x000fe200007fe4ff */
[----:B------:R-:W-:Y:S01]  /*d5d0*/  IMAD.X R202, RZ, RZ, R237, P1 ;  /* 0x000000ffffca7224 */ /* 0x000fe200008e06ed */
[----:B------:R-:W-:-:S02]  /*d5e0*/  UIADD3 UR5, UR9, UR5, URZ ;  /* 0x0000000509057290 */ /* 0x000fc4000fffe03f */
.L_x_451:
[----:B------:R-:W-:Y:S04]  /*d5f0*/  DEPBAR.LE SB0, 0x0 ;  /* 0x000080000000791a */ /* 0x000fe80000000000 */
[----:B------:R-:W-:Y:S01]  /*d600*/  BAR.SYNC.DEFER_BLOCKING 0x0 ;  /* 0x0000000000007b1d */ /* 0x000fe20000010000 */
[----:B------:R-:W-:Y:S01]  /*d610*/  SHF.R.S32.HI R0, RZ, 0x1f, R238 ;  /* 0x0000001fff007819 */ /* 0x000fe200000114ee */
[C---:B------:R-:W-:Y:S02]  /*d620*/  IMAD R25, R238.reuse, UR5, RZ ;  /* 0x00000005ee197c24 */ /* 0x040fe4000f8e02ff */
[----:B------:R-:W-:Y:S04]  /*d630*/  IMAD.WIDE.U32 R20, R238, UR8, RZ ;  /* 0x00000008ee147c25 */ /* 0x000fe8000f8e00ff */
[----:B------:R-:W-:Y:S01]  /*d640*/  IMAD R25, R0, UR8, R25 ;  /* 0x0000000800197c24 */ /* 0x000fe2000f8e0219 */
[-C--:B------:R-:W-:Y:S02]  /*d650*/  IADD3 R0, P0, R220, R20.reuse, RZ ;  /* 0x00000014dc007210 */ /* 0x080fe40007f1e0ff */
[----:B------:R-:W-:Y:S02]  /*d660*/  IADD3 R3, P2, R243, R20, RZ ;  /* 0x00000014f3037210 */ /* 0x000fe40007f5e0ff */
[----:B------:R-:W-:Y:S04]  /*d670*/  IADD3 R25, R21, R25, RZ ;  /* 0x0000001915197210 */ /* 0x000fe80007ffe0ff */
[C---:B------:R-:W-:Y:S02]  /*d680*/  IADD3.X R21, R25.reuse, R231, RZ, P0, !PT ;  /* 0x000000e719157210 */ /* 0x040fe400007fe4ff */
[C---:B------:R-:W-:Y:S02]  /*d690*/  LEA R36, P0, R0.reuse, c[0x0][0x1f8], 0x1 ;  /* 0x00007e0000247a11 */ /* 0x040fe400078008ff */
[----:B------:R-:W-:Y:S02]  /*d6a0*/  IADD3.X R2, R25, R242, RZ, P2, !PT ;  /* 0x000000f219027210 */ /* 0x000fe400017fe4ff */
[C---:B------:R-:W-:Y:S01]  /*d6b0*/  LEA R40, P2, R3.reuse, c[0x0][0x1f8], 0x1 ;  /* 0x00007e0003287a11 */ /* 0x040fe200078408ff */
[----:B------:R-:W-:Y:S01]  /*d6c0*/  LDSM.16.M88.4 R48, [R217+0x4900] ;  /* 0x00490000d930783b */ /* 0x000fe20000000200 */
[----:B------:R-:W-:Y:S02]  /*d6d0*/  LEA.HI.X R37, R0, c[0x0][0x1fc], R21, 0x1, P0 ;  /* 0x00007f0000257a11 */ /* 0x000fe400000f0c15 */
[----:B------:R-:W-:Y:S02]  /*d6e0*/  @!P3 IADD3 R0, P0, R226, R20, RZ ;  /* 0x00000014e200b210 */ /* 0x000fe40007f1e0ff */
[----:B------:R-:W-:Y:S02]  /*d6f0*/  LEA.HI.X R41, R3, c[0x0][0x1fc], R2, 0x1, P2 ;  /* 0x00007f0003297a11 */ /* 0x000fe400010f0c02 */
[C---:B------:R-:W-:Y:S01]  /*d700*/  @!P3 IADD3 R3, P2, R0.reuse, R220, RZ ;  /* 0x000000dc0003b210 */ /* 0x040fe20007f5e0ff */
[----:B------:R-:W1:Y:S08]  /*d710*/  LDSM.16.M88.4 R16, [R216+0x2500] ;  /* 0x00250000d810783b */ /* 0x000e700000000200 */
[----:B------:R-:W2:Y:S08]  /*d720*/  LDSM.16.M88.4 R44, [R217+0x5900] ;  /* 0x00590000d92c783b */ /* 0x000eb00000000200 */
[----:B------:R-:W3:Y:S08]  /*d730*/  LDSM.16.M88.4 R32, [R216+0x2900] ;  /* 0x00290000d820783b */ /* 0x000ef00000000200 */
[----:B------:R-:W4:Y:S08]  /*d740*/  LDSM.16.M88.4 R152, [R216+0x2d00] ;  /* 0x002d0000d898783b */ /* 0x000f300000000200 */
[----:B------:R-:W-:Y:S01]  /*d750*/  LDSM.16.M88.4 R156, [R213+0x4900] ;  /* 0x00490000d59c783b */ /* 0x000fe20000000200 */
[-C--:B-1----:R-:W-:Y:S07]  /*d760*/  HMMA.16816.F32.BF16 R4, R48, R16.reuse, RZ ;  /* 0x000000103004723c */ /* 0x082fee00000418ff */
[----:B------:R-:W1:Y:S01]  /*d770*/  LDSM.16.M88.4 R160, [R215] ;  /* 0x00000000d7a0783b */ /* 0x000e620000000200 */
[C---:B--2---:R-:W-:Y:S07]  /*d780*/  HMMA.16816.F32.BF16 R8, R44.reuse, R16, RZ ;  /* 0x000000102c08723c */ /* 0x044fee00000418ff */
[----:B------:R-:W2:Y:S01]  /*d790*/  LDSM.16.M88.4 R164, [R213+0x5900] ;  /* 0x00590000d5a4783b */ /* 0x000ea20000000200 */
[----:B------:R-:W-:Y:S01]  /*d7a0*/  IADD3 R17, P1, R241, R20, RZ ;  /* 0x00000014f1117210 */ /* 0x000fe20007f3e0ff */
[-C--:B------:R-:W-:Y:S06]  /*d7b0*/  HMMA.16816.F32.BF16 R12, R44, R18.reuse, RZ ;  /* 0x000000122c0c723c */ /* 0x080fec00000418ff */
[----:B------:R-:W5:Y:S01]  /*d7c0*/  LDSM.16.M88.4 R168, [R211] ;  /* 0x00000000d3a8783b */ /* 0x000f620000000200 */
[----:B------:R-:W-:Y:S02]  /*d7d0*/  IADD3.X R16, R25, R240, RZ, P1, !PT ;  /* 0x000000f019107210 */ /* 0x000fe40000ffe4ff */
[----:B------:R-:W-:Y:S03]  /*d7e0*/  LEA R194, P1, R17, c[0x0][0x1f8], 0x1 ;  /* 0x00007e0011c27a11 */ /* 0x000fe600078208ff */
[----:B------:R-:W-:Y:S02]  /*d7f0*/  @!P3 IADD3.X R25, R25, R223, RZ, P0, !PT ;  /* 0x000000df1919b210 */ /* 0x000fe400007fe4ff */
[----:B------:R-:W1:Y:S01]  /*d800*/  LDSM.16.M88.4 R172, [R210] ;  /* 0x00000000d2ac783b */ /* 0x000e620000000200 */
[----:B------:R-:W-:Y:S02]  /*d810*/  LEA.HI.X R195, R17, c[0x0][0x1fc], R16, 0x1, P1 ;  /* 0x00007f0011c37a11 */ /* 0x000fe400008f0c10 */
[C---:B------:R-:W-:Y:S02]  /*d820*/  HMMA.16816.F32.BF16 R16, R48.reuse, R18, RZ ;  /* 0x000000123010723c */ /* 0x040fe400000418ff */
[C---:B------:R-:W-:Y:S03]  /*d830*/  @!P3 IADD3 R29, P1, R0.reuse, R243, RZ ;  /* 0x000000f3001db210 */ /* 0x040fe60007f3e0ff */
[----:B------:R-:W-:Y:S01]  /*d840*/  @!PT LDS RZ, [RZ] ;  /* 0x00000000fffff984 */ /* 0x000fe20000000800 */
[----:B------:R-:W-:Y:S01]  /*d850*/  @!PT LDS RZ, [RZ] ;  /* 0x00000000fffff984 */ /* 0x000fe20000000800 */
[----:B------:R-:W-:Y:S01]  /*d860*/  @!PT LDS RZ, [RZ] ;  /* 0x00000000fffff984 */ /* 0x000fe20000000800 */
[----:B------:R4:W-:Y:S01]  /*d870*/  LDGSTS.E.BYPASS.LTC128B.128 [R218+0x100], [R36.64], !P6 ;  /* 0x0010000024da7fae */ /* 0x0009e2000f101d4c */
[----:B------:R-:W-:Y:S02]  /*d880*/  @!P3 IADD3 R31, P0, R0, R241, RZ ;  /* 0x000000f1001fb210 */ /* 0x000fe40007f1e0ff */
[C---:B------:R-:W-:Y:S01]  /*d890*/  @!P3 IADD3.X R0, R25.reuse, R231, RZ, P2, !PT ;  /* 0x000000e71900b210 */ /* 0x040fe200017fe4ff */
[-C--:B---3--:R-:W-:Y:S03]  /*d8a0*/  HMMA.16816.F32.BF16 R20, R48, R32.reuse, RZ ;  /* 0x000000203014723c */ /* 0x088fe600000418ff */
[C---:B------:R-:W-:Y:S01]  /*d8b0*/  @!P3 IADD3.X R28, R25.reuse, R242, RZ, P1, !PT ;  /* 0x000000f2191cb210 */ /* 0x040fe20000ffe4ff */
[----:B------:R3:W-:Y:S01]  /*d8c0*/  LDGSTS.E.BYPASS.LTC128B.128 [R218+0xd00], [R40.64], !P5 ;  /* 0x00d0000028da7fae */ /* 0x0007e2000e901d4c */
[----:B------:R-:W-:Y:S02]  /*d8d0*/  @!P3 IADD3.X R30, R25, R240, RZ, P0, !PT ;  /* 0x000000f0191eb210 */ /* 0x000fe400007fe4ff */
[----:B------:R-:W-:Y:S01]  /*d8e0*/  @!P3 LEA R196, P2, R3, c[0x0][0x1f8], 0x1 ;  /* 0x00007e0003c4ba11 */ /* 0x000fe200078408ff */
[C---:B------:R-:W-:Y:S04]  /*d8f0*/  HMMA.16816.F32.BF16 R24, R44.reuse, R32, RZ ;  /* 0x000000202c18723c */ /* 0x040fe800000418ff */
[----:B------:R1:W-:Y:S01]  /*d900*/  LDGSTS.E.BYPASS.LTC128B.128 [R218+0x1900], [R194.64], !P4 ;  /* 0x01900000c2da7fae */ /* 0x0003e2000e101d4c */
[----:B------:R-:W-:Y:S02]  /*d910*/  @!P3 LEA R192, P1, R29, c[0x0][0x1f8], 0x1 ;  /* 0x00007e001dc0ba11 */ /* 0x000fe400078208ff */
[----:B------:R-:W-:Y:S02]  /*d920*/  @!P3 LEA R2, P0, R31, c[0x0][0x1f8], 0x1 ;  /* 0x00007e001f02ba11 */ /* 0x000fe400078008ff */
[----:B------:R-:W-:Y:S03]  /*d930*/  @!P3 LEA.HI.X R197, R3, c[0x0][0x1fc], R0, 0x1, P2 ;  /* 0x00007f0003c5ba11 */ /* 0x000fe600010f0c00 */
[----:B------:R-:W-:Y:S02]  /*d940*/  @!P3 LEA.HI.X R193, R29, c[0x0][0x1fc], R28, 0x1, P1 ;  /* 0x00007f001dc1ba11 */ /* 0x000fe400008f0c1c */
[----:B------:R1:W-:Y:S01]  /*d950*/  @!P3 LDGSTS.E.BYPASS.LTC128B.128 [R218+0x900], [R196.64], !P6 ;  /* 0x00900000c4dabfae */ /* 0x0003e2000f101d4c */
[----:B------:R-:W-:Y:S02]  /*d960*/  @!P3 LEA.HI.X R3, R31, c[0x0][0x1fc], R30, 0x1, P0 ;  /* 0x00007f001f03ba11 */ /* 0x000fe400000f0c1e */
[-C--:B------:R-:W-:Y:S01]  /*d970*/  HMMA.16816.F32.BF16 R28, R44, R34.reuse, RZ ;  /* 0x000000222c1c723c */ /* 0x080fe200000418ff */
[----:B------:R-:W-:Y:S04]  /*d980*/  ISETP.GT.AND P0, PT, R238, R219, PT ;  /* 0x000000dbee00720c */ /* 0x000fe80003f04270 */
[----:B------:R1:W-:Y:S03]  /*d990*/  @!P3 LDGSTS.E.BYPASS.LTC128B.128 [R218+0x1500], [R192.64], !P5 ;  /* 0x01500000c0dabfae */ /* 0x0003e6000e901d4c */
[C---:B------:R-:W-:Y:S05]  /*d9a0*/  HMMA.16816.F32.BF16 R32, R48.reuse, R34, RZ ;  /* 0x000000223020723c */ /* 0x040fea00000418ff */
[----:B------:R1:W-:Y:S03]  /*d9b0*/  @!P3 LDGSTS.E.BYPASS.LTC128B.128 [R218+0x2100], [R2.64], !P4 ;  /* 0x0210000002dabfae */ /* 0x0003e6000e101d4c */
[-C--:B----4-:R-:W-:Y:S05]  /*d9c0*/  HMMA.16816.F32.BF16 R36, R48, R152.reuse, RZ ;  /* 0x000000983024723c */ /* 0x090fea00000418ff */
[----:B------:R-:W-:Y:S03]  /*d9d0*/  LDSM.16.M88.4 R176, [R217+0x6900] ;  /* 0x00690000d9b0783b */ /* 0x000fe60000000200 */
[C---:B---3--:R-:W-:Y:S05]  /*d9e0*/  HMMA.16816.F32.BF16 R40, R44.reuse, R152, RZ ;  /* 0x000000982c28723c */ /* 0x048fea00000418ff */
[----:B------:R-:W0:Y:S03]  /*d9f0*/  LDGDEPBAR ;  /* 0x00000000000079af */ /* 0x000e260000000000 */
[-C--:B------:R-:W-:Y:S05]  /*da00*/  HMMA.16816.F32.BF16 R44, R44, R154.reuse, RZ ;  /* 0x0000009a2c2c723c */ /* 0x080fea00000418ff */
[----:B------:R-:W3:Y:S03]  /*da10*/  LDSM.16.M88.4 R180, [R216+0x3100] ;  /* 0x00310000d8b4783b */ /* 0x000ee60000000200 */
[----:B------:R-:W-:Y:S05]  /*da20*/  HMMA.16816.F32.BF16 R48, R48, R154, RZ ;  /* 0x0000009a3030723c */ /* 0x000fea00000418ff */
[----:B------:R-:W4:Y:S03]  /*da30*/  LDSM.16.M88.4 R184, [R217+0x7900] ;  /* 0x00790000d9b8783b */ /* 0x000f260000000200 */
[-C--:B-1----:R-:W-:Y:S05]  /*da40*/  HMMA.16816.F32.BF16 R4, R156, R160.reuse, R4 ;  /* 0x000000a09c04723c */ /* 0x082fea0000041804 */
[----:B------:R-:W1:Y:S03]  /*da50*/  LDSM.16.M88.4 R188, [R216+0x3500] ;  /* 0x00350000d8bc783b */ /* 0x000e660000000200 */
[C---:B--2---:R-:W-:Y:S05]  /*da60*/  HMMA.16816.F32.BF16 R8, R164.reuse, R160, R8 ;  /* 0x000000a0a408723c */ /* 0x044fea0000041808 */
[----:B------:R-:W2:Y:S03]  /*da70*/  LDSM.16.M88.4 R152, [R216+0x3900] ;  /* 0x00390000d898783b */ /* 0x000ea60000000200 */
[-C--:B------:R-:W-:Y:S05]  /*da80*/  HMMA.16816.F32.BF16 R12, R164, R162.reuse, R12 ;  /* 0x000000a2a40c723c */ /* 0x080fea000004180c */
[----:B------:R-:W-:Y:S03]  /*da90*/  LDSM.16.M88.4 R192, [R209] ;  /* 0x00000000d1c0783b */ /* 0x000fe60000000200 */
[C---:B------:R-:W-:Y:S05]  /*daa0*/  HMMA.16816.F32.BF16 R16, R156.reuse, R162, R16 ;  /* 0x000000a29c10723c */ /* 0x040fea0000041810 */
[----:B------:R-:W1:Y:S03]  /*dab0*/  LDSM.16.M88.4 R160, [R213+0x6900] ;  /* 0x00690000d5a0783b */ /* 0x000e660000000200 */
[-C--:B-----5:R-:W-:Y:S05]  /*dac0*/  HMMA.16816.F32.BF16 R20, R156, R168.reuse, R20 ;  /* 0x000000a89c14723c */ /* 0x0a0fea0000041814 */
[----:B------:R-:W5:Y:S03]  /*dad0*/  LDSM.16.M88.4 R196, [R213+0x7900] ;  /* 0x00790000d5c4783b */ /* 0x000f660000000200 */
        /* <DEDUP_REMOVED lines=9> */
[----:B------:R-:W2:Y:S07]  /*db70*/  LDSM.16.M88.4 R156, [R208] ;  /* 0x00000000d09c783b */ /* 0x000eae0000000200 */
[-C--:B---3--:R-:W-:Y:S01]  /*db80*/  HMMA.16816.F32.BF16 R4, R176, R180.reuse, R4 ;  /* 0x000000b4b004723c */ /* 0x088fe20000041804 */
[----:B------:R-:W3:Y:S07]  /*db90*/  LDSM.16.M88.4 R172, [R216+0x3d00] ;  /* 0x003d0000d8ac783b */ /* 0x000eee0000000200 */
[C---:B----4-:R-:W-:Y:S08]  /*dba0*/  HMMA.16816.F32.BF16 R8, R184.reuse, R180, R8 ;  /* 0x000000b4b808723c */ /* 0x050ff00000041808 */
        /* <DEDUP_REMOVED lines=8> */
[-C--:B--2---:R-:W-:Y:S08]  /*dc30*/  HMMA.16816.F32.BF16 R36, R176, R152.reuse, R36 ;  /* 0x00000098b024723c */ /* 0x084ff00000041824 */
[C---:B------:R-:W-:Y:S08]  /*dc40*/  HMMA.16816.F32.BF16 R40, R184.reuse, R152, R40 ;  /* 0x00000098b828723c */ /* 0x040ff00000041828 */
[-C--:B------:R-:W-:Y:S01]  /*dc50*/  HMMA.16816.F32.BF16 R44, R184, R154.reuse, R44 ;  /* 0x0000009ab82c723c */ /* 0x080fe2000004182c */
[----:B------:R-:W-:Y:S07]  /*dc60*/  LDSM.16.M88.4 R184, [R213+0x8900] ;  /* 0x00890000d5b8783b */ /* 0x000fee0000000200 */
[----:B------:R-:W-:Y:S01]  /*dc70*/  HMMA.16816.F32.BF16 R48, R176, R154, R48 ;  /* 0x0000009ab030723c */ /* 0x000fe20000041830 */
[----:B------:R-:W1:Y:S07]  /*dc80*/  LDSM.16.M88.4 R152, [R217+0x9900] ;  /* 0x00990000d998783b */ /* 0x000e6e0000000200 */
[-C--:B------:R-:W-:Y:S01]  /*dc90*/  HMMA.16816.F32.BF16 R4, R160, R192.reuse, R4 ;  /* 0x000000c0a004723c */ /* 0x080fe20000041804 */
[----:B------:R-:W2:Y:S07]  /*dca0*/  LDSM.16.M88.4 R176, [R216+0x4100] ;  /* 0x00410000d8b0783b */ /* 0x000eae0000000200 */
[C---:B-----5:R-:W-:Y:S08]  /*dcb0*/  HMMA.16816.F32.BF16 R8, R196.reuse, R192, R8 ;  /* 0x000000c0c408723c */ /* 0x060ff00000041808 */
[-C--:B------:R-:W-:Y:S08]  /*dcc0*/  HMMA.16816.F32.BF16 R12, R196, R194.reuse, R12 ;  /* 0x000000c2c40c723c */ /* 0x080ff0000004180c */
[C---:B------:R-:W-:Y:S08]  /*dcd0*/  HMMA.16816.F32.BF16 R16, R160.reuse, R194, R16 ;  /* 0x000000c2a010723c */ /* 0x040ff00000041810 */
        /* <DEDUP_REMOVED lines=8> */
[----:B------:R-:W-:Y:S08]  /*dd60*/  HMMA.16816.F32.BF16 R48, R160, R166, R48 ;  /* 0x000000a6a030723c */ /* 0x000ff00000041830 */
[-C--:B---3--:R-:W-:Y:S08]  /*dd70*/  HMMA.16816.F32.BF16 R4, R168, R172.reuse, R4 ;  /* 0x000000aca804723c */ /* 0x088ff00000041804 */
        /* <DEDUP_REMOVED lines=12> */
[C---:B----4-:R-:W-:Y:S08]  /*de40*/  HMMA.16816.F32.BF16 R8, R156.reuse, R188, R8 ;  /* 0x000000bc9c08723c */ /* 0x050ff00000041808 */
[-C--:B------:R-:W-:Y:S08]  /*de50*/  HMMA.16816.F32.BF16 R12, R156, R190.reuse, R12 ;  /* 0x000000be9c0c723c */ /* 0x080ff0000004180c */
[----:B------:R-:W-:Y:S01]  /*de60*/  FMUL.FTZ R154, R4, c[0x0][0x320] ;  /* 0x0000c800049a7a20 */ /* 0x000fe20000410000 */
[C---:B------:R-:W-:Y:S04]  /*de70*/  HMMA.16816.F32.BF16 R16, R184.reuse, R190, R16 ;  /* 0x000000beb810723c */ /* 0x040fe80000041810 */
[----:B------:R-:W-:Y:S01]  /*de80*/  FMUL.FTZ R160, R5, c[0x0][0x320] ;  /* 0x0000c80005a07a20 */ /* 0x000fe20000410000 */
[----:B------:R-:W1:Y:S01]  /*de90*/  MUFU.TANH R154, R154 ;  /* 0x0000009a009a7308 */ /* 0x000e620000002400 */
[----:B------:R-:W-:Y:S02]  /*dea0*/  FMUL.FTZ R152, R6, c[0x0][0x320] ;  /* 0x0000c80006987a20 */ /* 0x000fe40000410000 */
[----:B------:R-:W-:Y:S02]  /*deb0*/  FMUL.FTZ R155, R7, c[0x0][0x320] ;  /* 0x0000c800079b7a20 */ /* 0x000fe40000410000 */
[----:B------:R-:W2:Y:S02]  /*dec0*/  LDSM.16.M88.4 R4, [R205] ;  /* 0x00000000cd04783b */ /* 0x000ea40000000200 */
[----:B------:R-:W-:Y:S02]  /*ded0*/  FMUL.FTZ R9, R9, c[0x0][0x320] ;  /* 0x0000c80009097a20 */ /* 0x000fe40000410000 */
[----:B------:R-:W-:Y:S01]  /*dee0*/  FMUL.FTZ R2, R10, c[0x0][0x320] ;  /* 0x0000c8000a027a20 */ /* 0x000fe20000410000 */
[----:B------:R-:W3:Y:S01]  /*def0*/  MUFU.TANH R160, R160 ;  /* 0x000000a000a07308 */ /* 0x000ee20000002400 */
[----:B------:R-:W-:Y:S02]  /*df00*/  FMUL.FTZ R3, R11, c[0x0][0x320] ;  /* 0x0000c8000b037a20 */ /* 0x000fe40000410000 */
        /* <DEDUP_REMOVED lines=8> */
[----:B------:R-:W-:Y:S02]  /*df90*/  FMUL.FTZ R14, R18, c[0x0][0x320] ;  /* 0x0000c800120e7a20 */ /* 0x000fe40000410000 */
[----:B------:R-:W-:Y:S01]  /*dfa0*/  FMUL.FTZ R15, R19, c[0x0][0x320] ;  /* 0x0000c800130f7a20 */ /* 0x000fe20000410000 */
[----:B------:R5:W1:Y:S10]  /*dfb0*/  MUFU.TANH R16, R8 ;  /* 0x0000000800107308 */ /* 0x000a740000002400 */
[----:B------:R-:W1:Y:S01]  /*dfc0*/  MUFU.TANH R152, R152 ;  /* 0x0000009800987308 */ /* 0x000e620000002400 */
[-C--:B--2---:R-:W-:Y:S09]  /*dfd0*/  HMMA.16816.F32.BF16 R20, R184, R4.reuse, R20 ;  /* 0x00000004b814723c */ /* 0x084ff20000041814 */
[----:B------:R-:W2:Y:S01]  /*dfe0*/  MUFU.TANH R155, R155 ;  /* 0x0000009b009b7308 */ /* 0x000ea20000002400 */
[C---:B------:R-:W-:Y:S01]  /*dff0*/  HMMA.16816.F32.BF16 R24, R156.reuse, R4, R24 ;  /* 0x000000049c18723c */ /* 0x040fe20000041818 */
[----:B-----5:R-:W5:Y:S01]  /*e000*/  LDSM.16.M88.4 R8, [R204] ;  /* 0x00000000cc08783b */ /* 0x020f620000000200 */
[----:B------:R-:W-:Y:S07]  /*e010*/  DEPBAR.LE SB0, 0x0 ;  /* 0x000080000000791a */ /* 0x000fee0000000000 */
[----:B------:R-:W1:Y:S01]  /*e020*/  MUFU.TANH R0, R0 ;  /* 0x0000000000007308 */ /* 0x000e620000002400 */
[-C--:B------:R-:W-:Y:S01]  /*e030*/  HMMA.16816.F32.BF16 R28, R156, R6.reuse, R28 ;  /* 0x000000069c1c723c */ /* 0x080fe2000004181c */
[----:B------:R-:W-:Y:S07]  /*e040*/  BAR.SYNC.DEFER_BLOCKING 0x0 ;  /* 0x0000000000007b1d */ /* 0x000fee0000010000 */
[C---:B------:R-:W-:Y:S01]  /*e050*/  HMMA.16816.F32.BF16 R32, R184.reuse, R6, R32 ;  /* 0x00000006b820723c */ /* 0x040fe20000041820 */
        /* <DEDUP_REMOVED lines=13> */
[-C--:B-----5:R-:W-:Y:S03]  /*e130*/  HMMA.16816.F32.BF16 R36, R184, R8.reuse, R36 ;  /* 0x00000008b824723c */ /* 0x0a0fe60000041824 */
[----:B------:R-:W-:Y:S02]  /*e140*/  FMUL.FTZ R29, R29, c[0x0][0x320] ;  /* 0x0000c8001d1d7a20 */ /* 0x000fe40000410000 */
[----:B------:R-:W-:Y:S01]  /*e150*/  FMUL.FTZ R30, R30, c[0x0][0x320] ;  /* 0x0000c8001e1e7a20 */ /* 0x000fe20000410000 */
[----:B------:R-:W1:Y:S01]  /*e160*/  MUFU.TANH R162, R162 ;  /* 0x000000a200a27308 */ /* 0x000e620000002400 */
[----:B------:R-:W-:Y:S01]  /*e170*/  FMUL.FTZ R31, R31, c[0x0][0x320] ;  /* 0x0000c8001f1f7a20 */ /* 0x000fe20000410000 */
[C---:B------:R-:W-:Y:S04]  /*e180*/  HMMA.16816.F32.BF16 R40, R156.reuse, R8, R40 ;  /* 0x000000089c28723c */ /* 0x040fe80000041828 */
[----:B------:R-:W-:Y:S02]  /*e190*/  FMUL.FTZ R33, R33, c[0x0][0x320] ;  /* 0x0000c80021217a20 */ /* 0x000fe40000410000 */
[----:B------:R-:W-:Y:S02]  /*e1a0*/  FMUL.FTZ R34, R34, c[0x0][0x320] ;  /* 0x0000c80022227a20 */ /* 0x000fe40000410000 */
[----:B------:R-:W1:Y:S01]  /*e1b0*/  MUFU.TANH R12, R12 ;  /* 0x0000000c000c7308 */ /* 0x000e620000002400 */
[-C--:B------:R-:W-:Y:S03]  /*e1c0*/  HMMA.16816.F32.BF16 R44, R156, R10.reuse, R44 ;  /* 0x0000000a9c2c723c */ /* 0x080fe6000004182c */
[----:B------:R-:W-:Y:S04]  /*e1d0*/  FMUL.FTZ R35, R35, c[0x0][0x320] ;  /* 0x0000c80023237a20 */ /* 0x000fe80000410000 */
[----:B------:R-:W-:Y:S01]  /*e1e0*/  FMUL.FTZ R175, R36, c[0x0][0x320] ;  /* 0x0000c80024af7a20 */ /* 0x000fe20000410000 */
        /* <DEDUP_REMOVED lines=20> */
[----:B------:R-:W1:Y:S10]  /*e330*/  MUFU.TANH R19, R19 ;  /* 0x0000001300137308 */ /* 0x000e740000002400 */
[----:B------:R-:W1:Y:S10]  /*e340*/  MUFU.TANH R18, R18 ;  /* 0x0000001200127308 */ /* 0x000e740000002400 */
[----:B------:R-:W1:Y:S10]  /*e350*/  MUFU.TANH R5, R5 ;  /* 0x0000000500057308 */ /* 0x000e740000002400 */
[----:B------:R-:W1:Y:S10]  /*e360*/  MUFU.TANH R4, R4 ;  /* 0x0000000400047308 */ /* 0x000e740000002400 */
        /* <DEDUP_REMOVED lines=19> */
[----:B------:R-:W1:Y:S10]  /*e4a0*/  MUFU.TANH R6, R6 ;  /* 0x0000000600067308 */ /* 0x000e740000002400 */
[----:B------:R-:W1:Y:S10]  /*e4b0*/  MUFU.TANH R165, R165 ;  /* 0x000000a500a57308 */ /* 0x000e740000002400 */
[----:B------:R1:W1:Y:S10]  /*e4c0*/  MUFU.TANH R163, R45 ;  /* 0x0000002d00a37308 */ /* 0x0002740000002400 */
[----:B------:R-:W1:Y:S10]  /*e4d0*/  MUFU.TANH R11, R11 ;  /* 0x0000000b000b7308 */ /* 0x000e740000002400 */
[----:B------:R-:W1:Y:S10]  /*e4e0*/  MUFU.TANH R7, R7 ;  /* 0x0000000700077308 */ /* 0x000e740000002400 */
[----:B------:R-:W1:Y:S10]  /*e4f0*/  MUFU.TANH R174, R174 ;  /* 0x000000ae00ae7308 */ /* 0x000e740000002400 */
[----:B------:R1:W1:Y:S10]  /*e500*/  MUFU.TANH R172, R49 ;  /* 0x0000003100ac7308 */ /* 0x0002740000002400 */
[----:B------:R1:W1:Y:S10]  /*e510*/  MUFU.TANH R170, R50 ;  /* 0x0000003200aa7308 */ /* 0x0002740000002400 */
[----:B------:R1:W1:Y:S01]  /*e520*/  MUFU.TANH R168, R51 ;  /* 0x0000003300a87308 */ /* 0x0002620000002400 */
[----:B------:R-:W-:-:S05]  /*e530*/  @!P0 BRA `(.L_x_434) ;  /* 0x000002e000008947 */ /* 0x000fca0003800000 */
[----:B--234-:R-:W-:Y:S02]  /*e540*/  IADD3 R9, R238, -0x1, RZ ;  /* 0xffffffffee097810 */ /* 0x01cfe40007ffe0ff */
[----:B------:R-:W-:Y:S02]  /*e550*/  ISETP.GE.AND P1, PT, R239, 0x1, PT ;  /* 0x00000001ef00780c */ /* 0x000fe40003f26270 */
[----:B------:R-:W-:Y:S01]  /*e560*/  SHF.R.S32.HI R8, RZ, 0x1f, R9 ;  /* 0x0000001fff087819 */ /* 0x000fe20000011409 */
[C---:B-1----:R-:W-:Y:S04]  /*e570*/  IMAD.WIDE.U32 R28, R9.reuse, c[0x0][0x1e0], RZ ;  /* 0x00007800091c7a25 */ /* 0x042fe800078e00ff */
        /* <DEDUP_REMOVED lines=42> */
.L_x_434:
[----:B--234-:R-:W-:Y:S01]  /*e820*/  PLOP3.LUT P1, PT, PT, PT, UP2, 0x80, 0x0 ;  /* 0x000000000000781c */ /* 0x01cfe20003f2f028 */
[----:B------:R-:W0:Y:S01]  /*e830*/  LDGDEPBAR ;  /* 0x00000000000079af */ /* 0x000e220000000000 */
[----:B------:R-:W-:Y:S01]  /*e840*/  PLOP3.LUT P0, PT, PT, PT, UP2, 0x80, 0x0 ;  /* 0x000000000000781c */ /* 0x000fe20003f0f028 */
[----:B-1----:R-:W-:Y:S02]  /*e850*/  IMAD.MOV.U32 R30, RZ, RZ, R222 ;  /* 0x000000ffff1e7224 */ /* 0x002fe400078e00de */
[----:B------:R-:W-:Y:S04]  /*e860*/  IMAD R22, R238, -0x30, RZ ;  /* 0xffffffd0ee167824 */ /* 0x000fe800078e02ff */
[----:B------:R-:W-:Y:S01]  /*e870*/  IMAD.IADD R9, R22, 0x1, -R227 ;  /* 0x0000000116097824 */ /* 0x000fe200078e0ae3 */
        /* <DEDUP_REMOVED lines=9> */
[--C-:B-1----:R-:W-:Y:S02]  /*e910*/  IMAD.IADD R33, R29, 0x1, R8.reuse ;  /* 0x000000011d217824 */ /* 0x102fe400078e0208 */
        /* <DEDUP_REMOVED lines=16> */
.L_x_437:
[----:B------:R-:W-:Y:S04]  /*ea20*/  MOV R8, c[0x0][0x32c] ;  /* 0x0000cb0000087a02 */ /* 0x000fe80000000f00 */
[----:B------:R-:W-:Y:S11]  /*ea30*/  ISETP.NE.AND P0, PT, R8, 0x1, PT ;  /* 0x000000010800780c */ /* 0x000ff60003f05270 */
[----:B------:R-:W-:Y:S02]  /*ea40*/  @!UPT UIADD3 URZ, URZ, URZ, URZ ;  /* 0x0000003f3f3ff290 */ /* 0x000fe4000fffe03f */
[----:B------:R-:W-:Y:S05]  /*ea50*/  @P0 IMAD.HI.U32 R8, R10, c[0x0][0x330], RZ ;  /* 0x0000cc000a080a27 */ /* 0x000fea00078e00ff */
[----:B------:R-:W-:Y:S02]  /*ea60*/  @P0 SHF.R.U32.HI R10, RZ, c[0x0][0x334], R8 ;  /* 0x0000cd00ff0a0a19 */ /* 0x000fe40000011608 */
.L_x_438:
[----:B------:R-:W-:Y:S05]  /*ea70*/  BSYNC B0 ;  /* 0x0000000000007941 */ /* 0x000fea0003800000 */
.L_x_436:
[----:B------:R-:W-:Y:S05]  /*ea80*/  IMAD R10, R10, c[0x0][0x32c], R9 ;  /* 0x0000cb000a0a7a24 */ /* 0x000fea00078e0209 */
[----:B------:R-:W-:Y:S02]  /*ea90*/  IADD3 R8, R10, c[0x0][0x32c], RZ ;  /* 0x0000cb000a087a10 */ /* 0x000fe40007ffe0ff */
[----:B------:R-:W-:Y:S02]  /*eaa0*/  IMNMX R31, R31, R10, !PT ;  /* 0x0000000a1f1f7217 */ /* 0x000fe40007800200 */
[----:B------:R-:W-:Y:S02]  /*eab0*/  IMNMX R33, R33, R8, PT ;  /* 0x0000000821217217 */ /* 0x000fe40003800200 */
.L_x_435:
[C---:B------:R-:W-:Y:S02]  /*eac0*/  ISETP.GE.AND P0, PT, R22.reuse, 0x2, PT ;  /* 0x000000021600780c */ /* 0x040fe40003f06270 */
[C---:B------:R-:W-:Y:S02]  /*ead0*/  ISETP.GE.AND P1, PT, R22.reuse, 0x9, PT ;  /* 0x000000091600780c */ /* 0x040fe40003f26270 */
[----:B------:R-:W-:Y:S02]  /*eae0*/  P2R R10, PR, RZ, 0x1 ;  /* 0x00000001ff0a7803 */ /* 0x000fe40000000000 */
[----:B------:R-:W-:Y:S02]  /*eaf0*/  ISETP.GT.AND P0, PT, R31, 0x1, !P0 ;  /* 0x000000011f00780c */ /* 0x000fe40004704270 */
[----:B------:R-:W-:Y:S02]  /*eb00*/  P2R R27, PR, RZ, 0x2 ;  /* 0x00000002ff1b7803 */ /* 0x000fe40000000000 */
[----:B------:R-:W-:Y:S02]  /*eb10*/  ISETP.LT.OR P0, PT, R33, 0x2, P0 ;  /* 0x000000022100780c */ /* 0x000fe40000701670 */
[----:B------:R-:W-:Y:S02]  /*eb20*/  ISETP.GE.AND P2, PT, R22, 0x1, PT ;  /* 0x000000011600780c */ /* 0x000fe40003f46270 */
[----:B------:R-:W-:Y:S02]  /*eb30*/  FSEL R160, R160, -INF , !P0 ;  /* 0xff800000a0a07808 */ /* 0x000fe40004000000 */
[----:B------:R-:W-:Y:S02]  /*eb40*/  ISETP.GT.AND P0, PT, R31, 0x8, !P1 ;  /* 0x000000081f00780c */ /* 0x000fe40004f04270 */
[----:B------:R-:W-:Y:S02]  /*eb50*/  ISETP.GE.AND P1, PT, R22, 0xa, PT ;  /* 0x0000000a1600780c */ /* 0x000fe40003f26270 */
[----:B------:R-:W-:Y:S02]  /*eb60*/  ISETP.LT.OR P0, PT, R33, 0x9, P0 ;  /* 0x000000092100780c */ /* 0x000fe40000701670 */
[----:B------:R-:W-:Y:S02]  /*eb70*/  P2R R8, PR, RZ, 0x2 ;  /* 0x00000002ff087803 */ /* 0x000fe40000000000 */
[----:B------:R-:W-:Y:S02]  /*eb80*/  FSEL R20, R16, -INF , !P0 ;  /* 0xff80000010147808 */ /* 0x000fe40004000000 */
[----:B------:R-:W-:Y:S02]  /*eb90*/  ISETP.GT.AND P0, PT, R31, 0x9, !P1 ;  /* 0x000000091f00780c */ /* 0x000fe40004f04270 */
[C---:B------:R-:W-:Y:S02]  /*eba0*/  ISETP.GE.AND P1, PT, R22.reuse, 0x11, PT ;  /* 0x000000111600780c */ /* 0x040fe40003f26270 */
        /* <DEDUP_REMOVED lines=9> */
[----:B------:R-:W-:Y:S02]  /*ec40*/  ISETP.GE.AND P1, PT, R22, 0x19, PT ;  /* 0x000000191600780c */ /* 0x000fe40003f26270 */
[----:B------:R-:W-:Y:S02]  /*ec50*/  ISETP.LT.OR P0, PT, R33, 0x12, P0 ;  /* 0x000000122100780c */ /* 0x000fe40000701670 */
[----:B------:R-:W-:Y:S02]  /*ec60*/  P2R R24, PR, RZ, 0x2 ;  /* 0x00000002ff187803 */ /* 0x000fe40000000000 */
[----:B------:R-:W-:Y:S02]  /*ec70*/  FSEL R40, R18, -INF , !P0 ;  /* 0xff80000012287808 */ /* 0x000fe40004000000 */
[----:B------:R-:W-:Y:S01]  /*ec80*/  ISETP.GT.AND P0, PT, R31, 0x18, !P1 ;  /* 0x000000181f00780c */ /* 0x000fe20004f04270 */
[----:B------:R-:W1:Y:S01]  /*ec90*/  SHFL.IDX PT, R18, R30, 0x1, 0x1c1f ;  /* 0x003c1f001e127f89 */ /* 0x000e6200000e0000 */
        /* <DEDUP_REMOVED lines=11> */
[----:B------:R-:W-:Y:S01]  /*ed50*/  ISETP.LT.OR P0, PT, R33, 0x21, P0 ;  /* 0x000000212100780c */ /* 0x000fe20000701670 */
[--C-:B-1----:R-:W-:Y:S01]  /*ed60*/  IMAD.IADD R17, R28, 0x1, R18.reuse ;  /* 0x000000011c117824 */ /* 0x102fe200078e0212 */
[----:B------:R-:W-:Y:S02]  /*ed70*/  P2R R19, PR, RZ, 0x2 ;  /* 0x00000002ff137803 */ /* 0x000fe40000000000 */
[----:B------:R-:W-:Y:S02]  /*ed80*/  FSEL R175, R175, -INF , !P0 ;  /* 0xff800000afaf7808 */ /* 0x000fe40004000000 */
[----:B------:R-:W-:Y:S02]  /*ed90*/  ISETP.GT.AND P0, PT, R31, 0x21, !P1 ;  /* 0x000000211f00780c */ /* 0x000fe40004f04270 */
[----:B------:R-:W-:Y:S02]  /*eda0*/  ISETP.GE.AND P1, PT, R22, 0x29, PT ;  /* 0x000000291600780c */ /* 0x000fe40003f26270 */
[----:B------:R-:W-:Y:S02]  /*edb0*/  ISETP.LT.OR P0, PT, R33, 0x22, P0 ;  /* 0x000000222100780c */ /* 0x000fe40000701670 */
[----:B------:R-:W-:Y:S02]  /*edc0*/  P2R R32, PR, RZ, 0x4 ;  /* 0x00000004ff207803 */ /* 0x000fe40000000000 */
[----:B------:R-:W-:Y:S02]  /*edd0*/  FSEL R250, R250, -INF , !P0 ;  /* 0xff800000fafa7808 */ /* 0x000fe40004000000 */
[----:B------:R-:W-:Y:S04]  /*ede0*/  ISETP.GT.AND P0, PT, R31, 0x28, !P1 ;  /* 0x000000281f00780c */ /* 0x000fe80004f04270 */
[----:B------:R-:W-:Y:S04]  /*edf0*/  ISETP.LT.OR P0, PT, R33, 0x29, P0 ;  /* 0x000000292100780c */ /* 0x000fe80000701670 */
[----:B------:R-:W-:Y:S02]  /*ee00*/  FSEL R174, R174, -INF , !P0 ;  /* 0xff800000aeae7808 */ /* 0x000fe40004000000 */
[----:B------:R-:W-:Y:S04]  /*ee10*/  ISETP.GT.AND P0, PT, R31, RZ, !P2 ;  /* 0x000000ff1f00720c */ /* 0x000fe80005704270 */
[----:B------:R-:W-:Y:S04]  /*ee20*/  ISETP.LT.OR P0, PT, R33, 0x1, P0 ;  /* 0x000000012100780c */ /* 0x000fe80000701670 */
[----:B------:R-:W-:Y:S02]  /*ee30*/  FSEL R154, R154, -INF , !P0 ;  /* 0xff8000009a9a7808 */ /* 0x000fe40004000000 */
[----:B------:R-:W-:Y:S04]  /*ee40*/  ISETP.GE.AND P0, PT, R22, 0x2a, PT ;  /* 0x0000002a1600780c */ /* 0x000fe80003f06270 */
[----:B------:R-:W-:Y:S01]  /*ee50*/  ISETP.GT.AND P2, PT, R31, 0x29, !P0 ;  /* 0x000000291f00780c */ /* 0x000fe20004744270 */
[----:B------:R-:W-:Y:S03]  /*ee60*/  IMAD.IADD R31, R29, 0x1, R18 ;  /* 0x000000011d1f7824 */ /* 0x000fe600078e0212 */
        /* <DEDUP_REMOVED lines=19> */
.L_x_441:
[----:B------:R-:W-:Y:S04]  /*efa0*/  MOV R18, c[0x0][0x32c] ;  /* 0x0000cb0000127a02 */ /* 0x000fe80000000f00 */
[----:B------:R-:W-:Y:S11]  /*efb0*/  ISETP.NE.AND P2, PT, R18, 0x1, PT ;  /* 0x000000011200780c */ /* 0x000ff60003f45270 */
[----:B------:R-:W-:Y:S02]  /*efc0*/  @!UPT UIADD3 URZ, URZ, URZ, URZ ;  /* 0x0000003f3f3ff290 */ /* 0x000fe4000fffe03f */
[----:B------:R-:W-:Y:S05]  /*efd0*/  @P2 IMAD.HI.U32 R18, R22, c[0x0][0x330], RZ ;  /* 0x0000cc0016122a27 */ /* 0x000fea00078e00ff */
[----:B------:R-:W-:Y:S02]  /*efe0*/  @P2 SHF.R.U32.HI R22, RZ, c[0x0][0x334], R18 ;  /* 0x0000cd00ff162a19 */ /* 0x000fe40000011612 */
.L_x_442:
[----:B------:R-:W-:Y:S05]  /*eff0*/  BSYNC B0 ;  /* 0x0000000000007941 */ /* 0x000fea0003800000 */
.L_x_440:
[----:B------:R-:W-:Y:S05]  /*f000*/  IMAD R22, R22, c[0x0][0x32c], R9 ;  /* 0x0000cb0016167a24 */ /* 0x000fea00078e0209 */
[----:B------:R-:W-:Y:S02]  /*f010*/  IADD3 R18, R22, c[0x0][0x32c], RZ ;  /* 0x0000cb0016127a10 */ /* 0x000fe40007ffe0ff */
[----:B------:R-:W-:Y:S02]  /*f020*/  IMNMX R17, R17, R22, !PT ;  /* 0x0000001611117217 */ /* 0x000fe40007800200 */
[----:B------:R-:W-:Y:S02]  /*f030*/  IMNMX R31, R31, R18, PT ;  /* 0x000000121f1f7217 */ /* 0x000fe40003800200 */
.L_x_439:
        /* <DEDUP_REMOVED lines=21> */
[----:B------:R-:W-:Y:S01]  /*f190*/  FSEL R44, R4, -INF , !P2 ;  /* 0xff800000042c7808 */ /* 0x000fe20005000000 */
[----:B------:R-:W-:Y:S01]  /*f1a0*/  IMAD.IADD R4, R28, 0x1, R15 ;  /* 0x000000011c047824 */ /* 0x000fe200078e020f */
        /* <DEDUP_REMOVED lines=43> */
.L_x_445:
[----:B------:R-:W-:Y:S04]  /*f460*/  MOV R15, c[0x0][0x32c] ;  /* 0x0000cb00000f7a02 */ /* 0x000fe80000000f00 */
[----:B------:R-:W-:Y:S11]  /*f470*/  ISETP.NE.AND P2, PT, R15, 0x1, PT ;  /* 0x000000010f00780c */ /* 0x000ff60003f45270 */
[----:B------:R-:W-:Y:S02]  /*f480*/  @!UPT UIADD3 URZ, URZ, URZ, URZ ;  /* 0x0000003f3f3ff290 */ /* 0x000fe4000fffe03f */
[----:B------:R-:W-:Y:S05]  /*f490*/  @P2 IMAD.HI.U32 R15, R34, c[0x0][0x330], RZ ;  /* 0x0000cc00220f2a27 */ /* 0x000fea00078e00ff */
[----:B------:R-:W-:Y:S02]  /*f4a0*/  @P2 SHF.R.U32.HI R34, RZ, c[0x0][0x334], R15 ;  /* 0x0000cd00ff222a19 */ /* 0x000fe4000001160f */
.L_x_446:
[----:B------:R-:W-:Y:S05]  /*f4b0*/  BSYNC B0 ;  /* 0x0000000000007941 */ /* 0x000fea0003800000 */
.L_x_444:
[----:B------:R-:W-:Y:S05]  /*f4c0*/  IMAD R15, R34, c[0x0][0x32c], R9 ;  /* 0x0000cb00220f7a24 */ /* 0x000fea00078e0209 */
[----:B------:R-:W-:Y:S02]  /*f4d0*/  IADD3 R34, R15, c[0x0][0x32c], RZ ;  /* 0x0000cb000f227a10 */ /* 0x000fe40007ffe0ff */
[----:B------:R-:W-:Y:S02]  /*f4e0*/  IMNMX R4, R4, R15, !PT ;  /* 0x0000000f04047217 */ /* 0x000fe40007800200 */
[----:B------:R-:W-:Y:S02]  /*f4f0*/  IMNMX R5, R5, R34, PT ;  /* 0x0000002205057217 */ /* 0x000fe40003800200 */
.L_x_443:
[----:B------:R-:W-:Y:S04]  /*f500*/  ISETP.NE.AND P2, PT, R10, RZ, PT ;  /* 0x000000ff0a00720c */ /* 0x000fe80003f45270 */
[C---:B------:R-:W-:Y:S04]  /*f510*/  ISETP.GT.AND P2, PT, R4.reuse, 0x1, !P2 ;  /* 0x000000010400780c */ /* 0x040fe80005744270 */
        /* <DEDUP_REMOVED lines=8> */
[C---:B------:R-:W-:Y:S04]  /*f5a0*/  ISETP.LT.OR P2, PT, R5.reuse, 0xa, P2 ;  /* 0x0000000a0500780c */ /* 0x040fe80001741670 */
        /* <DEDUP_REMOVED lines=14> */
[C---:B------:R-:W-:Y:S04]  /*f690*/  ISETP.GT.AND P2, PT, R4.reuse, 0x19, !P2 ;  /* 0x000000190400780c */ /* 0x040fe80005744270 */
        /* <DEDUP_REMOVED lines=10> */
[----:B------:R-:W-:Y:S04]  /*f740*/  ISETP.GT.AND P2, PT, R4, 0x28, !P1 ;  /* 0x000000280400780c */ /* 0x000fe80004f44270 */
[----:B------:R-:W-:Y:S04]  /*f750*/  ISETP.LT.OR P2, PT, R5, 0x29, P2 ;  /* 0x000000290500780c */ /* 0x000fe80001741670 */
[----:B------:R-:W-:Y:S02]  /*f760*/  FSEL R165, R165, -INF , !P2 ;  /* 0xff800000a5a57808 */ /* 0x000fe40005000000 */
[----:B------:R-:W-:Y:S04]  /*f770*/  ISETP.NE.AND P2, PT, R32, RZ, PT ;  /* 0x000000ff2000720c */ /* 0x000fe80003f45270 */
[----:B------:R-:W-:Y:S04]  /*f780*/  ISETP.GT.AND P2, PT, R4, RZ, !P2 ;  /* 0x000000ff0400720c */ /* 0x000fe80005744270 */
[C---:B------:R-:W-:Y:S04]  /*f790*/  ISETP.LT.OR P2, PT, R5.reuse, 0x1, P2 ;  /* 0x000000010500780c */ /* 0x040fe80001741670 */
[----:B------:R-:W-:Y:S02]  /*f7a0*/  FSEL R31, R0, -INF , !P2 ;  /* 0xff800000001f7808 */ /* 0x000fe40005000000 */
[----:B------:R-:W1:Y:S01]  /*f7b0*/  SHFL.IDX PT, R0, R30, 0x3, 0x1c1f ;  /* 0x007c1f001e007f89 */ /* 0x000e6200000e0000 */
[----:B------:R-:W-:Y:S04]  /*f7c0*/  ISETP.GT.AND P2, PT, R4, 0x29, !P0 ;  /* 0x000000290400780c */ /* 0x000fe80004744270 */
        /* <DEDUP_REMOVED lines=20> */
.L_x_449:
[----:B------:R-:W-:Y:S04]  /*f910*/  MOV R0, c[0x0][0x32c] ;  /* 0x0000cb0000007a02 */ /* 0x000fe80000000f00 */
[----:B------:R-:W-:Y:S11]  /*f920*/  ISETP.NE.AND P2, PT, R0, 0x1, PT ;  /* 0x000000010000780c */ /* 0x000ff60003f45270 */
[----:B------:R-:W-:Y:S02]  /*f930*/  @!UPT UIADD3 URZ, URZ, URZ, URZ ;  /* 0x0000003f3f3ff290 */ /* 0x000fe4000fffe03f */
[----:B------:R-:W-:Y:S05]  /*f940*/  @P2 IMAD.HI.U32 R0, R4, c[0x0][0x330], RZ ;  /* 0x0000cc0004002a27 */ /* 0x000fea00078e00ff */
[----:B------:R-:W-:Y:S02]  /*f950*/  @P2 SHF.R.U32.HI R4, RZ, c[0x0][0x334], R0 ;  /* 0x0000cd00ff042a19 */ /* 0x000fe40000011600 */
.L_x_450:
[----:B------:R-:W-:Y:S05]  /*f960*/  BSYNC B0 ;  /* 0x0000000000007941 */ /* 0x000fea0003800000 */
.L_x_448:
[----:B------:R-:W-:Y:S05]  /*f970*/  IMAD R9, R4, c[0x0][0x32c], R9 ;  /* 0x0000cb0004097a24 */ /* 0x000fea00078e0209 */
[----:B------:R-:W-:Y:S02]  /*f980*/  IADD3 R0, R9, c[0x0][0x32c], RZ ;  /* 0x0000cb0009007a10 */ /* 0x000fe40007ffe0ff */
[----:B------:R-:W-:Y:S02]  /*f990*/  IMNMX R28, R28, R9, !PT ;  /* 0x000000091c1c7217 */ /* 0x000fe40007800200 */
[----:B------:R-:W-:Y:S02]  /*f9a0*/  IMNMX R29, R29, R0, PT ;  /* 0x000000001d1d7217 */ /* 0x000fe40003800200 */
.L_x_447:
[----:B------:R-:W-:Y:S01]  /*f9b0*/  ISETP.NE.AND P2, PT, R32, RZ, PT ;  /* 0x000000ff2000720c */ /* 0x000fe20003f45270 */
[----:B------:R-:W-:Y:S01]  /*f9c0*/  LDSM.16.MT88.4 R36, [R212+0x100] ;  /* 0x00010000d424783b */ /* 0x000fe20000004200 */
[----:B------:R-:W-:Y:S02]  /*f9d0*/  FMNMX.FTZ R5, R152, R150, !PT ;  /* 0x0000009698057209 */ /* 0x000fe40007810000 */
[----:B------:R-:W-:Y:S02]  /*f9e0*/  ISETP.GT.AND P2, PT, R28, RZ, !P2 ;  /* 0x000000ff1c00720c */ /* 0x000fe40005744270 */
[----:B------:R-:W-:Y:S02]  /*f9f0*/  FMNMX.FTZ R5, R22, R5, !PT ;  /* 0x0000000516057209 */ /* 0x000fe40007810000 */
[C---:B------:R-:W-:Y:S02]  /*fa00*/  ISETP.LT.OR P2, PT, R29.reuse, 0x1, P2 ;  /* 0x000000011d00780c */ /* 0x040fe40001741670 */
        /* <DEDUP_REMOVED lines=37> */
[----:B------:R-:W-:Y:S02]  /*fc60*/  FMNMX.FTZ R13, R197, R0, !PT ;  /* 0x00000000c50d7209 */ /* 0x000fe40007810000 */
[----:B------:R-:W-:Y:S01]  /*fc70*/  FSEL R252, R252, -INF , !P2 ;  /* 0xff800000fcfc7808 */ /* 0x000fe20005000000 */
[----:B------:R-:W1:Y:S01]  /*fc80*/  SHFL.BFLY PT, R4, R3, 0x2, 0x1f ;  /* 0x0c401f0003047f89 */ /* 0x000e6200000e0000 */
[----:B------:R-:W-:Y:S02]  /*fc90*/  ISETP.NE.AND P2, PT, R24, RZ, PT ;  /* 0x000000ff1800720c */ /* 0x000fe40003f45270 */
[----:B------:R-:W-:Y:S02]  /*fca0*/  FMNMX.FTZ R13, R248, R13, !PT ;  /* 0x0000000df80d7209 */ /* 0x000fe40007810000 */
[----:B------:R-:W-:Y:S02]  /*fcb0*/  ISETP.GT.AND P2, PT, R28, 0x18, !P2 ;  /* 0x000000181c00780c */ /* 0x000fe40005744270 */
[----:B------:R-:W-:Y:S02]  /*fcc0*/  FMNMX.FTZ R0, R31, R149, !PT ;  /* 0x000000951f007209 */ /* 0x000fe40007810000 */
[----:B------:R-:W-:Y:S02]  /*fcd0*/  ISETP.LT.OR P2, PT, R29, 0x19, P2 ;  /* 0x000000191d00780c */ /* 0x000fe40001741670 */
[----:B------:R-:W-:Y:S02]  /*fce0*/  FMNMX.FTZ R0, R17, R0, !PT ;  /* 0x0000000011007209 */ /* 0x000fe40007810000 */
[----:B------:R-:W-:Y:S02]  /*fcf0*/  FMNMX.FTZ R13, R246, R13, !PT ;  /* 0x0000000df60d7209 */ /* 0x000fe40007810000 */
[----:B------:R-:W-:Y:S02]  /*fd00*/  FSEL R251, R251, -INF , !P2 ;  /* 0xff800000fbfb7808 */ /* 0x000fe40005000000 */
[----:B------:R-:W-:Y:S02]  /*fd10*/  ISETP.NE.AND P2, PT, R23, RZ, PT ;  /* 0x000000ff1700720c */ /* 0x000fe40003f45270 */
[----:B------:R-:W-:Y:S02]  /*fd20*/  FMNMX.FTZ R13, R170, R13, !PT ;  /* 0x0000000daa0d7209 */ /* 0x000fe40007810000 */
[----:B------:R-:W-:Y:S02]  /*fd30*/  FMNMX.FTZ R0, R161, R0, !PT ;  /* 0x00000000a1007209 */ /* 0x000fe40007810000 */
[----:B------:R-:W-:Y:S02]  /*fd40*/  FMNMX.FTZ R5, R168, R13, !PT ;  /* 0x0000000da8057209 */ /* 0x000fe40007810000 */
[----:B------:R-:W-:Y:S02]  /*fd50*/  ISETP.GT.AND P2, PT, R28, 0x19, !P2 ;  /* 0x000000191c00780c */ /* 0x000fe40005744270 */
[----:B------:R-:W-:Y:S01]  /*fd60*/  FMNMX.FTZ R13, R15, R0, !PT ;  /* 0x000000000f0d7209 */ /* 0x000fe20007810000 */
[----:B------:R-:W2:Y:S01]  /*fd70*/  SHFL.BFLY PT, R2, R5, 0x2, 0x1f ;  /* 0x0c401f0005027f89 */ /* 0x000ea200000e0000 */
        /* <DEDUP_REMOVED lines=10> */
[----:B------:R-:W-:Y:S02]  /*fe20*/  FMNMX.FTZ R0, R169, R0, !PT ;  /* 0x00000000a9007209 */ /* 0x000fe40007810000 */
[----:B------:R-:W-:Y:S02]  /*fe30*/  ISETP.NE.AND P2, PT, R19, RZ, PT ;  /* 0x000000ff1300720c */ /* 0x000fe40003f45270 */
[----:B-1----:R-:W-:Y:S02]  /*fe40*/  FMNMX.FTZ R4, R3, R4, !PT ;  /* 0x0000000403047209 */ /* 0x002fe40007810000 */
[----:B------:R-:W-:Y:S02]  /*fe50*/  FMNMX.FTZ R0, R167, R0, !PT ;  /* 0x00000000a7007209 */ /* 0x000fe40007810000 */
[----:B------:R-:W-:Y:S01]  /*fe60*/  ISETP.GT.AND P2, PT, R28, 0x21, !P2 ;  /* 0x000000211c00780c */ /* 0x000fe20005744270 */
[----:B------:R-:W1:Y:S01]  /*fe70*/  SHFL.BFLY PT, R3, R4, 0x1, 0x1f ;  /* 0x0c201f0004037f89 */ /* 0x000e6200000e0000 */
[----:B------:R-:W-:Y:S02]  /*fe80*/  FMNMX.FTZ R0, R165, R0, !PT ;  /* 0x00000000a5007209 */ /* 0x000fe40007810000 */
[----:B------:R-:W-:Y:S02]  /*fe90*/  ISETP.LT.OR P2, PT, R29, 0x22, P2 ;  /* 0x000000221d00780c */ /* 0x000fe40001741670 */
[----:B--2---:R-:W-:Y:S02]  /*fea0*/  FMNMX.FTZ R2, R5, R2, !PT ;  /* 0x0000000205027209 */ /* 0x004fe40007810000 */
[----:B------:R-:W-:Y:S02]  /*feb0*/  FSEL R162, R6, -INF , !P2 ;  /* 0xff80000006a27808 */ /* 0x000fe40005000000 */
[----:B------:R-:W-:Y:S01]  /*fec0*/  FMNMX.FTZ R6, R163, R0, !PT ;  /* 0x00000000a3067209 */ /* 0x000fe20007810000 */
[----:B------:R-:W2:Y:S01]  /*fed0*/  SHFL.BFLY PT, R13, R2, 0x1, 0x1f ;  /* 0x0c201f00020d7f89 */ /* 0x000ea200000e0000 */
[----:B------:R-:W-:Y:S02]  /*fee0*/  FMNMX.FTZ R19, R9, R148, !PT ;  /* 0x0000009409137209 */ /* 0x000fe40007810000 */
[----:B------:R-:W-:Y:S02]  /*fef0*/  ISETP.GT.AND P1, PT, R28, 0x28, !P1 ;  /* 0x000000281c00780c */ /* 0x000fe40004f24270 */
[----:B------:R-:W-:Y:S02]  /*ff00*/  FMNMX.FTZ R19, R10, R19, !PT ;  /* 0x000000130a137209 */ /* 0x000fe40007810000 */
[C---:B------:R-:W-:Y:S01]  /*ff10*/  ISETP.LT.OR P1, PT, R29.reuse, 0x29, P1 ;  /* 0x000000291d00780c */ /* 0x040fe20000f21670 */
[----:B------:R-:W3:Y:S01]  /*ff20*/  SHFL.BFLY PT, R5, R6, 0x2, 0x1f ;  /* 0x0c401f0006057f89 */ /* 0x000ee200000e0000 */
[----:B------:R-:W-:Y:S02]  /*ff30*/  FMNMX.FTZ R19, R12, R19, !PT ;  /* 0x000000130c137209 */ /* 0x000fe40007810000 */
[----:B------:R-:W-:Y:S02]  /*ff40*/  ISETP.GT.AND P0, PT, R28, 0x29, !P0 ;  /* 0x000000291c00780c */ /* 0x000fe40004704270 */
[----:B------:R-:W-:Y:S02]  /*ff50*/  FMNMX.FTZ R0, R8, R19, !PT ;  /* 0x0000001308007209 */ /* 0x000fe40007810000 */
[----:B-1----:R-:W-:Y:S02]  /*ff60*/  FMNMX.FTZ R3, R4, R3, !PT ;  /* 0x0000000304037209 */ /* 0x002fe40007810000 */
[----:B------:R-:W-:Y:S02]  /*ff70*/  ISETP.LT.OR P0, PT, R29, 0x2a, P0 ;  /* 0x0000002a1d00780c */ /* 0x000fe40000701670 */
[C---:B------:R-:W-:Y:S01]  /*ff80*/  FSETP.NEU.FTZ.AND P2, PT, R3.reuse, -INF , PT ;  /* 0xff8000000300780b */ /* 0x040fe20003f5d000 */
[----:B------:R-:W-:Y:S01]  /*ff90*/  FMUL.FTZ R173, R3, c[0x0][0x2d0] ;  /* 0x0000b40003ad7a20 */ /* 0x000fe20000410000 */
[----:B------:R-:W-:Y:S02]  /*ffa0*/  FSEL R153, R7, -INF , !P0 ;  /* 0xff80000007997808 */ /* 0x000fe40004000000 */
[----:B--2---:R-:W-:Y:S02]  /*ffb0*/  FMNMX.FTZ R2, R2, R13, !PT ;  /* 0x0000000d02027209 */ /* 0x004fe40007810000 */
[----:B------:R-:W-:Y:S03]  /*ffc0*/  FSEL R173, R173, RZ, P2 ;  /* 0x000000ffadad7208 */ /* 0x000fe60001000000 */
[----:B------:R-:W-:Y:S02]  /*ffd0*/  FMUL.FTZ R171, R2, c[0x0][0x2d0] ;  /* 0x0000b40002ab7a20 */ /* 0x000fe40000410000 */
[--C-:B------:R-:W-:Y:S01]  /*ffe0*/  FFMA.FTZ R178, R160, c[0x0][0x2d0], -R173.reuse ;  /* 0x0000b400a0b27a23 */ /* 0x100fe200000108ad */
[----:B------:R-:W-:Y:S01]  /*fff0*/  FSEL R160, R11, -INF , !P1 ;  /* 0xff8000000ba07808 */ /* 0x000fe20004800000 */
[--C-:B------:R-:W-:Y:S01]  /*10000*/  FFMA.FTZ R177, R20, c[0x0][0x2d0], -R173.reuse ;  /* 0x0000b40014b17a23 */ /* 0x100fe200000108ad */
[----:B------:R-:W-:Y:S01]  /*10010*/  FMNMX.FTZ R11, R247, R0, !PT ;  /* 0x00000000f70b7209 */ /* 0x000fe20007810000 */
[--C-:B------:R-:W-:Y:S01]  /*10020*/  FFMA.FTZ R179, R154, c[0x0][0x2d0], -R173.reuse ;  /* 0x0000b4009ab37a23 */ /* 0x100fe200000108ad */
[----:B---3--:R-:W-:Y:S01]  /*10030*/  FMNMX.FTZ R6, R6, R5, !PT ;  /* 0x0000000506067209 */ /* 0x008fe20007810000 */
[--C-:B------:R-:W-:Y:S01]  /*10040*/  FFMA.FTZ R176, R16, c[0x0][0x2d0], -R173.reuse ;  /* 0x0000b40010b07a23 */ /* 0x100fe200000108ad */
[----:B------:R-:W-:Y:S01]  /*10050*/  FMNMX.FTZ R0, R252, R11, !PT ;  /* 0x0000000bfc007209 */ /* 0x000fe20007810000 */
[----:B------:R-:W-:Y:S01]  /*10060*/  MUFU.EX2 R178, R178 ;  /* 0x000000b200b27308 */ /* 0x000fe20000000800 */
[----:B------:R-:W-:Y:S01]  /*10070*/  FSETP.NEU.FTZ.AND P1, PT, R2, -INF , PT ;  /* 0xff8000000200780b */ /* 0x000fe20003f3d000 */
[----:B------:R-:W1:Y:S01]  /*10080*/  SHFL.BFLY PT, R5, R6, 0x1, 0x1f ;  /* 0x0c201f0006057f89 */ /* 0x000e6200000e0000 */
[----:B------:R-:W-:Y:S01]  /*10090*/  FMNMX.FTZ R0, R251, R0, !PT ;  /* 0x00000000fb007209 */ /* 0x000fe20007810000 */
[--C-:B------:R-:W-:Y:S01]  /*100a0*/  FFMA.FTZ R175, R175, c[0x0][0x2d0], -R173.reuse ;  /* 0x0000b400afaf7a23 */ /* 0x100fe200000108ad */
[----:B------:R-:W-:Y:S01]  /*100b0*/  FSEL R171, R171, RZ, P1 ;  /* 0x000000ffabab7208 */ /* 0x000fe20000800000 */
[--C-:B------:R-:W-:Y:S01]  /*100c0*/  FFMA.FTZ R174, R174, c[0x0][0x2d0], -R173.reuse ;  /* 0x0000b400aeae7a23 */ /* 0x100fe200000108ad */
[----:B------:R-:W-:Y:S01]  /*100d0*/  FMNMX.FTZ R11, R249, R0, !PT ;  /* 0x00000000f90b7209 */ /* 0x000fe20007810000 */
[----:B------:R-:W-:Y:S01]  /*100e0*/  FFMA.FTZ R190, R42, c[0x0][0x2d0], -R173 ;  /* 0x0000b4002abe7a23 */ /* 0x000fe200000108ad */
[----:B------:R-:W-:Y:S01]  /*100f0*/  FSEL R7, R2, RZ, P1 ;  /* 0x000000ff02077208 */ /* 0x000fe20000800000 */
[--C-:B------:R-:W-:Y:S01]  /*10100*/  FFMA.FTZ R155, R152, c[0x0][0x2d0], -R171.reuse ;  /* 0x0000b400989b7a23 */ /* 0x100fe200000108ab */
[----:B------:R-:W-:Y:S01]  /*10110*/  FMNMX.FTZ R11, R164, R11, !PT ;  /* 0x0000000ba40b7209 */ /* 0x000fe20007810000 */
[--C-:B------:R-:W-:Y:S01]  /*10120*/  FFMA.FTZ R154, R22, c[0x0][0x2d0], -R171.reuse ;  /* 0x0000b400169a7a23 */ /* 0x100fe200000108ab */
[----:B------:R-:W2:Y:S01]  /*10130*/  MUFU.EX2 R179, R179 ;  /* 0x000000b300b37308 */ /* 0x000ea20000000800 */
[----:B------:R-:W-:Y:S01]  /*10140*/  LDSM.16.MT88.4 R20, [R214+0x100] ;  /* 0x00010000d614783b */ /* 0x000fe20000004200 */
[----:B------:R-:W-:Y:S01]  /*10150*/  FMNMX.FTZ R11, R162, R11, !PT ;  /* 0x0000000ba20b7209 */ /* 0x000fe20007810000 */
[--C-:B------:R-:W-:Y:S02]  /*10160*/  FFMA.FTZ R183, R18, c[0x0][0x2d0], -R171.reuse ;  /* 0x0000b40012b77a23 */ /* 0x100fe400000108ab */
[--C-:B------:R-:W-:Y:S01]  /*10170*/  FFMA.FTZ R182, R14, c[0x0][0x2d0], -R171.reuse ;  /* 0x0000b4000eb67a23 */ /* 0x100fe200000108ab */
[----:B------:R-:W-:Y:S01]  /*10180*/  FMNMX.FTZ R0, R160, R11, !PT ;  /* 0x0000000ba0007209 */ /* 0x000fe20007810000 */
[----:B------:R-:W-:Y:S02]  /*10190*/  FFMA.FTZ R170, R170, c[0x0][0x2d0], -R171 ;  /* 0x0000b400aaaa7a23 */ /* 0x000fe400000108ab */
[----:B------:R-:W-:Y:S01]  /*101a0*/  FFMA.FTZ R191, R40, c[0x0][0x2d0], -R173 ;  /* 0x0000b40028bf7a23 */ /* 0x000fe200000108ad */
[----:B------:R-:W-:Y:S01]  /*101b0*/  FMNMX.FTZ R4, R153, R0, !PT ;  /* 0x0000000099047209 */ /* 0x000fe20007810000 */
[----:B------:R-:W-:Y:S01]  /*101c0*/  MUFU.EX2 R177, R177 ;  /* 0x000000b100b17308 */ /* 0x000fe20000000800 */
[--C-:B------:R-:W-:Y:S01]  /*101d0*/  FFMA.FTZ R192, R46, c[0x0][0x2d0], -R171.reuse ;  /* 0x0000b4002ec07a23 */ /* 0x100fe200000108ab */
[----:B-1----:R-:W-:Y:S01]  /*101e0*/  FMNMX.FTZ R0, R6, R5, !PT ;  /* 0x0000000506007209 */ /* 0x002fe20007810000 */
[----:B------:R-:W-:Y:S01]  /*101f0*/  FADD.FTZ R6, -R7, R150 ;  /* 0x0000009607067221 */ /* 0x000fe20000010100 */
[----:B------:R-:W1:Y:S01]  /*10200*/  SHFL.BFLY PT, R5, R4, 0x2, 0x1f ;  /* 0x0c401f0004057f89 */ /* 0x000e6200000e0000 */
[----:B------:R-:W-:Y:S01]  /*10210*/  FFMA.FTZ R193, R44, c[0x0][0x2d0], -R171 ;  /* 0x0000b4002cc17a23 */ /* 0x000fe200000108ab */
[C---:B------:R-:W-:Y:S01]  /*10220*/  FSETP.NEU.FTZ.AND P0, PT, R0.reuse, -INF , PT ;  /* 0xff8000000000780b */ /* 0x040fe20003f1d000 */
[----:B------:R-:W-:Y:S02]  /*10230*/  FMUL.FTZ R166, R0, c[0x0][0x2d0] ;  /* 0x0000b40000a67a20 */ /* 0x000fe40000410000 */
[----:B------:R-:W-:Y:S01]  /*10240*/  FMUL.FTZ R150, R6, c[0x0][0x2d0] ;  /* 0x0000b40006967a20 */ /* 0x000fe20000410000 */
[----:B------:R-:W3:Y:S01]  /*10250*/  MUFU.EX2 R176, R176 ;  /* 0x000000b000b07308 */ /* 0x000ee20000000800 */
[--C-:B------:R-:W-:Y:S01]  /*10260*/  FFMA.FTZ R194, R194, c[0x0][0x2d0], -R173.reuse ;  /* 0x0000b400c2c27a23 */ /* 0x100fe200000108ad */
[----:B------:R-:W-:Y:S01]  /*10270*/  FSEL R166, R166, RZ, P0 ;  /* 0x000000ffa6a67208 */ /* 0x000fe20000000000 */
[----:B------:R-:W-:Y:S01]  /*10280*/  FFMA.FTZ R195, R195, c[0x0][0x2d0], -R173 ;  /* 0x0000b400c3c37a23 */ /* 0x000fe200000108ad */
[----:B--2---:R-:W-:Y:S01]  /*10290*/  F2FP.BF16.PACK_AB R156, R178, R179 ;  /* 0x000000b3b29c723e */ /* 0x004fe200000010ff */
[--C-:B------:R-:W-:Y:S02]  /*102a0*/  FFMA.FTZ R196, R196, c[0x0][0x2d0], -R171.reuse ;  /* 0x0000b400c4c47a23 */ /* 0x100fe400000108ab */
[--C-:B------:R-:W-:Y:S02]  /*102b0*/  FFMA.FTZ R185, R161, c[0x0][0x2d0], -R166.reuse ;  /* 0x0000b400a1b97a23 */ /* 0x100fe400000108a6 */
[--C-:B------:R-:W-:Y:S01]  /*102c0*/  FFMA.FTZ R181, R31, c[0x0][0x2d0], -R166.reuse ;  /* 0x0000b4001fb57a23 */ /* 0x100fe200000108a6 */
[----:B------:R-:W2:Y:S01]  /*102d0*/  MUFU.EX2 R150, R150 ;  /* 0x0000009600967308 */ /* 0x000ea20000000800 */
[--C-:B------:R-:W-:Y:S02]  /*102e0*/  FFMA.FTZ R180, R17, c[0x0][0x2d0], -R166.reuse ;  /* 0x0000b40011b47a23 */ /* 0x100fe400000108a6 */
[--C-:B------:R-:W-:Y:S02]  /*102f0*/  FFMA.FTZ R184, R15, c[0x0][0x2d0], -R166.reuse ;  /* 0x0000b4000fb87a23 */ /* 0x100fe400000108a6 */
[--C-:B------:R-:W-:Y:S02]  /*10300*/  FFMA.FTZ R169, R169, c[0x0][0x2d0], -R166.reuse ;  /* 0x0000b400a9a97a23 */ /* 0x100fe400000108a6 */
[--C-:B------:R-:W-:Y:S01]  /*10310*/  FFMA.FTZ R167, R167, c[0x0][0x2d0], -R166.reuse ;  /* 0x0000b400a7a77a23 */ /* 0x100fe200000108a6 */
[----:B-1----:R-:W-:Y:S01]  /*10320*/  FMNMX.FTZ R5, R4, R5, !PT ;  /* 0x0000000504057209 */ /* 0x002fe20007810000 */
[--C-:B------:R-:W-:Y:S01]  /*10330*/  FFMA.FTZ R165, R165, c[0x0][0x2d0], -R166.reuse ;  /* 0x0000b400a5a57a23 */ /* 0x100fe200000108a6 */
[----:B------:R-:W-:Y:S01]  /*10340*/  FSEL R4, R3, RZ, P2 ;  /* 0x000000ff03047208 */ /* 0x000fe20001000000 */
[----:B------:R-:W-:Y:S01]  /*10350*/  MUFU.EX2 R155, R155 ;  /* 0x0000009b009b7308 */ /* 0x000fe20000000800 */
[----:B------:R-:W-:Y:S01]  /*10360*/  FFMA.FTZ R197, R197, c[0x0][0x2d0], -R171 ;  /* 0x0000b400c5c57a23 */ /* 0x000fe200000108ab */
[----:B------:R-:W1:Y:S01]  /*10370*/  SHFL.BFLY PT, R152, R5, 0x1, 0x1f ;  /* 0x0c201f0005987f89 */ /* 0x000e6200000e0000 */
[----:B---3--:R-:W-:Y:S01]  /*10380*/  F2FP.BF16.PACK_AB R158, R176, R177 ;  /* 0x000000b1b09e723e */ /* 0x008fe200000010ff */
[----:B------:R-:W-:Y:S02]  /*10390*/  FADD.FTZ R4, -R4, R151 ;  /* 0x0000009704047221 */ /* 0x000fe40000010100 */
[--C-:B------:R-:W-:Y:S02]  /*103a0*/  FFMA.FTZ R198, R198, c[0x0][0x2d0], -R166.reuse ;  /* 0x0000b400c6c67a23 */ /* 0x100fe400000108a6 */
[----:B------:R-:W-:Y:S01]  /*103b0*/  FMUL.FTZ R151, R4, c[0x0][0x2d0] ;  /* 0x0000b40004977a20 */ /* 0x000fe20000410000 */
[----:B------:R-:W-:Y:S01]  /*103c0*/  FSEL R4, R0, RZ, P0 ;  /* 0x000000ff00047208 */ /* 0x000fe20000000000 */
[----:B------:R-:W3:Y:S01]  /*103d0*/  MUFU.EX2 R154, R154 ;  /* 0x0000009a009a7308 */ /* 0x000ee20000000800 */
[----:B------:R-:W-:Y:S02]  /*103e0*/  FFMA.FTZ R199, R199, c[0x0][0x2d0], -R166 ;  /* 0x0000b400c7c77a23 */ /* 0x000fe400000108a6 */
[----:B--2---:R-:W-:Y:S02]  /*103f0*/  FMUL.FTZ R6, R150, R146 ;  /* 0x0000009296067220 */ /* 0x004fe40000410000 */
[----:B------:R-:W-:Y:S02]  /*10400*/  FADD.FTZ R4, -R4, R149 ;  /* 0x0000009504047221 */ /* 0x000fe40000010100 */
[----:B------:R-:W-:Y:S02]  /*10410*/  FMUL.FTZ R7, R150, R147 ;  /* 0x0000009396077220 */ /* 0x000fe40000410000 */
[----:B------:R-:W-:Y:S01]  /*10420*/  FMUL.FTZ R149, R4, c[0x0][0x2d0] ;  /* 0x0000b40004957a20 */ /* 0x000fe20000410000 */
[----:B------:R-:W2:Y:S01]  /*10430*/  MUFU.EX2 R151, R151 ;  /* 0x0000009700977308 */ /* 0x000ea20000000800 */
[C---:B------:R-:W-:Y:S02]  /*10440*/  FMUL.FTZ R18, R150.reuse, R134 ;  /* 0x0000008696127220 */ /* 0x040fe40000410000 */
[C---:B------:R-:W-:Y:S02]  /*10450*/  FMUL.FTZ R19, R150.reuse, R135 ;  /* 0x0000008796137220 */ /* 0x040fe40000410000 */
[C---:B------:R-:W-:Y:S01]  /*10460*/  FMUL.FTZ R34, R150.reuse, R118 ;  /* 0x0000007696227220 */ /* 0x040fe20000410000 */
[----:B-1----:R-:W-:Y:S01]  /*10470*/  FMNMX.FTZ R152, R5, R152, !PT ;  /* 0x0000009805987209 */ /* 0x002fe20007810000 */
[C---:B------:R-:W-:Y:S02]  /*10480*/  FMUL.FTZ R35, R150.reuse, R119 ;  /* 0x0000007796237220 */ /* 0x040fe40000410000 */
[----:B------:R-:W-:Y:S01]  /*10490*/  FMUL.FTZ R50, R150, R102 ;  /* 0x0000006696327220 */ /* 0x000fe20000410000 */
[C---:B------:R-:W-:Y:S01]  /*104a0*/  FSETP.NEU.FTZ.AND P0, PT, R152.reuse, -INF , PT ;  /* 0xff8000009800780b */ /* 0x040fe20003f1d000 */
[----:B------:R-:W-:Y:S01]  /*104b0*/  FMUL.FTZ R161, R152, c[0x0][0x2d0] ;  /* 0x0000b40098a17a20 */ /* 0x000fe20000410000 */
[----:B------:R-:W-:Y:S01]  /*104c0*/  MUFU.EX2 R183, R183 ;  /* 0x000000b700b77308 */ /* 0x000fe20000000800 */
[----:B------:R-:W-:Y:S01]  /*104d0*/  FMUL.FTZ R51, R150, R103 ;  /* 0x0000006796337220 */ /* 0x000fe20000410000 */
[----:B------:R-:W-:Y:S01]  /*104e0*/  FSEL R5, R152, RZ, P0 ;  /* 0x000000ff98057208 */ /* 0x000fe20000000000 */
[C---:B------:R-:W-:Y:S01]  /*104f0*/  FMUL.FTZ R54, R150.reuse, R54 ;  /* 0x0000003696367220 */ /* 0x040fe20000410000 */
[----:B------:R-:W-:Y:S01]  /*10500*/  FSEL R161, R161, RZ, P0 ;  /* 0x000000ffa1a17208 */ /* 0x000fe20000000000 */
[----:B------:R-:W-:Y:S01]  /*10510*/  FMUL.FTZ R55, R150, R55 ;  /* 0x0000003796377220 */ /* 0x000fe20000410000 */
[----:B---3--:R-:W-:Y:S01]  /*10520*/  F2FP.BF16.PACK_AB R157, R154, R155 ;  /* 0x0000009b9a9d723e */ /* 0x008fe200000010ff */
[----:B------:R-:W-:Y:S01]  /*10530*/  FADD.FTZ R5, -R5, R148 ;  /* 0x0000009405057221 */ /* 0x000fe20000010100 */
[----:B------:R-:W-:Y:S01]  /*10540*/  ISETP.GT.AND P0, PT, R238, R219, PT ;  /* 0x000000dbee00720c */ /* 0x000fe20003f04270 */
[--C-:B------:R-:W-:Y:S01]  /*10550*/  FFMA.FTZ R187, R12, c[0x0][0x2d0], -R161.reuse ;  /* 0x0000b4000cbb7a23 */ /* 0x100fe200000108a1 */
[----:B------:R-:W1:Y:S01]  /*10560*/  MUFU.EX2 R182, R182 ;  /* 0x000000b600b67308 */ /* 0x000e620000000800 */
[--C-:B------:R-:W-:Y:S01]  /*10570*/  FFMA.FTZ R189, R9, c[0x0][0x2d0], -R161.reuse ;  /* 0x0000b40009bd7a23 */ /* 0x100fe200000108a1 */
[----:B------:R-:W-:Y:S01]  /*10580*/  IADD3 R238, R238, -0x1, RZ ;  /* 0xffffffffeeee7810 */ /* 0x000fe20007ffe0ff */
[--C-:B------:R-:W-:Y:S02]  /*10590*/  FFMA.FTZ R188, R10, c[0x0][0x2d0], -R161.reuse ;  /* 0x0000b4000abc7a23 */ /* 0x100fe400000108a1 */
[--C-:B------:R-:W-:Y:S02]  /*105a0*/  FFMA.FTZ R186, R8, c[0x0][0x2d0], -R161.reuse ;  /* 0x0000b40008ba7a23 */ /* 0x100fe400000108a1 */
[----:B------:R-:W-:Y:S02]  /*105b0*/  FMUL.FTZ R8, R5, c[0x0][0x2d0] ;  /* 0x0000b40005087a20 */ /* 0x000fe40000410000 */
[C---:B--2---:R-:W-:Y:S01]  /*105c0*/  FMUL.FTZ R4, R151.reuse, R144 ;  /* 0x0000009097047220 */ /* 0x044fe20000410000 */
[----:B------:R-:W2:Y:S01]  /*105d0*/  MUFU.EX2 R149, R149 ;  /* 0x0000009500957308 */ /* 0x000ea20000000800 */
[C---:B------:R-:W-:Y:S02]  /*105e0*/  FMUL.FTZ R5, R151.reuse, R145 ;  /* 0x0000009197057220 */ /* 0x040fe40000410000 */
[C---:B------:R-:W-:Y:S02]  /*105f0*/  FMUL.FTZ R16, R151.reuse, R132 ;  /* 0x0000008497107220 */ /* 0x040fe40000410000 */
[C---:B------:R-:W-:Y:S02]  /*10600*/  FMUL.FTZ R17, R151.reuse, R133 ;  /* 0x0000008597117220 */ /* 0x040fe40000410000 */
[----:B------:R-:W-:Y:S01]  /*10610*/  LDSM.16.MT88.4 R132, [R214+0x900] ;  /* 0x00090000d684783b */ /* 0x000fe20000004200 */
[C---:B------:R-:W-:Y:S02]  /*10620*/  FMUL.FTZ R32, R151.reuse, R116 ;  /* 0x0000007497207220 */ /* 0x040fe40000410000 */
[----:B------:R3:W4:Y:S01]  /*10630*/  MUFU.EX2 R148, R8 ;  /* 0x0000000800947308 */ /* 0x0007220000000800 */
[C---:B------:R-:W-:Y:S02]  /*10640*/  FMUL.FTZ R33, R151.reuse, R117 ;  /* 0x0000007597217220 */ /* 0x040fe40000410000 */
[C---:B------:R-:W-:Y:S01]  /*10650*/  FMUL.FTZ R48, R151.reuse, R100 ;  /* 0x0000006497307220 */ /* 0x040fe20000410000 */
[----:B-1----:R-:W-:Y:S01]  /*10660*/  F2FP.BF16.PACK_AB R159, R182, R183 ;  /* 0x000000b7b69f723e */ /* 0x002fe200000010ff */
[----:B------:R-:W-:Y:S01]  /*10670*/  LDSM.16.MT88.4 R116, [R214+0x1100] ;  /* 0x00110000d674783b */ /* 0x000fe20000004200 */
[C---:B------:R-:W-:Y:S02]  /*10680*/  FMUL.FTZ R49, R151.reuse, R101 ;  /* 0x0000006597317220 */ /* 0x040fe40000410000 */
[----:B------:R-:W-:Y:S02]  /*10690*/  FFMA.FTZ R164, R164, c[0x0][0x2d0], -R161 ;  /* 0x0000b400a4a47a23 */ /* 0x000fe400000108a1 */
[----:B------:R-:W-:Y:S01]  /*106a0*/  MUFU.EX2 R181, R181 ;  /* 0x000000b500b57308 */ /* 0x000fe20000000800 */
[-C--:B------:R-:W-:Y:S01]  /*106b0*/  HMMA.16816.F32.BF16 R4, R156, R20.reuse, R4 ;  /* 0x000000149c04723c */ /* 0x080fe20000041804 */
[----:B------:R-:W-:Y:S01]  /*106c0*/  FMUL.FTZ R52, R151, R52 ;  /* 0x0000003497347220 */ /* 0x000fe20000410000 */
[----:B------:R-:W-:Y:S01]  /*106d0*/  LDSM.16.MT88.4 R100, [R214+0x1900] ;  /* 0x00190000d664783b */ /* 0x000fe20000004200 */
[C---:B--2---:R-:W-:Y:S02]  /*106e0*/  FMUL.FTZ R9, R149.reuse, R141 ;  /* 0x0000008d95097220 */ /* 0x044fe40000410000 */
[C---:B------:R-:W-:Y:S02]  /*106f0*/  FMUL.FTZ R12, R149.reuse, R136 ;  /* 0x00000088950c7220 */ /* 0x040fe40000410000 */
[C---:B------:R-:W-:Y:S02]  /*10700*/  FMUL.FTZ R13, R149.reuse, R137 ;  /* 0x00000089950d7220 */ /* 0x040fe40000410000 */
[----:B------:R-:W1:Y:S03]  /*10710*/  MUFU.EX2 R180, R180 ;  /* 0x000000b400b47308 */ /* 0x000e660000000800 */
[C---:B------:R-:W-:Y:S02]  /*10720*/  FMUL.FTZ R40, R149.reuse, R108 ;  /* 0x0000006c95287220 */ /* 0x040fe40000410000 */
[C---:B---3--:R-:W-:Y:S02]  /*10730*/  FMUL.FTZ R8, R149.reuse, R140 ;  /* 0x0000008c95087220 */ /* 0x048fe40000410000 */
[C---:B----4-:R-:W-:Y:S02]  /*10740*/  FMUL.FTZ R10, R148.reuse, R142 ;  /* 0x0000008e940a7220 */ /* 0x050fe40000410000 */
[C---:B------:R-:W-:Y:S01]  /*10750*/  FMUL.FTZ R11, R148.reuse, R143 ;  /* 0x0000008f940b7220 */ /* 0x040fe20000410000 */
[----:B------:R-:W-:Y:S01]  /*10760*/  MUFU.EX2 R185, R185 ;  /* 0x000000b900b97308 */ /* 0x000fe20000000800 */
[C---:B------:R-:W-:Y:S02]  /*10770*/  FMUL.FTZ R14, R148.reuse, R138 ;  /* 0x0000008a940e7220 */ /* 0x040fe40000410000 */
[C---:B------:R-:W-:Y:S02]  /*10780*/  FMUL.FTZ R15, R148.reuse, R139 ;  /* 0x0000008b940f7220 */ /* 0x040fe40000410000 */
[C---:B------:R-:W-:Y:S02]  /*10790*/  FMUL.FTZ R41, R149.reuse, R109 ;  /* 0x0000006d95297220 */ /* 0x040fe40000410000 */
[C---:B------:R-:W-:Y:S02]  /*107a0*/  FMUL.FTZ R42, R148.reuse, R110 ;  /* 0x0000006e942a7220 */ /* 0x040fe40000410000 */
[----:B------:R-:W-:Y:S01]  /*107b0*/  FMUL.FTZ R43, R148, R111 ;  /* 0x0000006f942b7220 */ /* 0x000fe20000410000 */
[----:B------:R-:W2:Y:S01]  /*107c0*/  MUFU.EX2 R184, R184 ;  /* 0x000000b800b87308 */ /* 0x000ea20000000800 */
[----:B------:R-:W-:Y:S01]  /*107d0*/  LDSM.16.MT88.4 R108, [R214+0x500] ;  /* 0x00050000d66c783b */ /* 0x000fe20000004200 */
[C---:B------:R-:W-:Y:S01]  /*107e0*/  FMUL.FTZ R44, R149.reuse, R104 ;  /* 0x00000068952c7220 */ /* 0x040fe20000410000 */
[----:B-1----:R-:W-:Y:S01]  /*107f0*/  F2FP.BF16.PACK_AB R144, R180, R181 ;  /* 0x000000b5b490723e */ /* 0x002fe200000010ff */
[C---:B------:R-:W-:Y:S02]  /*10800*/  FMUL.FTZ R45, R149.reuse, R105 ;  /* 0x00000069952d7220 */ /* 0x040fe40000410000 */
[C---:B------:R-:W-:Y:S02]  /*10810*/  FMUL.FTZ R46, R148.reuse, R106 ;  /* 0x0000006a942e7220 */ /* 0x040fe40000410000 */
[C---:B------:R-:W-:Y:S02]  /*10820*/  FMUL.FTZ R47, R148.reuse, R107 ;  /* 0x0000006b942f7220 */ /* 0x040fe40000410000 */
[----:B------:R-:W-:Y:S01]  /*10830*/  MUFU.EX2 R189, R189 ;  /* 0x000000bd00bd7308 */ /* 0x000fe20000000800 */
[----:B------:R-:W-:Y:S01]  /*10840*/  LDSM.16.MT88.4 R104, [R212+0x1900] ;  /* 0x00190000d468783b */ /* 0x000fe20000004200 */
[C---:B------:R-:W-:Y:S02]  /*10850*/  FMUL.FTZ R24, R149.reuse, R124 ;  /* 0x0000007c95187220 */ /* 0x040fe40000410000 */
[C---:B------:R-:W-:Y:S02]  /*10860*/  FMUL.FTZ R25, R149.reuse, R125 ;  /* 0x0000007d95197220 */ /* 0x040fe40000410000 */
[C---:B------:R-:W-:Y:S02]  /*10870*/  FMUL.FTZ R26, R148.reuse, R126 ;  /* 0x0000007e941a7220 */ /* 0x040fe40000410000 */
[C---:B------:R-:W-:Y:S02]  /*10880*/  FMUL.FTZ R27, R148.reuse, R127 ;  /* 0x0000007f941b7220 */ /* 0x040fe40000410000 */
[----:B------:R-:W1:Y:S01]  /*10890*/  MUFU.EX2 R188, R188 ;  /* 0x000000bc00bc7308 */ /* 0x000e620000000800 */
[----:B------:R-:W-:Y:S02]  /*108a0*/  FMUL.FTZ R28, R149, R120 ;  /* 0x00000078951c7220 */ /* 0x000fe40000410000 */
[----:B------:R-:W-:Y:S01]  /*108b0*/  FMUL.FTZ R30, R148, R122 ;  /* 0x0000007a941e7220 */ /* 0x000fe20000410000 */
[----:B--2---:R-:W-:Y:S01]  /*108c0*/  F2FP.BF16.PACK_AB R146, R184, R185 ;  /* 0x000000b9b892723e */ /* 0x004fe200000010ff */
[C---:B------:R-:W-:Y:S02]  /*108d0*/  FMUL.FTZ R31, R148.reuse, R123 ;  /* 0x0000007b941f7220 */ /* 0x040fe40000410000 */
[----:B------:R-:W-:Y:S02]  /*108e0*/  FMUL.FTZ R53, R151, R53 ;  /* 0x0000003597357220 */ /* 0x000fe40000410000 */
        /* <DEDUP_REMOVED lines=8> */
[C---:B------:R-:W-:Y:S02]  /*10970*/  FMUL.FTZ R62, R148.reuse, R62 ;  /* 0x0000003e943e7220 */ /* 0x040fe40000410000 */
[----:B------:R-:W-:Y:S01]  /*10980*/  FMUL.FTZ R63, R148, R63 ;  /* 0x0000003f943f7220 */ /* 0x000fe20000410000 */
[----:B-1----:R-:W-:Y:S01]  /*10990*/  F2FP.BF16.PACK_AB R145, R188, R189 ;  /* 0x000000bdbc91723e */ /* 0x002fe200000010ff */
[C---:B------:R-:W-:Y:S02]  /*109a0*/  FMUL.FTZ R64, R151.reuse, R64 ;  /* 0x0000004097407220 */ /* 0x040fe40000410000 */
[----:B------:R-:W-:Y:S02]  /*109b0*/  FMUL.FTZ R65, R151, R65 ;  /* 0x0000004197417220 */ /* 0x000fe40000410000 */
[C---:B------:R-:W-:Y:S01]  /*109c0*/  FMUL.FTZ R66, R150.reuse, R66 ;  /* 0x0000004296427220 */ /* 0x040fe20000410000 */
[----:B------:R-:W-:Y:S01]  /*109d0*/  MUFU.EX2 R124, R175 ;  /* 0x000000af007c7308 */ /* 0x000fe20000000800 */
[----:B------:R-:W-:Y:S02]  /*109e0*/  FMUL.FTZ R67, R150, R67 ;  /* 0x0000004396437220 */ /* 0x000fe40000410000 */
[--C-:B------:R-:W-:Y:S02]  /*109f0*/  FFMA.FTZ R244, R244, c[0x0][0x2d0], -R166.reuse ;  /* 0x0000b400f4f47a23 */ /* 0x100fe400000108a6 */
[--C-:B------:R-:W-:Y:S02]  /*10a00*/  FFMA.FTZ R245, R245, c[0x0][0x2d0], -R166.reuse ;  /* 0x0000b400f5f57a23 */ /* 0x100fe400000108a6 */
[----:B------:R-:W-:Y:S02]  /*10a10*/  FFMA.FTZ R166, R163, c[0x0][0x2d0], -R166 ;  /* 0x0000b400a3a67a23 */ /* 0x000fe400000108a6 */
[--C-:B------:R-:W-:Y:S01]  /*10a20*/  FFMA.FTZ R250, R250, c[0x0][0x2d0], -R173.reuse ;  /* 0x0000b400fafa7a23 */ /* 0x100fe200000108ad */
[----:B------:R-:W-:Y:S01]  /*10a30*/  MUFU.EX2 R120, R174 ;  /* 0x000000ae00787308 */ /* 0x000fe20000000800 */
[----:B------:R-:W-:Y:S02]  /*10a40*/  FFMA.FTZ R173, R172, c[0x0][0x2d0], -R173 ;  /* 0x0000b400acad7a23 */ /* 0x000fe400000108ad */
[--C-:B------:R-:W-:Y:S01]  /*10a50*/  FFMA.FTZ R248, R248, c[0x0][0x2d0], -R171.reuse ;  /* 0x0000b400f8f87a23 */ /* 0x100fe200000108ab */
[----:B--2---:R-:W-:Y:S01]  /*10a60*/  F2FP.BF16.PACK_AB R147, R186, R187 ;  /* 0x000000bbba93723e */ /* 0x004fe200000010ff */
[--C-:B------:R-:W-:Y:S02]  /*10a70*/  FFMA.FTZ R246, R246, c[0x0][0x2d0], -R171.reuse ;  /* 0x0000b400f6f67a23 */ /* 0x100fe400000108ab */
[----:B------:R-:W-:Y:S02]  /*10a80*/  FFMA.FTZ R171, R168, c[0x0][0x2d0], -R171 ;  /* 0x0000b400a8ab7a23 */ /* 0x000fe400000108ab */
[C---:B------:R-:W-:Y:S01]  /*10a90*/  FMUL.FTZ R29, R149.reuse, R121 ;  /* 0x00000079951d7220 */ /* 0x040fe20000410000 */
[----:B------:R1:W-:Y:S01]  /*10aa0*/  MUFU.EX2 R136, R173 ;  /* 0x000000ad00887308 */ /* 0x0003e20000000800 */
[C---:B------:R-:W-:Y:S01]  /*10ab0*/  HMMA.16816.F32.BF16 R8, R144.reuse, R20, R8 ;  /* 0x000000149008723c */ /* 0x040fe20000041808 */
[C---:B------:R-:W-:Y:S02]  /*10ac0*/  FMUL.FTZ R72, R149.reuse, R72 ;  /* 0x0000004895487220 */ /* 0x040fe40000410000 */
[----:B------:R-:W-:Y:S02]  /*10ad0*/  FMUL.FTZ R73, R149, R73 ;  /* 0x0000004995497220 */ /* 0x000fe40000410000 */
[C---:B------:R-:W-:Y:S02]  /*10ae0*/  FMUL.FTZ R74, R148.reuse, R74 ;  /* 0x0000004a944a7220 */ /* 0x040fe40000410000 */
        /* <DEDUP_REMOVED lines=28> */
[C---:B------:R-:W-:Y:S01]  /*10cb0*/  FMUL.FTZ R37, R151.reuse, R113 ;  /* 0x0000007197257220 */ /* 0x040fe20000410000 */
[----:B-1----:R-:W-:Y:S01]  /*10cc0*/  LDSM.16.MT88.4 R168, [R212+0x1500] ;  /* 0x00150000d4a8783b */ /* 0x002fe20000004200 */
[C---:B------:R-:W-:Y:S02]  /*10cd0*/  FMUL.FTZ R94, R148.reuse, R94 ;  /* 0x0000005e945e7220 */ /* 0x040fe40000410000 */
[C---:B------:R-:W-:Y:S01]  /*10ce0*/  HMMA.16816.F32.BF16 R32, R156.reuse, R38, R32 ;  /* 0x000000269c20723c */ /* 0x040fe20000041820 */
[----:B------:R-:W-:Y:S03]  /*10cf0*/  FMUL.FTZ R95, R148, R95 ;  /* 0x0000005f945f7220 */ /* 0x000fe60000410000 */
[C---:B------:R-:W-:Y:S01]  /*10d00*/  FMUL.FTZ R96, R151.reuse, R96 ;  /* 0x0000006097607220 */ /* 0x040fe20000410000 */
[----:B------:R-:W-:Y:S01]  /*10d10*/  MUFU.EX2 R139, R166 ;  /* 0x000000a6008b7308 */ /* 0x000fe20000000800 */
[C---:B------:R-:W-:Y:S02]  /*10d20*/  FMUL.FTZ R97, R151.reuse, R97 ;  /* 0x0000006197617220 */ /* 0x040fe40000410000 */
[C---:B------:R-:W-:Y:S04]  /*10d30*/  FMUL.FTZ R38, R150.reuse, R114 ;  /* 0x0000007296267220 */ /* 0x040fe80000410000 */
[C---:B------:R-:W-:Y:S02]  /*10d40*/  FMUL.FTZ R39, R150.reuse, R115 ;  /* 0x0000007396277220 */ /* 0x040fe40000410000 */
[----:B------:R-:W1:Y:S01]  /*10d50*/  LDSM.16.MT88.4 R112, [R212+0xd00] ;  /* 0x000d0000d470783b */ /* 0x000e620000004200 */
[----:B------:R3:W-:Y:S01]  /*10d60*/  MUFU.EX2 R126, R164 ;  /* 0x000000a4007e7308 */ /* 0x0007e20000000800 */
[C---:B------:R-:W-:Y:S02]  /*10d70*/  FMUL.FTZ R98, R150.reuse, R98 ;  /* 0x0000006296627220 */ /* 0x040fe40000410000 */
[C---:B------:R-:W-:Y:S01]  /*10d80*/  FMUL.FTZ R99, R150.reuse, R99 ;  /* 0x0000006396637220 */ /* 0x040fe20000410000 */
        /* <DEDUP_REMOVED lines=16> */
[----:B------:R-:W-:Y:S02]  /*10e90*/  FMUL.FTZ R85, R151, R85 ;  /* 0x0000005597557220 */ /* 0x000fe40000410000 */
[----:B------:R-:W-:Y:S01]  /*10ea0*/  MUFU.EX2 R192, R192 ;  /* 0x000000c000c07308 */ /* 0x000fe20000000800 */
[C---:B------:R-:W-:Y:S02]  /*10eb0*/  FMUL.FTZ R86, R150.reuse, R86 ;  /* 0x0000005696567220 */ /* 0x040fe40000410000 */
[----:B------:R-:W-:Y:S02]  /*10ec0*/  FMUL.FTZ R87, R150, R87 ;  /* 0x0000005796577220 */ /* 0x000fe40000410000 */
[--C-:B------:R-:W-:Y:S01]  /*10ed0*/  FFMA.FTZ R247, R247, c[0x0][0x2d0], -R161.reuse ;  /* 0x0000b400f7f77a23 */ /* 0x100fe200000108a1 */
[-C--:B-1----:R-:W-:Y:S03]  /*10ee0*/  HMMA.16816.F32.BF16 R52, R156, R112.reuse, R52 ;  /* 0x000000709c34723c */ /* 0x082fe60000041834 */
[--C-:B------:R-:W-:Y:S01]  /*10ef0*/  FFMA.FTZ R252, R252, c[0x0][0x2d0], -R161.reuse ;  /* 0x0000b400fcfc7a23 */ /* 0x100fe200000108a1 */
[----:B------:R-:W1:Y:S01]  /*10f00*/  MUFU.EX2 R193, R193 ;  /* 0x000000c100c17308 */ /* 0x000e620000000800 */
[--C-:B------:R-:W-:Y:S02]  /*10f10*/  FFMA.FTZ R251, R251, c[0x0][0x2d0], -R161.reuse ;  /* 0x0000b400fbfb7a23 */ /* 0x100fe400000108a1 */
[--C-:B------:R-:W-:Y:S02]  /*10f20*/  FFMA.FTZ R249, R249, c[0x0][0x2d0], -R161.reuse ;  /* 0x0000b400f9f97a23 */ /* 0x100fe400000108a1 */
[--C-:B------:R-:W-:Y:S01]  /*10f30*/  FFMA.FTZ R162, R162, c[0x0][0x2d0], -R161.reuse ;  /* 0x0000b400a2a27a23 */ /* 0x100fe200000108a1 */
[C---:B------:R-:W-:Y:S02]  /*10f40*/  HMMA.16816.F32.BF16 R56, R144.reuse, R112, R56 ;  /* 0x000000709038723c */ /* 0x040fe40000041838 */
[--C-:B------:R-:W-:Y:S02]  /*10f50*/  FFMA.FTZ R160, R160, c[0x0][0x2d0], -R161.reuse ;  /* 0x0000b400a0a07a23 */ /* 0x100fe400000108a1 */
[----:B------:R-:W-:Y:S01]  /*10f60*/  MUFU.EX2 R194, R194 ;  /* 0x000000c200c27308 */ /* 0x000fe20000000800 */
[----:B------:R-:W-:Y:S02]  /*10f70*/  FFMA.FTZ R161, R153, c[0x0][0x2d0], -R161 ;  /* 0x0000b40099a17a23 */ /* 0x000fe400000108a1 */
[----:B------:R-:W-:Y:S01]  /*10f80*/  FFMA.FTZ R179, R151, R234, R179 ;  /* 0x000000ea97b37223 */ /* 0x000fe200000100b3 */
[-C--:B------:R-:W-:Y:S01]  /*10f90*/  HMMA.16816.F32.BF16 R60, R144, R114.reuse, R60 ;  /* 0x00000072903c723c */ /* 0x080fe2000004183c */
[----:B------:R-:W-:Y:S03]  /*10fa0*/  MOV R151, R3 ;  /* 0x0000000300977202 */ /* 0x000fe60000000f00 */
[----:B------:R-:W-:Y:S01]  /*10fb0*/  FFMA.FTZ R155, R150, R235, R155 ;  /* 0x000000eb969b7223 */ /* 0x000fe2000001009b */
[----:B------:R-:W-:Y:S01]  /*10fc0*/  MOV R150, R2 ;  /* 0x0000000200967202 */ /* 0x000fe20000000f00 */
[----:B------:R-:W3:Y:S01]  /*10fd0*/  MUFU.EX2 R195, R195 ;  /* 0x000000c300c37308 */ /* 0x000ee20000000800 */
[----:B------:R-:W-:Y:S01]  /*10fe0*/  FFMA.FTZ R181, R149, R232, R181 ;  /* 0x000000e895b57223 */ /* 0x000fe200000100b5 */
[C---:B------:R-:W-:Y:S01]  /*10ff0*/  HMMA.16816.F32.BF16 R64, R156.reuse, R114, R64 ;  /* 0x000000729c40723c */ /* 0x040fe20000041840 */
[----:B------:R-:W4:Y:S03]  /*11000*/  LDSM.16.MT88.4 R112, [R212+0x500] ;  /* 0x00050000d470783b */ /* 0x000f260000004200 */
[----:B------:R-:W-:Y:S01]  /*11010*/  FFMA.FTZ R189, R148, R233, R189 ;  /* 0x000000e994bd7223 */ /* 0x000fe200000100bd */
[----:B------:R-:W-:Y:S01]  /*11020*/  MOV R149, R0 ;  /* 0x0000000000957202 */ /* 0x000fe20000000f00 */
[----:B------:R-:W-:Y:S01]  /*11030*/  FADD.FTZ R178, R178, R179 ;  /* 0x000000b3b2b27221 */ /* 0x000fe20000010000 */
[----:B------:R-:W-:Y:S01]  /*11040*/  MOV R148, R152 ;  /* 0x0000009800947202 */ /* 0x000fe20000000f00 */
[-C--:B------:R-:W-:Y:S01]  /*11050*/  HMMA.16816.F32.BF16 R68, R156, R100.reuse, R68 ;  /* 0x000000649c44723c */ /* 0x080fe20000041844 */
[----:B------:R-:W-:Y:S03]  /*11060*/  MUFU.EX2 R196, R196 ;  /* 0x000000c400c47308 */ /* 0x000fe60000000800 */
[----:B------:R-:W-:Y:S02]  /*11070*/  FADD.FTZ R154, R154, R155 ;  /* 0x0000009b9a9a7221 */ /* 0x000fe40000010000 */
[----:B------:R-:W-:Y:S02]  /*11080*/  FADD.FTZ R180, R180, R181 ;  /* 0x000000b5b4b47221 */ /* 0x000fe40000010000 */
        /* <DEDUP_REMOVED lines=32> */
[----:B-1----:R-:W-:Y:S03]  /*11290*/  F2FP.BF16.PACK_AB R104, R199, R198 ;  /* 0x000000c6c768723e */ /* 0x002fe600000010ff */
[----:B------:R-:W-:Y:S02]  /*112a0*/  FADD.FTZ R198, R198, R185 ;  /* 0x000000b9c6c67221 */ /* 0x000fe40000010000 */
[----:B------:R-:W-:Y:S01]  /*112b0*/  FADD.FTZ R197, R197, R196 ;  /* 0x000000c4c5c57221 */ /* 0x000fe20000010000 */
[----:B------:R-:W-:Y:S01]  /*112c0*/  MUFU.EX2 R247, R247 ;  /* 0x000000f700f77308 */ /* 0x000fe20000000800 */
[-C--:B------:R-:W-:Y:S01]  /*112d0*/  HMMA.16816.F32.BF16 R4, R100, R108.reuse, R4 ;  /* 0x0000006c6404723c */ /* 0x080fe20000041804 */
[----:B------:R-:W-:Y:S03]  /*112e0*/  F2FP.BF16.PACK_AB R158, R136, R120 ;  /* 0x00000078889e723e */ /* 0x000fe600000010ff */
[----:B------:R-:W-:Y:S01]  /*112f0*/  F2FP.BF16.PACK_AB R159, R138, R122 ;  /* 0x0000007a8a9f723e */ /* 0x000fe200000010ff */
[----:B------:R-:W-:Y:S04]  /*11300*/  FADD.FTZ R199, R199, R198 ;  /* 0x000000c6c7c77221 */ /* 0x000fe80000010000 */
[----:B------:R-:W1:Y:S03]  /*11310*/  MUFU.EX2 R252, R252 ;  /* 0x000000fc00fc7308 */ /* 0x000e660000000800 */
[C---:B--2---:R-:W-:Y:S01]  /*11320*/  F2FP.BF16.PACK_AB R106, R245.reuse, R244 ;  /* 0x000000f4f56a723e */ /* 0x044fe200000010ff */
[----:B------:R-:W-:Y:S04]  /*11330*/  FADD.FTZ R244, R244, R199 ;  /* 0x000000c7f4f47221 */ /* 0x000fe80000010000 */
[----:B------:R-:W-:Y:S02]  /*11340*/  FADD.FTZ R244, R245, R244 ;  /* 0x000000f4f5f47221 */ /* 0x000fe40000010000 */
        /* <DEDUP_REMOVED lines=101> */
.L_x_433:
[----:B------:R-:W1:Y:S01]  /*119a0*/  SHFL.BFLY PT, R5, R234, 0x2, 0x1f ;  /* 0x0c401f00ea057f89 */ /* 0x000e6200000e0000 */
[----:B------:R-:W-:-:S03]  /*119b0*/  PLOP3.LUT P4, PT, PT, PT, PT, 0x8, 0x0 ;  /* 0x000000000000781c */ /* 0x000fc60003f8e170 */
[----:B------:R-:W2:Y:S04]  /*119c0*/  SHFL.BFLY PT, R6, R235, 0x2, 0x1f ;  /* 0x0c401f00eb067f89 */ /* 0x000ea800000e0000 */
[----:B------:R-:W3:Y:S01]  /*119d0*/  SHFL.BFLY PT, R4, R233, 0x2, 0x1f ;  /* 0x0c401f00e9047f89 */ /* 0x000ee200000e0000 */
[----:B-1----:R-:W-:-:S03]  /*119e0*/  FADD.FTZ R12, R5, R234 ;  /* 0x000000ea050c7221 */ /* 0x002fc60000010000 */
[----:B------:R-:W1:Y:S01]  /*119f0*/  SHFL.BFLY PT, R5, R232, 0x2, 0x1f ;  /* 0x0c401f00e8057f89 */ /* 0x000e6200000e0000 */
[----:B--2---:R-:W-:-:S03]  /*11a00*/  FADD.FTZ R13, R6, R235 ;  /* 0x000000eb060d7221 */ /* 0x004fc60000010000 */
[----:B------:R-:W2:Y:S01]  /*11a10*/  SHFL.BFLY PT, R9, R12, 0x1, 0x1f ;  /* 0x0c201f000c097f89 */ /* 0x000ea200000e0000 */
[----:B---3--:R-:W-:-:S03]  /*11a20*/  FADD.FTZ R11, R4, R233 ;  /* 0x000000e9040b7221 */ /* 0x008fc60000010000 */
[----:B------:R-:W3:Y:S04]  /*11a30*/  SHFL.BFLY PT, R8, R13, 0x1, 0x1f ;  /* 0x0c201f000d087f89 */ /* 0x000ee800000e0000 */
[----:B------:R-:W4:Y:S01]  /*11a40*/  SHFL.BFLY PT, R6, R11, 0x1, 0x1f ;  /* 0x0c201f000b067f89 */ /* 0x000f2200000e0000 */
[----:B-1----:R-:W-:Y:S02]  /*11a50*/  FADD.FTZ R10, R5, R232 ;  /* 0x000000e8050a7221 */ /* 0x002fe40000010000 */
[----:B------:R-:W-:Y:S01]  /*11a60*/  CS2R R4, SRZ ;  /* 0x0000000000047805 */ /* 0x000fe2000001ff00 */
[----:B--2---:R-:W-:Y:S02]  /*11a70*/  FADD.FTZ R9, R12, R9 ;  /* 0x000000090c097221 */ /* 0x004fe40000010000 */
[----:B------:R-:W1:Y:S01]  /*11a80*/  SHFL.BFLY PT, R7, R10, 0x1, 0x1f ;  /* 0x0c201f000a077f89 */ /* 0x000e6200000e0000 */
[----:B------:R-:W-:Y:S01]  /*11a90*/  MOV R12, 0xff800000 ;  /* 0xff800000000c7802 */ /* 0x000fe20000000f00 */
[----:B---3--:R-:W-:Y:S01]  /*11aa0*/  FADD.FTZ R8, R13, R8 ;  /* 0x000000080d087221 */ /* 0x008fe20000010000 */
[----:B------:R-:W-:Y:S01]  /*11ab0*/  FSETP.NE.FTZ.AND P3, PT, R9, RZ, PT ;  /* 0x000000ff0900720b */ /* 0x000fe20003f75000 */
[----:B----4-:R-:W-:-:S03]  /*11ac0*/  FADD.FTZ R6, R6, R11 ;  /* 0x0000000b06067221 */ /* 0x010fc60000010000 */
[----:B------:R-:W-:Y:S02]  /*11ad0*/  FSETP.NE.FTZ.AND P2, PT, R8, RZ, PT ;  /* 0x000000ff0800720b */ /* 0x000fe40003f55000 */
[----:B------:R-:W-:Y:S02]  /*11ae0*/  MOV R11, 0xff800000 ;  /* 0xff800000000b7802 */ /* 0x000fe40000000f00 */
[----:B------:R-:W-:-:S05]  /*11af0*/  FSETP.NE.FTZ.AND P0, PT, R6, RZ, PT ;  /* 0x000000ff0600720b */ /* 0x000fca0003f15000 */
[----:B------:R-:W2:Y:S01]  /*11b00*/  @P3 MUFU.RCP R5, R9 ;  /* 0x0000000900053308 */ /* 0x000ea20000001000 */
[----:B------:R-:W-:-:S03]  /*11b10*/  @P3 MOV R17, 0x3f317218 ;  /* 0x3f31721800113802 */ /* 0x000fc60000000f00 */
[----:B------:R-:W-:Y:S02]  /*11b20*/  @P2 MOV R16, 0x3f317218 ;  /* 0x3f31721800102802 */ /* 0x000fe40000000f00 */
[----:B------:R-:W-:Y:S02]  /*11b30*/  @P3 FMUL.FTZ R17, R17, c[0x0][0x2d0] ;  /* 0x0000b40011113a20 */ /* 0x000fe40000410000 */
[----:B-1----:R-:W-:Y:S01]  /*11b40*/  FADD.FTZ R7, R10, R7 ;  /* 0x000000070a077221 */ /* 0x002fe20000010000 */
[----:B------:R-:W-:Y:S01]  /*11b50*/  MOV R10, RZ ;  /* 0x000000ff000a7202 */ /* 0x000fe20000000f00 */
[----:B------:R-:W-:Y:S01]  /*11b60*/  @P2 MUFU.RCP R4, R8 ;  /* 0x0000000800042308 */ /* 0x000fe20000001000 */
[----:B------:R-:W-:Y:S01]  /*11b70*/  @P0 MOV R14, 0x3f317218 ;  /* 0x3f317218000e0802 */ /* 0x000fe20000000f00 */
[----:B------:R-:W-:Y:S01]  /*11b80*/  @P2 FMUL.FTZ R16, R16, c[0x0][0x2d0] ;  /* 0x0000b40010102a20 */ /* 0x000fe20000410000 */
[----:B------:R-:W-:Y:S01]  /*11b90*/  FSETP.NE.FTZ.AND P1, PT, R7, RZ, PT ;  /* 0x000000ff0700720b */ /* 0x000fe20003f35000 */
[----:B--2---:R-:W-:-:S02]  /*11ba0*/  FMUL.FTZ R144, R5, R144 ;  /* 0x0000009005907220 */ /* 0x004fc40000410000 */
[C---:B------:R-:W-:Y:S02]  /*11bb0*/  FMUL.FTZ R145, R5.reuse, R145 ;  /* 0x0000009105917220 */ /* 0x040fe40000410000 */
[----:B------:R-:W-:Y:S01]  /*11bc0*/  @P0 MUFU.RCP R10, R6 ;  /* 0x00000006000a0308 */ /* 0x000fe20000001000 */
[C---:B------:R-:W-:Y:S02]  /*11bd0*/  FMUL.FTZ R132, R5.reuse, R132 ;  /* 0x0000008405847220 */ /* 0x040fe40000410000 */
[C---:B------:R-:W-:Y:S02]  /*11be0*/  FMUL.FTZ R133, R5.reuse, R133 ;  /* 0x0000008505857220 */ /* 0x040fe40000410000 */
[C---:B------:R-:W-:Y:S02]  /*11bf0*/  FMUL.FTZ R128, R5.reuse, R128 ;  /* 0x0000008005807220 */ /* 0x040fe40000410000 */
[C---:B------:R-:W-:Y:S01]  /*11c00*/  FMUL.FTZ R129, R5.reuse, R129 ;  /* 0x0000008105817220 */ /* 0x040fe20000410000 */
[----:B------:R-:W1:Y:S01]  /*11c10*/  @P3 MUFU.LG2 R9, R9 ;  /* 0x0000000900093308 */ /* 0x000e620000000c00 */
[C---:B------:R-:W-:Y:S01]  /*11c20*/  FMUL.FTZ R116, R5.reuse, R116 ;  /* 0x0000007405747220 */ /* 0x040fe20000410000 */
[----:B------:R-:W-:Y:S01]  /*11c30*/  @P1 MOV R15, 0x3f317218 ;  /* 0x3f317218000f1802 */ /* 0x000fe20000000f00 */
[----:B------:R-:W-:-:S02]  /*11c40*/  FMUL.FTZ R117, R5, R117 ;  /* 0x0000007505757220 */ /* 0x000fc40000410000 */
[C---:B------:R-:W-:Y:S02]  /*11c50*/  FMUL.FTZ R112, R5.reuse, R112 ;  /* 0x0000007005707220 */ /* 0x040fe40000410000 */
[C---:B------:R-:W-:Y:S01]  /*11c60*/  FMUL.FTZ R113, R5.reuse, R113 ;  /* 0x0000007105717220 */ /* 0x040fe20000410000 */
[----:B------:R-:W2:Y:S01]  /*11c70*/  @P2 MUFU.LG2 R8, R8 ;  /* 0x0000000800082308 */ /* 0x000ea20000000c00 */
        /* <DEDUP_REMOVED lines=8> */
[C---:B------:R-:W-:Y:S01]  /*11d00*/  FMUL.FTZ R69, R5.reuse, R69 ;  /* 0x0000004505457220 */ /* 0x040fe20000410000 */
[----:B------:R-:W4:Y:S01]  /*11d10*/  @P0 MUFU.LG2 R6, R6 ;  /* 0x0000000600060308 */ /* 0x000f220000000c00 */
[C---:B------:R-:W-:Y:S02]  /*11d20*/  FMUL.FTZ R80, R5.reuse, R80 ;  /* 0x0000005005507220 */ /* 0x040fe40000410000 */
[C---:B------:R-:W-:Y:S02]  /*11d30*/  FMUL.FTZ R81, R5.reuse, R81 ;  /* 0x0000005105517220 */ /* 0x040fe40000410000 */
[----:B------:R-:W-:-:S02]  /*11d40*/  FMUL.FTZ R84, R5, R84 ;  /* 0x0000005405547220 */ /* 0x000fc40000410000 */
[C---:B------:R-:W-:Y:S02]  /*11d50*/  FMUL.FTZ R85, R5.reuse, R85 ;  /* 0x0000005505557220 */ /* 0x040fe40000410000 */
[C---:B------:R-:W-:Y:S02]  /*11d60*/  FMUL.FTZ R96, R5.reuse, R96 ;  /* 0x0000006005607220 */ /* 0x040fe40000410000 */
[----:B------:R-:W-:Y:S01]  /*11d70*/  FMUL.FTZ R97, R5, R97 ;  /* 0x0000006105617220 */ /* 0x000fe20000410000 */
[----:B------:R-:W-:Y:S01]  /*11d80*/  MOV R5, RZ ;  /* 0x000000ff00057202 */ /* 0x000fe20000000f00 */
[----:B-1----:R-:W-:Y:S02]  /*11d90*/  @P3 FMUL.FTZ R18, R9, 0.69314718246459960938 ;  /* 0x3f31721809123820 */ /* 0x002fe40000410000 */
[----:B--2---:R-:W-:Y:S02]  /*11da0*/  @P2 FMUL.FTZ R9, R8, 0.69314718246459960938 ;  /* 0x3f31721808092820 */ /* 0x004fe40000410000 */
[----:B---3--:R-:W-:Y:S01]  /*11db0*/  @P1 FMUL.FTZ R13, R13, 0.69314718246459960938 ;  /* 0x3f3172180d0d1820 */ /* 0x008fe20000410000 */
[----:B------:R1:W2:Y:S01]  /*11dc0*/  @P1 MUFU.RCP R5, R7 ;  /* 0x0000000700051308 */ /* 0x0002a20000001000 */
[----:B------:R-:W-:-:S02]  /*11dd0*/  @P1 FMUL.FTZ R15, R15, c[0x0][0x2d0] ;  /* 0x0000b4000f0f1a20 */ /* 0x000fc40000410000 */
[----:B----4-:R-:W-:Y:S02]  /*11de0*/  @P0 FMUL.FTZ R19, R6, 0.69314718246459960938 ;  /* 0x3f31721806130820 */ /* 0x010fe40000410000 */
[----:B------:R-:W-:Y:S02]  /*11df0*/  @P0 FMUL.FTZ R14, R14, c[0x0][0x2d0] ;  /* 0x0000b4000e0e0a20 */ /* 0x000fe40000410000 */
[C---:B------:R-:W-:Y:S02]  /*11e00*/  FMUL.FTZ R146, R4.reuse, R146 ;  /* 0x0000009204927220 */ /* 0x040fe40000410000 */
[C---:B------:R-:W-:Y:S02]  /*11e10*/  FMUL.FTZ R147, R4.reuse, R147 ;  /* 0x0000009304937220 */ /* 0x040fe40000410000 */
[C---:B------:R-:W-:Y:S02]  /*11e20*/  FMUL.FTZ R134, R4.reuse, R134 ;  /* 0x0000008604867220 */ /* 0x040fe40000410000 */
[----:B------:R-:W-:-:S02]  /*11e30*/  FMUL.FTZ R135, R4, R135 ;  /* 0x0000008704877220 */ /* 0x000fc40000410000 */
[C---:B------:R-:W-:Y:S01]  /*11e40*/  FMUL.FTZ R130, R4.reuse, R130 ;  /* 0x0000008204827220 */ /* 0x040fe20000410000 */
[----:B-1----:R-:W-:Y:S01]  /*11e50*/  MOV R7, 0xff800000 ;  /* 0xff80000000077802 */ /* 0x002fe20000000f00 */
        /* <DEDUP_REMOVED lines=43> */
[----:B------:R-:W-:Y:S01]  /*12110*/  MOV R10, 0xff800000 ;  /* 0xff800000000a7802 */ /* 0x000fe20000000f00 */
[C---:B--2---:R-:W-:Y:S02]  /*12120*/  FMUL.FTZ R140, R5.reuse, R140 ;  /* 0x0000008c058c7220 */ /* 0x044fe40000410000 */
        /* <DEDUP_REMOVED lines=23> */
[----:B------:R-:W-:Y:S02]  /*122a0*/  @P3 FFMA.FTZ R7, R17, R3, R18 ;  /* 0x0000000311073223 */ /* 0x000fe40000010012 */
[----:B------:R-:W-:Y:S02]  /*122b0*/  @P2 FFMA.FTZ R10, R16, R2, R9 ;  /* 0x00000002100a2223 */ /* 0x000fe40000010009 */
[----:B------:R-:W-:Y:S02]  /*122c0*/  @P1 FFMA.FTZ R11, R15, R0, R13 ;  /* 0x000000000f0b1223 */ /* 0x000fe4000001000d */
[----:B------:R-:W-:-:S02]  /*122d0*/  @P0 FFMA.FTZ R12, R14, R152, R19 ;  /* 0x000000980e0c0223 */ /* 0x000fc40000010013 */
.L_x_379:
[----:B------:R-:W-:Y:S05]  /*122e0*/  @P4 BRA `(.L_x_452) ;  /* 0x00001a9000004947 */ /* 0x000fea0003800000 */
[----:B------:R-:W1:Y:S01]  /*122f0*/  S2R R9, SR_TID.X ;  /* 0x0000000000097919 */ /* 0x000e620000002100 */
[----:B------:R-:W-:Y:S01]  /*12300*/  IMAD R18, RZ, RZ, -UR10 ;  /* 0x8000000aff127e24 */ /* 0x000fe2000f8e02ff */
[----:B------:R-:W-:Y:S01]  /*12310*/  USHF.R.S32.HI UR6, URZ, 0x1f, UR10 ;  /* 0x0000001f3f067899 */ /* 0x000fe2000801140a */
[----:B------:R-:W-:Y:S01]  /*12320*/  IMAD.MOV.U32 R14, RZ, RZ, c[0x0][0x4e8] ;  /* 0x00013a00ff0e7624 */ /* 0x000fe200078e00ff */
[----:B------:R-:W2:Y:S01]  /*12330*/  S2R R3, SR_CTAID.Y ;  /* 0x0000000000037919 */ /* 0x000ea20000002600 */
[----:B------:R-:W-:Y:S01]  /*12340*/  ULDC.64 UR4, c[0x0][0x4d0] ;  /* 0x0001340000047ab9 */ /* 0x000fe20000000a00 */
[----:B------:R-:W-:Y:S01]  /*12350*/  BSSY B0, `(.L_x_453) ;  /* 0x00000c4000007945 */ /* 0x000fe20003800000 */
[----:B------:R-:W-:Y:S01]  /*12360*/  UIMAD UR7, UR6, UR4, URZ ;  /* 0x00000004060772a4 */ /* 0x000fe2000f8e023f */
[----:B------:R-:W3:Y:S01]  /*12370*/  S2R R22, SR_CTAID.Z ;  /* 0x0000000000167919 */ /* 0x000ee20000002700 */
[----:B------:R-:W-:-:S03]  /*12380*/  UIMAD.WIDE.U32 UR8, UR10, UR4, URZ ;  /* 0x000000040a0872a5 */ /* 0x000fc6000f8e003f */
[----:B------:R-:W-:Y:S01]  /*12390*/  BAR.SYNC.DEFER_BLOCKING 0x1, 0x80 ;  /* 0x0042000000007b1d */ /* 0x000fe20000010000 */
[----:B------:R-:W-:Y:S01]  /*123a0*/  UIMAD UR5, UR10, UR5, UR7 ;  /* 0x000000050a0572a4 */ /* 0x000fe2000f8e0207 */
[C---:B------:R-:W-:Y:S01]  /*123b0*/  ISETP.NE.AND P0, PT, R14.reuse, 0x1, PT ;  /* 0x000000010e00780c */ /* 0x040fe20003f05270 */
[----:B------:R-:W-:Y:S02]  /*123c0*/  IMAD.U32 R25, RZ, RZ, UR9 ;  /* 0x00000009ff197e24 */ /* 0x000fe4000f8e00ff */
[----:B------:R-:W-:Y:S01]  /*123d0*/  UIADD3 UR5, UR9, UR5, URZ ;  /* 0x0000000509057290 */ /* 0x000fe2000fffe03f */
[----:B------:R-:W4:Y:S01]  /*123e0*/  S2R R15, SR_CTAID.X ;  /* 0x00000000000f7919 */ /* 0x000f220000002500 */
[----:B------:R-:W-:Y:S02]  /*123f0*/  IMAD.U32 R24, RZ, RZ, UR8 ;  /* 0x00000008ff187e24 */ /* 0x000fe4000f8e00ff */
[----:B------:R-:W-:Y:S02]  /*12400*/  IMAD R14, R14, c[0x0][0x388], RZ ;  /* 0x0000e2000e0e7a24 */ /* 0x000fe400078e02ff */
[----:B------:R-:W-:Y:S01]  /*12410*/  IMAD.U32 R25, RZ, RZ, UR5 ;  /* 0x00000005ff197e24 */ /* 0x000fe2000f8e00ff */
[----:B-1----:R-:W-:Y:S01]  /*12420*/  SHF.R.S32.HI R6, RZ, 0x1f, R9 ;  /* 0x0000001fff067819 */ /* 0x002fe20000011409 */
[----:B------:R-:W-:-:S02]  /*12430*/  ULDC.64 UR4, c[0x0][0x438] ;  /* 0x00010e0000047ab9 */ /* 0x000fc40000000a00 */
[----:B------:R-:W-:Y:S01]  /*12440*/  UIMAD UR6, UR6, UR4, URZ ;  /* 0x00000004060672a4 */ /* 0x000fe2000f8e023f */
[-C--:B------:R-:W-:Y:S01]  /*12450*/  LEA.HI R0, R6, R9.reuse, RZ, 0x2 ;  /* 0x0000000906007211 */ /* 0x080fe200078f10ff */
[----:B--2---:R-:W-:Y:S01]  /*12460*/  IMAD R18, R18, c[0x0][0x550], R3 ;  /* 0x0001540012127a24 */ /* 0x004fe200078e0203 */
[-C--:B------:R-:W-:Y:S01]  /*12470*/  LEA.HI R6, R6, R9.reuse, RZ, 0x5 ;  /* 0x0000000906067211 */ /* 0x080fe200078f28ff */
[----:B------:R-:W-:Y:S01]  /*12480*/  UIMAD.WIDE.U32 UR8, UR10, UR4, URZ ;  /* 0x000000040a0872a5 */ /* 0x000fe2000f8e003f */
[----:B------:R-:W-:Y:S01]  /*12490*/  LOP3.LUT R0, R0, 0xfffffffc, RZ, 0xc0, !PT ;  /* 0xfffffffc00007812 */ /* 0x000fe200078ec0ff */
[----:B------:R-:W-:Y:S01]  /*124a0*/  UIMAD UR4, UR10, UR5, UR6 ;  /* 0x000000050a0472a4 */ /* 0x000fe2000f8e0206 */
[----:B------:R-:W-:Y:S01]  /*124b0*/  LOP3.LUT R2, R6, 0xffffffe0, RZ, 0xc0, !PT ;  /* 0xffffffe006027812 */ /* 0x000fe200078ec0ff */
[----:B---3--:R-:W-:Y:S01]  /*124c0*/  IMAD.WIDE.U32 R24, R22, c[0x0][0x4d8], R24 ;  /* 0x0001360016187a25 */ /* 0x008fe200078e0018 */
[----:B------:R-:W-:Y:S01]  /*124d0*/  IADD3 R0, -R0, R9, RZ ;  /* 0x0000000900007210 */ /* 0x000fe20007ffe1ff */
[----:B------:R-:W-:Y:S01]  /*124e0*/  UIADD3 UR4, UR9, UR4, URZ ;  /* 0x0000000409047290 */ /* 0x000fe2000fffe03f */
[----:B------:R-:W-:Y:S01]  /*124f0*/  SHF.R.S32.HI R19, RZ, 0x5, R6 ;  /* 0x00000005ff137819 */ /* 0x000fe20000011406 */
[----:B------:R-:W-:Y:S01]  /*12500*/  IMAD.IADD R2, R9, 0x1, -R2 ;  /* 0x0000000109027824 */ /* 0x000fe200078e0a02 */
[----:B------:R-:W-:Y:S01]  /*12510*/  LEA.HI R3, R0, R0, RZ, 0x1 ;  /* 0x0000000000037211 */ /* 0x000fe200078f08ff */
[----:B------:R-:W-:Y:S01]  /*12520*/  IMAD.U32 R17, RZ, RZ, UR9 ;  /* 0x00000009ff117e24 */ /* 0x000fe2000f8e00ff */
[----:B------:R-:W-:Y:S01]  /*12530*/  SHF.R.S32.HI R6, RZ, 0x1f, R6 ;  /* 0x0000001fff067819 */ /* 0x000fe20000011406 */
[----:B------:R-:W-:Y:S01]  /*12540*/  IMAD.U32 R17, RZ, RZ, UR4 ;  /* 0x00000004ff117e24 */ /* 0x000fe2000f8e00ff */
[----:B------:R-:W-:-:S02]  /*12550*/  LOP3.LUT R9, R3, 0x1ffffffe, RZ, 0xc0, !PT ;  /* 0x1ffffffe03097812 */ /* 0x000fc400078ec0ff */
[----:B------:R-:W-:Y:S02]  /*12560*/  LEA.HI R6, R6, R19, RZ, 0x2 ;  /* 0x0000001306067211 */ /* 0x000fe400078f10ff */
[----:B------:R-:W-:Y:S01]  /*12570*/  SHF.R.S32.HI R13, RZ, 0x1f, R2 ;  /* 0x0000001fff0d7819 */ /* 0x000fe20000011402 */
[----:B------:R-:W-:Y:S01]  /*12580*/  IMAD.IADD R0, R0, 0x1, -R9 ;  /* 0x0000000100007824 */ /* 0x000fe200078e0a09 */
[----:B------:R-:W-:Y:S02]  /*12590*/  SHF.L.U32 R9, R3, 0x5, RZ ;  /* 0x0000000503097819 */ /* 0x000fe400000006ff */
[----:B------:R-:W-:Y:S02]  /*125a0*/  LOP3.LUT R6, R6, 0xffffffc, RZ, 0xc0, !PT ;  /* 0x0ffffffc06067812 */ /* 0x000fe400078ec0ff */
[----:B------:R-:W-:Y:S02]  /*125b0*/  LOP3.LUT R9, R9, 0xffffffc0, RZ, 0xc0, !PT ;  /* 0xffffffc009097812 */ /* 0x000fe400078ec0ff */
[----:B------:R-:W-:Y:S01]  /*125c0*/  SHF.R.S32.HI R3, RZ, 0x1f, R22 ;  /* 0x0000001fff037819 */ /* 0x000fe20000011416 */
[----:B------:R-:W-:Y:S01]  /*125d0*/  IMAD.IADD R19, R19, 0x1, -R6 ;  /* 0x0000000113137824 */ /* 0x000fe200078e0a06 */
[----:B------:R-:W-:Y:S01]  /*125e0*/  MOV R16, UR8 ;  /* 0x0000000800107c02 */ /* 0x000fe20008000f00 */
[----:B------:R-:W-:Y:S01]  /*125f0*/  IMAD R9, R0, 0x8, R9 ;  /* 0x0000000800097824 */ /* 0x000fe200078e0209 */
[----:B------:R-:W-:Y:S01]  /*12600*/  LEA.HI R0, R13, R2, RZ, 0x2 ;  /* 0x000000020d007211 */ /* 0x000fe200078f10ff */
[C---:B------:R-:W-:Y:S01]  /*12610*/  IMAD R13, R3.reuse, c[0x0][0x4d8], RZ ;  /* 0x00013600030d7a24 */ /* 0x040fe200078e02ff */
[----:B------:R-:W-:Y:S01]  /*12620*/  LOP3.LUT P1, RZ, R2, 0x3, RZ, 0xc0, !PT ;  /* 0x0000000302ff7812 */ /* 0x000fe2000782c0ff */
[----:B------:R-:W-:Y:S01]  /*12630*/  IMAD R3, R3, c[0x0][0x440], RZ ;  /* 0x0001100003037a24 */ /* 0x000fe200078e02ff */
[----:B------:R-:W-:Y:S01]  /*12640*/  SHF.R.S32.HI R8, RZ, 0x2, R0 ;  /* 0x00000002ff087819 */ /* 0x000fe20000011400 */
[----:B------:R-:W-:-:S02]  /*12650*/  IMAD R13, R22, c[0x0][0x4dc], R13 ;  /* 0x00013700160d7a24 */ /* 0x000fc400078e020d */
[C---:B------:R-:W-:Y:S01]  /*12660*/  IMAD R3, R22.reuse, c[0x0][0x444], R3 ;  /* 0x0001110016037a24 */ /* 0x040fe200078e0203 */
[----:B------:R-:W-:Y:S01]  /*12670*/  LEA R8, R19, R8, 0x4 ;  /* 0x0000000813087211 */ /* 0x000fe200078e20ff */
[----:B------:R-:W-:Y:S02]  /*12680*/  IMAD.IADD R25, R25, 0x1, R13 ;  /* 0x0000000119197824 */ /* 0x000fe400078e020d */
[----:B------:R-:W-:Y:S01]  /*12690*/  IMAD.WIDE.U32 R22, R22, c[0x0][0x440], R16 ;  /* 0x0001100016167a25 */ /* 0x000fe200078e0010 */
[----:B------:R-:W-:-:S03]  /*126a0*/  SHF.R.S32.HI R16, RZ, 0x1f, R18 ;  /* 0x0000001fff107819 */ /* 0x000fc60000011412 */
[----:B------:R-:W-:Y:S02]  /*126b0*/  IMAD.IADD R6, R8, 0x1, R9 ;  /* 0x0000000108067824 */ /* 0x000fe400078e0209 */
[----:B------:R-:W-:Y:S02]  /*126c0*/  IMAD.IADD R23, R23, 0x1, R3 ;  /* 0x0000000117177824 */ /* 0x000fe400078e0203 */
[----:B------:R-:W-:Y:S01]  /*126d0*/  IMAD R17, R16, c[0x0][0x448], RZ ;  /* 0x0001120010117a24 */ /* 0x000fe200078e02ff */
[C---:B----4-:R-:W-:Y:S01]  /*126e0*/  LEA R13, R15.reuse, R6, 0x7 ;  /* 0x000000060f0d7211 */ /* 0x050fe200078e38ff */
[----:B------:R-:W-:Y:S01]  /*126f0*/  IMAD.WIDE.U32 R22, R18, c[0x0][0x448], R22 ;  /* 0x0001120012167a25 */ /* 0x000fe200078e0016 */
[----:B------:R-:W-:Y:S02]  /*12700*/  LEA R15, R15, R8, 0x7 ;  /* 0x000000080f0f7211 */ /* 0x000fe400078e38ff */
[----:B------:R-:W-:Y:S01]  /*12710*/  MOV R6, R13 ;  /* 0x0000000d00067202 */ /* 0x000fe20000000f00 */
[----:B------:R-:W-:Y:S01]  /*12720*/  @P0 IMAD.HI.U32 R19, R13, c[0x0][0x4ec], RZ ;  /* 0x00013b000d130a27 */ /* 0x000fe200078e00ff */
[----:B------:R-:W-:-:S03]  /*12730*/  ISETP.GE.OR P4, PT, R15, R14, P1 ;  /* 0x0000000e0f00720c */ /* 0x000fc60000f86670 */
[----:B------:R-:W-:-:S04]  /*12740*/  @P0 IMAD.HI.U32 R9, R13, c[0x0][0x4ec], RZ ;  /* 0x00013b000d090a27 */ /* 0x000fc800078e00ff */
[----:B------:R-:W-:Y:S01]  /*12750*/  IMAD.MOV.U32 R3, RZ, RZ, R13 ;  /* 0x000000ffff037224 */ /* 0x000fe200078e000d */
[----:B------:R-:W-:Y:S01]  /*12760*/  @P0 SHF.R.U32.HI R3, RZ, c[0x0][0x4f0], R19 ;  /* 0x00013c00ff030a19 */ /* 0x000fe20000011613 */
[----:B------:R-:W-:Y:S01]  /*12770*/  IMAD R17, R18, c[0x0][0x44c], R17 ;  /* 0x0001130012117a24 */ /* 0x000fe200078e0211 */
[----:B------:R-:W-:Y:S01]  /*12780*/  @P0 SHF.R.U32.HI R6, RZ, c[0x0][0x4f0], R9 ;  /* 0x00013c00ff060a19 */ /* 0x000fe20000011609 */
[----:B------:R-:W-:Y:S02]  /*12790*/  IMAD R9, R16, c[0x0][0x4e0], RZ ;  /* 0x0001380010097a24 */ /* 0x000fe400078e02ff */
[----:B------:R-:W-:Y:S02]  /*127a0*/  IMAD.MOV R20, RZ, RZ, -R3 ;  /* 0x000000ffff147224 */ /* 0x000fe400078e0a03 */
[C---:B------:R-:W-:Y:S01]  /*127b0*/  IMAD R16, R18.reuse, c[0x0][0x4e4], R9 ;  /* 0x0001390012107a24 */ /* 0x040fe200078e0209 */
[----:B------:R-:W-:Y:S01]  /*127c0*/  SHF.R.S32.HI R9, RZ, 0x1f, R6 ;  /* 0x0000001fff097819 */ /* 0x000fe20000011406 */
[----:B------:R-:W-:-:S04]  /*127d0*/  IMAD.WIDE.U32 R18, R18, c[0x0][0x4e0], R24 ;  /* 0x0001380012127a25 */ /* 0x000fc800078e0018 */
[----:B------:R-:W-:Y:S01]  /*127e0*/  IMAD R20, R20, c[0x0][0x4e8], R13 ;  /* 0x00013a0014147a24 */ /* 0x000fe200078e020d */
[----:B------:R-:W-:Y:S01]  /*127f0*/  IADD3 R18, P0, R3, R18, RZ ;  /* 0x0000001203127210 */ /* 0x000fe20007f1e0ff */
[----:B------:R-:W-:Y:S01]  /*12800*/  IMAD.IADD R23, R23, 0x1, R17 ;  /* 0x0000000117177824 */ /* 0x000fe200078e0211 */
[----:B------:R-:W-:Y:S01]  /*12810*/  SHF.R.S32.HI R17, RZ, 0x1f, R3 ;  /* 0x0000001fff117819 */ /* 0x000fe20000011403 */
[----:B------:R-:W-:Y:S01]  /*12820*/  IMAD R9, R9, c[0x0][0x430], RZ ;  /* 0x00010c0009097a24 */ /* 0x000fe200078e02ff */
[----:B------:R-:W-:Y:S02]  /*12830*/  SHF.R.S32.HI R3, RZ, 0x1f, R20 ;  /* 0x0000001fff037819 */ /* 0x000fe40000011414 */
[----:B------:R-:W-:Y:S01]  /*12840*/  IADD3.X R19, R17, R19, R16, P0, !PT ;  /* 0x0000001311137210 */ /* 0x000fe200007fe410 */
[----:B------:R-:W-:-:S04]  /*12850*/  IMAD.WIDE.U32 R16, R6, c[0x0][0x430], R22 ;  /* 0x00010c0006107a25 */ /* 0x000fc800078e0016 */
[----:B------:R-:W-:Y:S02]  /*12860*/  IMAD R3, R3, c[0x0][0x4c8], RZ ;  /* 0x0001320003037a24 */ /* 0x000fe400078e02ff */
[C---:B------:R-:W-:Y:S01]  /*12870*/  IMAD R9, R6.reuse, c[0x0][0x434], R9 ;  /* 0x00010d0006097a24 */ /* 0x040fe200078e0209 */
[----:B------:R-:W-:Y:S01]  /*12880*/  IADD3 R6, -R6, RZ, RZ ;  /* 0x000000ff06067210 */ /* 0x000fe20007ffe1ff */
[----:B------:R-:W-:-:S04]  /*12890*/  IMAD.WIDE.U32 R18, R20, c[0x0][0x4c8], R18 ;  /* 0x0001320014127a25 */ /* 0x000fc800078e0012 */
[----:B------:R-:W-:Y:S01]  /*128a0*/  IMAD R3, R20, c[0x0][0x4cc], R3 ;  /* 0x0001330014037a24 */ /* 0x000fe200078e0203 */
[----:B------:R-:W-:Y:S01]  /*128b0*/  LEA R25, P0, R18, c[0x0][0x4a8], 0x2 ;  /* 0x00012a0012197a11 */ /* 0x000fe200078010ff */
[----:B------:R-:W-:Y:S02]  /*128c0*/  IMAD R6, R6, c[0x0][0x4e8], R13 ;  /* 0x00013a0006067a24 */ /* 0x000fe400078e020d */
[----:B------:R-:W-:Y:S02]  /*128d0*/  IMAD.IADD R13, R19, 0x1, R3 ;  /* 0x00000001130d7824 */ /* 0x000fe400078e0203 */
[----:B------:R-:W-:Y:S01]  /*128e0*/  SHFL.IDX PT, R22, R25, RZ, 0x1c1f ;  /* 0x001c1fff19167589 */ /* 0x000fe200000e0000 */
[----:B------:R-:W-:Y:S01]  /*128f0*/  IMAD.IADD R9, R17, 0x1, R9 ;  /* 0x0000000111097824 */ /* 0x000fe200078e0209 */
[----:B------:R-:W-:Y:S01]  /*12900*/  SHF.R.S32.HI R3, RZ, 0x1f, R6 ;  /* 0x0000001fff037819 */ /* 0x000fe20000011406 */
[----:B------:R-:W-:Y:S01]  /*12910*/  IMAD.MOV.U32 R8, RZ, RZ, R16 ;  /* 0x000000ffff087224 */ /* 0x000fe200078e0010 */
[----:B------:R-:W-:Y:S01]  /*12920*/  LEA.HI.X R24, R18, c[0x0][0x4ac], R13, 0x2, P0 ;  /* 0x00012b0012187a11 */ /* 0x000fe200000f140d */
[----:B------:R-:W-:Y:S01]  /*12930*/  SHFL.IDX PT, R20, R25, 0x1, 0x1c1f ;  /* 0x003c1f0019147f89 */ /* 0x000fe200000e0000 */
[C---:B------:R-:W-:Y:S01]  /*12940*/  IADD3 R13, R15.reuse, 0x8, RZ ;  /* 0x000000080f0d7810 */ /* 0x040fe20007ffe0ff */
[C---:B------:R-:W-:Y:S01]  /*12950*/  IMAD.WIDE.U32 R26, R6.reuse, c[0x0][0x428], R8 ;  /* 0x00010a00061a7a25 */ /* 0x040fe200078e0008 */
[C---:B------:R-:W-:Y:S01]  /*12960*/  IADD3 R9, R15.reuse, 0x40, RZ ;  /* 0x000000400f097810 */ /* 0x040fe20007ffe0ff */
[----:B------:R-:W1:Y:S01]  /*12970*/  SHFL.IDX PT, R23, R24, RZ, 0x1c1f ;  /* 0x001c1fff18177589 */ /* 0x000e6200000e0000 */
[----:B------:R-:W-:Y:S01]  /*12980*/  IADD3 R8, R15, 0x48, RZ ;  /* 0x000000480f087810 */ /* 0x000fe20007ffe0ff */
[----:B------:R-:W-:Y:S01]  /*12990*/  IMAD R3, R3, c[0x0][0x428], RZ ;  /* 0x00010a0003037a24 */ /* 0x000fe200078e02ff */
[-C--:B------:R-:W-:Y:S01]  /*129a0*/  ISETP.GE.OR P3, PT, R13, R14.reuse, P1 ;  /* 0x0000000e0d00720c */ /* 0x080fe20000f66670 */
[----:B------:R-:W2:Y:S01]  /*129b0*/  SHFL.IDX PT, R21, R24, 0x1, 0x1c1f ;  /* 0x003c1f0018157f89 */ /* 0x000ea200000e0000 */
[-C--:B------:R-:W-:Y:S01]  /*129c0*/  ISETP.GE.OR P2, PT, R9, R14.reuse, P1 ;  /* 0x0000000e0900720c */ /* 0x080fe20000f46670 */
[----:B------:R-:W-:Y:S01]  /*129d0*/  IMAD R3, R6, c[0x0][0x42c], R3 ;  /* 0x00010b0006037a24 */ /* 0x000fe200078e0203 */
[-C--:B------:R-:W-:Y:S01]  /*129e0*/  ISETP.GE.OR P1, PT, R8, R14.reuse, P1 ;  /* 0x0000000e0800720c */ /* 0x080fe20000f26670 */
[----:B------:R-:W-:Y:S01]  /*129f0*/  SHFL.IDX PT, R18, R25, 0x2, 0x1c1f ;  /* 0x005c1f0019127f89 */ /* 0x000fe200000e0000 */
[----:B------:R-:W-:Y:S01]  /*12a00*/  LEA R6, P0, R26, c[0x0][0x400], 0x2 ;  /* 0x000100001a067a11 */ /* 0x000fe200078010ff */
[----:B------:R-:W-:Y:S01]  /*12a10*/  IMAD.IADD R3, R27, 0x1, R3 ;  /* 0x000000011b037824 */ /* 0x000fe200078e0203 */
[-C--:B------:R-:W-:Y:S01]  /*12a20*/  ISETP.GE.AND P5, PT, R9, R14.reuse, PT ;  /* 0x0000000e0900720c */ /* 0x080fe20003fa6270 */
[----:B------:R-:W3:Y:S01]  /*12a30*/  SHFL.IDX PT, R19, R24, 0x2, 0x1c1f ;  /* 0x005c1f0018137f89 */ /* 0x000ee200000e0000 */
[----:B------:R-:W-:-:S02]  /*12a40*/  ISETP.GE.AND P6, PT, R8, R14, PT ;  /* 0x0000000e0800720c */ /* 0x000fc40003fc6270 */
[----:B------:R-:W-:Y:S01]  /*12a50*/  LEA.HI.X R3, R26, c[0x0][0x404], R3, 0x2, P0 ;  /* 0x000101001a037a11 */ /* 0x000fe200000f1403 */
[----:B------:R-:W-:Y:S01]  /*12a60*/  SHFL.IDX PT, R16, R25, 0x3, 0x1c1f ;  /* 0x007c1f0019107f89 */ /* 0x000fe200000e0000 */
[-C--:B------:R-:W-:Y:S02]  /*12a70*/  ISETP.GE.AND P0, PT, R13, R14.reuse, PT ;  /* 0x0000000e0d00720c */ /* 0x080fe40003f06270 */
[----:B------:R-:W-:Y:S01]  /*12a80*/  LOP3.LUT R13, R0, 0x7ffffffc, RZ, 0xc0, !PT ;  /* 0x7ffffffc000d7812 */ /* 0x000fe200078ec0ff */
[----:B------:R-:W4:Y:S04]  /*12a90*/  SHFL.IDX PT, R17, R24, 0x3, 0x1c1f ;  /* 0x007c1f0018117f89 */ /* 0x000f2800000e0000 */
[----:B-1----:R1:W-:Y:S04]  /*12aa0*/  @!P4 ST.E [R22.64], R7 ;  /* 0x000000071600c985 */ /* 0x0023e8000c10190c */
[----:B--2---:R2:W-:Y:S04]  /*12ab0*/  @!P3 ST.E [R20.64], R10 ;  /* 0x0000000a1400b985 */ /* 0x0045e8000c10190c */
[----:B------:R2:W2:Y:S04]  /*12ac0*/  SHFL.IDX PT, R24, R6, RZ, 0x1c1f ;  /* 0x001c1fff06187589 */ /* 0x0004a800000e0000 */
[----:B---3--:R3:W-:Y:S04]  /*12ad0*/  @!P2 ST.E [R18.64], R11 ;  /* 0x0000000b1200a985 */ /* 0x0087e8000c10190c */
[----:B------:R3:W2:Y:S04]  /*12ae0*/  SHFL.IDX PT, R25, R3, RZ, 0x1c1f ;  /* 0x001c1fff03197589 */ /* 0x0006a800000e0000 */
[----:B----4-:R3:W-:Y:S01]  /*12af0*/  @!P1 ST.E [R16.64], R12 ;  /* 0x0000000c10009985 */ /* 0x0107e2000c10190c */
[----:B------:R-:W-:-:S02]  /*12b00*/  ISETP.GE.AND P1, PT, R15, R14, PT ;  /* 0x0000000e0f00720c */ /* 0x000fc40003f26270 */
[----:B-1----:R-:W-:-:S05]  /*12b10*/  IADD3 R7, R2, -R13, RZ ;  /* 0x8000000d02077210 */ /* 0x002fca0007ffe0ff */
[----:B------:R-:W-:-:S06]  /*12b20*/  IMAD.SHL.U32 R7, R7, 0x2, RZ ;  /* 0x0000000207077824 */ /* 0x000fcc00078e00ff */
[----:B------:R-:W-:Y:S05]  /*12b30*/  @P1 BRA `(.L_x_454) ;  /* 0x0000045000001947 */ /* 0x000fea0003800000 */
[C---:B---3--:R-:W-:Y:S02]  /*12b40*/  IADD3 R11, R7.reuse, 0x8, RZ ;  /* 0x00000008070b7810 */ /* 0x048fe40007ffe0ff */
[C---:B------:R-:W-:Y:S02]  /*12b50*/  IADD3 R9, R7.reuse, 0x10, RZ ;  /* 0x0000001007097810 */ /* 0x040fe40007ffe0ff */
[----:B------:R-:W-:Y:S02]  /*12b60*/  IADD3 R0, R7, 0x18, RZ ;  /* 0x0000001807007810 */ /* 0x000fe40007ffe0ff */
[----:B------:R-:W-:Y:S02]  /*12b70*/  ISETP.GE.AND P3, PT, R11, c[0x0][0x3c8], PT ;  /* 0x0000f2000b007a0c */ /* 0x000fe40003f66270 */
[----:B------:R-:W-:Y:S02]  /*12b80*/  ISETP.GE.AND P2, PT, R9, c[0x0][0x3c8], PT ;  /* 0x0000f20009007a0c */ /* 0x000fe40003f46270 */
[----:B------:R-:W-:-:S02]  /*12b90*/  ISETP.GE.AND P1, PT, R0, c[0x0][0x3c8], PT ;  /* 0x0000f20000007a0c */ /* 0x000fc40003f26270 */
[C---:B------:R-:W-:Y:S02]  /*12ba0*/  ISETP.GE.AND P4, PT, R7.reuse, c[0x0][0x3c8], PT ;  /* 0x0000f20007007a0c */ /* 0x040fe40003f86270 */
[C---:B------:R-:W-:Y:S02]  /*12bb0*/  IADD3 R14, R7.reuse, 0x28, RZ ;  /* 0x00000028070e7810 */ /* 0x040fe40007ffe0ff */
[----:B------:R-:W-:-:S03]  /*12bc0*/  IADD3 R2, R7, 0x30, RZ ;  /* 0x0000003007027810 */ /* 0x000fc60007ffe0ff */
[----:B------:R-:W-:Y:S02]  /*12bd0*/  @!P3 LEA.HI R11, R11, R11, RZ, 0x1 ;  /* 0x0000000b0b0bb211 */ /* 0x000fe400078f08ff */
[----:B------:R-:W-:Y:S02]  /*12be0*/  @!P2 LEA.HI R9, R9, R9, RZ, 0x1 ;  /* 0x000000090909a211 */ /* 0x000fe400078f08ff */
[----:B------:R-:W-:Y:S02]  /*12bf0*/  @!P1 LEA.HI R0, R0, R0, RZ, 0x1 ;  /* 0x0000000000009211 */ /* 0x000fe400078f08ff */
[----:B------:R-:W-:Y:S01]  /*12c00*/  @!P3 LOP3.LUT R11, R11, 0xfffffffe, RZ, 0xc0, !PT ;  /* 0xfffffffe0b0bb812 */ /* 0x000fe200078ec0ff */
[--C-:B--2---:R-:W-:Y:S01]  /*12c10*/  @!P4 IMAD.WIDE R12, R7, 0x4, R24.reuse ;  /* 0x00000004070cc825 */ /* 0x104fe200078e0218 */
[----:B------:R-:W-:Y:S02]  /*12c20*/  @!P2 LOP3.LUT R9, R9, 0xfffffffe, RZ, 0xc0, !PT ;  /* 0xfffffffe0909a812 */ /* 0x000fe400078ec0ff */
[----:B------:R-:W-:Y:S01]  /*12c30*/  @!P1 LOP3.LUT R15, R0, 0xfffffffe, RZ, 0xc0, !PT ;  /* 0xfffffffe000f9812 */ /* 0x000fe200078ec0ff */
[--C-:B------:R-:W-:Y:S01]  /*12c40*/  @!P3 IMAD.WIDE R10, R11, 0x4, R24.reuse ;  /* 0x000000040b0ab825 */ /* 0x100fe200078e0218 */
[----:B------:R-:W-:Y:S01]  /*12c50*/  IADD3 R0, R7, 0x20, RZ ;  /* 0x0000002007007810 */ /* 0x000fe20007ffe0ff */
[----:B------:R1:W-:Y:S02]  /*12c60*/  @!P4 ST.E.64 [R12.64], R144 ;  /* 0x000000900c00c985 */ /* 0x0003e4000c101b0c */
[--C-:B------:R-:W-:Y:S01]  /*12c70*/  @!P2 IMAD.WIDE R8, R9, 0x4, R24.reuse ;  /* 0x000000040908a825 */ /* 0x100fe200078e0218 */
[----:B------:R-:W-:Y:S01]  /*12c80*/  ISETP.GE.AND P4, PT, R0, c[0x0][0x3c8], PT ;  /* 0x0000f20000007a0c */ /* 0x000fe20003f86270 */
[----:B------:R2:W-:Y:S01]  /*12c90*/  @!P3 ST.E.64 [R10.64], R132 ;  /* 0x000000840a00b985 */ /* 0x0005e2000c101b0c */
[----:B------:R-:W-:Y:S01]  /*12ca0*/  ISETP.GE.AND P3, PT, R14, c[0x0][0x3c8], PT ;  /* 0x0000f2000e007a0c */ /* 0x000fe20003f66270 */
[----:B------:R-:W-:Y:S01]  /*12cb0*/  @!P1 IMAD.WIDE R16, R15, 0x4, R24 ;  /* 0x000000040f109825 */ /* 0x000fe200078e0218 */
[----:B------:R-:W-:Y:S01]  /*12cc0*/  IADD3 R15, R7, 0x38, RZ ;  /* 0x00000038070f7810 */ /* 0x000fe20007ffe0ff */
[----:B------:R3:W-:Y:S01]  /*12cd0*/  @!P2 ST.E.64 [R8.64], R128 ;  /* 0x000000800800a985 */ /* 0x0007e2000c101b0c */
[----:B------:R-:W-:-:S03]  /*12ce0*/  ISETP.GE.AND P2, PT, R2, c[0x0][0x3c8], PT ;  /* 0x0000f20002007a0c */ /* 0x000fc60003f46270 */
[----:B------:R4:W-:Y:S01]  /*12cf0*/  @!P1 ST.E.64 [R16.64], R116 ;  /* 0x0000007410009985 */ /* 0x0009e2000c101b0c */
[----:B------:R-:W-:-:S03]  /*12d00*/  ISETP.GE.AND P1, PT, R15, c[0x0][0x3c8], PT ;  /* 0x0000f2000f007a0c */ /* 0x000fc60003f26270 */
[----:B------:R-:W-:Y:S02]  /*12d10*/  @!P4 LEA.HI R0, R0, R0, RZ, 0x1 ;  /* 0x000000000000c211 */ /* 0x000fe400078f08ff */
[----:B------:R-:W-:-:S04]  /*12d20*/  @!P3 LEA.HI R14, R14, R14, RZ, 0x1 ;  /* 0x0000000e0e0eb211 */ /* 0x000fc800078f08ff */
[----:B------:R-:W-:-:S04]  /*12d30*/  @!P2 LEA.HI R2, R2, R2, RZ, 0x1 ;  /* 0x000000020202a211 */ /* 0x000fc800078f08ff */
[----:B------:R-:W-:Y:S02]  /*12d40*/  @!P1 LEA.HI R15, R15, R15, RZ, 0x1 ;  /* 0x0000000f0f0f9211 */ /* 0x000fe400078f08ff */
[----:B-1----:R-:W-:Y:S02]  /*12d50*/  @!P2 LOP3.LUT R13, R2, 0xfffffffe, RZ, 0xc0, !PT ;  /* 0xfffffffe020da812 */ /* 0x002fe400078ec0ff */
[----:B------:R-:W-:Y:S02]  /*12d60*/  @!P1 LOP3.LUT R15, R15, 0xfffffffe, RZ, 0xc0, !PT ;  /* 0xfffffffe0f0f9812 */ /* 0x000fe400078ec0ff */
[----:B--2---:R-:W-:Y:S01]  /*12d70*/  @!P3 LOP3.LUT R11, R14, 0xfffffffe, RZ, 0xc0, !PT ;  /* 0xfffffffe0e0bb812 */ /* 0x004fe200078ec0ff */
[--C-:B------:R-:W-:Y:S01]  /*12d80*/  @!P2 IMAD.WIDE R12, R13, 0x4, R24.reuse ;  /* 0x000000040d0ca825 */ /* 0x100fe200078e0218 */
[----:B------:R-:W-:Y:S02]  /*12d90*/  IADD3 R2, R7, 0x48, RZ ;  /* 0x0000004807027810 */ /* 0x000fe40007ffe0ff */
[----:B---3--:R-:W-:Y:S01]  /*12da0*/  @!P4 LOP3.LUT R9, R0, 0xfffffffe, RZ, 0xc0, !PT ;  /* 0xfffffffe0009c812 */ /* 0x008fe200078ec0ff */
[----:B------:R-:W-:Y:S01]  /*12db0*/  @!P3 IMAD.WIDE R10, R11, 0x4, R24 ;  /* 0x000000040b0ab825 */ /* 0x000fe200078e0218 */
[----:B------:R-:W-:-:S02]  /*12dc0*/  IADD3 R0, R7, 0x40, RZ ;  /* 0x0000004007007810 */ /* 0x000fc40007ffe0ff */
[----:B----4-:R-:W-:Y:S01]  /*12dd0*/  IADD3 R17, R7, 0x50, RZ ;  /* 0x0000005007117810 */ /* 0x010fe20007ffe0ff */
[----:B------:R-:W-:Y:S01]  /*12de0*/  @!P4 IMAD.WIDE R8, R9, 0x4, R24 ;  /* 0x000000040908c825 */ /* 0x000fe200078e0218 */
[----:B------:R-:W-:-:S03]  /*12df0*/  IADD3 R16, R7, 0x58, RZ ;  /* 0x0000005807107810 */ /* 0x000fc60007ffe0ff */
[----:B------:R-:W-:Y:S01]  /*12e00*/  @!P1 IMAD.WIDE R14, R15, 0x4, R24 ;  /* 0x000000040f0e9825 */ /* 0x000fe200078e0218 */
[----:B------:R1:W-:Y:S01]  /*12e10*/  @!P4 ST.E.64 [R8.64], R112 ;  /* 0x000000700800c985 */ /* 0x0003e2000c101b0c */
[----:B------:R-:W-:-:S03]  /*12e20*/  ISETP.GE.AND P4, PT, R0, c[0x0][0x3c8], PT ;  /* 0x0000f20000007a0c */ /* 0x000fc60003f86270 */
[----:B------:R2:W-:Y:S01]  /*12e30*/  @!P3 ST.E.64 [R10.64], R100 ;  /* 0x000000640a00b985 */ /* 0x0005e2000c101b0c */
[----:B------:R-:W-:-:S03]  /*12e40*/  ISETP.GE.AND P3, PT, R2, c[0x0][0x3c8], PT ;  /* 0x0000f20002007a0c */ /* 0x000fc60003f66270 */
[----:B------:R3:W-:Y:S01]  /*12e50*/  @!P2 ST.E.64 [R12.64], R52 ;  /* 0x000000340c00a985 */ /* 0x0007e2000c101b0c */
[----:B------:R-:W-:-:S03]  /*12e60*/  ISETP.GE.AND P2, PT, R17, c[0x0][0x3c8], PT ;  /* 0x0000f20011007a0c */ /* 0x000fc60003f46270 */
[----:B------:R4:W-:Y:S01]  /*12e70*/  @!P1 ST.E.64 [R14.64], R64 ;  /* 0x000000400e009985 */ /* 0x0009e2000c101b0c */
[----:B------:R-:W-:Y:S02]  /*12e80*/  ISETP.GE.AND P1, PT, R16, c[0x0][0x3c8], PT ;  /* 0x0000f20010007a0c */ /* 0x000fe40003f26270 */
[----:B------:R-:W-:-:S03]  /*12e90*/  @!P4 LEA.HI R0, R0, R0, RZ, 0x1 ;  /* 0x000000000000c211 */ /* 0x000fc600078f08ff */
[----:B------:R-:W-:-:S04]  /*12ea0*/  @!P3 LEA.HI R2, R2, R2, RZ, 0x1 ;  /* 0x000000020202b211 */ /* 0x000fc800078f08ff */
[----:B------:R-:W-:-:S04]  /*12eb0*/  @!P2 LEA.HI R17, R17, R17, RZ, 0x1 ;  /* 0x000000111111a211 */ /* 0x000fc800078f08ff */
[----:B------:R-:W-:Y:S02]  /*12ec0*/  @!P1 LEA.HI R16, R16, R16, RZ, 0x1 ;  /* 0x0000001010109211 */ /* 0x000fe400078f08ff */
[----:B------:R-:W-:Y:S02]  /*12ed0*/  @!P2 LOP3.LUT R17, R17, 0xfffffffe, RZ, 0xc0, !PT ;  /* 0xfffffffe1111a812 */ /* 0x000fe400078ec0ff */
[----:B-1----:R-:W-:Y:S02]  /*12ee0*/  @!P4 LOP3.LUT R9, R0, 0xfffffffe, RZ, 0xc0, !PT ;  /* 0xfffffffe0009c812 */ /* 0x002fe400078ec0ff */
[----:B--2---:R-:W-:-:S03]  /*12ef0*/  @!P3 LOP3.LUT R11, R2, 0xfffffffe, RZ, 0xc0, !PT ;  /* 0xfffffffe020bb812 */ /* 0x004fc600078ec0ff */
[----:B------:R-:W-:Y:S01]  /*12f00*/  @!P4 IMAD.WIDE R8, R9, 0x4, R24 ;  /* 0x000000040908c825 */ /* 0x000fe200078e0218 */
[----:B---3--:R-:W-:-:S03]  /*12f10*/  @!P1 LOP3.LUT R13, R16, 0xfffffffe, RZ, 0xc0, !PT ;  /* 0xfffffffe100d9812 */ /* 0x008fc600078ec0ff */
[--C-:B------:R-:W-:Y:S01]  /*12f20*/  @!P3 IMAD.WIDE R10, R11, 0x4, R24.reuse ;  /* 0x000000040b0ab825 */ /* 0x100fe200078e0218 */
[----:B------:R1:W-:Y:S03]  /*12f30*/  @!P4 ST.E.64 [R8.64], R68 ;  /* 0x000000440800c985 */ /* 0x0003e6000c101b0c */
[--C-:B----4-:R-:W-:Y:S01]  /*12f40*/  @!P2 IMAD.WIDE R14, R17, 0x4, R24.reuse ;  /* 0x00000004110ea825 */ /* 0x110fe200078e0218 */
[----:B------:R1:W-:Y:S03]  /*12f50*/  @!P3 ST.E.64 [R10.64], R80 ;  /* 0x000000500a00b985 */ /* 0x0003e6000c101b0c */
[----:B------:R-:W-:Y:S01]  /*12f60*/  @!P1 IMAD.WIDE R24, R13, 0x4, R24 ;  /* 0x000000040d189825 */ /* 0x000fe200078e0218 */
[----:B------:R1:W-:Y:S04]  /*12f70*/  @!P2 ST.E.64 [R14.64], R84 ;  /* 0x000000540e00a985 */ /* 0x0003e8000c101b0c */
[----:B------:R1:W-:Y:S02]  /*12f80*/  @!P1 ST.E.64 [R24.64], R96 ;  /* 0x0000006018009985 */ /* 0x0003e4000c101b0c */
.L_x_454:
[----:B------:R-:W-:Y:S05]  /*12f90*/  BSYNC B0 ;  /* 0x0000000000007941 */ /* 0x000fea0003800000 */
.L_x_453:
[----:B------:R4:W1:Y:S01]  /*12fa0*/  SHFL.IDX PT, R13, R3, 0x1, 0x1c1f ;  /* 0x003c1f00030d7f89 */ /* 0x00086200000e0000 */
[----:B------:R-:W-:Y:S03]  /*12fb0*/  BSSY B0, `(.L_x_455) ;  /* 0x0000048000007945 */ /* 0x000fe60003800000 */
[----:B---3--:R4:W3:Y:S01]  /*12fc0*/  SHFL.IDX PT, R12, R6, 0x1, 0x1c1f ;  /* 0x003c1f00060c7f89 */ /* 0x0088e200000e0000 */
[----:B------:R-:W-:Y:S05]  /*12fd0*/  @P0 BRA `(.L_x_456) ;  /* 0x0000045000000947 */ /* 0x000fea0003800000 */
[C---:B-1----:R-:W-:Y:S02]  /*12fe0*/  IADD3 R11, R7.reuse, 0x8, RZ ;  /* 0x00000008070b7810 */ /* 0x042fe40007ffe0ff */
[----:B------:R-:W-:-:S02]  /*12ff0*/  ISETP.GE.AND P1, PT, R7, c[0x0][0x3c8], PT ;  /* 0x0000f20007007a0c */ /* 0x000fc40003f26270 */
[----:B------:R-:W-:Y:S02]  /*13000*/  ISETP.GE.AND P0, PT, R11, c[0x0][0x3c8], PT ;  /* 0x0000f2000b007a0c */ /* 0x000fe40003f06270 */
[C---:B--2---:R-:W-:Y:S02]  /*13010*/  IADD3 R10, R7.reuse, 0x10, RZ ;  /* 0x00000010070a7810 */ /* 0x044fe40007ffe0ff */
[C---:B------:R-:W-:Y:S02]  /*13020*/  IADD3 R9, R7.reuse, 0x18, RZ ;  /* 0x0000001807097810 */ /* 0x040fe40007ffe0ff */
[----:B------:R-:W-:Y:S02]  /*13030*/  ISETP.GE.AND P4, PT, R10, c[0x0][0x3c8], PT ;  /* 0x0000f2000a007a0c */ /* 0x000fe40003f86270 */
[----:B------:R-:W-:Y:S02]  /*13040*/  IADD3 R8, R7, 0x20, RZ ;  /* 0x0000002007087810 */ /* 0x000fe40007ffe0ff */
[----:B------:R-:W-:Y:S01]  /*13050*/  ISETP.GE.AND P3, PT, R9, c[0x0][0x3c8], PT ;  /* 0x0000f20009007a0c */ /* 0x000fe20003f66270 */
[C---:B---3--:R-:W-:Y:S01]  /*13060*/  @!P1 IMAD.WIDE R14, R7.reuse, 0x4, R12 ;  /* 0x00000004070e9825 */ /* 0x048fe200078e020c */
[----:B------:R-:W-:-:S02]  /*13070*/  IADD3 R2, R7, 0x28, RZ ;  /* 0x0000002807027810 */ /* 0x000fc40007ffe0ff */
[----:B------:R-:W-:Y:S02]  /*13080*/  @!P0 LEA.HI R11, R11, R11, RZ, 0x1 ;  /* 0x0000000b0b0b8211 */ /* 0x000fe400078f08ff */
[----:B------:R-:W-:Y:S01]  /*13090*/  IADD3 R0, R7, 0x30, RZ ;  /* 0x0000003007007810 */ /* 0x000fe20007ffe0ff */
[----:B------:R1:W-:Y:S01]  /*130a0*/  @!P1 ST.E.64 [R14.64], R146 ;  /* 0x000000920e009985 */ /* 0x0003e2000c101b0c */
[----:B------:R-:W-:Y:S02]  /*130b0*/  @!P0 LOP3.LUT R11, R11, 0xfffffffe, RZ, 0xc0, !PT ;  /* 0xfffffffe0b0b8812 */ /* 0x000fe400078ec0ff */
[----:B------:R-:W-:Y:S02]  /*130c0*/  ISETP.GE.AND P2, PT, R8, c[0x0][0x3c8], PT ;  /* 0x0000f20008007a0c */ /* 0x000fe40003f46270 */
[----:B------:R-:W-:Y:S01]  /*130d0*/  ISETP.GE.AND P1, PT, R2, c[0x0][0x3c8], PT ;  /* 0x0000f20002007a0c */ /* 0x000fe20003f26270 */
[----:B------:R-:W-:Y:S01]  /*130e0*/  @!P0 IMAD.WIDE R16, R11, 0x4, R12 ;  /* 0x000000040b108825 */ /* 0x000fe200078e020c */
[----:B------:R-:W-:-:S02]  /*130f0*/  @!P4 LEA.HI R10, R10, R10, RZ, 0x1 ;  /* 0x0000000a0a0ac211 */ /* 0x000fc400078f08ff */
[----:B------:R-:W-:Y:S02]  /*13100*/  @!P3 LEA.HI R9, R9, R9, RZ, 0x1 ;  /* 0x000000090909b211 */ /* 0x000fe400078f08ff */
[----:B------:R2:W-:Y:S01]  /*13110*/  @!P0 ST.E.64 [R16.64], R134 ;  /* 0x0000008610008985 */ /* 0x0005e2000c101b0c */
[----:B------:R-:W-:Y:S02]  /*13120*/  ISETP.GE.AND P0, PT, R0, c[0x0][0x3c8], PT ;  /* 0x0000f20000007a0c */ /* 0x000fe40003f06270 */
[----:B------:R-:W-:Y:S02]  /*13130*/  @!P4 LOP3.LUT R11, R10, 0xfffffffe, RZ, 0xc0, !PT ;  /* 0xfffffffe0a0bc812 */ /* 0x000fe400078ec0ff */
[----:B------:R-:W-:Y:S02]  /*13140*/  @!P2 LEA.HI R8, R8, R8, RZ, 0x1 ;  /* 0x000000080808a211 */ /* 0x000fe400078f08ff */
[----:B------:R-:W-:Y:S01]  /*13150*/  @!P3 LOP3.LUT R9, R9, 0xfffffffe, RZ, 0xc0, !PT ;  /* 0xfffffffe0909b812 */ /* 0x000fe200078ec0ff */
[----:B------:R-:W-:Y:S01]  /*13160*/  @!P4 IMAD.WIDE R18, R11, 0x4, R12 ;  /* 0x000000040b12c825 */ /* 0x000fe200078e020c */
[----:B------:R-:W-:-:S02]  /*13170*/  @!P1 LEA.HI R2, R2, R2, RZ, 0x1 ;  /* 0x0000000202029211 */ /* 0x000fc400078f08ff */
[C---:B------:R-:W-:Y:S02]  /*13180*/  IADD3 R21, R7.reuse, 0x48, RZ ;  /* 0x0000004807157810 */ /* 0x040fe40007ffe0ff */
[----:B------:R-:W-:Y:S01]  /*13190*/  @!P1 LOP3.LUT R11, R2, 0xfffffffe, RZ, 0xc0, !PT ;  /* 0xfffffffe020b9812 */ /* 0x000fe200078ec0ff */
[----:B------:R3:W-:Y:S01]  /*131a0*/  @!P4 ST.E.64 [R18.64], R130 ;  /* 0x000000821200c985 */ /* 0x0007e2000c101b0c */
[----:B------:R-:W-:Y:S02]  /*131b0*/  @!P0 LEA.HI R0, R0, R0, RZ, 0x1 ;  /* 0x0000000000008211 */ /* 0x000fe400078f08ff */
[----:B------:R-:W-:Y:S01]  /*131c0*/  IADD3 R2, R7, 0x40, RZ ;  /* 0x0000004007027810 */ /* 0x000fe20007ffe0ff */
[----:B------:R-:W-:Y:S01]  /*131d0*/  @!P1 IMAD.WIDE R10, R11, 0x4, R12 ;  /* 0x000000040b0a9825 */ /* 0x000fe200078e020c */
[----:B-1----:R-:W-:Y:S02]  /*131e0*/  @!P2 LOP3.LUT R15, R8, 0xfffffffe, RZ, 0xc0, !PT ;  /* 0xfffffffe080fa812 */ /* 0x002fe400078ec0ff */
[----:B------:R-:W-:-:S03]  /*131f0*/  IADD3 R20, R7, 0x50, RZ ;  /* 0x0000005007147810 */ /* 0x000fc60007ffe0ff */
[----:B------:R-:W-:-:S04]  /*13200*/  @!P2 IMAD.WIDE R14, R15, 0x4, R12 ;  /* 0x000000040f0ea825 */ /* 0x000fc800078e020c */
[--C-:B--2---:R-:W-:Y:S01]  /*13210*/  @!P3 IMAD.WIDE R16, R9, 0x4, R12.reuse ;  /* 0x000000040910b825 */ /* 0x104fe200078e020c */
[----:B------:R-:W-:Y:S02]  /*13220*/  @!P0 LOP3.LUT R9, R0, 0xfffffffe, RZ, 0xc0, !PT ;  /* 0xfffffffe00098812 */ /* 0x000fe400078ec0ff */
[----:B------:R-:W-:Y:S02]  /*13230*/  IADD3 R0, R7, 0x38, RZ ;  /* 0x0000003807007810 */ /* 0x000fe40007ffe0ff */
[----:B------:R1:W-:Y:S01]  /*13240*/  @!P3 ST.E.64 [R16.64], R118 ;  /* 0x000000761000b985 */ /* 0x0003e2000c101b0c */
[----:B------:R-:W-:Y:S01]  /*13250*/  @!P0 IMAD.WIDE R8, R9, 0x4, R12 ;  /* 0x0000000409088825 */ /* 0x000fe200078e020c */
[----:B------:R-:W-:Y:S02]  /*13260*/  ISETP.GE.AND P4, PT, R0, c[0x0][0x3c8], PT ;  /* 0x0000f20000007a0c */ /* 0x000fe40003f86270 */
[----:B------:R2:W-:Y:S01]  /*13270*/  @!P2 ST.E.64 [R14.64], R114 ;  /* 0x000000720e00a985 */ /* 0x0005e2000c101b0c */
[----:B------:R-:W-:-:S02]  /*13280*/  ISETP.GE.AND P3, PT, R2, c[0x0][0x3c8], PT ;  /* 0x0000f20002007a0c */ /* 0x000fc40003f66270 */
[----:B------:R-:W-:Y:S01]  /*13290*/  ISETP.GE.AND P2, PT, R21, c[0x0][0x3c8], PT ;  /* 0x0000f20015007a0c */ /* 0x000fe20003f46270 */
[----:B------:R5:W-:Y:S01]  /*132a0*/  @!P1 ST.E.64 [R10.64], R102 ;  /* 0x000000660a009985 */ /* 0x000be2000c101b0c */
[----:B---3--:R-:W-:Y:S02]  /*132b0*/  IADD3 R18, R7, 0x58, RZ ;  /* 0x0000005807127810 */ /* 0x008fe40007ffe0ff */
[----:B------:R-:W-:Y:S01]  /*132c0*/  ISETP.GE.AND P1, PT, R20, c[0x0][0x3c8], PT ;  /* 0x0000f20014007a0c */ /* 0x000fe20003f26270 */
[----:B------:R3:W-:Y:S01]  /*132d0*/  @!P0 ST.E.64 [R8.64], R54 ;  /* 0x0000003608008985 */ /* 0x0007e2000c101b0c */
[----:B------:R-:W-:Y:S02]  /*132e0*/  ISETP.GE.AND P0, PT, R18, c[0x0][0x3c8], PT ;  /* 0x0000f20012007a0c */ /* 0x000fe40003f06270 */
[----:B------:R-:W-:-:S03]  /*132f0*/  @!P4 LEA.HI R0, R0, R0, RZ, 0x1 ;  /* 0x000000000000c211 */ /* 0x000fc600078f08ff */
[----:B------:R-:W-:Y:S02]  /*13300*/  @!P3 LEA.HI R2, R2, R2, RZ, 0x1 ;  /* 0x000000020202b211 */ /* 0x000fe400078f08ff */
[----:B------:R-:W-:-:S04]  /*13310*/  @!P2 LEA.HI R21, R21, R21, RZ, 0x1 ;  /* 0x000000151515a211 */ /* 0x000fc800078f08ff */
[----:B------:R-:W-:Y:S02]  /*13320*/  @!P1 LEA.HI R20, R20, R20, RZ, 0x1 ;  /* 0x0000001414149211 */ /* 0x000fe400078f08ff */
[----:B------:R-:W-:Y:S02]  /*13330*/  @!P0 LEA.HI R18, R18, R18, RZ, 0x1 ;  /* 0x0000001212128211 */ /* 0x000fe400078f08ff */
[----:B------:R-:W-:Y:S02]  /*13340*/  @!P2 LOP3.LUT R21, R21, 0xfffffffe, RZ, 0xc0, !PT ;  /* 0xfffffffe1515a812 */ /* 0x000fe400078ec0ff */
[----:B-1----:R-:W-:Y:S02]  /*13350*/  @!P0 LOP3.LUT R17, R18, 0xfffffffe, RZ, 0xc0, !PT ;  /* 0xfffffffe12118812 */ /* 0x002fe400078ec0ff */
[----:B--2---:R-:W-:Y:S01]  /*13360*/  @!P1 LOP3.LUT R15, R20, 0xfffffffe, RZ, 0xc0, !PT ;  /* 0xfffffffe140f9812 */ /* 0x004fe200078ec0ff */
[----:B------:R-:W-:Y:S01]  /*13370*/  @!P2 IMAD.WIDE R18, R21, 0x4, R12 ;  /* 0x000000041512a825 */ /* 0x000fe200078e020c */
[----:B-----5:R-:W-:-:S03]  /*13380*/  @!P3 LOP3.LUT R11, R2, 0xfffffffe, RZ, 0xc0, !PT ;  /* 0xfffffffe020bb812 */ /* 0x020fc600078ec0ff */
[----:B------:R-:W-:Y:S01]  /*13390*/  @!P1 IMAD.WIDE R14, R15, 0x4, R12 ;  /* 0x000000040f0e9825 */ /* 0x000fe200078e020c */
[----:B---3--:R-:W-:-:S03]  /*133a0*/  @!P4 LOP3.LUT R9, R0, 0xfffffffe, RZ, 0xc0, !PT ;  /* 0xfffffffe0009c812 */ /* 0x008fc600078ec0ff */
[----:B------:R-:W-:-:S04]  /*133b0*/  @!P3 IMAD.WIDE R10, R11, 0x4, R12 ;  /* 0x000000040b0ab825 */ /* 0x000fc800078e020c */
[----:B------:R-:W-:-:S04]  /*133c0*/  @!P4 IMAD.WIDE R8, R9, 0x4, R12 ;  /* 0x000000040908c825 */ /* 0x000fc800078e020c */
[----:B------:R-:W-:Y:S01]  /*133d0*/  @!P0 IMAD.WIDE R12, R17, 0x4, R12 ;  /* 0x00000004110c8825 */ /* 0x000fe200078e020c */
[----:B------:R1:W-:Y:S04]  /*133e0*/  @!P4 ST.E.64 [R8.64], R66 ;  /* 0x000000420800c985 */ /* 0x0003e8000c101b0c */
[----:B------:R1:W-:Y:S04]  /*133f0*/  @!P3 ST.E.64 [R10.64], R70 ;  /* 0x000000460a00b985 */ /* 0x0003e8000c101b0c */
[----:B------:R1:W-:Y:S04]  /*13400*/  @!P2 ST.E.64 [R18.64], R82 ;  /* 0x000000521200a985 */ /* 0x0003e8000c101b0c */
[----:B------:R1:W-:Y:S04]  /*13410*/  @!P1 ST.E.64 [R14.64], R86 ;  /* 0x000000560e009985 */ /* 0x0003e8000c101b0c */
[----:B------:R1:W-:Y:S02]  /*13420*/  @!P0 ST.E.64 [R12.64], R98 ;  /* 0x000000620c008985 */ /* 0x0003e4000c101b0c */
.L_x_456:
[----:B------:R-:W-:Y:S05]  /*13430*/  BSYNC B0 ;  /* 0x0000000000007941 */ /* 0x000fea0003800000 */
.L_x_455:
[----:B-1----:R1:W4:Y:S01]  /*13440*/  SHFL.IDX PT, R13, R3, 0x2, 0x1c1f ;  /* 0x005c1f00030d7f89 */ /* 0x00232200000e0000 */
[----:B------:R-:W-:Y:S03]  /*13450*/  BSSY B0, `(.L_x_457) ;  /* 0x0000048000007945 */ /* 0x000fe60003800000 */
[----:B---3--:R1:W3:Y:S01]  /*13460*/  SHFL.IDX PT, R12, R6, 0x2, 0x1c1f ;  /* 0x005c1f00060c7f89 */ /* 0x0082e200000e0000 */
[----:B------:R-:W-:Y:S05]  /*13470*/  @P5 BRA `(.L_x_458) ;  /* 0x0000045000005947 */ /* 0x000fea0003800000 */
[C---:B--2---:R-:W-:Y:S02]  /*13480*/  IADD3 R10, R7.reuse, 0x8, RZ ;  /* 0x00000008070a7810 */ /* 0x044fe40007ffe0ff */
[----:B------:R-:W-:-:S02]  /*13490*/  IADD3 R9, R7, 0x10, RZ ;  /* 0x0000001007097810 */ /* 0x000fc40007ffe0ff */
[----:B------:R-:W-:Y:S02]  /*134a0*/  ISETP.GE.AND P4, PT, R10, c[0x0][0x3c8], PT ;  /* 0x0000f2000a007a0c */ /* 0x000fe40003f86270 */
[----:B------:R-:W-:Y:S02]  /*134b0*/  IADD3 R8, R7, 0x18, RZ ;  /* 0x0000001807087810 */ /* 0x000fe40007ffe0ff */
[----:B------:R-:W-:Y:S02]  /*134c0*/  ISETP.GE.AND P3, PT, R9, c[0x0][0x3c8], PT ;  /* 0x0000f20009007a0c */ /* 0x000fe40003f66270 */
[C---:B------:R-:W-:Y:S02]  /*134d0*/  IADD3 R2, R7.reuse, 0x20, RZ ;  /* 0x0000002007027810 */ /* 0x040fe40007ffe0ff */
[----:B------:R-:W-:Y:S02]  /*134e0*/  IADD3 R0, R7, 0x28, RZ ;  /* 0x0000002807007810 */ /* 0x000fe40007ffe0ff */
[----:B------:R-:W-:-:S02]  /*134f0*/  ISETP.GE.AND P2, PT, R8, c[0x0][0x3c8], PT ;  /* 0x0000f20008007a0c */ /* 0x000fc40003f46270 */
[----:B------:R-:W-:Y:S02]  /*13500*/  ISETP.GE.AND P1, PT, R2, c[0x0][0x3c8], PT ;  /* 0x0000f20002007a0c */ /* 0x000fe40003f26270 */
[----:B------:R-:W-:Y:S02]  /*13510*/  ISETP.GE.AND P0, PT, R0, c[0x0][0x3c8], PT ;  /* 0x0000f20000007a0c */ /* 0x000fe40003f06270 */
[----:B------:R-:W-:Y:S02]  /*13520*/  ISETP.GE.AND P5, PT, R7, c[0x0][0x3c8], PT ;  /* 0x0000f20007007a0c */ /* 0x000fe40003fa6270 */
[----:B------:R-:W-:Y:S02]  /*13530*/  @!P4 LEA.HI R10, R10, R10, RZ, 0x1 ;  /* 0x0000000a0a0ac211 */ /* 0x000fe400078f08ff */
[----:B------:R-:W-:Y:S02]  /*13540*/  @!P3 LEA.HI R9, R9, R9, RZ, 0x1 ;  /* 0x000000090909b211 */ /* 0x000fe400078f08ff */
[----:B------:R-:W-:-:S02]  /*13550*/  @!P4 LOP3.LUT R11, R10, 0xfffffffe, RZ, 0xc0, !PT ;  /* 0xfffffffe0a0bc812 */ /* 0x000fc400078ec0ff */
[----:B------:R-:W-:Y:S02]  /*13560*/  @!P2 LEA.HI R8, R8, R8, RZ, 0x1 ;  /* 0x000000080808a211 */ /* 0x000fe400078f08ff */
[----:B------:R-:W-:Y:S01]  /*13570*/  @!P3 LOP3.LUT R9, R9, 0xfffffffe, RZ, 0xc0, !PT ;  /* 0xfffffffe0909b812 */ /* 0x000fe200078ec0ff */
[--C-:B---34-:R-:W-:Y:S01]  /*13580*/  @!P4 IMAD.WIDE R18, R11, 0x4, R12.reuse ;  /* 0x000000040b12c825 */ /* 0x118fe200078e020c */
[----:B------:R-:W-:Y:S02]  /*13590*/  @!P1 LEA.HI R2, R2, R2, RZ, 0x1 ;  /* 0x0000000202029211 */ /* 0x000fe400078f08ff */
[----:B------:R-:W-:Y:S01]  /*135a0*/  @!P0 LEA.HI R0, R0, R0, RZ, 0x1 ;  /* 0x0000000000008211 */ /* 0x000fe200078f08ff */
[--C-:B------:R-:W-:Y:S01]  /*135b0*/  @!P5 IMAD.WIDE R14, R7, 0x4, R12.reuse ;  /* 0x00000004070ed825 */ /* 0x100fe200078e020c */
[----:B------:R-:W-:Y:S02]  /*135c0*/  @!P2 LOP3.LUT R17, R8, 0xfffffffe, RZ, 0xc0, !PT ;  /* 0xfffffffe0811a812 */ /* 0x000fe400078ec0ff */
[----:B------:R-:W-:Y:S01]  /*135d0*/  @!P1 LOP3.LUT R11, R2, 0xfffffffe, RZ, 0xc0, !PT ;  /* 0xfffffffe020b9812 */ /* 0x000fe200078ec0ff */
[--C-:B------:R-:W-:Y:S01]  /*135e0*/  @!P3 IMAD.WIDE R20, R9, 0x4, R12.reuse ;  /* 0x000000040914b825 */ /* 0x100fe200078e020c */
[----:B------:R-:W-:Y:S01]  /*135f0*/  @!P0 LOP3.LUT R9, R0, 0xfffffffe, RZ, 0xc0, !PT ;  /* 0xfffffffe00098812 */ /* 0x000fe200078ec0ff */
[----:B------:R2:W-:Y:S01]  /*13600*/  @!P5 ST.E.64 [R14.64], R140 ;  /* 0x0000008c0e00d985 */ /* 0x0005e2000c101b0c */
[----:B------:R-:W-:Y:S01]  /*13610*/  IADD3 R0, R7, 0x30, RZ ;  /* 0x0000003007007810 */ /* 0x000fe20007ffe0ff */
[--C-:B------:R-:W-:Y:S01]  /*13620*/  @!P1 IMAD.WIDE R10, R11, 0x4, R12.reuse ;  /* 0x000000040b0a9825 */ /* 0x100fe200078e020c */
[C---:B------:R-:W-:Y:S01]  /*13630*/  IADD3 R2, R7.reuse, 0x38, RZ ;  /* 0x0000003807027810 */ /* 0x040fe20007ffe0ff */
[----:B------:R-:W-:Y:S01]  /*13640*/  @!P4 ST.E.64 [R18.64], R136 ;  /* 0x000000881200c985 */ /* 0x000fe2000c101b0c */
[----:B------:R-:W-:Y:S01]  /*13650*/  IADD3 R23, R7, 0x40, RZ ;  /* 0x0000004007177810 */ /* 0x000fe20007ffe0ff */
[----:B------:R-:W-:Y:S01]  /*13660*/  @!P0 IMAD.WIDE R8, R9, 0x4, R12 ;  /* 0x0000000409088825 */ /* 0x000fe200078e020c */
[----:B------:R-:W-:Y:S01]  /*13670*/  IADD3 R22, R7, 0x48, RZ ;  /* 0x0000004807167810 */ /* 0x000fe20007ffe0ff */
[----:B------:R3:W-:Y:S01]  /*13680*/  @!P3 ST.E.64 [R20.64], R124 ;  /* 0x0000007c1400b985 */ /* 0x0007e2000c101b0c */
[----:B------:R-:W-:-:S02]  /*13690*/  ISETP.GE.AND P5, PT, R0, c[0x0][0x3c8], PT ;  /* 0x0000f20000007a0c */ /* 0x000fc40003fa6270 */
[----:B------:R-:W-:Y:S02]  /*136a0*/  IADD3 R16, R7, 0x58, RZ ;  /* 0x0000005807107810 */ /* 0x000fe40007ffe0ff */
[----:B------:R-:W-:Y:S02]  /*136b0*/  ISETP.GE.AND P4, PT, R2, c[0x0][0x3c8], PT ;  /* 0x0000f20002007a0c */ /* 0x000fe40003f86270 */
[----:B------:R-:W-:-:S07]  /*136c0*/  ISETP.GE.AND P3, PT, R23, c[0x0][0x3c8], PT ;  /* 0x0000f20017007a0c */ /* 0x000fce0003f66270 */
[----:B------:R-:W-:-:S04]  /*136d0*/  @!P5 LEA.HI R0, R0, R0, RZ, 0x1 ;  /* 0x000000000000d211 */ /* 0x000fc800078f08ff */
[----:B------:R-:W-:Y:S02]  /*136e0*/  @!P4 LEA.HI R2, R2, R2, RZ, 0x1 ;  /* 0x000000020202c211 */ /* 0x000fe400078f08ff */
[----:B------:R-:W-:Y:S01]  /*136f0*/  @!P3 LEA.HI R23, R23, R23, RZ, 0x1 ;  /* 0x000000171717b211 */ /* 0x000fe200078f08ff */
[--C-:B--2---:R-:W-:Y:S01]  /*13700*/  @!P2 IMAD.WIDE R14, R17, 0x4, R12.reuse ;  /* 0x00000004110ea825 */ /* 0x104fe200078e020c */
[----:B------:R-:W-:Y:S02]  /*13710*/  IADD3 R17, R7, 0x50, RZ ;  /* 0x0000005007117810 */ /* 0x000fe40007ffe0ff */
[----:B------:R-:W-:Y:S02]  /*13720*/  @!P3 LOP3.LUT R23, R23, 0xfffffffe, RZ, 0xc0, !PT ;  /* 0xfffffffe1717b812 */ /* 0x000fe400078ec0ff */
[----:B------:R2:W-:Y:S01]  /*13730*/  @!P2 ST.E.64 [R14.64], R120 ;  /* 0x000000780e00a985 */ /* 0x0005e2000c101b0c */
[----:B------:R-:W-:Y:S02]  /*13740*/  ISETP.GE.AND P2, PT, R22, c[0x0][0x3c8], PT ;  /* 0x0000f20016007a0c */ /* 0x000fe40003f46270 */
[----:B---3--:R-:W-:Y:S01]  /*13750*/  @!P3 IMAD.WIDE R20, R23, 0x4, R12 ;  /* 0x000000041714b825 */ /* 0x008fe200078e020c */
[----:B------:R3:W-:Y:S01]  /*13760*/  @!P1 ST.E.64 [R10.64], R108 ;  /* 0x0000006c0a009985 */ /* 0x0007e2000c101b0c */
[----:B------:R-:W-:-:S03]  /*13770*/  ISETP.GE.AND P1, PT, R17, c[0x0][0x3c8], PT ;  /* 0x0000f20011007a0c */ /* 0x000fc60003f26270 */
[----:B------:R4:W-:Y:S01]  /*13780*/  @!P0 ST.E.64 [R8.64], R104 ;  /* 0x0000006808008985 */ /* 0x0009e2000c101b0c */
[----:B------:R-:W-:-:S05]  /*13790*/  ISETP.GE.AND P0, PT, R16, c[0x0][0x3c8], PT ;  /* 0x0000f20010007a0c */ /* 0x000fca0003f06270 */
[----:B------:R-:W-:-:S04]  /*137a0*/  @!P2 LEA.HI R22, R22, R22, RZ, 0x1 ;  /* 0x000000161616a211 */ /* 0x000fc800078f08ff */
[----:B------:R-:W-:-:S04]  /*137b0*/  @!P1 LEA.HI R17, R17, R17, RZ, 0x1 ;  /* 0x0000001111119211 */ /* 0x000fc800078f08ff */
[----:B------:R-:W-:Y:S02]  /*137c0*/  @!P0 LEA.HI R16, R16, R16, RZ, 0x1 ;  /* 0x0000001010108211 */ /* 0x000fe400078f08ff */
[----:B------:R-:W-:Y:S02]  /*137d0*/  @!P1 LOP3.LUT R17, R17, 0xfffffffe, RZ, 0xc0, !PT ;  /* 0xfffffffe11119812 */ /* 0x000fe400078ec0ff */
[----:B------:R-:W-:Y:S02]  /*137e0*/  @!P0 LOP3.LUT R19, R16, 0xfffffffe, RZ, 0xc0, !PT ;  /* 0xfffffffe10138812 */ /* 0x000fe400078ec0ff */
[----:B--2---:R-:W-:Y:S01]  /*137f0*/  @!P2 LOP3.LUT R15, R22, 0xfffffffe, RZ, 0xc0, !PT ;  /* 0xfffffffe160fa812 */ /* 0x004fe200078ec0ff */
[----:B------:R-:W-:Y:S01]  /*13800*/  @!P1 IMAD.WIDE R16, R17, 0x4, R12 ;  /* 0x0000000411109825 */ /* 0x000fe200078e020c */
[----:B---3--:R-:W-:-:S03]  /*13810*/  @!P4 LOP3.LUT R11, R2, 0xfffffffe, RZ, 0xc0, !PT ;  /* 0xfffffffe020bc812 */ /* 0x008fc600078ec0ff */
[----:B------:R-:W-:Y:S01]  /*13820*/  @!P2 IMAD.WIDE R14, R15, 0x4, R12 ;  /* 0x000000040f0ea825 */ /* 0x000fe200078e020c */
[----:B----4-:R-:W-:-:S03]  /*13830*/  @!P5 LOP3.LUT R9, R0, 0xfffffffe, RZ, 0xc0, !PT ;  /* 0xfffffffe0009d812 */ /* 0x010fc600078ec0ff */
[----:B------:R-:W-:-:S04]  /*13840*/  @!P4 IMAD.WIDE R10, R11, 0x4, R12 ;  /* 0x000000040b0ac825 */ /* 0x000fc800078e020c */
[----:B------:R-:W-:-:S04]  /*13850*/  @!P5 IMAD.WIDE R8, R9, 0x4, R12 ;  /* 0x000000040908d825 */ /* 0x000fc800078e020c */
[----:B------:R-:W-:Y:S01]  /*13860*/  @!P0 IMAD.WIDE R12, R19, 0x4, R12 ;  /* 0x00000004130c8825 */ /* 0x000fe200078e020c */
[----:B------:R2:W-:Y:S04]  /*13870*/  @!P5 ST.E.64 [R8.64], R56 ;  /* 0x000000380800d985 */ /* 0x0005e8000c101b0c */
[----:B------:R2:W-:Y:S04]  /*13880*/  @!P4 ST.E.64 [R10.64], R60 ;  /* 0x0000003c0a00c985 */ /* 0x0005e8000c101b0c */
[----:B------:R2:W-:Y:S04]  /*13890*/  @!P3 ST.E.64 [R20.64], R72 ;  /* 0x000000481400b985 */ /* 0x0005e8000c101b0c */
[----:B------:R2:W-:Y:S04]  /*138a0*/  @!P2 ST.E.64 [R14.64], R76 ;  /* 0x0000004c0e00a985 */ /* 0x0005e8000c101b0c */
[----:B------:R2:W-:Y:S04]  /*138b0*/  @!P1 ST.E.64 [R16.64], R88 ;  /* 0x0000005810009985 */ /* 0x0005e8000c101b0c */
[----:B------:R2:W-:Y:S02]  /*138c0*/  @!P0 ST.E.64 [R12.64], R4 ;  /* 0x000000040c008985 */ /* 0x0005e4000c101b0c */
.L_x_458:
[----:B------:R-:W-:Y:S05]  /*138d0*/  BSYNC B0 ;  /* 0x0000000000007941 */ /* 0x000fea0003800000 */
.L_x_457:
[----:B--2---:R2:W1:Y:S04]  /*138e0*/  SHFL.IDX PT, R9, R3, 0x3, 0x1c1f ;  /* 0x007c1f0003097f89 */ /* 0x00446800000e0000 */
[----:B------:R2:W4:Y:S01]  /*138f0*/  SHFL.IDX PT, R8, R6, 0x3, 0x1c1f ;  /* 0x007c1f0006087f89 */ /* 0x00052200000e0000 */
[----:B------:R-:W-:Y:S05]  /*13900*/  @P6 EXIT ;  /* 0x000000000000694d */ /* 0x000fea0003800000 */
[C---:B------:R-:W-:Y:S02]  /*13910*/  IADD3 R5, R7.reuse, 0x8, RZ ;  /* 0x0000000807057810 */ /* 0x040fe40007ffe0ff */
[----:B------:R-:W-:-:S02]  /*13920*/  IADD3 R4, R7, 0x10, RZ ;  /* 0x0000001007047810 */ /* 0x000fc40007ffe0ff */
[----:B-12-4-:R-:W-:Y:S02]  /*13930*/  IADD3 R3, R7, 0x18, RZ ;  /* 0x0000001807037810 */ /* 0x016fe40007ffe0ff */
        /* <DEDUP_REMOVED lines=10> */
[----:B------:R-:W-:Y:S01]  /*139e0*/  @!P3 IMAD.WIDE R10, R7, 0x4, R8 ;  /* 0x00000004070ab825 */ /* 0x000fe200078e0208 */
[----:B------:R-:W-:-:S02]  /*139f0*/  @!P2 LOP3.LUT R5, R5, 0xfffffffe, RZ, 0xc0, !PT ;  /* 0xfffffffe0505a812 */ /* 0x000fc400078ec0ff */
[----:B------:R-:W-:Y:S02]  /*13a00*/  @!P1 LOP3.LUT R4, R4, 0xfffffffe, RZ, 0xc0, !PT ;  /* 0xfffffffe04049812 */ /* 0x000fe400078ec0ff */
[----:B------:R-:W-:Y:S01]  /*13a10*/  @!P0 LOP3.LUT R3, R3, 0xfffffffe, RZ, 0xc0, !PT ;  /* 0xfffffffe03038812 */ /* 0x000fe200078ec0ff */
[--C-:B---3--:R-:W-:Y:S01]  /*13a20*/  @!P2 IMAD.WIDE R12, R5, 0x4, R8.reuse ;  /* 0x00000004050ca825 */ /* 0x108fe200078e0208 */
[----:B------:R-:W-:Y:S01]  /*13a30*/  ISETP.GE.AND P5, PT, R0, c[0x0][0x3c8], PT ;  /* 0x0000f20000007a0c */ /* 0x000fe20003fa6270 */
[----:B------:R1:W-:Y:S01]  /*13a40*/  @!P3 ST.E.64 [R10.64], R142 ;  /* 0x0000008e0a00b985 */ /* 0x0003e2000c101b0c */
[C---:B------:R-:W-:Y:S01]  /*13a50*/  IADD3 R18, R7.reuse, 0x30, RZ ;  /* 0x0000003007127810 */ /* 0x040fe20007ffe0ff */
[--C-:B------:R-:W-:Y:S01]  /*13a60*/  @!P1 IMAD.WIDE R4, R4, 0x4, R8.reuse ;  /* 0x0000000404049825 */ /* 0x100fe200078e0208 */
[C---:B------:R-:W-:Y:S01]  /*13a70*/  IADD3 R17, R7.reuse, 0x38, RZ ;  /* 0x0000003807117810 */ /* 0x040fe20007ffe0ff */
[----:B------:R-:W-:Y:S01]  /*13a80*/  @!P2 ST.E.64 [R12.64], R138 ;  /* 0x0000008a0c00a985 */ /* 0x000fe2000c101b0c */
[----:B------:R-:W-:Y:S01]  /*13a90*/  IADD3 R16, R7, 0x40, RZ ;  /* 0x0000004007107810 */ /* 0x000fe20007ffe0ff */
[----:B------:R-:W-:Y:S01]  /*13aa0*/  @!P0 IMAD.WIDE R14, R3, 0x4, R8 ;  /* 0x00000004030e8825 */ /* 0x000fe200078e0208 */
[C---:B------:R-:W-:Y:S01]  /*13ab0*/  IADD3 R6, R7.reuse, 0x48, RZ ;  /* 0x0000004807067810 */ /* 0x040fe20007ffe0ff */
[----:B------:R2:W-:Y:S01]  /*13ac0*/  @!P1 ST.E.64 [R4.64], R126 ;  /* 0x0000007e04009985 */ /* 0x0005e2000c101b0c */
[----:B------:R-:W-:-:S02]  /*13ad0*/  IADD3 R3, R7, 0x50, RZ ;  /* 0x0000005007037810 */ /* 0x000fc40007ffe0ff */
[----:B------:R-:W-:Y:S01]  /*13ae0*/  ISETP.GE.AND P4, PT, R18, c[0x0][0x3c8], PT ;  /* 0x0000f20012007a0c */ /* 0x000fe20003f86270 */
[----:B------:R3:W-:Y:S01]  /*13af0*/  @!P0 ST.E.64 [R14.64], R122 ;  /* 0x0000007a0e008985 */ /* 0x0007e2000c101b0c */
[----:B------:R-:W-:Y:S02]  /*13b00*/  ISETP.GE.AND P3, PT, R17, c[0x0][0x3c8], PT ;  /* 0x0000f20011007a0c */ /* 0x000fe40003f66270 */
[----:B------:R-:W-:Y:S02]  /*13b10*/  ISETP.GE.AND P2, PT, R16, c[0x0][0x3c8], PT ;  /* 0x0000f20010007a0c */ /* 0x000fe40003f46270 */
[----:B------:R-:W-:Y:S02]  /*13b20*/  ISETP.GE.AND P1, PT, R6, c[0x0][0x3c8], PT ;  /* 0x0000f20006007a0c */ /* 0x000fe40003f26270 */
[----:B------:R-:W-:Y:S02]  /*13b30*/  ISETP.GE.AND P0, PT, R3, c[0x0][0x3c8], PT ;  /* 0x0000f20003007a0c */ /* 0x000fe40003f06270 */
[----:B------:R-:W-:-:S02]  /*13b40*/  @!P6 LEA.HI R2, R2, R2, RZ, 0x1 ;  /* 0x000000020202e211 */ /* 0x000fc400078f08ff */
[----:B------:R-:W-:Y:S02]  /*13b50*/  @!P5 LEA.HI R0, R0, R0, RZ, 0x1 ;  /* 0x000000000000d211 */ /* 0x000fe400078f08ff */
[----:B------:R-:W-:Y:S02]  /*13b60*/  @!P4 LEA.HI R18, R18, R18, RZ, 0x1 ;  /* 0x000000121212c211 */ /* 0x000fe400078f08ff */
[----:B------:R-:W-:Y:S02]  /*13b70*/  @!P3 LEA.HI R17, R17, R17, RZ, 0x1 ;  /* 0x000000111111b211 */ /* 0x000fe400078f08ff */
[----:B-1----:R-:W-:Y:S02]  /*13b80*/  @!P5 LOP3.LUT R11, R0, 0xfffffffe, RZ, 0xc0, !PT ;  /* 0xfffffffe000bd812 */ /* 0x002fe400078ec0ff */
[----:B------:R-:W-:Y:S02]  /*13b90*/  @!P2 LEA.HI R16, R16, R16, RZ, 0x1 ;  /* 0x000000101010a211 */ /* 0x000fe400078f08ff */
[----:B------:R-:W-:Y:S01]  /*13ba0*/  @!P1 LEA.HI R6, R6, R6, RZ, 0x1 ;  /* 0x0000000606069211 */ /* 0x000fe200078f08ff */
[----:B------:R-:W-:Y:S01]  /*13bb0*/  @!P5 IMAD.WIDE R10, R11, 0x4, R8 ;  /* 0x000000040b0ad825 */ /* 0x000fe200078e0208 */
[----:B------:R-:W-:-:S02]  /*13bc0*/  @!P0 LEA.HI R3, R3, R3, RZ, 0x1 ;  /* 0x0000000303038211 */ /* 0x000fc400078f08ff */
[----:B--2---:R-:W-:Y:S02]  /*13bd0*/  @!P6 LOP3.LUT R5, R2, 0xfffffffe, RZ, 0xc0, !PT ;  /* 0xfffffffe0205e812 */ /* 0x004fe400078ec0ff */
[----:B------:R-:W-:Y:S02]  /*13be0*/  @!P4 LOP3.LUT R13, R18, 0xfffffffe, RZ, 0xc0, !PT ;  /* 0xfffffffe120dc812 */ /* 0x000fe400078ec0ff */
[----:B------:R-:W-:Y:S01]  /*13bf0*/  @!P3 LOP3.LUT R17, R17, 0xfffffffe, RZ, 0xc0, !PT ;  /* 0xfffffffe1111b812 */ /* 0x000fe200078ec0ff */
[----:B------:R-:W-:Y:S01]  /*13c00*/  @!P6 IMAD.WIDE R4, R5, 0x4, R8 ;  /* 0x000000040504e825 */ /* 0x000fe200078e0208 */
[----:B---3--:R-:W-:Y:S02]  /*13c10*/  @!P2 LOP3.LUT R15, R16, 0xfffffffe, RZ, 0xc0, !PT ;  /* 0xfffffffe100fa812 */ /* 0x008fe400078ec0ff */
[----:B------:R-:W-:Y:S02]  /*13c20*/  @!P1 LOP3.LUT R19, R6, 0xfffffffe, RZ, 0xc0, !PT ;  /* 0xfffffffe06139812 */ /* 0x000fe400078ec0ff */
[----:B------:R1:W-:Y:S01]  /*13c30*/  @!P6 ST.E.64 [R4.64], R110 ;  /* 0x0000006e0400e985 */ /* 0x0003e2000c101b0c */
[----:B------:R-:W-:-:S02]  /*13c40*/  @!P0 LOP3.LUT R3, R3, 0xfffffffe, RZ, 0xc0, !PT ;  /* 0xfffffffe03038812 */ /* 0x000fc400078ec0ff */
[----:B------:R-:W-:Y:S01]  /*13c50*/  IADD3 R7, R7, 0x58, RZ ;  /* 0x0000005807077810 */ /* 0x000fe20007ffe0ff */
[----:B------:R2:W-:Y:S02]  /*13c60*/  @!P5 ST.E.64 [R10.64], R106 ;  /* 0x0000006a0a00d985 */ /* 0x0005e4000c101b0c */
[----:B------:R-:W-:-:S04]  /*13c70*/  @!P0 IMAD.WIDE R2, R3, 0x4, R8 ;  /* 0x0000000403028825 */ /* 0x000fc800078e0208 */
[----:B-1----:R-:W-:-:S04]  /*13c80*/  @!P4 IMAD.WIDE R4, R13, 0x4, R8 ;  /* 0x000000040d04c825 */ /* 0x002fc800078e0208 */
[--C-:B--2---:R-:W-:Y:S01]  /*13c90*/  @!P3 IMAD.WIDE R10, R17, 0x4, R8.reuse ;  /* 0x00000004110ab825 */ /* 0x104fe200078e0208 */
[----:B------:R1:W-:Y:S03]  /*13ca0*/  @!P4 ST.E.64 [R4.64], R58 ;  /* 0x0000003a0400c985 */ /* 0x0003e6000c101b0c */
[--C-:B------:R-:W-:Y:S01]  /*13cb0*/  @!P2 IMAD.WIDE R12, R15, 0x4, R8.reuse ;  /* 0x000000040f0ca825 */ /* 0x100fe200078e0208 */
[----:B------:R1:W-:Y:S03]  /*13cc0*/  @!P3 ST.E.64 [R10.64], R62 ;  /* 0x0000003e0a00b985 */ /* 0x0003e6000c101b0c */
[----:B------:R-:W-:Y:S01]  /*13cd0*/  @!P1 IMAD.WIDE R14, R19, 0x4, R8 ;  /* 0x00000004130e9825 */ /* 0x000fe200078e0208 */
[----:B------:R1:W-:Y:S04]  /*13ce0*/  @!P2 ST.E.64 [R12.64], R74 ;  /* 0x0000004a0c00a985 */ /* 0x0003e8000c101b0c */
[----:B------:R1:W-:Y:S04]  /*13cf0*/  @!P1 ST.E.64 [R14.64], R78 ;  /* 0x0000004e0e009985 */ /* 0x0003e8000c101b0c */
[----:B------:R1:W-:Y:S01]  /*13d00*/  @!P0 ST.E.64 [R2.64], R90 ;  /* 0x0000005a02008985 */ /* 0x0003e2000c101b0c */
[----:B------:R-:W-:-:S13]  /*13d10*/  ISETP.GE.AND P0, PT, R7, c[0x0][0x3c8], PT ;  /* 0x0000f20007007a0c */ /* 0x000fda0003f06270 */
[----:B------:R-:W-:Y:S05]  /*13d20*/  @P0 EXIT ;  /* 0x000000000000094d */ /* 0x000fea0003800000 */
[----:B-1----:R-:W-:-:S04]  /*13d30*/  LEA.HI R3, R7, R7, RZ, 0x1 ;  /* 0x0000000707037211 */ /* 0x002fc800078f08ff */
[----:B------:R-:W-:-:S05]  /*13d40*/  LOP3.LUT R3, R3, 0xfffffffe, RZ, 0xc0, !PT ;  /* 0xfffffffe03037812 */ /* 0x000fca00078ec0ff */
[----:B------:R-:W-:-:S05]  /*13d50*/  IMAD.WIDE R8, R3, 0x4, R8 ;  /* 0x0000000403087825 */ /* 0x000fca00078e0208 */
[----:B------:R-:W-:Y:S01]  /*13d60*/  ST.E.64 [R8.64], R94 ;  /* 0x0000005e08007985 */ /* 0x000fe2000c101b0c */
[----:B------:R-:W-:Y:S05]  /*13d70*/  EXIT ;  /* 0x000000000000794d */ /* 0x000fea0003800000 */
.L_x_452:
        /* <DEDUP_REMOVED lines=9> */
[----:B------:R-:W1:Y:S01]  /*13e10*/  S2R R5, SR_CTAID.Z ;  /* 0x0000000000057919 */ /* 0x000e620000002700 */
[----:B------:R-:W-:Y:S01]  /*13e20*/  USHF.R.S32.HI UR6, URZ, 0x1f, UR10 ;  /* 0x0000001f3f067899 */ /* 0x000fe2000801140a */
[----:B------:R-:W-:Y:S01]  /*13e30*/  ISETP.NE.AND P0, PT, R0, 0x1, PT ;  /* 0x000000010000780c */ /* 0x000fe20003f05270 */
[----:B------:R-:W-:Y:S01]  /*13e40*/  ULDC.64 UR4, c[0x0][0x4d0] ;  /* 0x0001340000047ab9 */ /* 0x000fe20000000a00 */
[----:B------:R-:W2:Y:S01]  /*13e50*/  S2R R3, SR_CTAID.Y ;  /* 0x0000000000037919 */ /* 0x000ea20000002600 */
[----:B------:R-:W-:Y:S01]  /*13e60*/  UIMAD UR6, UR6, UR4, URZ ;  /* 0x00000004060672a4 */ /* 0x000fe2000f8e023f */
[----:B------:R-:W-:Y:S01]  /*13e70*/  IADD3 R2, RZ, -UR10, RZ ;  /* 0x8000000aff027c10 */ /* 0x000fe2000fffe0ff */
[----:B------:R-:W-:Y:S01]  /*13e80*/  UIMAD.WIDE.U32 UR8, UR10, UR4, URZ ;  /* 0x000000040a0872a5 */ /* 0x000fe2000f8e003f */
[----:B------:R-:W-:Y:S01]  /*13e90*/  MOV R6, R7 ;  /* 0x0000000700067202 */ /* 0x000fe20000000f00 */
[----:B------:R-:W-:-:S04]  /*13ea0*/  UIMAD UR4, UR10, UR5, UR6 ;  /* 0x000000050a0472a4 */ /* 0x000fc8000f8e0206 */
[----:B------:R-:W-:Y:S01]  /*13eb0*/  UIADD3 UR4, UR9, UR4, URZ ;  /* 0x0000000409047290 */ /* 0x000fe2000fffe03f */
[----:B------:R-:W-:Y:S01]  /*13ec0*/  MOV R9, UR9 ;  /* 0x0000000900097c02 */ /* 0x000fe20008000f00 */
[----:B------:R-:W-:-:S04]  /*13ed0*/  @P0 IMAD.HI.U32 R4, R7, c[0x0][0x4ec], RZ ;  /* 0x00013b0007040a27 */ /* 0x000fc800078e00ff */
[----:B------:R-:W-:Y:S01]  /*13ee0*/  IMAD.U32 R8, RZ, RZ, UR8 ;  /* 0x00000008ff087e24 */ /* 0x000fe2000f8e00ff */
[----:B------:R-:W-:Y:S01]  /*13ef0*/  @P0 SHF.R.U32.HI R6, RZ, c[0x0][0x4f0], R4 ;  /* 0x00013c00ff060a19 */ /* 0x000fe20000011604 */
[----:B------:R-:W-:Y:S01]  /*13f00*/  IMAD.U32 R9, RZ, RZ, UR4 ;  /* 0x00000004ff097e24 */ /* 0x000fe2000f8e00ff */
[----:B-1----:R-:W-:-:S03]  /*13f10*/  SHF.R.S32.HI R0, RZ, 0x1f, R5 ;  /* 0x0000001fff007819 */ /* 0x002fc60000011405 */
[----:B------:R-:W-:Y:S01]  /*13f20*/  IMAD.WIDE.U32 R8, R5, c[0x0][0x4d8], R8 ;  /* 0x0001360005087a25 */ /* 0x000fe200078e0008 */
[----:B------:R-:W-:-:S03]  /*13f30*/  IADD3 R4, -R6, RZ, RZ ;  /* 0x000000ff06047210 */ /* 0x000fc60007ffe1ff */
[----:B------:R-:W-:Y:S02]  /*13f40*/  IMAD R0, R0, c[0x0][0x4d8], RZ ;  /* 0x0001360000007a24 */ /* 0x000fe400078e02ff */
[----:B--2---:R-:W-:Y:S02]  /*13f50*/  IMAD R2, R2, c[0x0][0x550], R3 ;  /* 0x0001540002027a24 */ /* 0x004fe400078e0203 */
[----:B------:R-:W-:Y:S02]  /*13f60*/  IMAD R0, R5, c[0x0][0x4dc], R0 ;  /* 0x0001370005007a24 */ /* 0x000fe400078e0200 */
[----:B------:R-:W-:Y:S01]  /*13f70*/  IMAD R4, R4, c[0x0][0x4e8], R7 ;  /* 0x00013a0004047a24 */ /* 0x000fe200078e0207 */
[----:B------:R-:W-:Y:S01]  /*13f80*/  SHF.R.S32.HI R3, RZ, 0x1f, R2 ;  /* 0x0000001fff037819 */ /* 0x000fe20000011402 */
[----:B------:R-:W-:Y:S01]  /*13f90*/  IMAD.IADD R9, R0, 0x1, R9 ;  /* 0x0000000100097824 */ /* 0x000fe200078e0209 */
[----:B------:R-:W-:-:S03]  /*13fa0*/  SHF.R.S32.HI R0, RZ, 0x1f, R6 ;  /* 0x0000001fff007819 */ /* 0x000fc60000011406 */
[----:B------:R-:W-:Y:S02]  /*13fb0*/  IMAD R3, R3, c[0x0][0x4e0], RZ ;  /* 0x0001380003037a24 */ /* 0x000fe400078e02ff */
[----:B------:R-:W-:-:S04]  /*13fc0*/  IMAD.WIDE.U32 R8, R2, c[0x0][0x4e0], R8 ;  /* 0x0001380002087a25 */ /* 0x000fc800078e0008 */
[----:B------:R-:W-:Y:S01]  /*13fd0*/  IMAD R3, R2, c[0x0][0x4e4], R3 ;  /* 0x0001390002037a24 */ /* 0x000fe200078e0203 */
[----:B------:R-:W-:Y:S02]  /*13fe0*/  SHF.R.S32.HI R2, RZ, 0x1f, R4 ;  /* 0x0000001fff027819 */ /* 0x000fe40000011404 */
[----:B------:R-:W-:-:S03]  /*13ff0*/  IADD3 R6, P0, R6, R8, RZ ;  /* 0x0000000806067210 */ /* 0x000fc60007f1e0ff */
[----:B------:R-:W-:Y:S01]  /*14000*/  IMAD R5, R2, c[0x0][0x4c8], RZ ;  /* 0x0001320002057a24 */ /* 0x000fe200078e02ff */
[----:B------:R-:W-:-:S03]  /*14010*/  IADD3.X R7, R0, R9, R3, P0, !PT ;  /* 0x0000000900077210 */ /* 0x000fc600007fe403 */
[C---:B------:R-:W-:Y:S02]  /*14020*/  IMAD R5, R4.reuse, c[0x0][0x4cc], R5 ;  /* 0x0001330004057a24 */ /* 0x040fe400078e0205 */
[----:B------:R-:W-:-:S05]  /*14030*/  IMAD.WIDE.U32 R6, R4, c[0x0][0x4c8], R6 ;  /* 0x0001320004067a25 */ /* 0x000fca00078e0006 */
[----:B------:R-:W-:Y:S02]  /*14040*/  IADD3 R5, R7, R5, RZ ;  /* 0x0000000507057210 */ /* 0x000fe40007ffe0ff */
[----:B------:R-:W-:-:S04]  /*14050*/  LEA R2, P0, R6, c[0x0][0x4a8], 0x2 ;  /* 0x00012a0006027a11 */ /* 0x000fc800078010ff */
[----:B------:R-:W-:Y:S02]  /*14060*/  LEA.HI.X R3, R6, c[0x0][0x4ac], R5, 0x2, P0 ;  /* 0x00012b0006037a11 */ /* 0x000fe400000f1405 */
[----:B------:R-:W-:-:S05]  /*14070*/  MOV R5, 0xff800000 ;  /* 0xff80000000057802 */ /* 0x000fca0000000f00 */
[----:B------:R-:W-:Y:S01]  /*14080*/  STG.E [R2.64], R5 ;  /* 0x0000000502007986 */ /* 0x000fe2000c10190c */
[----:B------:R-:W-:Y:S05]  /*14090*/  EXIT ;  /* 0x000000000000794d */ /* 0x000fea0003800000 */
.L_x_459:
        /* <DEDUP_REMOVED lines=14> */
.L_x_2859:


//--------------------- .text._ZN7cutlass13device_kernelIN5flash19enable_sm80_to_sm89INS1_16FlashAttnFwdSm80INS1_25CollectiveMainloopFwdSm80ILi4ELi1ELb0EN4cute5tupleIJNS5_1CILi128EEENS7_ILi48EEENS7_ILi96EEEEEELi96ENS_10bfloat16_tEfNS_4arch4Sm80ELb0ELb1ELb1ELb1ELb0ELb0ELb1ELb1EEENS1_21CollectiveEpilogueFwdINS6_IJS8_SA_S9_EEENS6_IJNS7_ILi1EEESI_SI_EEESC_SE_Li128ELb1ELb1ELb1ELb0EEENS1_36VarlenDynamicPersistentTileSchedulerILi128ELi48ELi128ELi128ELb1ELb1ELb0ELb1ELb0ELb1EEEEEEEEEvNT_6ParamsE --------------------------
	.section	.text._ZN7cutlass13device_kernelIN5flash19enable_sm80_to_sm89INS1_16FlashAttnFwdSm80INS1_25CollectiveMainloopFwdSm80ILi4ELi1ELb0EN4cute5tupleIJNS5_1CILi128EEENS7_ILi48EEENS7_ILi96EEEEEELi96ENS_10bfloat16_tEfNS_4arch4Sm80ELb0ELb1ELb1ELb1ELb0ELb0ELb1ELb1EEENS1_21CollectiveEpilogueFwdINS6_IJS8_SA_S9_EEENS6_IJNS7_ILi1EEESI_SI_EEESC_SE_Li128ELb1ELb1ELb1ELb0EEENS1_36VarlenDynamicPersistentTileSchedulerILi128ELi48ELi128ELi128ELb1ELb1ELb0ELb1ELb0ELb1EEEEEEEEEvNT_6ParamsE,"ax",@progbits
	.sectioninfo	@"SHI_REGISTERS=255"
	.align	128
.text._ZN7cutlass13device_kernelIN5flash19enable_sm80_to_sm89INS1_16FlashAttnFwdSm80INS1_25CollectiveMainloopFwdSm80ILi4ELi1ELb0EN4cute5tupleIJNS5_1CILi128EEENS7_ILi48EEENS7_ILi96EEEEEELi96ENS_10bfloat16_tEfNS_4arch4Sm80ELb0ELb1ELb1ELb1ELb0ELb0ELb1ELb1EEENS1_21CollectiveEpilogueFwdINS6_IJS8_SA_S9_EEENS6_IJNS7_ILi1EEESI_SI_EEESC_SE_Li128ELb1ELb1ELb1ELb0EEENS1_36VarlenDynamicPersistentTileSchedulerILi128ELi48ELi128ELi128ELb1ELb1ELb0ELb1ELb0ELb1EEEEEEEEEvNT_6ParamsE:
        .type           _ZN7cutlass13device_kernelIN5flash19enable_sm80_to_sm89INS1_16FlashAttnFwdSm80INS1_25CollectiveMainloopFwdSm80ILi4ELi1ELb0EN4cute5tupleIJNS5_1CILi128EEENS7_ILi48EEENS7_ILi96EEEEEELi96ENS_10bfloat16_tEfNS_4arch4Sm80ELb0ELb1ELb1ELb1ELb0ELb0ELb1ELb1EEENS1_21CollectiveEpilogueFwdINS6_IJS8_SA_S9_EEENS6_IJNS7_ILi1EEESI_SI_EEESC_SE_Li128ELb1ELb1ELb1ELb0EEENS1_36VarlenDynamicPersistentTileSchedulerILi128ELi48ELi128ELi128ELb1ELb1ELb0ELb1ELb0ELb1EEEEEEEEEvNT_6ParamsE,@function
        .size           _ZN7cutlass13device_kernelIN5flash19enable_sm80_to_sm89INS1_16FlashAttnFwdSm80INS1_25CollectiveMainloopFwdSm80ILi4ELi1ELb0EN4cute5tupleIJNS5_1CILi128EEENS7_ILi48EEENS7_ILi96EEEEEELi96ENS_10bfloat16_tEfNS_4arch4Sm80ELb0ELb1ELb1ELb1ELb0ELb0ELb1ELb1EEENS1_21CollectiveEpilogueFwdINS6_IJS8_SA_S9_EEENS6_IJNS7_ILi1EEESI_SI_EEESC_SE_Li128ELb1ELb1ELb1ELb0EEENS1_36VarlenDynamicPersistentTileSchedulerILi128ELi48ELi128ELi128ELb1ELb1ELb0ELb1ELb0ELb1EEEEEEEEEvNT_6ParamsE,(.L_x_2860 - _ZN7cutlass13device_kernelIN5flash19enable_sm80_to_sm89INS1_16FlashAttnFwdSm80INS1_25CollectiveMainloopFwdSm80ILi4ELi1ELb0EN4cute5tupleIJNS5_1CILi128EEENS7_ILi48EEENS7_ILi96EEEEEELi96ENS_10bfloat16_tEfNS_4arch4Sm80ELb0ELb1ELb1ELb1ELb0ELb0ELb1ELb1EEENS1_21CollectiveEpilogueFwdINS6_IJS8_SA_S9_EEENS6_IJNS7_ILi1EEESI_SI_EEESC_SE_Li128ELb1ELb1ELb1ELb0EEENS1_36VarlenDynamicPersistentTileSchedulerILi128ELi48ELi128ELi128ELb1ELb1ELb0ELb1ELb0ELb1EEEEEEEEEvNT_6ParamsE)
        .other          _ZN7cutlass13device_kernelIN5flash19enable_sm80_to_sm89INS1_16FlashAttnFwdSm80INS1_25CollectiveMainloopFwdSm80ILi4ELi1ELb0EN4cute5tupleIJNS5_1CILi128EEENS7_ILi48EEENS7_ILi96EEEEEELi96ENS_10bfloat16_tEfNS_4arch4Sm80ELb0ELb1ELb1ELb1ELb0ELb0ELb1ELb1EEENS1_21CollectiveEpilogueFwdINS6_IJS8_SA_S9_EEENS6_IJNS7_ILi1EEESI_SI_EEESC_SE_Li128ELb1ELb1ELb1ELb0EEENS1_36VarlenDynamicPersistentTileSchedulerILi128ELi48ELi128ELi128ELb1ELb1ELb0ELb1ELb0ELb1EEEEEEEEEvNT_6ParamsE,@"STO_CUDA_ENTRY STV_DEFAULT"
_ZN7cutlass13device_kernelIN5flash19enable_sm80_to_sm89INS1_16FlashAttnFwdSm80INS1_25CollectiveMainloopFwdSm80ILi4ELi1ELb0EN4cute5tupleIJNS5_1CILi128EEENS7_ILi48EEENS7_ILi96EEEEEELi96ENS_10bfloat16_tEfNS_4arch4Sm80ELb0ELb1ELb1ELb1ELb0ELb0ELb1ELb1EEENS1_21CollectiveEpilogueFwdINS6_IJS8_SA_S9_EEENS6_IJNS7_ILi1EEESI_SI_EEESC_SE_Li128ELb1ELb1ELb1ELb0EEENS1_36VarlenDynamicPersistentTileSchedulerILi128ELi48ELi128ELi128ELb1ELb1ELb0ELb1ELb0ELb1EEEEEEEEEvNT_6ParamsE:
        /* <DEDUP_REMOVED lines=15> */
[----:B------:R-:W-:-:S03]  /*00f0*/  CS2R R8, SRZ ;  /* 0x0000000000087805 */ /* 0x000fc6000001ff00 */
[----:B------:R-:W-:-:S04]  /*0100*/  ISETP.NE.AND P6, PT, R13, 0x1f, PT ;  /* 0x0000001f0d00780c */ /* 0x000fc80003fc5270 */
[----:B------:R-:W-:-:S13]  /*0110*/  ISETP.GE.OR P0, PT, R13, c[0x0][0x53c], !P6 ;  /* 0x00014f000d007a0c */ /* 0x000fda0007706670 */
[----:B-1----:R-:W-:Y:S02]  /*0120*/  @!P0 IMAD.MOV.U32 R4, RZ, RZ, 0x4 ;  /* 0x00000004ff048424 */ /* 0x002fe400078e00ff */
[----:B------:R-:W-:Y:S02]  /*0130*/  @!P0 IMAD.MOV.U32 R2, RZ, RZ, 0x4 ;  /* 0x00000004ff028424 */ /* 0x000fe400078e00ff */
[----:B------:R-:W-:-:S04]  /*0140*/  @!P0 IMAD.WIDE.U32 R4, R13, R4, c[0x0][0x580] ;  /* 0x000160000d048625 */ /* 0x000fc800078e0004 */
[C---:B------:R-:W-:Y:S01]  /*0150*/  @!P0 IMAD.WIDE.U32 R2, R13.reuse, R2, c[0x0][0x578] ;  /* 0x00015e000d028625 */ /* 0x040fe200078e0002 */
[----:B------:R-:W2:Y:S04]  /*0160*/  @!P0 LDG.E R9, [R4.64] ;  /* 0x0000000604098981 */ /* 0x000ea8000c1e1900 */
[----:B------:R-:W2:Y:S01]  /*0170*/  @!P0 LDG.E R8, [R2.64] ;  /* 0x0000000602088981 */ /* 0x000ea2000c1e1900 */
[C---:B------:R-:W-:Y:S01]  /*0180*/  ISETP.NE.AND P5, PT, R13.reuse, RZ, PT ;  /* 0x000000ff0d00720c */ /* 0x040fe20003fa5270 */
[----:B------:R-:W1:Y:S01]  /*0190*/  S2UR UR4, SR_CTAID.X ;  /* 0x00000000000479c3 */ /* 0x000e620000002500 */
[C---:B------:R-:W-:Y:S01]  /*01a0*/  ISETP.GE.U32.AND P4, PT, R13.reuse, 0x2, PT ;  /* 0x000000020d00780c */ /* 0x040fe20003f86070 */
[----:B------:R-:W-:Y:S01]  /*01b0*/  IMAD.MOV.U32 R7, RZ, RZ, RZ ;  /* 0x000000ffff077224 */ /* 0x000fe200078e00ff */
        /* <DEDUP_REMOVED lines=26> */
.L_x_465:
[----:B------:R-:W-:-:S04]  /*0360*/  IADD3 R0, R7, 0x1f, RZ ;  /* 0x0000001f07007810 */ /* 0x000fc80007ffe0ff */
[----:B------:R-:W-:-:S13]  /*0370*/  ISETP.GE.AND P0, PT, R0, c[0x0][0x53c], PT ;  /* 0x00014f0000007a0c */ /* 0x000fda0003f06270 */
[----:B------:R-:W-:Y:S05]  /*0380*/  @P0 BRA `(.L_x_462) ;  /* 0x00000c4000000947 */ /* 0x000fea0003800000 */
[----:B------:R-:W-:Y:S01]  /*0390*/  MOV R7, R0 ;  /* 0x0000000000077202 */ /* 0x000fe20000000f00 */
[----:B------:R-:W-:-:S03]  /*03a0*/  CS2R R8, SRZ ;  /* 0x0000000000087805 */ /* 0x000fc6000001ff00 */
[----:B------:R-:W-:-:S04]  /*03b0*/  IADD3 R0, R13, R7, RZ ;  /* 0x000000070d007210 */ /* 0x000fc80007ffe0ff */
[----:B------:R-:W-:-:S13]  /*03c0*/  ISETP.GE.OR P0, PT, R0, c[0x0][0x53c], !P6 ;  /* 0x00014f0000007a0c */ /* 0x000fda0007706670 */
[----:B------:R-:W-:Y:S02]  /*03d0*/  @!P0 MOV R2, 0x4 ;  /* 0x0000000400028802 */ /* 0x000fe40000000f00 */
        /* <DEDUP_REMOVED lines=8> */
.L_x_645:
        /* <DEDUP_REMOVED lines=16> */
.L_x_646:
[----:B--2---:R-:W-:-:S05]  /*0560*/  IMAD R0, R0, c[0x0][0x538], RZ ;  /* 0x00014e0000007a24 */ /* 0x004fca00078e02ff */
[----:B------:R-:W-:-:S04]  /*0570*/  IADD3 R6, R0, R6, RZ ;  /* 0x0000000600067210 */ /* 0x000fc80007ffe0ff */
[----:B------:R-:W-:-:S13]  /*0580*/  ISETP.GT.AND P0, PT, R6, UR4, PT ;  /* 0x0000000406007c0c */ /* 0x000fda000bf04270 */
[----:B-1----:R-:W-:Y:S05]  /*0590*/  @!P0 BRA `(.L_x_465) ;  /* 0xfffffdc000008947 */ /* 0x002fea000383ffff */
.L_x_461:
[----:B------:R-:W-:-:S05]  /*05a0*/  IADD3 R11, -R0, R6, RZ ;  /* 0x00000006000b7210 */ /* 0x000fca0007ffe1ff */
[----:B------:R-:W-:-:S05]  /*05b0*/  IMAD R0, R4, c[0x0][0x538], R11 ;  /* 0x00014e0004007a24 */ /* 0x000fca00078e020b */
[----:B------:R-:W-:Y:S01]  /*05c0*/  ISETP.GT.AND P0, PT, R0, UR4, PT ;  /* 0x0000000400007c0c */ /* 0x000fe2000bf04270 */
[----:B------:R-:W-:-:S12]  /*05d0*/  BRA.DIV ~URZ, `(.L_x_466) ;  /* 0x000184227f007947 */ /* 0x000fd8000b800000 */
[----:B------:R-:W-:-:S04]  /*05e0*/  VOTE.ANY R10, PT, !P0 ;  /* 0x00000000000a7806 */ /* 0x000fc800040e0100 */
.L_x_647:
[----:B------:R-:W1:Y:S02]  /*05f0*/  POPC R6, R10 ;  /* 0x0000000a00067309 */ /* 0x000e640000000000 */
[----:B-1----:R-:W-:-:S05]  /*0600*/  IADD3 R0, R6, R7, RZ ;  /* 0x0000000706007210 */ /* 0x002fca0007ffe0ff */
[----:B------:R1:W-:Y:S01]  /*0610*/  STL [R1+0x2c], R0 ;  /* 0x00002c0001007387 */ /* 0x0003e20000100800 */
[----:B------:R-:W-:Y:S05]  /*0620*/  BRA.DIV ~URZ, `(.L_x_467) ;  /* 0x000184227f007947 */ /* 0x000fea000b800000 */
[----:B------:R2:W3:Y:S01]  /*0630*/  SHFL.IDX PT, R12, R9, R6, 0x1f ;  /* 0x00001f06090c7589 */ /* 0x0004e200000e0000 */
[----:B------:R-:W-:-:S03]  /*0640*/  MOV R7, RZ ;  /* 0x000000ff00077202 */ /* 0x000fc60000000f00 */
[----:B------:R2:W4:Y:S04]  /*0650*/  SHFL.IDX PT, R9, R8, R6, 0x1f ;  /* 0x00001f0608097589 */ /* 0x00052800000e0000 */
.L_x_648:
[----:B------:R-:W-:Y:S01]  /*0660*/  ISETP.NE.AND P0, PT, R10, RZ, PT ;  /* 0x000000ff0a00720c */ /* 0x000fe20003f05270 */
[----:B------:R-:W-:-:S12]  /*0670*/  BSSY B0, `(.L_x_468) ;  /* 0x0000005000007945 */ /* 0x000fd80003800000 */
[----:B------:R-:W-:Y:S05]  /*0680*/  @!P0 BRA `(.L_x_469) ;  /* 0x0000003000008947 */ /* 0x000fea0003800000 */
[----:B------:R-:W-:Y:S01]  /*0690*/  IADD3 R3, R6, -0x1, RZ ;  /* 0xffffffff06037810 */ /* 0x000fe20007ffe0ff */
[----:B------:R-:W-:Y:S05]  /*06a0*/  BRA.DIV ~URZ, `(.L_x_470) ;  /* 0x000184827f007947 */ /* 0x000fea000b800000 */
[----:B------:R1:W2:Y:S02]  /*06b0*/  SHFL.IDX PT, R7, R4, R3, 0x1f ;  /* 0x00001f0304077589 */ /* 0x0002a400000e0000 */
.L_x_469:
[----:B------:R-:W-:Y:S05]  /*06c0*/  BSYNC B0 ;  /* 0x0000000000007941 */ /* 0x000fea0003800000 */
.L_x_468:
[----:B-12---:R-:W-:Y:S01]  /*06d0*/  IMAD R0, R7, c[0x0][0x538], R11 ;  /* 0x00014e0007007a24 */ /* 0x006fe200078e020b */
[----:B----4-:R-:W-:Y:S01]  /*06e0*/  ISETP.NE.AND P0, PT, R9, 0x1, PT ;  /* 0x000000010900780c */ /* 0x010fe20003f05270 */
[----:B------:R-:W-:Y:S03]  /*06f0*/  BSSY B0, `(.L_x_471) ;  /* 0x0000089000007945 */ /* 0x000fe60003800000 */
[----:B------:R1:W-:Y:S01]  /*0700*/  STL [R1+0x20], R0 ;  /* 0x0000200001007387 */ /* 0x0003e20000100800 */
[----:B------:R-:W-:-:S08]  /*0710*/  IADD3 R11, -R0, UR4, RZ ;  /* 0x00000004000b7c10 */ /* 0x000fd0000fffe1ff */
[----:B------:R-:W-:Y:S05]  /*0720*/  @!P0 BRA `(.L_x_472) ;  /* 0x000003f000008947 */ /* 0x000fea0003800000 */
[-C--:B-1-3--:R-:W-:Y:S02]  /*0730*/  IABS R0, R12.reuse ;  /* 0x0000000c00007213 */ /* 0x08afe40000000000 */
[----:B------:R-:W-:-:S03]  /*0740*/  IABS R6, R12 ;  /* 0x0000000c00067213 */ /* 0x000fc60000000000 */
[----:B------:R-:W-:Y:S01]  /*0750*/  IMAD.MOV.U32 R5, RZ, RZ, R0 ;  /* 0x000000ffff057224 */ /* 0x000fe200078e0000 */
[----:B------:R-:W-:-:S03]  /*0760*/  IABS R0, R9 ;  /* 0x0000000900007213 */ /* 0x000fc60000000000 */
[----:B------:R-:W1:Y:S02]  /*0770*/  I2F.RP R2, R5 ;  /* 0x0000000500027306 */ /* 0x000e640000209400 */
[----:B------:R-:W-:Y:S01]  /*0780*/  IMAD.MOV.U32 R8, RZ, RZ, R0 ;  /* 0x000000ffff087224 */ /* 0x000fe200078e0000 */
[----:B------:R-:W-:-:S05]  /*0790*/  IABS R0, R11 ;  /* 0x0000000b00007213 */ /* 0x000fca0000000000 */
[----:B------:R-:W-:Y:S08]  /*07a0*/  I2F.RP R7, R8 ;  /* 0x0000000800077306 */ /* 0x000ff00000209400 */
[----:B-1----:R-:W1:Y:S02]  /*07b0*/  MUFU.RCP R2, R2 ;  /* 0x0000000200027308 */ /* 0x002e640000001000 */
[----:B-1----:R-:W-:-:S06]  /*07c0*/  IADD3 R2, R2, 0xffffffe, RZ ;  /* 0x0ffffffe02027810 */ /* 0x002fcc0007ffe0ff */
[----:B------:R-:W1:Y:S02]  /*07d0*/  F2I.FTZ.U32.TRUNC.NTZ R3, R2 ;  /* 0x0000000200037305 */ /* 0x000e64000021f000 */
[----:B-1----:R-:W-:-:S04]  /*07e0*/  IMAD.MOV R2, RZ, RZ, -R3 ;  /* 0x000000ffff027224 */ /* 0x002fc800078e0a03 */
[----:B------:R-:W-:Y:S02]  /*07f0*/  IMAD R4, R2, R5, RZ ;  /* 0x0000000502047224 */ /* 0x000fe400078e02ff */
[----:B------:R-:W-:-:S04]  /*0800*/  IMAD.MOV.U32 R2, RZ, RZ, RZ ;  /* 0x000000ffff027224 */ /* 0x000fc800078e00ff */
[----:B------:R-:W-:Y:S01]  /*0810*/  IMAD.HI.U32 R2, R3, R4, R2 ;  /* 0x0000000403027227 */ /* 0x000fe200078e0002 */
[----:B------:R-:W-:-:S03]  /*0820*/  MOV R3, R0 ;  /* 0x0000000000037202 */ /* 0x000fc60000000f00 */
[----:B------:R-:W-:Y:S02]  /*0830*/  IMAD.MOV R0, RZ, RZ, -R6 ;  /* 0x000000ffff007224 */ /* 0x000fe400078e0a06 */
        /* <DEDUP_REMOVED lines=28> */
[----:B------:R-:W-:-:S03]  /*0a00*/  IMAD.MOV R5, RZ, RZ, -R4 ;  /* 0x000000ffff057224 */ /* 0x000fc600078e0a04 */
        /* <DEDUP_REMOVED lines=10> */
[----:B------:R-:W-:-:S04]  /*0ab0*/  IMAD.MOV R2, RZ, RZ, -R0 ;  /* 0x000000ffff027224 */ /* 0x000fc800078e0a00 */
[C---:B------:R-:W-:Y:S01]  /*0ac0*/  IMAD R3, R9.reuse, R2, R4 ;  /* 0x0000000209037224 */ /* 0x040fe200078e0204 */
[----:B------:R-:W-:Y:S01]  /*0ad0*/  LEA R2, R9, R0, 0x18 ;  /* 0x0000000009027211 */ /* 0x000fe200078ec0ff */
[----:B------:R-:W-:-:S04]  /*0ae0*/  IMAD R0, R12, R5, R11 ;  /* 0x000000050c007224 */ /* 0x000fc800078e020b */
[----:B------:R-:W-:-:S05]  /*0af0*/  IMAD R2, R3, 0x10000, R2 ;  /* 0x0001000003027824 */ /* 0x000fca00078e0202 */
[----:B------:R1:W-:Y:S01]  /*0b00*/  STL [R1+0x28], R2 ;  /* 0x0000280201007387 */ /* 0x0003e20000100800 */
[----:B------:R-:W-:Y:S05]  /*0b10*/  BRA `(.L_x_473) ;  /* 0x0000046000007947 */ /* 0x000fea0003800000 */
.L_x_472:
[----:B------:R-:W2:Y:S01]  /*0b20*/  LDL R3, [R1+0x2c] ;  /* 0x00002c0001037983 */ /* 0x000ea20000100800 */
[----:B------:R-:W-:-:S04]  /*0b30*/  IMAD.MOV.U32 R2, RZ, RZ, 0x4 ;  /* 0x00000004ff027424 */ /* 0x000fc800078e00ff */
[----:B--2---:R-:W-:-:S05]  /*0b40*/  IMAD.WIDE R2, R3, R2, c[0x0][0x590] ;  /* 0x0001640003027625 */ /* 0x004fca00078e0202 */
[----:B------:R-:W2:Y:S02]  /*0b50*/  LDG.E R7, [R2.64] ;  /* 0x0000000602077981 */ /* 0x000ea4000c1e1900 */
[----:B--23--:R-:W-:-:S05]  /*0b60*/  IMAD R9, R7, R12, RZ ;  /* 0x0000000c07097224 */ /* 0x00cfca00078e02ff */
[-C--:B-1----:R-:W-:Y:S02]  /*0b70*/  IABS R0, R9.reuse ;  /* 0x0000000900007213 */ /* 0x082fe40000000000 */
[----:B------:R-:W-:-:S03]  /*0b80*/  IABS R8, R9 ;  /* 0x0000000900087213 */ /* 0x000fc60000000000 */
[----:B------:R-:W-:-:S04]  /*0b90*/  IMAD.MOV.U32 R6, RZ, RZ, R0 ;  /* 0x000000ffff067224 */ /* 0x000fc800078e0000 */
[----:B------:R-:W1:Y:S08]  /*0ba0*/  I2F.RP R2, R6 ;  /* 0x0000000600027306 */ /* 0x000e700000209400 */
[----:B-1----:R-:W1:Y:S02]  /*0bb0*/  MUFU.RCP R2, R2 ;  /* 0x0000000200027308 */ /* 0x002e640000001000 */
[----:B-1----:R-:W-:-:S06]  /*0bc0*/  IADD3 R2, R2, 0xffffffe, RZ ;  /* 0x0ffffffe02027810 */ /* 0x002fcc0007ffe0ff */
[----:B------:R-:W1:Y:S02]  /*0bd0*/  F2I.FTZ.U32.TRUNC.NTZ R3, R2 ;  /* 0x0000000200037305 */ /* 0x000e64000021f000 */
[----:B-1----:R-:W-:-:S04]  /*0be0*/  IMAD.MOV R0, RZ, RZ, -R3 ;  /* 0x000000ffff007224 */ /* 0x002fc800078e0a03 */
[----:B------:R-:W-:Y:S01]  /*0bf0*/  IMAD.MOV.U32 R2, RZ, RZ, R0 ;  /* 0x000000ffff027224 */ /* 0x000fe200078e0000 */
[----:B------:R-:W-:-:S03]  /*0c00*/  IABS R0, R11 ;  /* 0x0000000b00007213 */ /* 0x000fc60000000000 */
[----:B------:R-:W-:Y:S01]  /*0c10*/  IMAD R4, R2, R6, RZ ;  /* 0x0000000602047224 */ /* 0x000fe200078e02ff */
[----:B------:R-:W-:Y:S01]  /*0c20*/  MOV R5, R0 ;  /* 0x0000000000057202 */ /* 0x000fe20000000f00 */
[----:B------:R-:W-:-:S04]  /*0c30*/  IMAD.MOV.U32 R2, RZ, RZ, RZ ;  /* 0x000000ffff027224 */ /* 0x000fc800078e00ff */
[----:B------:R-:W-:-:S04]  /*0c40*/  IMAD.HI.U32 R0, R3, R4, R2 ;  /* 0x0000000403007227 */ /* 0x000fc800078e0002 */
[----:B------:R-:W-:Y:S02]  /*0c50*/  IMAD.MOV R2, RZ, RZ, -R8 ;  /* 0x000000ffff027224 */ /* 0x000fe400078e0a08 */
        /* <DEDUP_REMOVED lines=9> */
[----:B------:R-:W-:-:S04]  /*0cf0*/  @P2 IADD3 R0, R0, 0x1, RZ ;  /* 0x0000000100002810 */ /* 0x000fc80007ffe0ff */
[----:B------:R-:W-:-:S05]  /*0d00*/  MOV R4, R0 ;  /* 0x0000000000047202 */ /* 0x000fca0000000f00 */
[----:B------:R-:W-:Y:S01]  /*0d10*/  @!P1 IMAD.MOV R4, RZ, RZ, -R4 ;  /* 0x000000ffff049224 */ /* 0x000fe200078e0a04 */
[----:B------:R-:W-:-:S05]  /*0d20*/  @!P0 LOP3.LUT R4, RZ, R9, RZ, 0x33, !PT ;  /* 0x00000009ff048212 */ /* 0x000fca00078e33ff */
[----:B------:R-:W-:-:S05]  /*0d30*/  IMAD R10, R7, R4, RZ ;  /* 0x00000004070a7224 */ /* 0x000fca00078e02ff */
[----:B------:R-:W-:-:S04]  /*0d40*/  IADD3 R0, -R10, c[0x0][0x538], RZ ;  /* 0x00014e000a007a10 */ /* 0x000fc80007ffe1ff */
[----:B------:R-:W-:-:S04]  /*0d50*/  IMNMX R6, R7, R0, PT ;  /* 0x0000000007067217 */ /* 0x000fc80003800200 */
[----:B------:R-:W-:-:S05]  /*0d60*/  IABS R0, R6 ;  /* 0x0000000600007213 */ /* 0x000fca0000000000 */
[----:B------:R-:W-:-:S04]  /*0d70*/  IMAD.MOV.U32 R5, RZ, RZ, R0 ;  /* 0x000000ffff057224 */ /* 0x000fc800078e0000 */
[----:B------:R-:W1:Y:S08]  /*0d80*/  I2F.RP R2, R5 ;  /* 0x0000000500027306 */ /* 0x000e700000209400 */
[----:B-1----:R-:W1:Y:S02]  /*0d90*/  MUFU.RCP R2, R2 ;  /* 0x0000000200027308 */ /* 0x002e640000001000 */
[----:B-1----:R-:W-:-:S06]  /*0da0*/  IADD3 R2, R2, 0xffffffe, RZ ;  /* 0x0ffffffe02027810 */ /* 0x002fcc0007ffe0ff */
[----:B------:R1:W2:Y:S02]  /*0db0*/  F2I.FTZ.U32.TRUNC.NTZ R3, R2 ;  /* 0x0000000200037305 */ /* 0x0002a4000021f000 */
[----:B-1----:R-:W-:Y:S01]  /*0dc0*/  IMAD.MOV R2, RZ, RZ, -R4 ;  /* 0x000000ffff027224 */ /* 0x002fe200078e0a04 */
[----:B--2---:R-:W-:-:S03]  /*0dd0*/  IADD3 R0, RZ, -R3, RZ ;  /* 0x80000003ff007210 */ /* 0x004fc60007ffe0ff */
[----:B------:R-:W-:Y:S01]  /*0de0*/  IMAD R8, R9, R2, R11 ;  /* 0x0000000209087224 */ /* 0x000fe200078e020b */
[----:B------:R-:W-:Y:S01]  /*0df0*/  IABS R9, R6 ;  /* 0x0000000600097213 */ /* 0x000fe20000000000 */
[----:B------:R-:W-:Y:S02]  /*0e00*/  IMAD.MOV.U32 R7, RZ, RZ, R0 ;  /* 0x000000ffff077224 */ /* 0x000fe400078e0000 */
[----:B------:R-:W-:Y:S01]  /*0e10*/  IMAD.MOV.U32 R2, RZ, RZ, RZ ;  /* 0x000000ffff027224 */ /* 0x000fe200078e00ff */
[----:B------:R-:W-:Y:S01]  /*0e20*/  IABS R0, R8 ;  /* 0x0000000800007213 */ /* 0x000fe20000000000 */
[----:B------:R-:W-:-:S04]  /*0e30*/  IMAD R7, R7, R5, RZ ;  /* 0x0000000507077224 */ /* 0x000fc800078e02ff */
[----:B------:R-:W-:Y:S01]  /*0e40*/  IMAD.MOV.U32 R4, RZ, RZ, R0 ;  /* 0x000000ffff047224 */ /* 0x000fe200078e0000 */
[----:B------:R-:W-:Y:S01]  /*0e50*/  IADD3 R0, RZ, -R9, RZ ;  /* 0x80000009ff007210 */ /* 0x000fe20007ffe0ff */
[----:B------:R-:W-:-:S04]  /*0e60*/  IMAD.HI.U32 R3, R3, R7, R2 ;  /* 0x0000000703037227 */ /* 0x000fc800078e0002 */
[----:B------:R-:W-:Y:S02]  /*0e70*/  IMAD.MOV.U32 R2, RZ, RZ, R0 ;  /* 0x000000ffff027224 */ /* 0x000fe400078e0000 */
[----:B------:R-:W-:Y:S01]  /*0e80*/  IMAD.HI.U32 R0, R3, R4, RZ ;  /* 0x0000000403007227 */ /* 0x000fe200078e00ff */
[----:B------:R-:W-:-:S03]  /*0e90*/  IADD3 R3, R10, 0x1000000, R8 ;  /* 0x010000000a037810 */ /* 0x000fc60007ffe008 */
[----:B------:R-:W-:-:S05]  /*0ea0*/  IMAD R2, R0, R2, R4 ;  /* 0x0000000200027224 */ /* 0x000fca00078e0204 */
[----:B------:R-:W-:-:S13]  /*0eb0*/  ISETP.GT.U32.AND P0, PT, R5, R2, PT ;  /* 0x000000020500720c */ /* 0x000fda0003f04070 */
[----:B------:R-:W-:Y:S01]  /*0ec0*/  @!P0 IMAD.IADD R2, R2, 0x1, -R5 ;  /* 0x0000000102028824 */ /* 0x000fe200078e0a05 */
[----:B------:R-:W-:Y:S02]  /*0ed0*/  @!P0 IADD3 R0, R0, 0x1, RZ ;  /* 0x0000000100008810 */ /* 0x000fe40007ffe0ff */
[----:B------:R-:W-:Y:S02]  /*0ee0*/  ISETP.NE.AND P0, PT, R6, RZ, PT ;  /* 0x000000ff0600720c */ /* 0x000fe40003f05270 */
[----:B------:R-:W-:Y:S02]  /*0ef0*/  ISETP.GE.U32.AND P2, PT, R2, R5, PT ;  /* 0x000000050200720c */ /* 0x000fe40003f46070 */
[----:B------:R-:W-:-:S04]  /*0f00*/  LOP3.LUT R2, R8, R6, RZ, 0x3c, !PT ;  /* 0x0000000608027212 */ /* 0x000fc800078e3cff */
[----:B------:R-:W-:Y:S01]  /*0f10*/  ISETP.GE.AND P1, PT, R2, RZ, PT ;  /* 0x000000ff0200720c */ /* 0x000fe20003f26270 */
[----:B------:R-:W-:-:S06]  /*0f20*/  IMAD.MOV R2, RZ, RZ, -R6 ;  /* 0x000000ffff027224 */ /* 0x000fcc00078e0a06 */
[----:B------:R-:W-:-:S06]  /*0f30*/  @P2 IADD3 R0, R0, 0x1, RZ ;  /* 0x0000000100002810 */ /* 0x000fcc0007ffe0ff */
[----:B------:R-:W-:Y:S02]  /*0f40*/  @!P1 IADD3 R0, -R0, RZ, RZ ;  /* 0x000000ff00009210 */ /* 0x000fe40007ffe1ff */
[----:B------:R-:W-:-:S05]  /*0f50*/  @!P0 LOP3.LUT R0, RZ, R6, RZ, 0x33, !PT ;  /* 0x00000006ff008212 */ /* 0x000fca00078e33ff */
[----:B------:R-:W-:-:S05]  /*0f60*/  IMAD R2, R0, R2, R3 ;  /* 0x0000000200027224 */ /* 0x000fca00078e0203 */
[----:B------:R1:W-:Y:S02]  /*0f70*/  STL [R1+0x28], R2 ;  /* 0x0000280201007387 */ /* 0x0003e40000100800 */
.L_x_473:
[----:B------:R-:W-:Y:S05]  /*0f80*/  BSYNC B0 ;  /* 0x0000000000007941 */ /* 0x000fea0003800000 */
.L_x_471:
[----:B------:R-:W-:-:S04]  /*0f90*/  LOP3.LUT R0, RZ, R0, RZ, 0x33, !PT ;  /* 0x00000000ff007212 */ /* 0x000fc800078e33ff */
[----:B------:R-:W-:-:S05]  /*0fa0*/  IADD3 R0, R0, R12, RZ ;  /* 0x0000000c00007210 */ /* 0x000fca0007ffe0ff */
[----:B------:R2:W-:Y:S01]  /*0fb0*/  STL [R1+0x24], R0 ;  /* 0x0000240001007387 */ /* 0x0005e20000100800 */
[----:B------:R-:W-:Y:S05]  /*0fc0*/  BRA `(.L_x_474) ;  /* 0x0000006000007947 */ /* 0x000fea0003800000 */
.L_x_462:
[----:B------:R-:W-:Y:S01]  /*0fd0*/  MOV R0, UR4 ;  /* 0x0000000400007c02 */ /* 0x000fe20008000f00 */
[----:B------:R-:W-:Y:S04]  /*0fe0*/  STL [R1+0x24], RZ ;  /* 0x000024ff01007387 */ /* 0x000fe80000100800 */
[----:B------:R-:W-:Y:S04]  /*0ff0*/  STL [R1+0x28], RZ ;  /* 0x000028ff01007387 */ /* 0x000fe80000100800 */
[----:B------:R1:W-:Y:S02]  /*1000*/  STL [R1+0x20], R0 ;  /* 0x0000200001007387 */ /* 0x0003e40000100800 */
[----:B-1----:R-:W-:-:S05]  /*1010*/  MOV R0, c[0x0][0x53c] ;  /* 0x00014f0000007a02 */ /* 0x002fca0000000f00 */
[----:B------:R1:W-:Y:S02]  /*1020*/  STL [R1+0x2c], R0 ;  /* 0x00002c0001007387 */ /* 0x0003e40000100800 */
.L_x_474:
[----:B------:R-:W3:Y:S04]  /*1030*/  LDL R4, [R1+0x20] ;  /* 0x0000200001047983 */ /* 0x000ee80000100800 */
[----:B------:R-:W3:Y:S04]  /*1040*/  LDL R5, [R1+0x24] ;  /* 0x0000240001057983 */ /* 0x000ee80000100800 */
[----:B------:R-:W3:Y:S04]  /*1050*/  LDL R6, [R1+0x28] ;  /* 0x0000280001067983 */ /* 0x000ee80000100800 */
[----:B------:R-:W3:Y:S01]  /*1060*/  LDL R7, [R1+0x2c] ;  /* 0x00002c0001077983 */ /* 0x000ee20000100800 */
[----:B------:R-:W-:Y:S01]  /*1070*/  ISETP.NE.AND P0, PT, R13, RZ, PT ;  /* 0x000000ff0d00720c */ /* 0x000fe20003f05270 */
[----:B------:R-:W-:-:S12]  /*1080*/  WARPSYNC 0xffffffff ;  /* 0xffffffff00007948 */ /* 0x000fd80003800000 */
[----:B---3--:R3:W-:Y:S04]  /*1090*/  @!P0 STS.128 [0xc080], R4 ;  /* 0x00c08004ff008388 */ /* 0x0087e80000000c00 */
[----:B------:R-:W-:Y:S06]  /*10a0*/  BAR.ARV 0x5, 0x80 ;  /* 0x0142000000007b1d */ /* 0x000fec0000002000 */
.L_x_460:
[----:B-12---:R-:W2:Y:S02]  /*10b0*/  LDL R0, [R1+0x2c] ;  /* 0x00002c0001007983 */ /* 0x006ea40000100800 */
[----:B--2---:R-:W-:-:S13]  /*10c0*/  ISETP.GE.AND P0, PT, R0, c[0x0][0x53c], PT ;  /* 0x00014f0000007a0c */ /* 0x004fda0003f06270 */
[----:B------:R-:W-:Y:S05]  /*10d0*/  @P0 EXIT ;  /* 0x000000000000094d */ /* 0x000fea0003800000 */
[----:B------:R-:W1:Y:S02]  /*10e0*/  S2R R11, SR_TID.X ;  /* 0x00000000000b7919 */ /* 0x000e640000002100 */
[----:B-1----:R-:W-:-:S04]  /*10f0*/  SHF.R.S32.HI R8, RZ, 0x1f, R11 ;  /* 0x0000001fff087819 */ /* 0x002fc8000001140b */
[CC--:B------:R-:W-:Y:S02]  /*1100*/  LEA.HI R17, R8.reuse, R11.reuse, RZ, 0x3 ;  /* 0x0000000b08117211 */ /* 0x0c0fe400078f18ff */
[----:B------:R-:W-:Y:S02]  /*1110*/  LEA.HI R3, R8, R11, RZ, 0x4 ;  /* 0x0000000b08037211 */ /* 0x000fe400078f20ff */
[----:B------:R-:W-:Y:S02]  /*1120*/  LOP3.LUT R2, R17, 0xfffffff8, RZ, 0xc0, !PT ;  /* 0xfffffff811027812 */ /* 0x000fe400078ec0ff */
[----:B---3--:R-:W-:Y:S02]  /*1130*/  SHF.R.S32.HI R5, RZ, 0x4, R3 ;  /* 0x00000004ff057819 */ /* 0x008fe40000011403 */
[----:B------:R-:W-:Y:S01]  /*1140*/  LOP3.LUT R0, R3, 0xfffffff0, RZ, 0xc0, !PT ;  /* 0xfffffff003007812 */ /* 0x000fe200078ec0ff */
[----:B------:R-:W-:Y:S01]  /*1150*/  IMAD.IADD R2, R11, 0x1, -R2 ;  /* 0x000000010b027824 */ /* 0x000fe200078e0a02 */
[----:B------:R-:W-:-:S02]  /*1160*/  LEA.HI R3, R3, R5, RZ, 0x1 ;  /* 0x0000000503037211 */ /* 0x000fc400078f08ff */
[----:B------:R-:W-:Y:S01]  /*1170*/  LEA.HI R6, R8, R11, RZ, 0x2 ;  /* 0x0000000b08067211 */ /* 0x000fe200078f10ff */
[----:B------:R-:W-:Y:S01]  /*1180*/  IMAD.IADD R0, R11, 0x1, -R0 ;  /* 0x000000010b007824 */ /* 0x000fe200078e0a00 */
[----:B------:R-:W-:Y:S02]  /*1190*/  LEA.HI R7, R2, R2, RZ, 0x1 ;  /* 0x0000000202077211 */ /* 0x000fe400078f08ff */
[----:B------:R-:W-:Y:S02]  /*11a0*/  LOP3.LUT R4, R3, 0xfffffffe, RZ, 0xc0, !PT ;  /* 0xfffffffe03047812 */ /* 0x000fe400078ec0ff */
[----:B------:R-:W-:Y:S02]  /*11b0*/  LOP3.LUT R3, R7, 0x3fffffe, RZ, 0xc0, !PT ;  /* 0x03fffffe07037812 */ /* 0x000fe400078ec0ff */
[----:B------:R-:W-:Y:S01]  /*11c0*/  LEA.HI R10, R0, R0, RZ, 0x1 ;  /* 0x00000000000a7211 */ /* 0x000fe200078f08ff */
[----:B------:R-:W-:Y:S01]  /*11d0*/  IMAD.IADD R12, R5, 0x1, -R4 ;  /* 0x00000001050c7824 */ /* 0x000fe200078e0a04 */
[----:B------:R-:W-:Y:S01]  /*11e0*/  SHF.R.S32.HI R4, RZ, 0x3, R17 ;  /* 0x00000003ff047819 */ /* 0x000fe20000011411 */
[----:B------:R-:W-:Y:S01]  /*11f0*/  IMAD.IADD R15, R2, 0x1, -R3 ;  /* 0x00000001020f7824 */ /* 0x000fe200078e0a03 */
[----:B------:R-:W-:-:S02]  /*1200*/  LOP3.LUT R2, R10, 0x7fffffe, RZ, 0xc0, !PT ;  /* 0x07fffffe0a027812 */ /* 0x000fc400078ec0ff */
[----:B------:R-:W-:Y:S02]  /*1210*/  SHF.R.S32.HI R3, RZ, 0x1f, R0 ;  /* 0x0000001fff037819 */ /* 0x000fe40000011400 */
[----:B------:R-:W-:Y:S01]  /*1220*/  LOP3.LUT R5, R6, 0xfffffffc, RZ, 0xc0, !PT ;  /* 0xfffffffc06057812 */ /* 0x000fe200078ec0ff */
[----:B------:R-:W-:Y:S01]  /*1230*/  IMAD.IADD R13, R0, 0x1, -R2 ;  /* 0x00000001000d7824 */ /* 0x000fe200078e0a02 */
[----:B------:R-:W-:Y:S01]  /*1240*/  LEA.HI R16, R3, R0, RZ, 0x3 ;  /* 0x0000000003107211 */ /* 0x000fe200078f18ff */
[----:B------:R-:W-:Y:S01]  /*1250*/  IMAD.SHL.U32 R0, R4, 0x40, RZ ;  /* 0x0000004004007824 */ /* 0x000fe200078e00ff */
[----:B------:R-:W-:Y:S01]  /*1260*/  LEA.HI R8, R8, R11, RZ, 0x5 ;  /* 0x0000000b08087211 */ /* 0x000fe200078f28ff */
[----:B------:R-:W-:Y:S01]  /*1270*/  IMAD.IADD R18, R11, 0x1, -R5 ;  /* 0x000000010b127824 */ /* 0x000fe200078e0a05 */
[----:B------:R-:W-:Y:S02]  /*1280*/  SHF.R.S32.HI R14, RZ, 0x2, R6 ;  /* 0x00000002ff0e7819 */ /* 0x000fe40000011406 */
[----:B------:R-:W-:Y:S01]  /*1290*/  LOP3.LUT R2, R8, 0xffffffe0, RZ, 0xc0, !PT ;  /* 0xffffffe008027812 */ /* 0x000fe200078ec0ff */
[----:B------:R-:W-:Y:S01]  /*12a0*/  IMAD.SHL.U32 R22, R18, 0x8, RZ ;  /* 0x0000000812167824 */ /* 0x000fe200078e00ff */
[----:B------:R-:W-:-:S02]  /*12b0*/  LOP3.LUT R0, R0, 0xc0, RZ, 0xc0, !PT ;  /* 0x000000c000007812 */ /* 0x000fc400078ec0ff */
[----:B------:R-:W-:Y:S01]  /*12c0*/  LEA.HI R5, R6, R14, RZ, 0x1 ;  /* 0x0000000e06057211 */ /* 0x000fe200078f08ff */
[----:B------:R-:W-:Y:S01]  /*12d0*/  IMAD.IADD R21, R11, 0x1, -R2 ;  /* 0x000000010b157824 */ /* 0x000fe200078e0a02 */
[----:B------:R-:W-:Y:S02]  /*12e0*/  SHF.R.U32.HI R4, RZ, 0x3, R0 ;  /* 0x00000003ff047819 */ /* 0x000fe40000011600 */
[----:B------:R-:W-:Y:S02]  /*12f0*/  LOP3.LUT R3, R0, 0x18, R22, 0xf8, !PT ;  /* 0x0000001800037812 */ /* 0x000fe400078ef816 */
[--C-:B------:R-:W-:Y:S02]  /*1300*/  SHF.R.S32.HI R9, RZ, 0x5, R8.reuse ;  /* 0x00000005ff097819 */ /* 0x100fe40000011408 */
[----:B------:R-:W-:Y:S02]  /*1310*/  SHF.R.S32.HI R0, RZ, 0x1f, R8 ;  /* 0x0000001fff007819 */ /* 0x000fe40000011408 */
[----:B------:R-:W-:-:S02]  /*1320*/  LOP3.LUT R2, R5, 0x7fffffe, RZ, 0xc0, !PT ;  /* 0x07fffffe05027812 */ /* 0x000fc400078ec0ff */
[----:B------:R-:W-:Y:S02]  /*1330*/  LEA.HI R0, R0, R9, RZ, 0x2 ;  /* 0x0000000900007211 */ /* 0x000fe400078f10ff */
[----:B------:R-:W-:Y:S01]  /*1340*/  LOP3.LUT R5, R3, R4, RZ, 0x3c, !PT ;  /* 0x0000000403057212 */ /* 0x000fe200078e3cff */
[----:B------:R-:W-:Y:S01]  /*1350*/  IMAD.IADD R2, R14, 0x1, -R2 ;  /* 0x000000010e027824 */ /* 0x000fe200078e0a02 */
[----:B------:R-:W-:Y:S02]  /*1360*/  SHF.R.S32.HI R4, RZ, 0x1f, R6 ;  /* 0x0000001fff047819 */ /* 0x000fe40000011406 */
[----:B------:R-:W-:Y:S02]  /*1370*/  SHF.R.S32.HI R8, RZ, 0x1f, R21 ;  /* 0x0000001fff087819 */ /* 0x000fe40000011415 */
[----:B------:R-:W-:Y:S01]  /*1380*/  LOP3.LUT R3, R0, 0xffffffc, RZ, 0xc0, !PT ;  /* 0x0ffffffc00037812 */ /* 0x000fe200078ec0ff */
[----:B------:R-:W-:Y:S01]  /*1390*/  IMAD R0, R9, 0x8, R2 ;  /* 0x0000000809007824 */ /* 0x000fe200078e0202 */
[----:B------:R-:W-:-:S02]  /*13a0*/  LEA.HI R2, R4, R14, RZ, 0x3 ;  /* 0x0000000e04027211 */ /* 0x000fc400078f18ff */
[----:B------:R-:W-:Y:S01]  /*13b0*/  LEA.HI R11, R8, R21, RZ, 0x2 ;  /* 0x00000015080b7211 */ /* 0x000fe200078f10ff */
[C---:B------:R-:W-:Y:S01]  /*13c0*/  IMAD.IADD R4, R9.reuse, 0x1, -R3 ;  /* 0x0000000109047824 */ /* 0x040fe200078e0a03 */
[----:B------:R-:W-:Y:S01]  /*13d0*/  LOP3.LUT R2, R2, 0xfffffff8, RZ, 0xc0, !PT ;  /* 0xfffffff802027812 */ /* 0x000fe200078ec0ff */
[----:B------:R-:W-:Y:S01]  /*13e0*/  IMAD.U32 R5, R0, 0x20, R5 ;  /* 0x0000002000057824 */ /* 0x000fe200078e0005 */
[----:B------:R-:W-:Y:S01]  /*13f0*/  SHF.R.S32.HI R3, RZ, 0x2, R11 ;  /* 0x00000002ff037819 */ /* 0x000fe2000001140b */
[----:B------:R-:W-:Y:S01]  /*1400*/  IMAD.SHL.U32 R9, R9, 0x200, RZ ;  /* 0x0000020009097824 */ /* 0x000fe200078e00ff */
[----:B------:R-:W-:Y:S01]  /*1410*/  LEA.HI R0, R18, R18, RZ, 0x1 ;  /* 0x0000001212007211 */ /* 0x000fe200078f08ff */
[----:B------:R-:W-:Y:S01]  /*1420*/  IMAD.IADD R6, R14, 0x1, -R2 ;  /* 0x000000010e067824 */ /* 0x000fe200078e0a02 */
[----:B------:R-:W-:Y:S01]  /*1430*/  SHF.R.S32.HI R8, RZ, 0x1, R10 ;  /* 0x00000001ff087819 */ /* 0x000fe2000001140a */
[----:B------:R-:W-:Y:S01]  /*1440*/  IMAD R19, R4, 0x10, R3 ;  /* 0x0000001004137824 */ /* 0x000fe200078e0203 */
[C---:B------:R-:W-:Y:S01]  /*1450*/  LOP3.LUT R2, R0.reuse, 0x1ffffffe, RZ, 0xc0, !PT ;  /* 0x1ffffffe00027812 */ /* 0x040fe200078ec0ff */
[----:B------:R-:W-:Y:S01]  /*1460*/  IMAD.SHL.U32 R0, R0, 0x20, RZ ;  /* 0x0000002000007824 */ /* 0x000fe200078e00ff */
[----:B------:R-:W-:Y:S01]  /*1470*/  SHF.R.S32.HI R3, RZ, 0x1, R7 ;  /* 0x00000001ff037819 */ /* 0x000fe20000011407 */
[----:B------:R1:W-:Y:S01]  /*1480*/  STL [R1+0x5c], R5 ;  /* 0x00005c0501007387 */ /* 0x0003e20000100800 */
[----:B------:R-:W-:Y:S01]  /*1490*/  LEA.HI R7, R6, R6, RZ, 0x1 ;  /* 0x0000000606077211 */ /* 0x000fe200078f08ff */
[----:B------:R-:W-:Y:S01]  /*14a0*/  IMAD.IADD R4, R18, 0x1, -R2 ;  /* 0x0000000112047824 */ /* 0x000fe200078e0a02 */
[----:B------:R-:W-:Y:S01]  /*14b0*/  LOP3.LUT R0, R0, 0xffffffc0, RZ, 0xc0, !PT ;  /* 0xffffffc000007812 */ /* 0x000fe200078ec0ff */
[C---:B------:R-:W-:Y:S01]  /*14c0*/  IMAD.SHL.U32 R2, R3.reuse, 0x40, RZ ;  /* 0x0000004003027824 */ /* 0x040fe200078e00ff */
[----:B------:R-:W-:Y:S01]  /*14d0*/  SHF.R.S32.HI R10, RZ, 0x1f, R10 ;  /* 0x0000001fff0a7819 */ /* 0x000fe2000001140a */
[----:B------:R-:W-:Y:S01]  /*14e0*/  STL [R1+0x64], R19 ;  /* 0x0000641301007387 */ /* 0x000fe20000100800 */
[----:B------:R-:W-:Y:S01]  /*14f0*/  LOP3.LUT P2, RZ, R3, 0x2, RZ, 0xc0, !PT ;  /* 0x0000000203ff7812 */ /* 0x000fe2000784c0ff */
[----:B------:R-:W-:Y:S01]  /*1500*/  IMAD R14, R4, 0x8, R0 ;  /* 0x00000008040e7824 */ /* 0x000fe200078e0200 */
[----:B------:R-:W-:-:S02]  /*1510*/  LEA.HI R3, R10, R8, RZ, 0x2 ;  /* 0x000000080a037211 */ /* 0x000fc400078f10ff */
[----:B------:R-:W-:Y:S02]  /*1520*/  LOP3.LUT R0, R2, 0xc0, RZ, 0xc0, !PT ;  /* 0x000000c002007812 */ /* 0x000fe400078ec0ff */
[----:B------:R-:W-:Y:S01]  /*1530*/  LOP3.LUT R2, R3, 0xfffffffc, RZ, 0xc0, !PT ;  /* 0xfffffffc03027812 */ /* 0x000fe200078ec0ff */
[----:B------:R-:W-:Y:S01]  /*1540*/  IMAD R3, R18, 0x2, R9 ;  /* 0x0000000212037824 */ /* 0x000fe200078e0209 */
[----:B------:R-:W-:Y:S02]  /*1550*/  SHF.R.U32.HI R4, RZ, 0x3, R0 ;  /* 0x00000003ff047819 */ /* 0x000fe40000011600 */
[----:B------:R-:W-:Y:S01]  /*1560*/  IADD3 R20, R22, 0x20, RZ ;  /* 0x0000002016147810 */ /* 0x000fe20007ffe0ff */
[----:B------:R-:W-:Y:S01]  /*1570*/  IMAD.IADD R2, R8, 0x1, -R2 ;  /* 0x0000000108027824 */ /* 0x000fe200078e0a02 */
[----:B------:R-:W-:Y:S01]  /*1580*/  SHF.R.S32.HI R23, RZ, 0x1f, R22 ;  /* 0x0000001fff177819 */ /* 0x000fe20000011416 */
[----:B------:R-:W-:-:S03]  /*1590*/  IMAD R8, R12, 0x8, R15 ;  /* 0x000000080c087824 */ /* 0x000fc600078e020f */
[C---:B------:R-:W-:Y:S01]  /*15a0*/  LOP3.LUT P3, RZ, R2.reuse, 0x2, RZ, 0xc0, !PT ;  /* 0x0000000202ff7812 */ /* 0x040fe2000786c0ff */
[----:B------:R-:W-:Y:S01]  /*15b0*/  IMAD.SHL.U32 R2, R2, 0x40, RZ ;  /* 0x0000004002027824 */ /* 0x000fe200078e00ff */
[----:B-1----:R-:W-:-:S04]  /*15c0*/  LOP3.LUT R5, R7, 0x3fffffe, RZ, 0xc0, !PT ;  /* 0x03fffffe07057812 */ /* 0x002fc800078ec0ff */
[----:B------:R-:W-:Y:S01]  /*15d0*/  LOP3.LUT R2, R2, 0xc0, RZ, 0xc0, !PT ;  /* 0x000000c002027812 */ /* 0x000fe200078ec0ff */
[----:B------:R-:W-:Y:S01]  /*15e0*/  IMAD.IADD R6, R6, 0x1, -R5 ;  /* 0x0000000106067824 */ /* 0x000fe200078e0a05 */
[----:B------:R-:W-:Y:S02]  /*15f0*/  LOP3.LUT R5, R0, 0x8, R17, 0xf8, !PT ;  /* 0x0000000800057812 */ /* 0x000fe400078ef811 */
[----:B------:R-:W-:Y:S01]  /*1600*/  SHF.R.S32.HI R0, RZ, 0x1, R7 ;  /* 0x00000001ff007819 */ /* 0x000fe20000011407 */
[----:B------:R-:W-:Y:S01]  /*1610*/  IMAD R6, R6, 0x20, R3 ;  /* 0x0000002006067824 */ /* 0x000fe200078e0203 */
[----:B------:R-:W-:Y:S01]  /*1620*/  LOP3.LUT R10, R5, R4, RZ, 0x3c, !PT ;  /* 0x00000004050a7212 */ /* 0x000fe200078e3cff */
[----:B------:R-:W-:Y:S01]  /*1630*/  IMAD.SHL.U32 R5, R16, 0x20, RZ ;  /* 0x0000002010057824 */ /* 0x000fe200078e00ff */
[C---:B------:R-:W-:Y:S01]  /*1640*/  LOP3.LUT P0, RZ, R0.reuse, 0x2, RZ, 0xc0, !PT ;  /* 0x0000000200ff7812 */ /* 0x040fe2000780c0ff */
[C---:B------:R-:W-:Y:S01]  /*1650*/  IMAD.SHL.U32 R3, R0.reuse, 0x40, RZ ;  /* 0x0000004000037824 */ /* 0x040fe200078e00ff */
[----:B------:R-:W-:Y:S01]  /*1660*/  LOP3.LUT R4, R0, 0x1, RZ, 0xc0, !PT ;  /* 0x0000000100047812 */ /* 0x000fe200078ec0ff */
[----:B------:R-:W-:Y:S01]  /*1670*/  IMAD.SHL.U32 R7, R12, 0x8, RZ ;  /* 0x000000080c077824 */ /* 0x000fe200078e00ff */
[----:B------:R-:W-:-:S02]  /*1680*/  LOP3.LUT R0, R5, 0xffffff00, RZ, 0xc0, !PT ;  /* 0xffffff0005007812 */ /* 0x000fc400078ec0ff */
[----:B------:R-:W-:Y:S02]  /*1690*/  LOP3.LUT R3, R3, 0xc0, RZ, 0xc0, !PT ;  /* 0x000000c003037812 */ /* 0x000fe400078ec0ff */
[----:B------:R-:W-:Y:S01]  /*16a0*/  ISETP.NE.U32.AND P1, PT, R4, 0x1, PT ;  /* 0x000000010400780c */ /* 0x000fe20003f25070 */
[----:B------:R-:W-:Y:S01]  /*16b0*/  IMAD.IADD R4, R0, 0x1, R9 ;  /* 0x0000000100047824 */ /* 0x000fe200078e0209 */
[----:B------:R-:W-:Y:S02]  /*16c0*/  LEA.HI R3, R3, R3, RZ, 0x1d ;  /* 0x0000000303037211 */ /* 0x000fe400078fe8ff */
[----:B------:R-:W-:-:S03]  /*16d0*/  SHF.R.U32.HI R5, RZ, 0x3, R2 ;  /* 0x00000003ff057819 */ /* 0x000fc60000011602 */
[----:B------:R-:W-:Y:S01]  /*16e0*/  IMAD.IADD R3, R3, 0x1, R6 ;  /* 0x0000000103037824 */ /* 0x000fe200078e0206 */
[----:B------:R-:W-:Y:S01]  /*16f0*/  LOP3.LUT R6, R2, 0x8, R7, 0xf8, !PT ;  /* 0x0000000802067812 */ /* 0x000fe200078ef807 */
[----:B------:R-:W-:Y:S01]  /*1700*/  IMAD R2, R13, 0x20, R4 ;  /* 0x000000200d027824 */ /* 0x000fe200078e0204 */
[----:B------:R-:W-:Y:S01]  /*1710*/  LOP3.LUT R4, R11, 0x7ffffffc, RZ, 0xc0, !PT ;  /* 0x7ffffffc0b047812 */ /* 0x000fe200078ec0ff */
[----:B------:R-:W-:Y:S01]  /*1720*/  IMAD.SHL.U32 R18, R3, 0x2, RZ ;  /* 0x0000000203127824 */ /* 0x000fe200078e00ff */
[----:B------:R-:W-:Y:S01]  /*1730*/  LOP3.LUT R3, R6, R5, RZ, 0x3c, !PT ;  /* 0x0000000506037212 */ /* 0x000fe200078e3cff */
[----:B------:R-:W-:Y:S02]  /*1740*/  IMAD R7, R13, 0x20, R0 ;  /* 0x000000200d077824 */ /* 0x000fe400078e0200 */
[----:B------:R-:W-:Y:S01]  /*1750*/  IMAD.IADD R4, R21, 0x1, -R4 ;  /* 0x0000000115047824 */ /* 0x000fe200078e0a04 */
[C---:B------:R-:W-:Y:S01]  /*1760*/  IADD3 R5, R18.reuse, 0x80, RZ ;  /* 0x0000008012057810 */ /* 0x040fe20007ffe0ff */
[----:B------:R-:W-:Y:S01]  /*1770*/  IMAD.MOV.U32 R6, RZ, RZ, 0x20 ;  /* 0x00000020ff067424 */ /* 0x000fe200078e00ff */
[----:B------:R-:W-:Y:S01]  /*1780*/  IADD3 R17, R18, 0x70, RZ ;  /* 0x0000007012117810 */ /* 0x000fe20007ffe0ff */
[----:B------:R-:W-:Y:S01]  /*1790*/  IMAD.SHL.U32 R236, R4, 0x2, RZ ;  /* 0x0000000204ec7824 */ /* 0x000fe200078e00ff */
[----:B------:R-:W-:Y:S01]  /*17a0*/  @P1 IADD3 R17, R5, 0x10, RZ ;  /* 0x0000001005111810 */ /* 0x000fe20007ffe0ff */
[----:B------:R-:W-:Y:S01]  /*17b0*/  STL [R1+0x44], R18 ;  /* 0x0000441201007387 */ /* 0x000fe20000100800 */
[----:B------:R-:W-:Y:S01]  /*17c0*/  IADD3 R5, R22, 0x40, RZ ;  /* 0x0000004016057810 */ /* 0x000fe20007ffe0ff */
[C---:B------:R-:W-:Y:S01]  /*17d0*/  IMAD.IADD R2, R3.reuse, 0x1, R2 ;  /* 0x0000000103027824 */ /* 0x040fe200078e0202 */
[----:B------:R-:W-:Y:S01]  /*17e0*/  IADD3 R16, R236, 0x10, RZ ;  /* 0x00000010ec107810 */ /* 0x000fe20007ffe0ff */
[----:B------:R-:W-:Y:S01]  /*17f0*/  IMAD.U32 R0, R8, 0x20, R10 ;  /* 0x0000002008007824 */ /* 0x000fe200078e000a */
[----:B------:R-:W-:Y:S01]  /*1800*/  STL [R1+0x48], R17 ;  /* 0x0000481101007387 */ /* 0x000fe20000100800 */
[----:B------:R-:W-:Y:S01]  /*1810*/  IMAD.IADD R3, R3, 0x1, R7 ;  /* 0x0000000103037824 */ /* 0x000fe200078e0207 */
[----:B------:R-:W-:-:S02]  /*1820*/  SHF.R.S32.HI R7, RZ, 0x1f, R20 ;  /* 0x0000001fff077819 */ /* 0x000fc40000011414 */
[----:B------:R-:W-:Y:S01]  /*1830*/  STL [R1+0x1c], R20 ;  /* 0x00001c1401007387 */ /* 0x000fe20000100800 */
[----:B------:R-:W-:Y:S02]  /*1840*/  SHF.R.S32.HI R4, RZ, 0x1f, R5 ;  /* 0x0000001fff047819 */ /* 0x000fe40000011405 */
[C---:B------:R-:W-:Y:S01]  /*1850*/  IADD3 R10, R236.reuse, 0x40, RZ ;  /* 0x00000040ec0a7810 */ /* 0x040fe20007ffe0ff */
[----:B------:R1:W-:Y:S01]  /*1860*/  STL [R1+0x38], R5 ;  /* 0x0000380501007387 */ /* 0x0003e20000100800 */
[----:B------:R-:W-:Y:S02]  /*1870*/  IADD3 R8, R236, 0x50, RZ ;  /* 0x00000050ec087810 */ /* 0x000fe40007ffe0ff */
[----:B------:R-:W-:Y:S01]  /*1880*/  LEA R184, R0, 0x3c80, 0x1 ;  /* 0x00003c8000b87811 */ /* 0x000fe200078e08ff */
[----:B------:R-:W-:Y:S01]  /*1890*/  STL.64 [R1+0x30], R22 ;  /* 0x0000301601007387 */ /* 0x000fe20000100a00 */
[----:B------:R-:W-:Y:S02]  /*18a0*/  SHF.R.S32.HI R0, RZ, 0x1f, R10 ;  /* 0x0000001fff007819 */ /* 0x000fe4000001140a */
[----:B------:R-:W-:Y:S01]  /*18b0*/  SHF.R.S32.HI R0, RZ, 0x1f, R8 ;  /* 0x0000001fff007819 */ /* 0x000fe20000011408 */
[----:B------:R2:W-:Y:S01]  /*18c0*/  STL [R1+0x58], R7 ;  /* 0x0000580701007387 */ /* 0x0005e20000100800 */
[----:B------:R-:W-:-:S02]  /*18d0*/  IADD3 R13, R236, 0x28, RZ ;  /* 0x00000028ec0d7810 */ /* 0x000fc40007ffe0ff */
[----:B------:R-:W-:Y:S01]  /*18e0*/  IADD3 R11, R236, 0x38, RZ ;  /* 0x00000038ec0b7810 */ /* 0x000fe20007ffe0ff */
[----:B------:R3:W-:Y:S01]  /*18f0*/  STL [R1+0x54], R4 ;  /* 0x0000540401007387 */ /* 0x0007e20000100800 */
[----:B------:R-:W-:Y:S02]  /*1900*/  IADD3 R189, R184, 0x20, RZ ;  /* 0x00000020b8bd7810 */ /* 0x000fe40007ffe0ff */
[----:B------:R-:W-:Y:S02]  /*1910*/  LEA R187, R2, 0x6080, 0x1 ;  /* 0x0000608002bb7811 */ /* 0x000fe400078e08ff */
[----:B------:R-:W-:Y:S02]  /*1920*/  LEA R185, R3, 0x1880, 0x1 ;  /* 0x0000188003b97811 */ /* 0x000fe400078e08ff */
[C---:B------:R-:W-:Y:S02]  /*1930*/  IADD3 R15, R236.reuse, 0x18, RZ ;  /* 0x00000018ec0f7810 */ /* 0x040fe40007ffe0ff */
[----:B------:R-:W-:-:S02]  /*1940*/  IADD3 R12, R236, 0x30, RZ ;  /* 0x00000030ec0c7810 */ /* 0x000fc40007ffe0ff */
[----:B------:R-:W-:Y:S02]  /*1950*/  IADD3 R9, R236, 0x48, RZ ;  /* 0x00000048ec097810 */ /* 0x000fe40007ffe0ff */
[----:B-1----:R-:W-:Y:S02]  /*1960*/  SEL R5, R6, 0xffffffe0, !P0 ;  /* 0xffffffe006057807 */ /* 0x002fe40004000000 */
[----:B------:R-:W-:Y:S02]  /*1970*/  @P2 IADD3 R189, R184, -0x20, RZ ;  /* 0xffffffe0b8bd2810 */ /* 0x000fe40007ffe0ff */
[----:B------:R-:W-:Y:S01]  /*1980*/  SHF.R.S32.HI R15, RZ, 0x1f, R15 ;  /* 0x0000001fff0f7819 */ /* 0x000fe2000001140f */
[----:B------:R-:W-:Y:S01]  /*1990*/  IMAD.IADD R0, R18, 0x1, R5 ;  /* 0x0000000112007824 */ /* 0x000fe200078e0205 */
[----:B------:R-:W-:Y:S01]  /*19a0*/  SHF.R.S32.HI R12, RZ, 0x1f, R12 ;  /* 0x0000001fff0c7819 */ /* 0x000fe2000001140c */
[----:B--2---:R-:W-:Y:S01]  /*19b0*/  IMAD.IADD R7, R19, 0x1, R14 ;  /* 0x0000000113077824 */ /* 0x004fe200078e020e */
[----:B------:R-:W-:-:S02]  /*19c0*/  IADD3 R19, R236, 0x8, RZ ;  /* 0x00000008ec137810 */ /* 0x000fc40007ffe0ff */
[----:B------:R-:W-:Y:S02]  /*19d0*/  IADD3 R14, R236, 0x20, RZ ;  /* 0x00000020ec0e7810 */ /* 0x000fe40007ffe0ff */
[----:B------:R1:W-:Y:S01]  /*19e0*/  STL [R1+0x3c], R7 ;  /* 0x00003c0701007387 */ /* 0x0003e20000100800 */
[----:B---3--:R-:W-:Y:S02]  /*19f0*/  SHF.R.S32.HI R4, RZ, 0x1f, R236 ;  /* 0x0000001fff047819 */ /* 0x008fe400000114ec */
[----:B------:R-:W-:Y:S01]  /*1a00*/  SEL R4, R6, 0xffffffe0, !P3 ;  /* 0xffffffe006047807 */ /* 0x000fe20005800000 */
[----:B------:R2:W-:Y:S01]  /*1a10*/  STL [R1+0x50], R0 ;  /* 0x0000500001007387 */ /* 0x0005e20000100800 */
[----:B------:R-:W-:Y:S02]  /*1a20*/  SHF.R.S32.HI R6, RZ, 0x1f, R16 ;  /* 0x0000001fff067819 */ /* 0x000fe40000011410 */
[----:B------:R-:W-:Y:S01]  /*1a30*/  SHF.R.S32.HI R6, RZ, 0x1f, R13 ;  /* 0x0000001fff067819 */ /* 0x000fe2000001140d */
[----:B------:R-:W-:Y:S01]  /*1a40*/  IMAD.IADD R188, R187, 0x1, R4 ;  /* 0x00000001bbbc7824 */ /* 0x000fe200078e0204 */
[----:B------:R-:W-:Y:S01]  /*1a50*/  SHF.R.S32.HI R6, RZ, 0x1f, R11 ;  /* 0x0000001fff067819 */ /* 0x000fe2000001140b */
[----:B------:R-:W-:Y:S01]  /*1a60*/  IMAD.IADD R186, R4, 0x1, R185 ;  /* 0x0000000104ba7824 */ /* 0x000fe200078e02b9 */
[----:B------:R-:W-:-:S02]  /*1a70*/  SHF.R.S32.HI R19, RZ, 0x1f, R19 ;  /* 0x0000001fff137819 */ /* 0x000fc40000011413 */
[----:B------:R-:W-:Y:S02]  /*1a80*/  SHF.R.S32.HI R14, RZ, 0x1f, R14 ;  /* 0x0000001fff0e7819 */ /* 0x000fe4000001140e */
[----:B------:R-:W-:Y:S02]  /*1a90*/  SHF.R.S32.HI R9, RZ, 0x1f, R9 ;  /* 0x0000001fff097819 */ /* 0x000fe40000011409 */
[C---:B------:R-:W-:Y:S02]  /*1aa0*/  IADD3 R197, R189.reuse, 0x400, RZ ;  /* 0x00000400bdc57810 */ /* 0x040fe40007ffe0ff */
[C---:B------:R-:W-:Y:S02]  /*1ab0*/  IADD3 R196, R189.reuse, 0x800, RZ ;  /* 0x00000800bdc47810 */ /* 0x040fe40007ffe0ff */
[C---:B------:R-:W-:Y:S02]  /*1ac0*/  IADD3 R195, R189.reuse, 0xc00, RZ ;  /* 0x00000c00bdc37810 */ /* 0x040fe40007ffe0ff */
[----:B------:R-:W-:-:S02]  /*1ad0*/  IADD3 R194, R189, 0x1000, RZ ;  /* 0x00001000bdc27810 */ /* 0x000fc40007ffe0ff */
[----:B-1----:R-:W-:Y:S02]  /*1ae0*/  IADD3 R7, R236, 0x58, RZ ;  /* 0x00000058ec077810 */ /* 0x002fe40007ffe0ff */
[----:B------:R-:W-:Y:S01]  /*1af0*/  IADD3 R193, R189, 0x1400, RZ ;  /* 0x00001400bdc17810 */ /* 0x000fe20007ffe0ff */
[----:B--2---:R-:W-:Y:S01]  /*1b00*/  IMAD.IADD R0, R5, 0x1, R17 ;  /* 0x0000000105007824 */ /* 0x004fe200078e0211 */
[----:B------:R-:W-:Y:S02]  /*1b10*/  SHF.R.S32.HI R6, RZ, 0x1f, R7 ;  /* 0x0000001fff067819 */ /* 0x000fe40000011407 */
[C---:B------:R-:W-:Y:S02]  /*1b20*/  IADD3 R192, R189.reuse, 0x1800, RZ ;  /* 0x00001800bdc07810 */ /* 0x040fe40007ffe0ff */
[----:B------:R1:W-:Y:S01]  /*1b30*/  STL [R1+0x4c], R0 ;  /* 0x00004c0001007387 */ /* 0x0003e20000100800 */
[C---:B------:R-:W-:Y:S02]  /*1b40*/  IADD3 R191, R189.reuse, 0x1c00, RZ ;  /* 0x00001c00bdbf7810 */ /* 0x040fe40007ffe0ff */
[----:B------:R-:W-:-:S02]  /*1b50*/  IADD3 R190, R189, 0x2000, RZ ;  /* 0x00002000bdbe7810 */ /* 0x000fc40007ffe0ff */
.L_x_644:
[----:B------:R-:W2:Y:S04]  /*1b60*/  LDL R77, [R1+0x2c] ;  /* 0x00002c00014d7983 */ /* 0x000ea80000100800 */
[----:B------:R-:W3:Y:S01]  /*1b70*/  LDL R15, [R1+0x28] ;  /* 0x00002800010f7983 */ /* 0x000ee20000100800 */
[----:B------:R-:W-:-:S02]  /*1b80*/  ISETP.NE.U32.AND P0, PT, RZ, c[0x0][0x370], PT ;  /* 0x0000dc00ff007a0c */ /* 0x000fc40003f05070 */
[----:B------:R-:W-:Y:S02]  /*1b90*/  ISETP.NE.U32.AND P2, PT, RZ, c[0x0][0x360], PT ;  /* 0x0000d800ff007a0c */ /* 0x000fe40003f45070 */
[----:B------:R-:W-:Y:S02]  /*1ba0*/  ISETP.NE.AND.EX P1, PT, RZ, c[0x0][0x374], PT, P0 ;  /* 0x0000dd00ff007a0c */ /* 0x000fe40003f25300 */
[----:B------:R-:W-:Y:S02]  /*1bb0*/  ISETP.NE.AND.EX P0, PT, RZ, c[0x0][0x364], PT, P2 ;  /* 0x0000d900ff007a0c */ /* 0x000fe40003f05320 */
[----:B------:R-:W-:Y:S02]  /*1bc0*/  ISETP.NE.U32.AND P3, PT, RZ, c[0x0][0x348], PT ;  /* 0x0000d200ff007a0c */ /* 0x000fe40003f65070 */
[----:B------:R-:W-:Y:S02]  /*1bd0*/  ISETP.NE.U32.AND P4, PT, RZ, c[0x0][0x350], PT ;  /* 0x0000d400ff007a0c */ /* 0x000fe40003f85070 */
[----:B------:R-:W-:-:S02]  /*1be0*/  ISETP.NE.AND.EX P3, PT, RZ, c[0x0][0x34c], PT, P3 ;  /* 0x0000d300ff007a0c */ /* 0x000fc40003f65330 */
[----:B------:R-:W-:Y:S01]  /*1bf0*/  ISETP.NE.AND.EX P4, PT, RZ, c[0x0][0x354], PT, P4 ;  /* 0x0000d500ff007a0c */ /* 0x000fe20003f85340 */
[----:B------:R-:W-:Y:S01]  /*1c00*/  IMAD.MOV.U32 R14, RZ, RZ, 0x4 ;  /* 0x00000004ff0e7424 */ /* 0x000fe200078e00ff */
[----:B------:R-:W-:Y:S01]  /*1c10*/  CS2R R12, SRZ ;  /* 0x00000000000c7805 */ /* 0x000fe2000001ff00 */
[----:B------:R-:W-:Y:S02]  /*1c20*/  IMAD.MOV.U32 R4, RZ, RZ, RZ ;  /* 0x000000ffff047224 */ /* 0x000fe400078e00ff */
[----:B--2---:R-:W-:-:S04]  /*1c30*/  @P1 IMAD.WIDE R10, R77, R14, c[0x0][0x370] ;  /* 0x0000dc004d0a1625 */ /* 0x004fc800078e020e */
[CC--:B------:R-:W-:Y:S01]  /*1c40*/  @P0 IMAD.WIDE R8, R77.reuse, R14.reuse, c[0x0][0x360] ;  /* 0x0000d8004d080625 */ /* 0x0c0fe200078e020e */
[----:B------:R2:W5:Y:S03]  /*1c50*/  @P1 LDG.E R4, [R10.64] ;  /* 0x000000060a041981 */ /* 0x000566000c1e1900 */
[CC--:B------:R-:W-:Y:S01]  /*1c60*/  IMAD.WIDE R6, R77.reuse, R14.reuse, c[0x0][0x348] ;  /* 0x0000d2004d067625 */ /* 0x0c0fe200078e020e */
[----:B------:R2:W5:Y:S03]  /*1c70*/  @P0 LDG.E R226, [R8.64] ;  /* 0x0000000608e20981 */ /* 0x000566000c1e1900 */
[----:B------:R-:W-:Y:S01]  /*1c80*/  IMAD.WIDE R2, R77, R14, c[0x0][0x350] ;  /* 0x0000d4004d027625 */ /* 0x000fe200078e020e */
[----:B------:R2:W5:Y:S04]  /*1c90*/  @P3 LDG.E R13, [R6.64] ;  /* 0x00000006060d3981 */ /* 0x000568000c1e1900 */
[----:B------:R2:W5:Y:S01]  /*1ca0*/  @P4 LDG.E R12, [R2.64] ;  /* 0x00000006020c4981 */ /* 0x000562000c1e1900 */
[----:B---3--:R-:W-:-:S05]  /*1cb0*/  LOP3.LUT R76, R15, 0xffff, RZ, 0xc0, !PT ;  /* 0x0000ffff0f4c7812 */ /* 0x008fca00078ec0ff */
[----:B------:R2:W-:Y:S01]  /*1cc0*/  STL [R1+0x40], R76 ;  /* 0x0000404c01007387 */ /* 0x0005e20000100800 */
[----:B------:R-:W-:Y:S01]  /*1cd0*/  YIELD ;  /* 0x0000000000007946 */ /* 0x000fe20003800000 */
[----:B------:R-:W-:Y:S05]  /*1ce0*/  @P0 BRA `(.L_x_475) ;  /* 0x0000005000000947 */ /* 0x000fea0003800000 */
[----:B-----5:R-:W-:Y:S01]  /*1cf0*/  MOV R226, c[0x0][0x168] ;  /* 0x00005a0000e27a02 */ /* 0x020fe20000000f00 */
[----:B------:R-:W-:Y:S05]  /*1d00*/  @!P3 BRA `(.L_x_475) ;  /* 0x000000300000b947 */ /* 0x000fea0003800000 */
[----:B------:R-:W3:Y:S04]  /*1d10*/  LDG.E R5, [R6.64] ;  /* 0x0000000606057981 */ /* 0x000ee8000c1e1900 */
[----:B-1----:R-:W3:Y:S02]  /*1d20*/  LDG.E R0, [R6.64+0x4] ;  /* 0x0000040606007981 */ /* 0x002ee4000c1e1900 */
[----:B---3--:R-:W-:Y:S02]  /*1d30*/  IADD3 R226, -R5, R0, RZ ;  /* 0x0000000005e27210 */ /* 0x008fe40007ffe1ff */
.L_x_475:
[----:B------:R-:W-:-:S04]  /*1d40*/  ISETP.NE.U32.AND P0, PT, RZ, c[0x0][0x368], PT ;  /* 0x0000da00ff007a0c */ /* 0x000fc80003f05070 */
[----:B------:R-:W-:-:S13]  /*1d50*/  ISETP.NE.AND.EX P0, PT, RZ, c[0x0][0x36c], PT, P0 ;  /* 0x0000db00ff007a0c */ /* 0x000fda0003f05300 */
[----:B------:R-:W-:Y:S05]  /*1d60*/  @!P0 BRA `(.L_x_476) ;  /* 0x0000003000008947 */ /* 0x000fea0003800000 */
[----:B--2---:R-:W-:-:S05]  /*1d70*/  IMAD.WIDE R2, R77, R14, c[0x0][0x368] ;  /* 0x0000da004d027625 */ /* 0x004fca00078e020e */
[----:B-1----:R1:W5:Y:S01]  /*1d80*/  LDG.E R0, [R2.64] ;  /* 0x0000000602007981 */ /* 0x002362000c1e1900 */
[----:B------:R-:W-:Y:S05]  /*1d90*/  BRA `(.L_x_477) ;  /* 0x0000005000007947 */ /* 0x000fea0003800000 */
.L_x_476:
[----:B-1----:R-:W-:Y:S01]  /*1da0*/  MOV R0, c[0x0][0x1d0] ;  /* 0x0000740000007a02 */ /* 0x002fe20000000f00 */
[----:B------:R-:W-:Y:S05]  /*1db0*/  @!P4 BRA `(.L_x_477) ;  /* 0x000000300000c947 */ /* 0x000fea0003800000 */
[----:B------:R-:W3:Y:S04]  /*1dc0*/  LDG.E R5, [R2.64] ;  /* 0x0000000602057981 */ /* 0x000ee8000c1e1900 */
[----:B------:R-:W3:Y:S02]  /*1dd0*/  LDG.E R0, [R2.64+0x4] ;  /* 0x0000040602007981 */ /* 0x000ee4000c1e1900 */
[----:B---3--:R-:W-:Y:S02]  /*1de0*/  IADD3 R0, -R5, R0, RZ ;  /* 0x0000000005007210 */ /* 0x008fe40007ffe1ff */
.L_x_477:
[----:B-12---:R-:W2:Y:S01]  /*1df0*/  LDL.LU R2, [R1+0x24] ;  /* 0x0000240001027983 */ /* 0x006ea20000300800 */
[----:B------:R-:W-:Y:S01]  /*1e00*/  IMAD.MOV.U32 R3, RZ, RZ, c[0x0][0x2c4] ;  /* 0x0000b100ff037624 */ /* 0x000fe200078e00ff */
[----:B------:R-:W-:Y:S01]  /*1e10*/  LOP3.LUT R198, R198, 0xfffff7ff, RZ, 0xc0, !PT ;  /* 0xfffff7ffc6c67812 */ /* 0x000fe200078ec0ff */
[----:B------:R-:W-:-:S02]  /*1e20*/  IMAD.MOV.U32 R6, RZ, RZ, c[0x0][0x32c] ;  /* 0x0000cb00ff067624 */ /* 0x000fc400078e00ff */
[--C-:B-----5:R-:W-:Y:S01]  /*1e30*/  IMAD.IADD R227, R0, 0x1, -R4.reuse ;  /* 0x0000000100e37824 */ /* 0x120fe200078e0a04 */
[----:B------:R-:W-:Y:S01]  /*1e40*/  ISETP.NE.AND P5, PT, R3, 0x1, PT ;  /* 0x000000010300780c */ /* 0x000fe20003fa5270 */
[----:B------:R-:W-:Y:S01]  /*1e50*/  IMAD.IADD R12, R12, 0x1, R4 ;  /* 0x000000010c0c7824 */ /* 0x000fe200078e0204 */
[----:B------:R-:W-:-:S11]  /*1e60*/  ISETP.GE.AND P1, PT, R6, 0x1, PT ;  /* 0x000000010600780c */ /* 0x000fd60003f26270 */
[----:B------:R-:W-:-:S04]  /*1e70*/  @P5 LOP3.LUT R198, R198, 0x800, RZ, 0xfc, !PT ;  /* 0x00000800c6c65812 */ /* 0x000fc800078efcff */
[----:B------:R-:W-:-:S04]  /*1e80*/  LOP3.LUT R198, R198, 0xfffffbff, RZ, 0xc0, !PT ;  /* 0xfffffbffc6c67812 */ /* 0x000fc800078ec0ff */
[----:B------:R-:W-:Y:S01]  /*1e90*/  @P1 LOP3.LUT R198, R198, 0x400, RZ, 0xfc, !PT ;  /* 0x00000400c6c61812 */ /* 0x000fe200078efcff */
[----:B--2---:R-:W-:-:S05]  /*1ea0*/  IMAD.SHL.U32 R20, R2, 0x80, RZ ;  /* 0x0000008002147824 */ /* 0x004fca00078e00ff */
[----:B------:R1:W-:Y:S01]  /*1eb0*/  STL [R1+0x18], R20 ;  /* 0x0000181401007387 */ /* 0x0003e20000100800 */
[----:B------:R-:W-:-:S05]  /*1ec0*/  IADD3 R2, R20, 0x7f, RZ ;  /* 0x0000007f14027810 */ /* 0x000fca0007ffe0ff */
[----:B------:R-:W-:-:S04]  /*1ed0*/  @P5 IMAD.HI.U32 R3, R2, c[0x0][0x2c8], RZ ;  /* 0x0000b20002035a27 */ /* 0x000fc800078e00ff */
[----:B------:R-:W-:Y:S01]  /*1ee0*/  IMAD.MOV.U32 R0, RZ, RZ, R2 ;  /* 0x000000ffff007224 */ /* 0x000fe200078e0002 */
[----:B------:R-:W-:Y:S02]  /*1ef0*/  IADD3 R2, R227, 0x1, -R226 ;  /* 0x00000001e3027810 */ /* 0x000fe40007ffe8e2 */
[----:B------:R-:W-:-:S05]  /*1f00*/  @P5 SHF.R.U32.HI R0, RZ, c[0x0][0x2cc], R3 ;  /* 0x0000b300ff005a19 */ /* 0x000fca0000011603 */
[----:B------:R-:W-:-:S05]  /*1f10*/  IMAD.IADD R0, R2, 0x1, R0 ;  /* 0x0000000102007824 */ /* 0x000fca00078e0200 */
[----:B------:R-:W-:Y:S01]  /*1f20*/  IADD3 R3, R0, c[0x0][0x328], RZ ;  /* 0x0000ca0000037a10 */ /* 0x000fe20007ffe0ff */
[----:B------:R-:W-:Y:S05]  /*1f30*/  @!P1 BRA `(.L_x_478) ;  /* 0x0000010000009947 */ /* 0x000fea0003800000 */
[C---:B------:R-:W-:Y:S01]  /*1f40*/  ISETP.GT.AND P0, PT, R0.reuse, RZ, PT ;  /* 0x000000ff0000720c */ /* 0x040fe20003f04270 */
[----:B------:R-:W-:Y:S01]  /*1f50*/  BSSY B0, `(.L_x_479) ;  /* 0x000000c000007945 */ /* 0x000fe20003800000 */
[----:B------:R-:W-:-:S11]  /*1f60*/  IADD3 R2, R0, -0x1, RZ ;  /* 0xffffffff00027810 */ /* 0x000fd60007ffe0ff */
[----:B------:R-:W-:Y:S05]  /*1f70*/  @P0 BRA `(.L_x_480) ;  /* 0x0000006000000947 */ /* 0x000fea0003800000 */
[----:B------:R-:W-:Y:S01]  /*1f80*/  ISETP.NE.AND P0, PT, R6, 0x1, PT ;  /* 0x000000010600780c */ /* 0x000fe20003f05270 */
[----:B------:R-:W-:-:S12]  /*1f90*/  IMAD.MOV R0, RZ, RZ, -R0 ;  /* 0x000000ffff007224 */ /* 0x000fd800078e0a00 */
[----:B------:R-:W-:-:S05]  /*1fa0*/  @P0 IMAD.HI.U32 R2, R0, c[0x0][0x330], RZ ;  /* 0x0000cc0000020a27 */ /* 0x000fca00078e00ff */
[----:B------:R-:W-:-:S04]  /*1fb0*/  @P0 SHF.R.U32.HI R0, RZ, c[0x0][0x334], R2 ;  /* 0x0000cd00ff000a19 */ /* 0x000fc80000011602 */
[----:B------:R-:W-:Y:S01]  /*1fc0*/  LOP3.LUT R2, RZ, R0, RZ, 0x33, !PT ;  /* 0x00000000ff027212 */ /* 0x000fe200078e33ff */
[----:B------:R-:W-:Y:S05]  /*1fd0*/  BRA `(.L_x_481) ;  /* 0x0000003000007947 */ /* 0x000fea0003800000 */
.L_x_480:
[----:B------:R-:W-:-:S13]  /*1fe0*/  ISETP.NE.AND P0, PT, R6, 0x1, PT ;  /* 0x000000010600780c */ /* 0x000fda0003f05270 */
[----:B------:R-:W-:-:S05]  /*1ff0*/  @P0 IMAD.HI.U32 R0, R2, c[0x0][0x330], RZ ;  /* 0x0000cc0002000a27 */ /* 0x000fca00078e00ff */
[----:B------:R-:W-:Y:S02]  /*2000*/  @P0 SHF.R.U32.HI R2, RZ, c[0x0][0x334], R0 ;  /* 0x0000cd00ff020a19 */ /* 0x000fe40000011600 */
.L_x_481:
[----:B------:R-:W-:Y:S05]  /*2010*/  BSYNC B0 ;  /* 0x0000000000007941 */ /* 0x000fea0003800000 */
.L_x_479:
[----:B------:R-:W-:-:S05]  /*2020*/  IMAD R2, R2, R6, c[0x0][0x32c] ;  /* 0x0000cb0002027624 */ /* 0x000fca00078e0206 */
[----:B------:R-:W-:-:S04]  /*2030*/  IMNMX R3, R3, R2, PT ;  /* 0x0000000203037217 */ /* 0x000fc80003800200 */
.L_x_478:
[----:B------:R-:W-:Y:S01]  /*2040*/  IADD3 R3, R3, 0x2f, RZ ;  /* 0x0000002f03037810 */ /* 0x000fe20007ffe0ff */
[----:B------:R-:W-:Y:S01]  /*2050*/  @P5 IMAD.HI.U32 R4, R20, c[0x0][0x2c8], RZ ;  /* 0x0000b20014045a27 */ /* 0x000fe200078e00ff */
[----:B------:R-:W-:-:S03]  /*2060*/  IADD3 R2, R227, 0x2f, RZ ;  /* 0x0000002fe3027810 */ /* 0x000fc60007ffe0ff */
[----:B------:R-:W-:-:S04]  /*2070*/  IMAD.HI R5, R3, 0x2aaaaaab, RZ ;  /* 0x2aaaaaab03057827 */ /* 0x000fc800078e02ff */
[----:B------:R-:W-:-:S04]  /*2080*/  IMAD.HI R2, R2, 0x2aaaaaab, RZ ;  /* 0x2aaaaaab02027827 */ /* 0x000fc800078e02ff */
[----:B------:R-:W-:Y:S01]  /*2090*/  IMAD.MOV.U32 R0, RZ, RZ, R20 ;  /* 0x000000ffff007224 */ /* 0x000fe200078e0014 */
[----:B------:R-:W-:Y:S01]  /*20a0*/  @P5 SHF.R.U32.HI R0, RZ, c[0x0][0x2cc], R4 ;  /* 0x0000b300ff005a19 */ /* 0x000fe20000011604 */
[----:B------:R-:W-:Y:S01]  /*20b0*/  IMAD.IADD R240, R227, 0x1, -R226 ;  /* 0x00000001e3f07824 */ /* 0x000fe200078e0ae2 */
[----:B------:R-:W-:Y:S02]  /*20c0*/  SHF.R.U32.HI R4, RZ, 0x1f, R5 ;  /* 0x0000001fff047819 */ /* 0x000fe40000011605 */
[----:B------:R-:W-:Y:S01]  /*20d0*/  SHF.R.U32.HI R3, RZ, 0x1f, R2 ;  /* 0x0000001fff037819 */ /* 0x000fe20000011602 */
[----:B------:R-:W-:Y:S01]  /*20e0*/  IMAD.IADD R0, R240, 0x1, R0 ;  /* 0x00000001f0007824 */ /* 0x000fe200078e0200 */
[----:B------:R-:W-:Y:S02]  /*20f0*/  LEA.HI.SX32 R4, R5, R4, 0x1d ;  /* 0x0000000405047211 */ /* 0x000fe400078feaff */
[----:B------:R-:W-:Y:S02]  /*2100*/  LEA.HI.SX32 R3, R2, R3, 0x1d ;  /* 0x0000000302037211 */ /* 0x000fe400078feaff */
[----:B------:R-:W-:-:S02]  /*2110*/  IADD3 R2, R0, -c[0x0][0x324], RZ ;  /* 0x8000c90000027a10 */ /* 0x000fc40007ffe0ff */
[----:B------:R-:W-:Y:S01]  /*2120*/  IMNMX R10, R3, R4, PT ;  /* 0x00000004030a7217 */ /* 0x000fe20003800200 */
[----:B------:R-:W-:Y:S05]  /*2130*/  @!P1 BRA `(.L_x_482) ;  /* 0x000000f000009947 */ /* 0x000fea0003800000 */
[----:B------:R-:W-:Y:S01]  /*2140*/  ISETP.GT.AND P0, PT, R0, -0x1, PT ;  /* 0xffffffff0000780c */ /* 0x000fe20003f04270 */
[----:B------:R-:W-:-:S12]  /*2150*/  BSSY B0, `(.L_x_483) ;  /* 0x000000b000007945 */ /* 0x000fd80003800000 */
[----:B------:R-:W-:Y:S05]  /*2160*/  @P0 BRA `(.L_x_484) ;  /* 0x0000006000000947 */ /* 0x000fea0003800000 */
[----:B------:R-:W-:Y:S02]  /*2170*/  ISETP.NE.AND P0, PT, R6, 0x1, PT ;  /* 0x000000010600780c */ /* 0x000fe40003f05270 */
[----:B------:R-:W-:-:S11]  /*2180*/  LOP3.LUT R0, RZ, R0, RZ, 0x33, !PT ;  /* 0x00000000ff007212 */ /* 0x000fd600078e33ff */
[----:B------:R-:W-:-:S05]  /*2190*/  @P0 IMAD.HI.U32 R3, R0, c[0x0][0x330], RZ ;  /* 0x0000cc0000030a27 */ /* 0x000fca00078e00ff */
[----:B------:R-:W-:-:S04]  /*21a0*/  @P0 SHF.R.U32.HI R0, RZ, c[0x0][0x334], R3 ;  /* 0x0000cd00ff000a19 */ /* 0x000fc80000011603 */
[----:B------:R-:W-:Y:S01]  /*21b0*/  LOP3.LUT R0, RZ, R0, RZ, 0x33, !PT ;  /* 0x00000000ff007212 */ /* 0x000fe200078e33ff */
[----:B------:R-:W-:Y:S05]  /*21c0*/  BRA `(.L_x_485) ;  /* 0x0000003000007947 */ /* 0x000fea0003800000 */
.L_x_484:
[----:B------:R-:W-:-:S13]  /*21d0*/  ISETP.NE.AND P0, PT, R6, 0x1, PT ;  /* 0x000000010600780c */ /* 0x000fda0003f05270 */
[----:B------:R-:W-:-:S05]  /*21e0*/  @P0 IMAD.HI.U32 R3, R0, c[0x0][0x330], RZ ;  /* 0x0000cc0000030a27 */ /* 0x000fca00078e00ff */
[----:B------:R-:W-:Y:S02]  /*21f0*/  @P0 SHF.R.U32.HI R0, RZ, c[0x0][0x334], R3 ;  /* 0x0000cd00ff000a19 */ /* 0x000fe40000011603 */
.L_x_485:
[----:B------:R-:W-:Y:S05]  /*2200*/  BSYNC B0 ;  /* 0x0000000000007941 */ /* 0x000fea0003800000 */
.L_x_483:
[----:B------:R-:W-:-:S05]  /*2210*/  IMAD R0, R0, c[0x0][0x32c], RZ ;  /* 0x0000cb0000007a24 */ /* 0x000fca00078e02ff */
[----:B------:R-:W-:-:S05]  /*2220*/  IMNMX R2, R2, R0, !PT ;  /* 0x0000000002027217 */ /* 0x000fca0007800200 */
.L_x_482:
[----:B------:R-:W-:Y:S01]  /*2230*/  IMAD.HI R2, R2, 0x2aaaaaab, RZ ;  /* 0x2aaaaaab02027827 */ /* 0x000fe200078e02ff */
[C---:B------:R-:W-:Y:S01]  /*2240*/  LOP3.LUT R3, R15.reuse, 0xff000000, RZ, 0xc0, !PT ;  /* 0xff0000000f037812 */ /* 0x040fe200078ec0ff */
[----:B------:R-:W-:Y:S03]  /*2250*/  BSSY B0, `(.L_x_486) ;  /* 0x000002d000007945 */ /* 0x000fe60003800000 */
[----:B------:R-:W-:Y:S02]  /*2260*/  SHF.R.U32.HI R0, RZ, 0x1f, R2 ;  /* 0x0000001fff007819 */ /* 0x000fe40000011602 */
[----:B------:R-:W-:Y:S02]  /*2270*/  SHF.R.U32.HI R3, RZ, 0x8, R3 ;  /* 0x00000008ff037819 */ /* 0x000fe40000011603 */
[----:B------:R-:W-:Y:S02]  /*2280*/  LEA.HI.SX32 R2, R2, R0, 0x1d ;  /* 0x0000000002027211 */ /* 0x000fe400078feaff */
[----:B------:R-:W-:-:S02]  /*2290*/  LOP3.LUT R0, R15, 0xff0000, RZ, 0xc0, !PT ;  /* 0x00ff00000f007812 */ /* 0x000fc400078ec0ff */
[----:B------:R-:W-:Y:S01]  /*22a0*/  IMNMX R6, RZ, R2, !PT ;  /* 0x00000002ff067217 */ /* 0x000fe20007800200 */
[----:B------:R-:W-:Y:S01]  /*22b0*/  IMAD.MOV.U32 R2, RZ, RZ, RZ ;  /* 0x000000ffff027224 */ /* 0x000fe200078e00ff */
[----:B------:R-:W-:Y:S02]  /*22c0*/  LEA.HI R0, R0, R3, RZ, 0x10 ;  /* 0x0000000300007211 */ /* 0x000fe400078f80ff */
[----:B------:R-:W-:Y:S02]  /*22d0*/  ISETP.GT.AND P0, PT, R10, R6, PT ;  /* 0x000000060a00720c */ /* 0x000fe40003f04270 */
[----:B------:R-:W-:Y:S02]  /*22e0*/  LOP3.LUT R15, R0, 0xff, RZ, 0xc0, !PT ;  /* 0x000000ff000f7812 */ /* 0x000fe400078ec0ff */
[----:B------:R-:W-:-:S03]  /*22f0*/  SHF.R.U32.HI R5, RZ, 0x10, R0 ;  /* 0x00000010ff057819 */ /* 0x000fc60000011600 */
[----:B------:R2:W-:Y:S04]  /*2300*/  STL [R1+0x28], R15 ;  /* 0x0000280f01007387 */ /* 0x0005e80000100800 */
[----:B------:R2:W-:Y:S02]  /*2310*/  STL [R1+0x24], R5 ;  /* 0x0000240501007387 */ /* 0x0005e40000100800 */
[----:B------:R-:W-:Y:S05]  /*2320*/  @!P0 BRA `(.L_x_487) ;  /* 0x000001f000008947 */ /* 0x000fea0003800000 */
[----:B------:R-:W-:-:S04]  /*2330*/  ISETP.NE.AND P0, PT, R5, RZ, PT ;  /* 0x000000ff0500720c */ /* 0x000fc80003f05270 */
[----:B------:R-:W-:-:S04]  /*2340*/  SEL R0, R5, c[0x0][0x338], P0 ;  /* 0x0000ce0005007a07 */ /* 0x000fc80000000000 */
[----:B------:R-:W-:Y:S02]  /*2350*/  IABS R3, R0 ;  /* 0x0000000000037213 */ /* 0x000fe40000000000 */
[----:B------:R-:W-:Y:S02]  /*2360*/  IADD3 R7, R0, -0x1, R10 ;  /* 0xffffffff00077810 */ /* 0x000fe40007ffe00a */
[----:B------:R-:W3:Y:S03]  /*2370*/  I2F.RP R2, R3 ;  /* 0x0000000300027306 */ /* 0x000ee60000209400 */
[----:B------:R-:W-:-:S05]  /*2380*/  IMAD.IADD R7, R7, 0x1, -R6 ;  /* 0x0000000107077824 */ /* 0x000fca00078e0a06 */
[----:B------:R-:W-:Y:S01]  /*2390*/  IABS R11, R7 ;  /* 0x00000007000b7213 */ /* 0x000fe20000000000 */
[----:B---3--:R-:W3:Y:S02]  /*23a0*/  MUFU.RCP R2, R2 ;  /* 0x0000000200027308 */ /* 0x008ee40000001000 */
[----:B---3--:R-:W-:-:S06]  /*23b0*/  IADD3 R2, R2, 0xffffffe, RZ ;  /* 0x0ffffffe02027810 */ /* 0x008fcc0007ffe0ff */
[----:B--2---:R-:W2:Y:S02]  /*23c0*/  F2I.FTZ.U32.TRUNC.NTZ R5, R2 ;  /* 0x0000000200057305 */ /* 0x004ea4000021f000 */
[----:B--2---:R-:W-:-:S04]  /*23d0*/  IMAD.MOV R2, RZ, RZ, -R5 ;  /* 0x000000ffff027224 */ /* 0x004fc800078e0a05 */
        /* <DEDUP_REMOVED lines=20> */
.L_x_487:
[----:B------:R-:W-:Y:S05]  /*2520*/  BSYNC B0 ;  /* 0x0000000000007941 */ /* 0x000fea0003800000 */
.L_x_486:
[----:B------:R-:W-:Y:S01]  /*2530*/  IMAD R3, R15, R2, R6 ;  /* 0x000000020f037224 */ /* 0x000fe200078e0206 */
        /* <DEDUP_REMOVED lines=56> */
[----:B---3--:R-:W-:Y:S01]  /*28c0*/  ISETP.NE.U32.AND P0, PT, RZ, c[0x0][0x340], PT ;  /* 0x0000d000ff007a0c */ /* 0x008fe20003f05070 */
[----:B------:R-:W3:Y:S03]  /*28d0*/  LDL.64 R74, [R1+0x30] ;  /* 0x00003000014a7983 */ /* 0x000ee60000100a00 */
[----:B------:R-:W-:Y:S01]  /*28e0*/  ISETP.NE.AND.EX P0, PT, RZ, c[0x0][0x344], PT, P0 ;  /* 0x0000d100ff007a0c */ /* 0x000fe20003f05300 */
[----:B------:R-:W4:Y:S04]  /*28f0*/  LDL R21, [R1+0x1c] ;  /* 0x00001c0001157983 */ /* 0x000f280000100800 */
[----:B------:R-:W5:Y:S04]  /*2900*/  LDL R18, [R1+0x38] ;  /* 0x0000380001127983 */ /* 0x000f680000100800 */
[----:B--2---:R-:W2:Y:S04]  /*2910*/  S2R R5, SR_TID.X ;  /* 0x0000000000057919 */ /* 0x004ea80000002100 */
[----:B------:R-:W-:-:S05]  /*2920*/  @P0 IMAD.WIDE R2, R77, R14, c[0x0][0x340] ;  /* 0x0000d0004d020625 */ /* 0x000fca00078e020e */
[----:B------:R1:W5:Y:S01]  /*2930*/  @P0 LDG.E R16, [R2.64] ;  /* 0x0000000602100981 */ /* 0x000362000c1e1900 */
[----:B------:R-:W-:-:S05]  /*2940*/  SHF.R.S32.HI R0, RZ, 0x1f, R13 ;  /* 0x0000001fff007819 */ /* 0x000fca000001140d */
[----:B------:R-:W-:Y:S01]  /*2950*/  IMAD R0, R0, c[0x0][0x178], RZ ;  /* 0x00005e0000007a24 */ /* 0x000fe200078e02ff */
[--C-:B--2---:R-:W-:Y:S02]  /*2960*/  SHF.R.S32.HI R7, RZ, 0x1f, R5.reuse ;  /* 0x0000001fff077819 */ /* 0x104fe40000011405 */
[----:B------:R-:W-:Y:S02]  /*2970*/  SHF.R.S32.HI R19, RZ, 0x1f, R5 ;  /* 0x0000001fff137819 */ /* 0x000fe40000011405 */
[-C--:B------:R-:W-:Y:S02]  /*2980*/  LEA.HI R7, R7, R5.reuse, RZ, 0x2 ;  /* 0x0000000507077211 */ /* 0x080fe400078f10ff */
[----:B------:R-:W-:Y:S02]  /*2990*/  LEA.HI R19, R19, R5, RZ, 0x2 ;  /* 0x0000000513137211 */ /* 0x000fe400078f10ff */
[----:B------:R-:W-:Y:S01]  /*29a0*/  LOP3.LUT R7, R7, 0xfffffffc, RZ, 0xc0, !PT ;  /* 0xfffffffc07077812 */ /* 0x000fe200078ec0ff */
[C---:B------:R-:W-:Y:S01]  /*29b0*/  IMAD R0, R13.reuse, c[0x0][0x17c], R0 ;  /* 0x00005f000d007a24 */ /* 0x040fe200078e0200 */
[----:B------:R-:W-:Y:S01]  /*29c0*/  SHF.R.S32.HI R19, RZ, 0x2, R19 ;  /* 0x00000002ff137819 */ /* 0x000fe20000011413 */
[----:B-1----:R-:W-:-:S04]  /*29d0*/  IMAD.WIDE.U32 R2, R13, c[0x0][0x178], RZ ;  /* 0x00005e000d027a25 */ /* 0x002fc800078e00ff */
[----:B------:R-:W-:Y:S02]  /*29e0*/  IMAD.IADD R7, R5, 0x1, -R7 ;  /* 0x0000000105077824 */ /* 0x000fe400078e0a07 */
[----:B------:R-:W-:Y:S01]  /*29f0*/  IMAD.IADD R5, R3, 0x1, R0 ;  /* 0x0000000103057824 */ /* 0x000fe200078e0200 */
[----:B------:R-:W-:Y:S02]  /*2a00*/  SHF.R.S32.HI R14, RZ, 0x1f, R77 ;  /* 0x0000001fff0e7819 */ /* 0x000fe4000001144d */
[----:B------:R-:W-:Y:S01]  /*2a10*/  LEA R0, R7, R19, 0x5 ;  /* 0x0000001307007211 */ /* 0x000fe200078e28ff */
[----:B------:R-:W-:Y:S01]  /*2a20*/  IMAD.MOV.U32 R4, RZ, RZ, R2 ;  /* 0x000000ffff047224 */ /* 0x000fe200078e0002 */
[----:B------:R-:W-:Y:S02]  /*2a30*/  SEL R6, R14, RZ, !P3 ;  /* 0x000000ff0e067207 */ /* 0x000fe40005800000 */
[----:B------:R-:W-:Y:S01]  /*2a40*/  SHF.R.S32.HI R9, RZ, 0x1f, R12 ;  /* 0x0000001fff097819 */ /* 0x000fe2000001140c */
[----:B------:R-:W-:Y:S01]  /*2a50*/  IMAD.IADD R8, R20, 0x1, R0 ;  /* 0x0000000114087824 */ /* 0x000fe200078e0200 */
[----:B------:R-:W-:Y:S01]  /*2a60*/  IADD3 R2, P1, R19, R12, RZ ;  /* 0x0000000c13027210 */ /* 0x000fe20007f3e0ff */
[----:B------:R-:W-:Y:S01]  /*2a70*/  IMAD.WIDE.U32 R4, R76, c[0x0][0x1b8], R4 ;  /* 0x00006e004c047a25 */ /* 0x000fe200078e0004 */
[----:B------:R-:W-:-:S02]  /*2a80*/  SEL R3, R77, RZ, !P3 ;  /* 0x000000ff4d037207 */ /* 0x000fc40005800000 */
[----:B------:R-:W-:Y:S01]  /*2a90*/  LEA.HI.X.SX32 R9, R19, R9, 0x1, P1 ;  /* 0x0000000913097211 */ /* 0x000fe200008f0eff */
[----:B------:R-:W-:Y:S01]  /*2aa0*/  @P5 IMAD.HI.U32 R7, R8, c[0x0][0x2c8], RZ ;  /* 0x0000b20008075a27 */ /* 0x000fe200078e00ff */
[----:B------:R-:W-:-:S03]  /*2ab0*/  MOV R0, R8 ;  /* 0x0000000800007202 */ /* 0x000fc60000000f00 */
[----:B------:R-:W-:Y:S02]  /*2ac0*/  IMAD R5, R76, c[0x0][0x1bc], R5 ;  /* 0x00006f004c057a24 */ /* 0x000fe400078e0205 */
[----:B------:R-:W-:Y:S01]  /*2ad0*/  IMAD R6, R6, c[0x0][0x1c0], RZ ;  /* 0x0000700006067a24 */ /* 0x000fe200078e02ff */
[----:B------:R-:W-:Y:S01]  /*2ae0*/  @P5 SHF.R.U32.HI R0, RZ, c[0x0][0x2cc], R7 ;  /* 0x0000b300ff005a19 */ /* 0x000fe20000011607 */
[----:B------:R-:W-:-:S04]  /*2af0*/  IMAD.WIDE.U32 R4, R3, c[0x0][0x1c0], R4 ;  /* 0x0000700003047a25 */ /* 0x000fc800078e0004 */
[----:B------:R-:W-:Y:S02]  /*2b00*/  IMAD R12, R3, c[0x0][0x1c4], R6 ;  /* 0x00007100030c7a24 */ /* 0x000fe400078e0206 */
[C---:B------:R-:W-:Y:S02]  /*2b10*/  IMAD R13, R9.reuse, c[0x0][0x1e0], RZ ;  /* 0x00007800090d7a24 */ /* 0x040fe400078e02ff */
[----:B------:R-:W-:Y:S02]  /*2b20*/  IMAD R3, R9, c[0x0][0x208], RZ ;  /* 0x0000820009037a24 */ /* 0x000fe400078e02ff */
[C---:B------:R-:W-:Y:S02]  /*2b30*/  IMAD R13, R2.reuse, c[0x0][0x1e4], R13 ;  /* 0x00007900020d7a24 */ /* 0x040fe400078e020d */
[----:B------:R-:W-:Y:S02]  /*2b40*/  IMAD.MOV R9, RZ, RZ, -R0 ;  /* 0x000000ffff097224 */ /* 0x000fe400078e0a00 */
[----:B------:R-:W-:-:S02]  /*2b50*/  IMAD R15, R2, c[0x0][0x20c], R3 ;  /* 0x00008300020f7a24 */ /* 0x000fc400078e0203 */
[----:B------:R-:W-:Y:S02]  /*2b60*/  IMAD.IADD R3, R5, 0x1, R12 ;  /* 0x0000000105037824 */ /* 0x000fe400078e020c */
[----:B------:R-:W-:Y:S01]  /*2b70*/  IMAD R12, R9, c[0x0][0x2c4], R8 ;  /* 0x0000b100090c7a24 */ /* 0x000fe200078e0208 */
[----:B------:R-:W-:Y:S02]  /*2b80*/  LOP3.LUT R198, R198, 0xffffff7f, RZ, 0xc0, !PT ;  /* 0xffffff7fc6c67812 */ /* 0x000fe400078ec0ff */
[----:B------:R-:W-:Y:S01]  /*2b90*/  IADD3 R96, R200, -0x1, RZ ;  /* 0xffffffffc8607810 */ /* 0x000fe20007ffe0ff */
[----:B---3--:R-:W-:-:S04]  /*2ba0*/  IMAD.WIDE.U32 R6, R2, c[0x0][0x1e0], R74 ;  /* 0x0000780002067a25 */ /* 0x008fc800078e004a */
[----:B------:R-:W-:Y:S01]  /*2bb0*/  IMAD.WIDE.U32 R10, R2, c[0x0][0x208], R74 ;  /* 0x00008200020a7a25 */ /* 0x000fe200078e004a */
[----:B----4-:R-:W-:Y:S02]  /*2bc0*/  ISETP.GE.AND P3, PT, R21, c[0x0][0x1d4], PT ;  /* 0x0000750015007a0c */ /* 0x010fe40003f66270 */
[----:B------:R-:W-:Y:S02]  /*2bd0*/  SHF.R.S32.HI R2, RZ, 0x1f, R0 ;  /* 0x0000001fff027819 */ /* 0x000fe40000011400 */
[----:B------:R-:W-:Y:S02]  /*2be0*/  SEL R8, RZ, 0xffffffff, P3 ;  /* 0xffffffffff087807 */ /* 0x000fe40001800000 */
[----:B------:R-:W-:Y:S01]  /*2bf0*/  ISETP.GE.AND P2, PT, R74, c[0x0][0x1d4], PT ;  /* 0x000075004a007a0c */ /* 0x000fe20003f46270 */
[----:B------:R-:W-:Y:S01]  /*2c00*/  IMAD R5, R2, c[0x0][0x1b0], RZ ;  /* 0x00006c0002057a24 */ /* 0x000fe200078e02ff */
[----:B------:R-:W-:Y:S01]  /*2c10*/  MOV R2, R4 ;  /* 0x0000000400027202 */ /* 0x000fe20000000f00 */
[----:B------:R-:W-:Y:S01]  /*2c20*/  IMAD.SHL.U32 R8, R8, 0x2, RZ ;  /* 0x0000000208087824 */ /* 0x000fe200078e00ff */
[----:B------:R-:W-:Y:S01]  /*2c30*/  SEL R4, RZ, 0x1, P2 ;  /* 0x00000001ff047807 */ /* 0x000fe20001000000 */
[----:B------:R-:W-:-:S02]  /*2c40*/  IMAD R5, R0, c[0x0][0x1b4], R5 ;  /* 0x00006d0000057a24 */ /* 0x000fc400078e0205 */
[----:B------:R-:W-:Y:S01]  /*2c50*/  IMAD.WIDE.U32 R2, R0, c[0x0][0x1b0], R2 ;  /* 0x00006c0000027a25 */ /* 0x000fe200078e0002 */
[----:B------:R-:W-:Y:S02]  /*2c60*/  SHF.R.S32.HI R0, RZ, 0x1f, R12 ;  /* 0x0000001fff007819 */ /* 0x000fe4000001140c */
[----:B------:R-:W-:Y:S01]  /*2c70*/  LOP3.LUT R17, R8, 0x2, R4, 0xe2, !PT ;  /* 0x0000000208117812 */ /* 0x000fe200078ee204 */
[----:B------:R-:W-:Y:S01]  /*2c80*/  IMAD.IADD R9, R7, 0x1, R13 ;  /* 0x0000000107097824 */ /* 0x000fe200078e020d */
[----:B------:R-:W-:Y:S01]  /*2c90*/  IADD3 R7, R11, R15, RZ ;  /* 0x0000000f0b077210 */ /* 0x000fe20007ffe0ff */
[----:B------:R-:W-:Y:S01]  /*2ca0*/  IMAD.MOV.U32 R8, RZ, RZ, R6 ;  /* 0x000000ffff087224 */ /* 0x000fe200078e0006 */
[----:B------:R-:W-:Y:S01]  /*2cb0*/  MOV R6, R10 ;  /* 0x0000000a00067202 */ /* 0x000fe20000000f00 */
[----:B------:R-:W-:Y:S02]  /*2cc0*/  IMAD.IADD R5, R3, 0x1, R5 ;  /* 0x0000000103057824 */ /* 0x000fe400078e0205 */
[----:B------:R-:W-:Y:S01]  /*2cd0*/  IMAD.MOV.U32 R4, RZ, RZ, R2 ;  /* 0x000000ffff047224 */ /* 0x000fe200078e0002 */
[----:B-----5:R-:W-:Y:S01]  /*2ce0*/  @P0 SHF.R.S32.HI R3, RZ, 0x1f, R16 ;  /* 0x0000001fff030819 */ /* 0x020fe20000011410 */
[----:B------:R-:W-:-:S02]  /*2cf0*/  IMAD R0, R0, c[0x0][0x1a8], RZ ;  /* 0x00006a0000007a24 */ /* 0x000fc400078e02ff */
[----:B------:R-:W-:Y:S01]  /*2d00*/  @P0 IMAD.MOV.U32 R2, RZ, RZ, R16 ;  /* 0x000000ffff020224 */ /* 0x000fe200078e0010 */
[----:B------:R-:W-:Y:S01]  /*2d10*/  @!P0 MOV R2, R77 ;  /* 0x0000004d00028202 */ /* 0x000fe20000000f00 */
[----:B------:R-:W-:Y:S01]  /*2d20*/  @!P0 IMAD.MOV.U32 R3, RZ, RZ, R14 ;  /* 0x000000ffff038224 */ /* 0x000fe200078e000e */
[----:B------:R-:W-:Y:S01]  /*2d30*/  ISETP.GE.AND P1, PT, R18, c[0x0][0x1d4], PT ;  /* 0x0000750012007a0c */ /* 0x000fe20003f26270 */
[----:B------:R-:W-:Y:S01]  /*2d40*/  IMAD.WIDE.U32 R10, R12, c[0x0][0x1a8], R4 ;  /* 0x00006a000c0a7a25 */ /* 0x000fe200078e0004 */
[----:B------:R-:W-:-:S03]  /*2d50*/  @P3 LOP3.LUT R198, R198, 0x80, RZ, 0xfc, !PT ;  /* 0x00000080c6c63812 */ /* 0x000fc600078efcff */
[----:B------:R-:W-:Y:S02]  /*2d60*/  IMAD R13, R12, c[0x0][0x1ac], R0 ;  /* 0x00006b000c0d7a24 */ /* 0x000fe400078e0200 */
[----:B------:R-:W-:Y:S01]  /*2d70*/  IMAD.WIDE.U32 R4, R76, c[0x0][0x1e8], R8 ;  /* 0x00007a004c047a25 */ /* 0x000fe200078e0008 */
[----:B------:R-:W-:-:S03]  /*2d80*/  SEL R8, R2, RZ, !P4 ;  /* 0x000000ff02087207 */ /* 0x000fc60006000000 */
[C---:B------:R-:W-:Y:S01]  /*2d90*/  IMAD.WIDE.U32 R6, R76.reuse, c[0x0][0x210], R6 ;  /* 0x000084004c067a25 */ /* 0x040fe200078e0006 */
[----:B------:R-:W-:Y:S02]  /*2da0*/  SEL R2, RZ, 0x4, P1 ;  /* 0x00000004ff027807 */ /* 0x000fe40000800000 */
[----:B------:R-:W-:Y:S01]  /*2db0*/  SEL R0, R3, RZ, !P4 ;  /* 0x000000ff03007207 */ /* 0x000fe20006000000 */
[----:B------:R-:W-:Y:S01]  /*2dc0*/  IMAD R3, R76, c[0x0][0x214], R7 ;  /* 0x000085004c037a24 */ /* 0x000fe200078e0207 */
[----:B------:R-:W-:Y:S02]  /*2dd0*/  IADD3 R7, R11, R13, RZ ;  /* 0x0000000d0b077210 */ /* 0x000fe40007ffe0ff */
[----:B------:R-:W-:Y:S02]  /*2de0*/  LOP3.LUT R198, R198, 0xfffffeff, RZ, 0xc0, !PT ;  /* 0xfffffeffc6c67812 */ /* 0x000fe400078ec0ff */
[----:B------:R-:W-:Y:S01]  /*2df0*/  LOP3.LUT R13, R17, R2, RZ, 0xfc, !PT ;  /* 0x00000002110d7212 */ /* 0x000fe200078efcff */
[----:B------:R-:W-:-:S02]  /*2e00*/  IMAD.MOV.U32 R2, RZ, RZ, R6 ;  /* 0x000000ffff027224 */ /* 0x000fc400078e0006 */
[----:B------:R-:W-:Y:S01]  /*2e10*/  IMAD R6, R0, c[0x0][0x1f0], RZ ;  /* 0x00007c0000067a24 */ /* 0x000fe200078e02ff */
[----:B------:R-:W-:Y:S01]  /*2e20*/  @P2 LOP3.LUT R198, R198, 0x100, RZ, 0xfc, !PT ;  /* 0x00000100c6c62812 */ /* 0x000fe200078efcff */
[----:B------:R-:W-:Y:S02]  /*2e30*/  IMAD R0, R0, c[0x0][0x218], RZ ;  /* 0x0000860000007a24 */ /* 0x000fe400078e02ff */
[----:B------:R-:W-:Y:S01]  /*2e40*/  IMAD R5, R76, c[0x0][0x1ec], R5 ;  /* 0x00007b004c057a24 */ /* 0x000fe200078e0205 */
[----:B------:R-:W-:Y:S01]  /*2e50*/  LOP3.LUT R198, R198, 0xffffffbf, RZ, 0xc0, !PT ;  /* 0xffffffbfc6c67812 */ /* 0x000fe200078ec0ff */
[----:B------:R-:W-:Y:S01]  /*2e60*/  IMAD.WIDE.U32 R228, R8, c[0x0][0x218], R2 ;  /* 0x0000860008e47a25 */ /* 0x000fe200078e0002 */
[----:B------:R-:W-:-:S03]  /*2e70*/  LEA R12, P0, R10, c[0x0][0x160], 0x1 ;  /* 0x000058000a0c7a11 */ /* 0x000fc600078008ff */
[C---:B------:R-:W-:Y:S02]  /*2e80*/  IMAD R0, R8.reuse, c[0x0][0x21c], R0 ;  /* 0x0000870008007a24 */ /* 0x040fe400078e0200 */
[----:B------:R-:W-:-:S04]  /*2e90*/  IMAD.WIDE.U32 R246, R8, c[0x0][0x1f0], R4 ;  /* 0x00007c0008f67a25 */ /* 0x000fc800078e0004 */
[----:B------:R-:W-:Y:S01]  /*2ea0*/  IMAD R2, R8, c[0x0][0x1f4], R6 ;  /* 0x00007d0008027a24 */ /* 0x000fe200078e0206 */
[----:B------:R-:W-:Y:S02]  /*2eb0*/  @P1 LOP3.LUT R198, R198, 0x40, RZ, 0xfc, !PT ;  /* 0x00000040c6c61812 */ /* 0x000fe400078efcff */
[----:B------:R-:W-:Y:S01]  /*2ec0*/  LEA.HI.X R11, R10, c[0x0][0x164], R7, 0x1, P0 ;  /* 0x000059000a0b7a11 */ /* 0x000fe200000f0c07 */
[----:B------:R-:W-:Y:S01]  /*2ed0*/  IMAD.IADD R252, R247, 0x1, R2 ;  /* 0x00000001f7fc7824 */ /* 0x000fe200078e0202 */
[----:B------:R-:W-:Y:S02]  /*2ee0*/  ISETP.GE.AND P4, PT, R74, c[0x0][0x198], PT ;  /* 0x000066004a007a0c */ /* 0x000fe40003f86270 */
[----:B------:R-:W-:Y:S02]  /*2ef0*/  ISETP.GE.AND P3, PT, R21, c[0x0][0x198], PT ;  /* 0x0000660015007a0c */ /* 0x000fe40003f66270 */
[----:B------:R-:W-:Y:S02]  /*2f00*/  IADD3 R9, R19, R20, RZ ;  /* 0x0000001413097210 */ /* 0x000fe40007ffe0ff */
[----:B------:R-:W-:-:S02]  /*2f10*/  IADD3 R232, R229, R0, RZ ;  /* 0x00000000e5e87210 */ /* 0x000fc40007ffe0ff */
[----:B------:R-:W-:Y:S01]  /*2f20*/  ISETP.GE.AND P2, PT, R18, c[0x0][0x198], PT ;  /* 0x0000660012007a0c */ /* 0x000fe20003f46270 */
[----:B------:R-:W-:Y:S10]  /*2f30*/  BRA.DIV ~URZ, `(.L_x_489) ;  /* 0x00015c527f007947 */ /* 0x000ff4000b800000 */
[----:B------:R1:W2:Y:S02]  /*2f40*/  SHFL.IDX PT, R8, R11, RZ, 0x1c1f ;  /* 0x001c1fff0b087589 */ /* 0x0002a400000e0000 */
.L_x_649:
[----:B------:R-:W-:Y:S05]  /*2f50*/  BRA.DIV ~URZ, `(.L_x_490) ;  /* 0x00015ca27f007947 */ /* 0x000fea000b800000 */
[----:B------:R3:W4:Y:S02]  /*2f60*/  SHFL.IDX PT, R0, R12, RZ, 0x1c1f ;  /* 0x001c1fff0c007589 */ /* 0x00072400000e0000 */
.L_x_650:
[----:B------:R-:W-:Y:S01]  /*2f70*/  IMAD R10, R226, c[0x0][0x2c4], RZ ;  /* 0x0000b100e20a7a24 */ /* 0x000fe200078e02ff */
[----:B------:R-:W-:Y:S04]  /*2f80*/  BSSY B0, `(.L_x_491) ;  /* 0x0000016000007945 */ /* 0x000fe80003800000 */
[----:B------:R-:W-:-:S13]  /*2f90*/  ISETP.GE.AND P0, PT, R9, R10, PT ;  /* 0x0000000a0900720c */ /* 0x000fda0003f06270 */
[----:B------:R-:W-:Y:S05]  /*2fa0*/  @P0 BRA `(.L_x_492) ;  /* 0x0000013000000947 */ /* 0x000fea0003800000 */
[----:B------:R-:W5:Y:S04]  /*2fb0*/  LDL.64 R4, [R1+0x30] ;  /* 0x0000300001047983 */ /* 0x000f680000100a00 */
[----:B---3--:R-:W3:Y:S04]  /*2fc0*/  LDL R2, [R1+0x1c] ;  /* 0x00001c0001027983 */ /* 0x008ee80000100800 */
[----:B----4-:R-:W4:Y:S04]  /*2fd0*/  LDL R3, [R1+0x58] ;  /* 0x0000580001037983 */ /* 0x010f280000100800 */
[----:B--2---:R-:W2:Y:S04]  /*2fe0*/  LDL R15, [R1+0x38] ;  /* 0x00003800010f7983 */ /* 0x004ea80000100800 */
[----:B------:R-:W2:Y:S04]  /*2ff0*/  LDL R14, [R1+0x5c] ;  /* 0x00005c00010e7983 */ /* 0x000ea80000100800 */
[----:B------:R-:W2:Y:S01]  /*3000*/  LDL R16, [R1+0x54] ;  /* 0x0000540001107983 */ /* 0x000ea20000100800 */
[----:B-----5:R-:W-:-:S04]  /*3010*/  LEA R6, P0, R4, R0, 0x1 ;  /* 0x0000000004067211 */ /* 0x020fc800078008ff */
[----:B------:R-:W-:Y:S02]  /*3020*/  LEA.HI.X R7, R4, R8, R5, 0x1, P0 ;  /* 0x0000000804077211 */ /* 0x000fe400000f0c05 */
[----:B---3--:R-:W-:-:S04]  /*3030*/  LEA R4, P0, R2, R0, 0x1 ;  /* 0x0000000002047211 */ /* 0x008fc800078008ff */
[----:B----4-:R-:W-:Y:S02]  /*3040*/  LEA.HI.X R5, R2, R8, R3, 0x1, P0 ;  /* 0x0000000802057211 */ /* 0x010fe400000f0c03 */
[----:B--2---:R-:W-:Y:S01]  /*3050*/  LEA R2, P0, R15, R0, 0x1 ;  /* 0x000000000f027211 */ /* 0x004fe200078008ff */
[----:B------:R-:W-:-:S03]  /*3060*/  IMAD.SHL.U32 R0, R14, 0x2, RZ ;  /* 0x000000020e007824 */ /* 0x000fc600078e00ff */
[----:B------:R-:W-:Y:S02]  /*3070*/  LEA.HI.X R3, R15, R8, R16, 0x1, P0 ;  /* 0x000000080f037211 */ /* 0x000fe400000f0c10 */
[----:B------:R-:W-:Y:S01]  /*3080*/  @!PT LDS RZ, [RZ] ;  /* 0x00000000fffff984 */ /* 0x000fe20000000800 */
[----:B------:R-:W-:Y:S01]  /*3090*/  @!PT LDS RZ, [RZ] ;  /* 0x00000000fffff984 */ /* 0x000fe20000000800 */
[----:B------:R-:W-:Y:S01]  /*30a0*/  @!PT LDS RZ, [RZ] ;  /* 0x00000000fffff984 */ /* 0x000fe20000000800 */
[----:B------:R2:W-:Y:S04]  /*30b0*/  LDGSTS.E.BYPASS.LTC128B.128 [R0+0x6080], [R6.64], !P4 ;  /* 0x0608000006007fae */ /* 0x0005e8000e101d46 */
[----:B------:R2:W-:Y:S04]  /*30c0*/  LDGSTS.E.BYPASS.LTC128B.128 [R0+0x8080], [R4.64], !P3 ;  /* 0x0808000004007fae */ /* 0x0005e8000d901d46 */
[----:B------:R2:W-:Y:S02]  /*30d0*/  LDGSTS.E.BYPASS.LTC128B.128 [R0+0xa080], [R2.64], !P2 ;  /* 0x0a08000002007fae */ /* 0x0005e4000d101d46 */
.L_x_492:
[----:B------:R-:W-:Y:S05]  /*30e0*/  BSYNC B0 ;  /* 0x0000000000007941 */ /* 0x000fea0003800000 */
.L_x_491:
[----:B------:R-:W-:Y:S05]  /*30f0*/  BRA.DIV ~URZ, `(.L_x_493) ;  /* 0x00015b627f007947 */ /* 0x000fea000b800000 */
[----:B--2---:R2:W1:Y:S04]  /*3100*/  SHFL.IDX PT, R8, R11, 0x1, 0x1c1f ;  /* 0x003c1f000b087f89 */ /* 0x00446800000e0000 */
[----:B----4-:R2:W4:Y:S02]  /*3110*/  SHFL.IDX PT, R0, R12, 0x1, 0x1c1f ;  /* 0x003c1f000c007f89 */ /* 0x01052400000e0000 */
.L_x_651:
[----:B------:R-:W-:Y:S01]  /*3120*/  IADD3 R2, R9, 0x20, RZ ;  /* 0x0000002009027810 */ /* 0x000fe20007ffe0ff */
[----:B------:R-:W-:Y:S03]  /*3130*/  BSSY B0, `(.L_x_494) ;  /* 0x0000016000007945 */ /* 0x000fe60003800000 */
[----:B------:R-:W-:-:S13]  /*3140*/  ISETP.GE.AND P0, PT, R2, R10, PT ;  /* 0x0000000a0200720c */ /* 0x000fda0003f06270 */
[----:B------:R-:W-:Y:S05]  /*3150*/  @P0 BRA `(.L_x_495) ;  /* 0x0000013000000947 */ /* 0x000fea0003800000 */
[----:B------:R-:W5:Y:S04]  /*3160*/  LDL.64 R4, [R1+0x30] ;  /* 0x0000300001047983 */ /* 0x000f680000100a00 */
[----:B--2---:R-:W2:Y:S04]  /*3170*/  LDL R3, [R1+0x1c] ;  /* 0x00001c0001037983 */ /* 0x004ea80000100800 */
[----:B---3--:R-:W3:Y:S04]  /*3180*/  LDL R17, [R1+0x58] ;  /* 0x0000580001117983 */ /* 0x008ee80000100800 */
[----:B----4-:R-:W4:Y:S04]  /*3190*/  LDL R15, [R1+0x38] ;  /* 0x00003800010f7983 */ /* 0x010f280000100800 */
[----:B------:R-:W4:Y:S04]  /*31a0*/  LDL R14, [R1+0x5c] ;  /* 0x00005c00010e7983 */ /* 0x000f280000100800 */
[----:B------:R-:W4:Y:S01]  /*31b0*/  LDL R16, [R1+0x54] ;  /* 0x0000540001107983 */ /* 0x000f220000100800 */
[----:B-----5:R-:W-:-:S04]  /*31c0*/  LEA R6, P0, R4, R0, 0x1 ;  /* 0x0000000004067211 */ /* 0x020fc800078008ff */
[----:B-1----:R-:W-:Y:S02]  /*31d0*/  LEA.HI.X R7, R4, R8, R5, 0x1, P0 ;  /* 0x0000000804077211 */ /* 0x002fe400000f0c05 */
[----:B--2---:R-:W-:-:S04]  /*31e0*/  LEA R4, P0, R3, R0, 0x1 ;  /* 0x0000000003047211 */ /* 0x004fc800078008ff */
[----:B---3--:R-:W-:Y:S02]  /*31f0*/  LEA.HI.X R5, R3, R8, R17, 0x1, P0 ;  /* 0x0000000803057211 */ /* 0x008fe400000f0c11 */
[----:B----4-:R-:W-:Y:S01]  /*3200*/  LEA R2, P0, R15, R0, 0x1 ;  /* 0x000000000f027211 */ /* 0x010fe200078008ff */
        /* <DEDUP_REMOVED lines=8> */
.L_x_495:
[----:B------:R-:W-:Y:S05]  /*3290*/  BSYNC B0 ;  /* 0x0000000000007941 */ /* 0x000fea0003800000 */
.L_x_494:
[----:B------:R-:W-:Y:S05]  /*32a0*/  BRA.DIV ~URZ, `(.L_x_496) ;  /* 0x00015a727f007947 */ /* 0x000fea000b800000 */
[----:B-1----:R1:W2:Y:S02]  /*32b0*/  SHFL.IDX PT, R8, R11, 0x2, 0x1c1f ;  /* 0x005c1f000b087f89 */ /* 0x0022a400000e0000 */
.L_x_652:
[----:B------:R-:W-:Y:S05]  /*32c0*/  BRA.DIV ~URZ, `(.L_x_497) ;  /* 0x00015ac27f007947 */ /* 0x000fea000b800000 */
[----:B----4-:R4:W1:Y:S02]  /*32d0*/  SHFL.IDX PT, R0, R12, 0x2, 0x1c1f ;  /* 0x005c1f000c007f89 */ /* 0x01086400000e0000 */
.L_x_653:
[----:B------:R-:W-:Y:S01]  /*32e0*/  IADD3 R2, R9, 0x40, RZ ;  /* 0x0000004009027810 */ /* 0x000fe20007ffe0ff */
[----:B------:R-:W-:Y:S03]  /*32f0*/  BSSY B0, `(.L_x_498) ;  /* 0x0000016000007945 */ /* 0x000fe60003800000 */
        /* <DEDUP_REMOVED lines=8> */
[----:B-1---5:R-:W-:-:S04]  /*3380*/  LEA R6, P0, R4, R0, 0x1 ;  /* 0x0000000004067211 */ /* 0x022fc800078008ff */
        /* <DEDUP_REMOVED lines=12> */
.L_x_499:
[----:B------:R-:W-:Y:S05]  /*3450*/  BSYNC B0 ;  /* 0x0000000000007941 */ /* 0x000fea0003800000 */
.L_x_498:
[----:B------:R-:W-:Y:S05]  /*3460*/  BRA.DIV ~URZ, `(.L_x_500) ;  /* 0x000159827f007947 */ /* 0x000fea000b800000 */
[----:B-1----:R1:W3:Y:S04]  /*3470*/  SHFL.IDX PT, R7, R11, 0x3, 0x1c1f ;  /* 0x007c1f000b077f89 */ /* 0x0022e800000e0000 */
[----:B------:R1:W4:Y:S02]  /*3480*/  SHFL.IDX PT, R0, R12, 0x3, 0x1c1f ;  /* 0x007c1f000c007f89 */ /* 0x00032400000e0000 */
.L_x_654:
[----:B------:R-:W5:Y:S04]  /*3490*/  LDL.64 R16, [R1+0x30] ;  /* 0x0000300001107983 */ /* 0x000f680000100a00 */
[----:B----4-:R-:W4:Y:S04]  /*34a0*/  LDL R6, [R1+0x1c] ;  /* 0x00001c0001067983 */ /* 0x010f280000100800 */
[----:B---3--:R-:W3:Y:S04]  /*34b0*/  LDL R14, [R1+0x58] ;  /* 0x00005800010e7983 */ /* 0x008ee80000100800 */
[----:B-12---:R-:W2:Y:S04]  /*34c0*/  LDL R11, [R1+0x38] ;  /* 0x00003800010b7983 */ /* 0x006ea80000100800 */
[----:B------:R-:W2:Y:S04]  /*34d0*/  LDL R8, [R1+0x5c] ;  /* 0x00005c0001087983 */ /* 0x000ea80000100800 */
[----:B------:R-:W2:Y:S01]  /*34e0*/  LDL R12, [R1+0x54] ;  /* 0x00005400010c7983 */ /* 0x000ea20000100800 */
[----:B------:R-:W-:-:S03]  /*34f0*/  IADD3 R2, R9, 0x60, RZ ;  /* 0x0000006009027810 */ /* 0x000fc60007ffe0ff */
[----:B------:R-:W1:Y:S01]  /*3500*/  S2R R24, SR_TID.X ;  /* 0x0000000000187919 */ /* 0x000e620000002100 */
[----:B------:R-:W-:Y:S02]  /*3510*/  ISETP.GE.AND P0, PT, R2, R10, PT ;  /* 0x0000000a0200720c */ /* 0x000fe40003f06270 */
[----:B------:R-:W-:Y:S01]  /*3520*/  SHF.R.S32.HI R9, RZ, 0x1f, R96 ;  /* 0x0000001fff097819 */ /* 0x000fe20000011460 */
[----:B------:R-:W2:Y:S01]  /*3530*/  LDL R241, [R1+0x10] ;  /* 0x0000100001f17983 */ /* 0x000ea20000100800 */
[----:B------:R-:W-:Y:S02]  /*3540*/  MOV R98, R246 ;  /* 0x000000f600627202 */ /* 0x000fe40000000f00 */
[----:B-1----:R-:W-:-:S04]  /*3550*/  SHF.R.S32.HI R132, RZ, 0x1f, R24 ;  /* 0x0000001fff847819 */ /* 0x002fc80000011418 */
[----:B------:R-:W-:-:S04]  /*3560*/  LEA.HI R132, R132, R24, RZ, 0x2 ;  /* 0x0000001884847211 */ /* 0x000fc800078f10ff */
[----:B------:R-:W-:Y:S02]  /*3570*/  SHF.R.S32.HI R132, RZ, 0x2, R132 ;  /* 0x00000002ff847819 */ /* 0x000fe40000011484 */
[----:B------:R-:W-:Y:S02]  /*3580*/  MOV R99, R252 ;  /* 0x000000fc00637202 */ /* 0x000fe40000000f00 */
[C---:B------:R-:W-:Y:S02]  /*3590*/  LOP3.LUT P6, RZ, R198.reuse, 0x80, RZ, 0xc0, !PT ;  /* 0x00000080c6ff7812 */ /* 0x040fe400078cc0ff */
[----:B------:R-:W-:Y:S02]  /*35a0*/  LOP3.LUT P5, RZ, R198, 0x40, RZ, 0xc0, !PT ;  /* 0x00000040c6ff7812 */ /* 0x000fe400078ac0ff */
[----:B-----5:R-:W-:-:S04]  /*35b0*/  @!P0 LEA R4, P1, R16, R0, 0x1 ;  /* 0x0000000010048211 */ /* 0x020fc800078208ff */
[----:B------:R-:W-:Y:S02]  /*35c0*/  @!P0 LEA.HI.X R5, R16, R7, R17, 0x1, P1 ;  /* 0x0000000710058211 */ /* 0x000fe400008f0c11 */
[----:B----4-:R-:W-:-:S04]  /*35d0*/  @!P0 LEA R2, P1, R6, R0, 0x1 ;  /* 0x0000000006028211 */ /* 0x010fc800078208ff */
[----:B---3--:R-:W-:Y:S02]  /*35e0*/  @!P0 LEA.HI.X R3, R6, R7, R14, 0x1, P1 ;  /* 0x0000000706038211 */ /* 0x008fe400008f0c0e */
[----:B--2---:R-:W-:Y:S02]  /*35f0*/  @!P0 LEA R6, P1, R11, R0, 0x1 ;  /* 0x000000000b068211 */ /* 0x004fe400078208ff */
[----:B------:R-:W-:Y:S02]  /*3600*/  MOV R0, 0x30 ;  /* 0x0000003000007802 */ /* 0x000fe40000000f00 */
[----:B------:R-:W-:-:S03]  /*3610*/  SHF.L.U32 R199, R8, 0x1, RZ ;  /* 0x0000000108c77819 */ /* 0x000fc600000006ff */
[----:B------:R-:W-:Y:S02]  /*3620*/  IMAD R0, R200, -0x30, R0 ;  /* 0xffffffd0c8007824 */ /* 0x000fe400078e0200 */
[----:B------:R-:W-:Y:S01]  /*3630*/  @!PT LDS RZ, [RZ] ;  /* 0x00000000fffff984 */ /* 0x000fe20000000800 */
[----:B------:R-:W-:Y:S01]  /*3640*/  @!PT LDS RZ, [RZ] ;  /* 0x00000000fffff984 */ /* 0x000fe20000000800 */
[----:B------:R-:W-:Y:S01]  /*3650*/  @!PT LDS RZ, [RZ] ;  /* 0x00000000fffff984 */ /* 0x000fe20000000800 */
[----:B------:R1:W-:Y:S03]  /*3660*/  @!P0 LDGSTS.E.BYPASS.LTC128B.128 [R199+0x7880], [R4.64], !P4 ;  /* 0x0788000004c78fae */ /* 0x0003e6000e101d46 */
[----:B------:R-:W-:Y:S01]  /*3670*/  IADD3 R97, R227, R0, RZ ;  /* 0x00000000e3617210 */ /* 0x000fe20007ffe0ff */
[----:B------:R2:W-:Y:S01]  /*3680*/  @!P0 LDGSTS.E.BYPASS.LTC128B.128 [R199+0x9880], [R2.64], !P3 ;  /* 0x0988000002c78fae */ /* 0x0005e2000d901d46 */
[----:B------:R-:W-:-:S05]  /*3690*/  @!P0 LEA.HI.X R7, R11, R7, R12, 0x1, P1 ;  /* 0x000000070b078211 */ /* 0x000fca00008f0c0c */
[----:B------:R3:W-:Y:S04]  /*36a0*/  @!P0 LDGSTS.E.BYPASS.LTC128B.128 [R199+0xb880], [R6.64], !P2 ;  /* 0x0b88000006c78fae */ /* 0x0007e8000d101d46 */
[----:B------:R-:W0:Y:S01]  /*36b0*/  LDGDEPBAR ;  /* 0x00000000000079af */ /* 0x000e220000000000 */
[----:B------:R-:W-:Y:S03]  /*36c0*/  WARPSYNC 0xffffffff ;  /* 0xffffffff00007948 */ /* 0x000fe60003800000 */
[----:B------:R-:W-:Y:S01]  /*36d0*/  BAR.SYNC.DEFER_BLOCKING 0x0 ;  /* 0x0000000000007b1d */ /* 0x000fe20000010000 */
[----:B-1----:R-:W-:Y:S01]  /*36e0*/  IMNMX R4, R97, 0x30, PT ;  /* 0x0000003061047817 */ /* 0x002fe20003800200 */
[----:B------:R-:W-:-:S03]  /*36f0*/  IMAD R5, R9, c[0x0][0x1e0], RZ ;  /* 0x0000780009057a24 */ /* 0x000fc600078e02ff */
[----:B------:R-:W-:Y:S01]  /*3700*/  IADD3 R8, -R132, R4, RZ ;  /* 0x0000000484087210 */ /* 0x000fe20007ffe1ff */
[----:B--2---:R-:W-:-:S04]  /*3710*/  IMAD.WIDE.U32 R2, R96, c[0x0][0x1e0], RZ ;  /* 0x0000780060027a25 */ /* 0x004fc800078e00ff */
[----:B------:R-:W-:Y:S01]  /*3720*/  IMAD R4, R96, c[0x0][0x1e4], R5 ;  /* 0x0000790060047a24 */ /* 0x000fe200078e0205 */
[----:B------:R-:W-:-:S04]  /*3730*/  ISETP.GE.AND P1, PT, R8, 0x1, PT ;  /* 0x000000010800780c */ /* 0x000fc80003f26270 */
[----:B------:R-:W-:Y:S01]  /*3740*/  IADD3 R4, R3, R4, RZ ;  /* 0x0000000403047210 */ /* 0x000fe20007ffe0ff */
[----:B------:R-:W-:-:S04]  /*3750*/  IMAD.WIDE.U32 R2, R2, 0x30, R98 ;  /* 0x0000003002027825 */ /* 0x000fc800078e0062 */
[----:B------:R-:W-:Y:S01]  /*3760*/  IMAD R4, R4, 0x30, RZ ;  /* 0x0000003004047824 */ /* 0x000fe200078e02ff */
[----:B------:R-:W-:-:S04]  /*3770*/  LOP3.LUT P4, RZ, R198, 0x100, RZ, 0xc0, !PT ;  /* 0x00000100c6ff7812 */ /* 0x000fc8000788c0ff */
[----:B------:R-:W-:Y:S02]  /*3780*/  IADD3 R3, R3, R4, RZ ;  /* 0x0000000403037210 */ /* 0x000fe40007ffe0ff */
[----:B------:R-:W-:-:S04]  /*3790*/  @P1 LEA R4, P0, R2, c[0x0][0x1c8], 0x1 ;  /* 0x0000720002041a11 */ /* 0x000fc800078008ff */
[----:B------:R-:W-:Y:S02]  /*37a0*/  @P1 LEA.HI.X R5, R2, c[0x0][0x1cc], R3, 0x1, P0 ;  /* 0x0000730002051a11 */ /* 0x000fe400000f0c03 */
[----:B------:R-:W-:Y:S02]  /*37b0*/  ISETP.GE.AND P0, PT, R8, 0x21, PT ;  /* 0x000000210800780c */ /* 0x000fe40003f06270 */
[----:B---3--:R-:W-:Y:S01]  /*37c0*/  MOV R6, 0x20 ;  /* 0x0000002000067802 */ /* 0x008fe20000000f00 */
[----:B------:R-:W-:Y:S01]  /*37d0*/  @!PT LDS RZ, [RZ] ;  /* 0x00000000fffff984 */ /* 0x000fe20000000800 */
[----:B------:R-:W-:Y:S01]  /*37e0*/  @!PT LDS RZ, [RZ] ;  /* 0x00000000fffff984 */ /* 0x000fe20000000800 */
[----:B------:R-:W-:Y:S01]  /*37f0*/  @!PT LDS RZ, [RZ] ;  /* 0x00000000fffff984 */ /* 0x000fe20000000800 */
[----:B------:R1:W-:Y:S04]  /*3800*/  @P1 LDGSTS.E.BYPASS.LTC128B.128 [R199+0x3c80], [R4.64], !P4 ;  /* 0x03c8000004c71fae */ /* 0x0003e8000e101d46 */
[C---:B------:R-:W-:Y:S01]  /*3810*/  IMAD.WIDE.U32 R10, R6.reuse, c[0x0][0x1e0], RZ ;  /* 0x00007800060a7a25 */ /* 0x040fe200078e00ff */
[----:B------:R1:W-:Y:S04]  /*3820*/  @P1 LDGSTS.E.BYPASS.LTC128B.128 [R199+0x4880], [R4.64+0x40], !P6 ;  /* 0x0488004004c71fae */ /* 0x0003e8000f101d46 */
[----:B------:R1:W-:Y:S02]  /*3830*/  @P1 LDGSTS.E.BYPASS.LTC128B.128 [R199+0x5480], [R4.64+0x80], !P5 ;  /* 0x0548008004c71fae */ /* 0x0003e4000e901d46 */
[----:B-1----:R-:W-:Y:S01]  /*3840*/  IMAD R4, R6, c[0x0][0x1e4], RZ ;  /* 0x0000790006047a24 */ /* 0x002fe200078e02ff */
[----:B------:R-:W-:-:S04]  /*3850*/  @P0 IADD3 R6, P1, R2, R10, RZ ;  /* 0x0000000a02060210 */ /* 0x000fc80007f3e0ff */
[----:B------:R-:W-:Y:S02]  /*3860*/  @P0 IADD3.X R3, R3, R11, R4, P1, !PT ;  /* 0x0000000b03030210 */ /* 0x000fe40000ffe404 */
[----:B------:R-:W-:-:S04]  /*3870*/  @P0 LEA R2, P1, R6, c[0x0][0x1c8], 0x1 ;  /* 0x0000720006020a11 */ /* 0x000fc800078208ff */
[----:B------:R-:W-:-:S05]  /*3880*/  @P0 LEA.HI.X R3, R6, c[0x0][0x1cc], R3, 0x1, P1 ;  /* 0x0000730006030a11 */ /* 0x000fca00008f0c03 */
        /* <DEDUP_REMOVED lines=8> */
[----:B------:R-:W-:Y:S02]  /*3910*/  IADD3 R7, R5, R7, RZ ;  /* 0x0000000705077210 */ /* 0x000fe40007ffe0ff */
[----:B-1----:R-:W-:Y:S01]  /*3920*/  MOV R2, R228 ;  /* 0x000000e400027202 */ /* 0x002fe20000000f00 */
[----:B------:R-:W-:-:S04]  /*3930*/  DEPBAR.LE SB0, 0x1 ;  /* 0x000080400000791a */ /* 0x000fc80000000000 */
[----:B------:R-:W-:Y:S01]  /*3940*/  MOV R3, R232 ;  /* 0x000000e800037202 */ /* 0x000fe20000000f00 */
[----:B------:R-:W-:-:S04]  /*3950*/  DEPBAR.LE SB0, 0x0 ;  /* 0x000080000000791a */ /* 0x000fc80000000000 */
[----:B------:R-:W-:Y:S01]  /*3960*/  IMAD.WIDE.U32 R4, R4, 0x30, R2 ;  /* 0x0000003004047825 */ /* 0x000fe200078e0002 */
[----:B------:R-:W-:Y:S03]  /*3970*/  BAR.SYNC.DEFER_BLOCKING 0x0 ;  /* 0x0000000000007b1d */ /* 0x000fe60000010000 */
[----:B------:R-:W-:Y:S01]  /*3980*/  IMAD R3, R7, 0x30, RZ ;  /* 0x0000003007037824 */ /* 0x000fe200078e02ff */
[----:B------:R-:W-:-:S04]  /*3990*/  LEA R2, P0, R4, c[0x0][0x1f8], 0x1 ;  /* 0x00007e0004027a11 */ /* 0x000fc800078008ff */
[----:B------:R-:W-:Y:S02]  /*39a0*/  IADD3 R3, R5, R3, RZ ;  /* 0x0000000305037210 */ /* 0x000fe40007ffe0ff */
[----:B------:R-:W-:Y:S02]  /*39b0*/  @!P3 MOV R5, c[0x0][0x208] ;  /* 0x000082000005ba02 */ /* 0x000fe40000000f00 */
[----:B------:R-:W-:Y:S02]  /*39c0*/  LEA.HI.X R3, R4, c[0x0][0x1fc], R3, 0x1, P0 ;  /* 0x00007f0004037a11 */ /* 0x000fe400000f0c03 */
[----:B------:R-:W-:Y:S02]  /*39d0*/  @!P3 MOV R4, c[0x0][0x20c] ;  /* 0x000083000004ba02 */ /* 0x000fe40000000f00 */
[----:B------:R-:W-:Y:S02]  /*39e0*/  @!P3 LEA R14, P0, R5, R2, 0x6 ;  /* 0x00000002050eb211 */ /* 0x000fe400078030ff */
[----:B------:R-:W-:-:S02]  /*39f0*/  LOP3.LUT P2, RZ, R13, 0x1, RZ, 0xc0, !PT ;  /* 0x000000010dff7812 */ /* 0x000fc4000784c0ff */
[----:B------:R-:W-:Y:S02]  /*3a00*/  IADD3 R12, R0, R227, -R132 ;  /* 0x000000e3000c7210 */ /* 0x000fe40007ffe884 */
[----:B------:R-:W-:Y:S02]  /*3a10*/  @!P3 LEA.HI.X R15, R5, R3, R4, 0x6, P0 ;  /* 0x00000003050fb211 */ /* 0x000fe400000f3404 */
[----:B------:R-:W-:Y:S01]  /*3a20*/  ISETP.LT.OR P0, PT, R12, 0x1, !P2 ;  /* 0x000000010c00780c */ /* 0x000fe20005701670 */
        /* <DEDUP_REMOVED lines=14> */
[----:B------:R-:W-:-:S04]  /*3b10*/  LOP3.LUT P0, RZ, R13, 0x2, RZ, 0xc0, !PT ;  /* 0x000000020dff7812 */ /* 0x000fc8000780c0ff */
[----:B------:R-:W-:Y:S02]  /*3b20*/  ISETP.LT.OR P1, PT, R12, 0x1, !P0 ;  /* 0x000000010c00780c */ /* 0x000fe40004721670 */
[----:B------:R-:W-:-:S04]  /*3b30*/  LOP3.LUT R198, R198, 0xfffffdff, RZ, 0xc0, !PT ;  /* 0xfffffdffc6c67812 */ /* 0x000fc800078ec0ff */
[----:B------:R-:W-:-:S07]  /*3b40*/  @P3 LOP3.LUT R198, R198, 0x200, RZ, 0xfc, !PT ;  /* 0x00000200c6c63812 */ /* 0x000fce00078efcff */
[----:B------:R5:W-:Y:S01]  /*3b50*/  LDGSTS.E.BYPASS.LTC128B.128 [R199+0x2480], [R2.64+0x40], !P1 ;  /* 0x0248004002c77fae */ /* 0x000be2000c901d46 */
[----:B------:R-:W-:-:S04]  /*3b60*/  LOP3.LUT P1, RZ, R13, 0x4, RZ, 0xc0, !PT ;  /* 0x000000040dff7812 */ /* 0x000fc8000782c0ff */
[----:B------:R-:W-:-:S13]  /*3b70*/  ISETP.LT.OR P3, PT, R12, 0x1, !P1 ;  /* 0x000000010c00780c */ /* 0x000fda0004f61670 */
[----:B------:R5:W-:Y:S01]  /*3b80*/  LDGSTS.E.BYPASS.LTC128B.128 [R199+0x3080], [R2.64+0x80], !P3 ;  /* 0x0308008002c77fae */ /* 0x000be2000d901d46 */
[----:B------:R-:W-:-:S13]  /*3b90*/  ISETP.GT.AND P3, PT, R24, 0x3f, PT ;  /* 0x0000003f1800780c */ /* 0x000fda0003f64270 */
[C---:B------:R-:W-:Y:S02]  /*3ba0*/  @!P3 ISETP.LT.OR P2, PT, R12.reuse, 0x21, !P2 ;  /* 0x000000210c00b80c */ /* 0x040fe40005741670 */
[C---:B------:R-:W-:Y:S01]  /*3bb0*/  @!P3 ISETP.LT.OR P0, PT, R12.reuse, 0x21, !P0 ;  /* 0x000000210c00b80c */ /* 0x040fe20004701670 */
[-C--:B-1----:R-:W-:Y:S10]  /*3bc0*/  HMMA.16816.F32.BF16 R24, R8, R16.reuse, RZ ;  /* 0x000000100818723c */ /* 0x082ff400000418ff */
[----:B------:R1:W-:Y:S04]  /*3bd0*/  @!P3 LDGSTS.E.BYPASS.LTC128B.128 [R199+0x2080], [R14.64], !P2 ;  /* 0x020800000ec7bfae */ /* 0x0003e8000d101d46 */
[----:B------:R1:W-:Y:S01]  /*3be0*/  @!P3 LDGSTS.E.BYPASS.LTC128B.128 [R199+0x2c80], [R14.64+0x40], !P0 ;  /* 0x02c800400ec7bfae */ /* 0x0003e2000c101d46 */
[----:B------:R-:W-:Y:S01]  /*3bf0*/  @!P3 ISETP.LT.OR P0, PT, R12, 0x21, !P1 ;  /* 0x000000210c00b80c */ /* 0x000fe20004f01670 */
[C---:B------:R-:W-:Y:S11]  /*3c00*/  HMMA.16816.F32.BF16 R52, R4.reuse, R16, RZ ;  /* 0x000000100434723c */ /* 0x040ff600000418ff */
[----:B------:R-:W-:Y:S01]  /*3c10*/  @!UPT UIADD3 URZ, URZ, URZ, URZ ;  /* 0x0000003f3f3ff290 */ /* 0x000fe2000fffe03f */
[----:B------:R1:W-:Y:S04]  /*3c20*/  @!P3 LDGSTS.E.BYPASS.LTC128B.128 [R199+0x3880], [R14.64+0x80], !P0 ;  /* 0x038800800ec7bfae */ /* 0x0003e8000c101d46 */
[----:B------:R-:W-:Y:S04]  /*3c30*/  LDSM.16.M88.4 R60, [R184+0xc00] ;  /* 0x000c0000b83c783b */ /* 0x000fe80000000200 */
[----:B------:R-:W4:Y:S01]  /*3c40*/  LDSM.16.M88.4 R36, [R187+0x2000] ;  /* 0x00200000bb24783b */ /* 0x000f220000000200 */
[C---:B--2---:R-:W-:Y:S03]  /*3c50*/  HMMA.16816.F32.BF16 R76, R4.reuse, R20, RZ ;  /* 0x00000014044c723c */ /* 0x044fe600000418ff */
[----:B------:R-:W2:Y:S04]  /*3c60*/  LDSM.16.M88.4 R28, [R187+0x3000] ;  /* 0x00300000bb1c783b */ /* 0x000ea80000000200 */
[----:B------:R-:W-:Y:S01]  /*3c70*/  LDSM.16.M88.4 R56, [R195] ;  /* 0x00000000c338783b */ /* 0x000fe20000000200 */
[C---:B---3--:R-:W-:Y:S03]  /*3c80*/  HMMA.16816.F32.BF16 R64, R4.reuse, R44, RZ ;  /* 0x0000002c0440723c */ /* 0x048fe600000418ff */
[----:B------:R-:W0:Y:S05]  /*3c90*/  LDGDEPBAR ;  /* 0x00000000000079af */ /* 0x000e2a0000000000 */
[C---:B------:R-:W-:Y:S08]  /*3ca0*/  HMMA.16816.F32.BF16 R68, R4.reuse, R22, RZ ;  /* 0x000000160444723c */ /* 0x040ff000000418ff */
[C---:B-1----:R-:W-:Y:S08]  /*3cb0*/  HMMA.16816.F32.BF16 R12, R4.reuse, R18, RZ ;  /* 0x00000012040c723c */ /* 0x042ff000000418ff */
[----:B------:R-:W-:Y:S08]  /*3cc0*/  HMMA.16816.F32.BF16 R80, R4, R46, RZ ;  /* 0x0000002e0450723c */ /* 0x000ff000000418ff */
[----:B----4-:R-:W-:Y:S01]  /*3cd0*/  HMMA.16816.F32.BF16 R4, R40, R48, R24 ;  /* 0x000000302804723c */ /* 0x010fe20000041818 */
        /* <DEDUP_REMOVED lines=10> */
[----:B------:R-:W4:Y:S07]  /*3d80*/  LDSM.16.M88.4 R52, [R184+0x1800] ;  /* 0x00180000b834783b */ /* 0x000f2e0000000200 */
[----:B------:R-:W-:Y:S08]  /*3d90*/  HMMA.16816.F32.BF16 R4, R36, R60, R4 ;  /* 0x0000003c2404723c */ /* 0x000ff00000041804 */
[-C--:B------:R-:W-:Y:S01]  /*3da0*/  HMMA.16816.F32.BF16 R100, R32, R50.reuse, R12 ;  /* 0x000000322064723c */ /* 0x080fe2000004180c */
[----:B------:R-:W3:Y:S07]  /*3db0*/  LDSM.16.M88.4 R12, [R187+0x5000] ;  /* 0x00500000bb0c783b */ /* 0x000eee0000000200 */
[----:B------:R-:W-:Y:S08]  /*3dc0*/  HMMA.16816.F32.BF16 R72, R40, R50, R72 ;  /* 0x000000322848723c */ /* 0x000ff00000041848 */
[----:B--2---:R-:W-:Y:S01]  /*3dd0*/  HMMA.16816.F32.BF16 R48, R28, R60, R8 ;  /* 0x0000003c1c30723c */ /* 0x004fe20000041808 */
[----:B------:R-:W2:Y:S07]  /*3de0*/  LDSM.16.M88.4 R8, [R188+0x4000] ;  /* 0x00400000bc08783b */ /* 0x000eae0000000200 */
        /* <DEDUP_REMOVED lines=8> */
[-C--:B------:R-:W-:Y:S08]  /*3e70*/  HMMA.16816.F32.BF16 R72, R36, R62.reuse, R72 ;  /* 0x0000003e2448723c */ /* 0x080ff00000041848 */
[----:B------:R-:W-:Y:S01]  /*3e80*/  HMMA.16816.F32.BF16 R76, R28, R62, R100 ;  /* 0x0000003e1c4c723c */ /* 0x000fe20000041864 */
[----:B------:R-:W3:Y:S07]  /*3e90*/  LDSM.16.M88.4 R60, [R194] ;  /* 0x00000000c23c783b */ /* 0x000eee0000000200 */
[----:B----4-:R-:W-:Y:S08]  /*3ea0*/  HMMA.16816.F32.BF16 R68, R16, R52, R64 ;  /* 0x000000341044723c */ /* 0x010ff00000041840 */
[----:B------:R-:W-:Y:S08]  /*3eb0*/  HMMA.16816.F32.BF16 R92, R40, R88, R92 ;  /* 0x00000058285c723c */ /* 0x000ff0000004185c */
[----:B------:R-:W-:Y:S08]  /*3ec0*/  HMMA.16816.F32.BF16 R32, R12, R52, R32 ;  /* 0x000000340c20723c */ /* 0x000ff00000041820 */
[-C--:B------:R-:W-:Y:S08]  /*3ed0*/  HMMA.16816.F32.BF16 R64, R24, R58.reuse, R72 ;  /* 0x0000003a1840723c */ /* 0x080ff00000041848 */
[----:B------:R-:W-:Y:S08]  /*3ee0*/  HMMA.16816.F32.BF16 R72, R20, R58, R76 ;  /* 0x0000003a1448723c */ /* 0x000ff0000004184c */
[----:B--2---:R-:W-:Y:S08]  /*3ef0*/  HMMA.16816.F32.BF16 R80, R8, R44, R68 ;  /* 0x0000002c0850723c */ /* 0x004ff00000041844 */
[----:B-1----:R-:W-:Y:S08]  /*3f00*/  HMMA.16816.F32.BF16 R68, R36, R48, R92 ;  /* 0x000000302444723c */ /* 0x002ff0000004185c */
[C---:B------:R-:W-:Y:S08]  /*3f10*/  HMMA.16816.F32.BF16 R104, R40.reuse, R84, R104 ;  /* 0x000000542868723c */ /* 0x040ff00000041868 */
[----:B------:R-:W-:Y:S08]  /*3f20*/  HMMA.16816.F32.BF16 R112, R40, R86, R112 ;  /* 0x000000562870723c */ /* 0x000ff00000041870 */
[----:B------:R-:W-:Y:S01]  /*3f30*/  HMMA.16816.F32.BF16 R84, R4, R44, R32 ;  /* 0x0000002c0454723c */ /* 0x000fe20000041820 */
[----:B------:R-:W1:Y:S07]  /*3f40*/  LDSM.16.M88.4 R32, [R184+0x1c00] ;  /* 0x001c0000b820783b */ /* 0x000e6e0000000200 */
[----:B------:R-:W-:Y:S01]  /*3f50*/  HMMA.16816.F32.BF16 R56, R16, R54, R64 ;  /* 0x000000361038723c */ /* 0x000fe20000041840 */
[----:B-----5:R-:W-:-:S07]  /*3f60*/  FMUL.FTZ R2, R80, c[0x0][0x320] ;  /* 0x0000c80050027a20 */ /* 0x020fce0000410000 */
[----:B------:R-:W-:Y:S01]  /*3f70*/  HMMA.16816.F32.BF16 R100, R40, R90, R116 ;  /* 0x0000005a2864723c */ /* 0x000fe20000041874 */
[----:B------:R2:W4:Y:S07]  /*3f80*/  MUFU.TANH R116, R2 ;  /* 0x0000000200747308 */ /* 0x00052e0000002400 */
[----:B------:R-:W-:Y:S08]  /*3f90*/  HMMA.16816.F32.BF16 R40, R28, R48, R108 ;  /* 0x000000301c28723c */ /* 0x000ff0000004186c */
[----:B------:R-:W-:Y:S01]  /*3fa0*/  HMMA.16816.F32.BF16 R52, R12, R54, R72 ;  /* 0x000000360c34723c */ /* 0x000fe20000041848 */
[----:B--2---:R-:W-:-:S04]  /*3fb0*/  FMUL.FTZ R2, R81, c[0x0][0x320] ;  /* 0x0000c80051027a20 */ /* 0x004fc80000410000 */
[----:B------:R2:W1:Y:S03]  /*3fc0*/  MUFU.TANH R108, R2 ;  /* 0x00000002006c7308 */ /* 0x0004660000002400 */
[----:B---3--:R-:W-:Y:S08]  /*3fd0*/  HMMA.16816.F32.BF16 R68, R24, R60, R68 ;  /* 0x0000003c1844723c */ /* 0x008ff00000041844 */
[----:B------:R-:W-:Y:S01]  /*3fe0*/  HMMA.16816.F32.BF16 R76, R8, R46, R56 ;  /* 0x0000002e084c723c */ /* 0x000fe20000041838 */
[----:B------:R-:W-:Y:S01]  /*3ff0*/  LDSM.16.M88.4 R56, [R191] ;  /* 0x00000000bf38783b */ /* 0x000fe20000000200 */
[----:B--2---:R-:W-:-:S04]  /*4000*/  FMUL.FTZ R2, R82, c[0x0][0x320] ;  /* 0x0000c80052027a20 */ /* 0x004fc80000410000 */
[----:B------:R2:W3:Y:S02]  /*4010*/  MUFU.TANH R111, R2 ;  /* 0x00000002006f7308 */ /* 0x0004e40000002400 */
[----:B------:R-:W-:Y:S01]  /*4020*/  HMMA.16816.F32.BF16 R40, R20, R60, R40 ;  /* 0x0000003c1428723c */ /* 0x000fe20000041828 */
[----:B--2---:R-:W-:-:S05]  /*4030*/  FMUL.FTZ R2, R83, c[0x0][0x320] ;  /* 0x0000c80053027a20 */ /* 0x004fca0000410000 */
[----:B------:R2:W1:Y:S02]  /*4040*/  MUFU.TANH R109, R2 ;  /* 0x00000002006d7308 */ /* 0x0004640000002400 */
        /* <DEDUP_REMOVED lines=127> */
[----:B------:R-:W-:Y:S02]  /*4840*/  IADD3 R4, R200, -0x2, RZ ;  /* 0xfffffffec8047810 */ /* 0x000fe40007ffe0ff */
[----:B------:R-:W-:-:S02]  /*4850*/  ISETP.GE.AND P0, PT, R6, 0x21, PT ;  /* 0x000000210600780c */ /* 0x000fc40003f06270 */
[----:B-1----:R-:W-:-:S05]  /*4860*/  SHF.R.S32.HI R2, RZ, 0x1f, R4 ;  /* 0x0000001fff027819 */ /* 0x002fca0000011404 */
[----:B------:R-:W-:-:S04]  /*4870*/  IMAD R2, R2, c[0x0][0x1e0], RZ ;  /* 0x0000780002027a24 */ /* 0x000fc800078e02ff */
[----:B------:R-:W-:Y:S02]  /*4880*/  IMAD R7, R4, c[0x0][0x1e4], R2 ;  /* 0x0000790004077a24 */ /* 0x000fe400078e0202 */
[----:B------:R-:W-:Y:S02]  /*4890*/  @P0 IMAD.MOV.U32 R5, RZ, RZ, c[0x0][0x1e0] ;  /* 0x00007800ff050624 */ /* 0x000fe400078e00ff */
[----:B------:R-:W-:Y:S02]  /*48a0*/  @P0 IMAD.MOV.U32 R3, RZ, RZ, 0x5 ;  /* 0x00000005ff030424 */ /* 0x000fe400078e00ff */
[----:B------:R-:W-:-:S03]  /*48b0*/  @P0 IMAD.SHL.U32 R2, R5, 0x20, RZ ;  /* 0x0000002005020824 */ /* 0x000fc600078e00ff */
[----:B------:R-:W-:Y:S01]  /*48c0*/  @P0 SHF.L.U64.HI R3, R5, R3, c[0x0][0x1e4] ;  /* 0x0000790005030619 */ /* 0x000fe20000010203 */
[----:B------:R-:W-:-:S04]  /*48d0*/  IMAD.WIDE.U32 R4, R4, c[0x0][0x1e0], RZ ;  /* 0x0000780004047a25 */ /* 0x000fc800078e00ff */
[----:B------:R-:W-:Y:S02]  /*48e0*/  IMAD.IADD R5, R5, 0x1, R7 ;  /* 0x0000000105057824 */ /* 0x000fe400078e0207 */
[----:B------:R-:W-:-:S04]  /*48f0*/  @P0 IMAD.WIDE.U32 R2, R4, 0x30, R2 ;  /* 0x0000003004020825 */ /* 0x000fc800078e0002 */
[----:B------:R-:W-:Y:S01]  /*4900*/  @P0 IMAD R8, R5, 0x30, RZ ;  /* 0x0000003005080824 */ /* 0x000fe200078e02ff */
[----:B------:R-:W-:-:S04]  /*4910*/  @P0 IADD3 R7, P1, R246, R2, RZ ;  /* 0x00000002f6070210 */ /* 0x000fc80007f3e0ff */
[----:B------:R-:W-:Y:S02]  /*4920*/  @P0 IADD3.X R8, R252, R8, R3, P1, !PT ;  /* 0x00000008fc080210 */ /* 0x000fe40000ffe403 */
[----:B------:R-:W-:-:S13]  /*4930*/  ISETP.GE.AND P1, PT, R6, 0x1, PT ;  /* 0x000000010600780c */ /* 0x000fda0003f26270 */
[----:B------:R-:W-:-:S04]  /*4940*/  @P1 IMAD.WIDE.U32 R2, R4, 0x30, R98 ;  /* 0x0000003004021825 */ /* 0x000fc800078e0062 */
[----:B------:R-:W-:Y:S01]  /*4950*/  @P1 IMAD R5, R5, 0x30, RZ ;  /* 0x0000003005051824 */ /* 0x000fe200078e02ff */
[----:B------:R-:W-:-:S03]  /*4960*/  @P1 LEA R4, P2, R2, c[0x0][0x1c8], 0x1 ;  /* 0x0000720002041a11 */ /* 0x000fc600078408ff */
[----:B------:R-:W-:-:S05]  /*4970*/  @P1 IMAD.IADD R3, R3, 0x1, R5 ;  /* 0x0000000103031824 */ /* 0x000fca00078e0205 */
[----:B------:R-:W-:Y:S02]  /*4980*/  @P1 LEA.HI.X R5, R2, c[0x0][0x1cc], R3, 0x1, P2 ;  /* 0x0000730002051a11 */ /* 0x000fe400010f0c03 */
[----:B------:R-:W-:-:S03]  /*4990*/  @P0 LEA R2, P2, R7, c[0x0][0x1c8], 0x1 ;  /* 0x0000720007020a11 */ /* 0x000fc600078408ff */
[----:B------:R-:W-:Y:S01]  /*49a0*/  @!PT LDS RZ, [RZ] ;  /* 0x00000000fffff984 */ /* 0x000fe20000000800 */
[----:B------:R-:W-:Y:S01]  /*49b0*/  @!PT LDS RZ, [RZ] ;  /* 0x00000000fffff984 */ /* 0x000fe20000000800 */
[----:B------:R-:W-:Y:S01]  /*49c0*/  @!PT LDS RZ, [RZ] ;  /* 0x00000000fffff984 */ /* 0x000fe20000000800 */
[----:B------:R1:W-:Y:S01]  /*49d0*/  @P1 LDGSTS.E.BYPASS.LTC128B.128 [R199+0x3c80], [R4.64], !P4 ;  /* 0x03c8000004c71fae */ /* 0x0003e2000e101d46 */
[----:B------:R-:W-:-:S03]  /*49e0*/  @P0 LEA.HI.X R3, R7, c[0x0][0x1cc], R8, 0x1, P2 ;  /* 0x0000730007030a11 */ /* 0x000fc600010f0c08 */
[----:B------:R1:W-:Y:S04]  /*49f0*/  @P1 LDGSTS.E.BYPASS.LTC128B.128 [R199+0x4880], [R4.64+0x40], !P6 ;  /* 0x0488004004c71fae */ /* 0x0003e8000f101d46 */
[----:B------:R1:W-:Y:S04]  /*4a00*/  @P1 LDGSTS.E.BYPASS.LTC128B.128 [R199+0x5480], [R4.64+0x80], !P5 ;  /* 0x0548008004c71fae */ /* 0x0003e8000e901d46 */
[----:B------:R1:W-:Y:S04]  /*4a10*/  @P0 LDGSTS.E.BYPASS.LTC128B.128 [R199+0x4480], [R2.64], !P4 ;  /* 0x0448000002c70fae */ /* 0x0003e8000e101d46 */
[----:B------:R1:W-:Y:S04]  /*4a20*/  @P0 LDGSTS.E.BYPASS.LTC128B.128 [R199+0x5080], [R2.64+0x40], !P6 ;  /* 0x0508004002c70fae */ /* 0x0003e8000f101d46 */
[----:B------:R1:W-:Y:S02]  /*4a30*/  @P0 LDGSTS.E.BYPASS.LTC128B.128 [R199+0x5c80], [R2.64+0x80], !P5 ;  /* 0x05c8008002c70fae */ /* 0x0003e4000e901d46 */
.L_x_502:
[----:B--234-:R-:W-:Y:S05]  /*4a40*/  BSYNC B0 ;  /* 0x0000000000007941 */ /* 0x01cfea0003800000 */
.L_x_501:
[----:B-1----:R-:W2:Y:S01]  /*4a50*/  LDL R2, [R1+0x3c] ;  /* 0x00003c0001027983 */ /* 0x002ea20000100800 */
[----:B------:R-:W-:-:S03]  /*4a60*/  IMAD.MOV.U32 R244, RZ, RZ, c[0x0][0x2c4] ;  /* 0x0000b100fff47624 */ /* 0x000fc600078e00ff */
[----:B------:R-:W2:Y:S01]  /*4a70*/  LDL R243, [R1+0x18] ;  /* 0x0000180001f37983 */ /* 0x000ea20000100800 */
[----:B------:R-:W-:Y:S01]  /*4a80*/  IMAD.MOV.U32 R242, RZ, RZ, c[0x0][0x32c] ;  /* 0x0000cb00fff27624 */ /* 0x000fe200078e00ff */
[----:B------:R-:W-:Y:S01]  /*4a90*/  ISETP.NE.AND P0, PT, R244, 0x1, PT ;  /* 0x00000001f400780c */ /* 0x000fe20003f05270 */
[----:B------:R-:W-:Y:S01]  /*4aa0*/  ULDC UR4, c[0x0][0x324] ;  /* 0x0000c90000047ab9 */ /* 0x000fe20000000800 */
[--C-:B------:R-:W-:Y:S01]  /*4ab0*/  IMAD.IADD R8, R97, 0x1, -R236.reuse ;  /* 0x0000000161087824 */ /* 0x100fe200078e0aec */
[----:B------:R-:W-:Y:S01]  /*4ac0*/  ULOP3.LUT UR4, URZ, UR4, URZ, 0x33, !UPT ;  /* 0x000000043f047292 */ /* 0x000fe2000f8e333f */
[----:B------:R-:W0:Y:S01]  /*4ad0*/  LDGDEPBAR ;  /* 0x00000000000079af */ /* 0x000e220000000000 */
[----:B------:R-:W-:Y:S02]  /*4ae0*/  IMAD.IADD R9, R0, 0x1, -R236 ;  /* 0x0000000100097824 */ /* 0x000fe400078e0aec */
[----:B--2---:R-:W-:-:S06]  /*4af0*/  IMAD.IADD R2, R2, 0x1, R243 ;  /* 0x0000000102027824 */ /* 0x004fcc00078e02f3 */
[----:B------:R-:W-:-:S04]  /*4b00*/  @P0 IMAD.HI.U32 R3, R2, c[0x0][0x2c8], RZ ;  /* 0x0000b20002030a27 */ /* 0x000fc800078e00ff */
[----:B------:R-:W-:Y:S01]  /*4b10*/  IMAD.MOV.U32 R5, RZ, RZ, R2 ;  /* 0x000000ffff057224 */ /* 0x000fe200078e0002 */
[----:B------:R-:W-:Y:S02]  /*4b20*/  @P0 SHF.R.U32.HI R5, RZ, c[0x0][0x2cc], R3 ;  /* 0x0000b300ff050a19 */ /* 0x000fe40000011603 */
[----:B------:R-:W-:Y:S02]  /*4b30*/  IADD3 R2, -R236, 0x1, R97 ;  /* 0x00000001ec027810 */ /* 0x000fe40007ffe161 */
[----:B------:R-:W-:Y:S01]  /*4b40*/  ISETP.GE.AND P0, PT, R242, 0x1, PT ;  /* 0x00000001f200780c */ /* 0x000fe20003f06270 */
[----:B------:R-:W1:Y:S01]  /*4b50*/  SHFL.IDX PT, R4, R5, RZ, 0x1c1f ;  /* 0x001c1fff05047589 */ /* 0x000e6200000e0000 */
[----:B------:R-:W-:-:S04]  /*4b60*/  IADD3 R2, R2, -R226, RZ ;  /* 0x800000e202027210 */ /* 0x000fc80007ffe0ff */
[C---:B------:R-:W-:Y:S02]  /*4b70*/  IADD3 R6, R2.reuse, c[0x0][0x328], RZ ;  /* 0x0000ca0002067a10 */ /* 0x040fe40007ffe0ff */
[----:B------:R-:W-:Y:S02]  /*4b80*/  IADD3 R7, R2, UR4, RZ ;  /* 0x0000000402077c10 */ /* 0x000fe4000fffe0ff */
[-C--:B-1----:R-:W-:Y:S02]  /*4b90*/  IADD3 R3, R6, R4.reuse, RZ ;  /* 0x0000000406037210 */ /* 0x082fe40007ffe0ff */
[----:B------:R-:W-:Y:S02]  /*4ba0*/  IADD3 R2, R7, R4, RZ ;  /* 0x0000000407027210 */ /* 0x000fe40007ffe0ff */
[----:B------:R-:W-:Y:S01]  /*4bb0*/  IMNMX R3, R8, R3, PT ;  /* 0x0000000308037217 */ /* 0x000fe20003800200 */
[----:B------:R-:W-:Y:S05]  /*4bc0*/  @!P0 BRA `(.L_x_503) ;  /* 0x0000014000008947 */ /* 0x000fea0003800000 */
[----:B------:R-:W-:Y:S01]  /*4bd0*/  IADD3 R4, -R226, R227, R4 ;  /* 0x000000e3e2047210 */ /* 0x000fe20007ffe104 */
[----:B------:R-:W-:Y:S03]  /*4be0*/  BSSY B0, `(.L_x_504) ;  /* 0x000000e000007945 */ /* 0x000fe60003800000 */
        /* <DEDUP_REMOVED lines=9> */
.L_x_505:
[----:B------:R-:W-:-:S04]  /*4c80*/  MOV R10, c[0x0][0x32c] ;  /* 0x0000cb00000a7a02 */ /* 0x000fc80000000f00 */
[----:B------:R-:W-:-:S13]  /*4c90*/  ISETP.NE.AND P0, PT, R10, 0x1, PT ;  /* 0x000000010a00780c */ /* 0x000fda0003f05270 */
[----:B------:R-:W-:-:S05]  /*4ca0*/  @P0 IMAD.HI.U32 R10, R4, c[0x0][0x330], RZ ;  /* 0x0000cc00040a0a27 */ /* 0x000fca00078e00ff */
[----:B------:R-:W-:Y:S02]  /*4cb0*/  @P0 SHF.R.U32.HI R4, RZ, c[0x0][0x334], R10 ;  /* 0x0000cd00ff040a19 */ /* 0x000fe4000001160a */
.L_x_506:
[----:B------:R-:W-:Y:S05]  /*4cc0*/  BSYNC B0 ;  /* 0x0000000000007941 */ /* 0x000fea0003800000 */
.L_x_504:
[----:B------:R-:W-:-:S05]  /*4cd0*/  IMAD R4, R4, c[0x0][0x32c], R9 ;  /* 0x0000cb0004047a24 */ /* 0x000fca00078e0209 */
[----:B------:R-:W-:Y:S02]  /*4ce0*/  IADD3 R10, R4, c[0x0][0x32c], RZ ;  /* 0x0000cb00040a7a10 */ /* 0x000fe40007ffe0ff */
[----:B------:R-:W-:Y:S02]  /*4cf0*/  IMNMX R2, R2, R4, !PT ;  /* 0x0000000402027217 */ /* 0x000fe40007800200 */
[----:B------:R-:W-:Y:S02]  /*4d00*/  IMNMX R3, R3, R10, PT ;  /* 0x0000000a03037217 */ /* 0x000fe40003800200 */
.L_x_503:
[C---:B------:R-:W-:Y:S02]  /*4d10*/  ISETP.GE.AND P0, PT, R0.reuse, 0x2, PT ;  /* 0x000000020000780c */ /* 0x040fe40003f06270 */
[----:B------:R-:W-:Y:S02]  /*4d20*/  ISETP.GE.AND P1, PT, R0, 0x9, PT ;  /* 0x000000090000780c */ /* 0x000fe40003f26270 */
[----:B------:R-:W-:Y:S02]  /*4d30*/  P2R R13, PR, RZ, 0x1 ;  /* 0x00000001ff0d7803 */ /* 0x000fe40000000000 */
[----:B------:R-:W-:-:S02]  /*4d40*/  ISETP.GT.AND P0, PT, R2, 0x1, !P0 ;  /* 0x000000010200780c */ /* 0x000fc40004704270 */
[----:B------:R-:W-:Y:S02]  /*4d50*/  P2R R12, PR, RZ, 0x2 ;  /* 0x00000002ff0c7803 */ /* 0x000fe40000000000 */
[----:B------:R-:W-:Y:S02]  /*4d60*/  ISETP.LT.OR P0, PT, R3, 0x2, P0 ;  /* 0x000000020300780c */ /* 0x000fe40000701670 */
[----:B------:R-:W-:Y:S02]  /*4d70*/  ISETP.GE.AND P6, PT, R0, 0x12, PT ;  /* 0x000000120000780c */ /* 0x000fe40003fc6270 */
[----:B------:R-:W-:Y:S02]  /*4d80*/  FSEL R17, R108, -INF , !P0 ;  /* 0xff8000006c117808 */ /* 0x000fe40004000000 */
[----:B------:R-:W-:Y:S02]  /*4d90*/  ISETP.GT.AND P0, PT, R2, 0x8, !P1 ;  /* 0x000000080200780c */ /* 0x000fe40004f04270 */
[----:B------:R-:W-:-:S02]  /*4da0*/  ISETP.GE.AND P1, PT, R0, 0xa, PT ;  /* 0x0000000a0000780c */ /* 0x000fc40003f26270 */
[----:B------:R-:W-:Y:S02]  /*4db0*/  ISETP.LT.OR P0, PT, R3, 0x9, P0 ;  /* 0x000000090300780c */ /* 0x000fe40000701670 */
[----:B------:R-:W-:Y:S02]  /*4dc0*/  P2R R11, PR, RZ, 0x2 ;  /* 0x00000002ff0b7803 */ /* 0x000fe40000000000 */
[----:B------:R-:W-:Y:S02]  /*4dd0*/  FSEL R18, R93, -INF , !P0 ;  /* 0xff8000005d127808 */ /* 0x000fe40004000000 */
[----:B------:R-:W-:Y:S02]  /*4de0*/  ISETP.GT.AND P0, PT, R2, 0x9, !P1 ;  /* 0x000000090200780c */ /* 0x000fe40004f04270 */
[----:B------:R-:W-:Y:S02]  /*4df0*/  ISETP.GE.AND P1, PT, R0, 0x11, PT ;  /* 0x000000110000780c */ /* 0x000fe40003f26270 */
[----:B------:R-:W-:-:S02]  /*4e00*/  ISETP.LT.OR P0, PT, R3, 0xa, P0 ;  /* 0x0000000a0300780c */ /* 0x000fc40000701670 */
[----:B------:R-:W-:Y:S02]  /*4e10*/  ISETP.GE.AND P5, PT, R0, 0x19, PT ;  /* 0x000000190000780c */ /* 0x000fe40003fa6270 */
[----:B------:R-:W-:Y:S02]  /*4e20*/  FSEL R19, R92, -INF , !P0 ;  /* 0xff8000005c137808 */ /* 0x000fe40004000000 */
[----:B------:R-:W-:Y:S02]  /*4e30*/  ISETP.GT.AND P0, PT, R2, 0x10, !P1 ;  /* 0x000000100200780c */ /* 0x000fe40004f04270 */
[C---:B------:R-:W-:Y:S02]  /*4e40*/  ISETP.GE.AND P4, PT, R0.reuse, 0x1a, PT ;  /* 0x0000001a0000780c */ /* 0x040fe40003f86270 */
[----:B------:R-:W-:Y:S02]  /*4e50*/  ISETP.LT.OR P0, PT, R3, 0x11, P0 ;  /* 0x000000110300780c */ /* 0x000fe40000701670 */
[----:B------:R-:W-:-:S02]  /*4e60*/  ISETP.GE.AND P3, PT, R0, 0x21, PT ;  /* 0x000000210000780c */ /* 0x000fc40003f66270 */
[----:B------:R-:W-:Y:S02]  /*4e70*/  FSEL R21, R85, -INF , !P0 ;  /* 0xff80000055157808 */ /* 0x000fe40004000000 */
[----:B------:R-:W-:Y:S02]  /*4e80*/  ISETP.GT.AND P0, PT, R2, 0x11, !P6 ;  /* 0x000000110200780c */ /* 0x000fe40007704270 */
[----:B------:R-:W-:Y:S02]  /*4e90*/  ISETP.GE.AND P2, PT, R0, 0x22, PT ;  /* 0x000000220000780c */ /* 0x000fe40003f46270 */
[----:B------:R-:W-:Y:S02]  /*4ea0*/  ISETP.LT.OR P0, PT, R3, 0x12, P0 ;  /* 0x000000120300780c */ /* 0x000fe40000701670 */
[----:B------:R-:W-:Y:S02]  /*4eb0*/  P2R R10, PR, RZ, 0x2 ;  /* 0x00000002ff0a7803 */ /* 0x000fe40000000000 */
[----:B------:R-:W-:-:S02]  /*4ec0*/  FSEL R23, R84, -INF , !P0 ;  /* 0xff80000054177808 */ /* 0x000fc40004000000 */
[----:B------:R-:W-:Y:S02]  /*4ed0*/  ISETP.GT.AND P0, PT, R2, 0x18, !P5 ;  /* 0x000000180200780c */ /* 0x000fe40006f04270 */
[----:B------:R-:W-:Y:S02]  /*4ee0*/  ISETP.GE.AND P1, PT, R0, 0x29, PT ;  /* 0x000000290000780c */ /* 0x000fe40003f26270 */
[----:B------:R-:W-:-:S04]  /*4ef0*/  ISETP.LT.OR P0, PT, R3, 0x19, P0 ;  /* 0x000000190300780c */ /* 0x000fc80000701670 */
[----:B------:R-:W-:Y:S02]  /*4f00*/  FSEL R25, R53, -INF , !P0 ;  /* 0xff80000035197808 */ /* 0x000fe40004000000 */
[----:B------:R-:W-:-:S04]  /*4f10*/  ISETP.GT.AND P0, PT, R2, 0x19, !P4 ;  /* 0x000000190200780c */ /* 0x000fc80006704270 */
        /* <DEDUP_REMOVED lines=11> */
[----:B------:R-:W-:-:S04]  /*4fd0*/  ISETP.GE.AND P0, PT, R0, 0x1, PT ;  /* 0x000000010000780c */ /* 0x000fc80003f06270 */
[----:B------:R-:W-:Y:S02]  /*4fe0*/  P2R R14, PR, RZ, 0x1 ;  /* 0x00000001ff0e7803 */ /* 0x000fe40000000000 */
[----:B------:R-:W-:-:S04]  /*4ff0*/  ISETP.GT.AND P0, PT, R2, RZ, !P0 ;  /* 0x000000ff0200720c */ /* 0x000fc80004704270 */
[----:B------:R-:W-:-:S04]  /*5000*/  ISETP.LT.OR P0, PT, R3, 0x1, P0 ;  /* 0x000000010300780c */ /* 0x000fc80000701670 */
[----:B------:R-:W-:Y:S02]  /*5010*/  FSEL R16, R116, -INF , !P0 ;  /* 0xff80000074107808 */ /* 0x000fe40004000000 */
[----:B------:R-:W-:-:S04]  /*5020*/  ISETP.GE.AND P0, PT, R0, 0x2a, PT ;  /* 0x0000002a0000780c */ /* 0x000fc80003f06270 */
[----:B------:R-:W-:Y:S02]  /*5030*/  P2R R4, PR, RZ, 0x1 ;  /* 0x00000001ff047803 */ /* 0x000fe40000000000 */
[----:B------:R-:W-:-:S04]  /*5040*/  ISETP.GT.AND P0, PT, R2, 0x29, !P0 ;  /* 0x000000290200780c */ /* 0x000fc80004704270 */
[----:B------:R-:W-:Y:S02]  /*5050*/  ISETP.LT.OR P0, PT, R3, 0x2a, P0 ;  /* 0x0000002a0300780c */ /* 0x000fe40000701670 */
[----:B------:R-:W1:Y:S02]  /*5060*/  SHFL.IDX PT, R3, R5, 0x1, 0x1c1f ;  /* 0x003c1f0005037f89 */ /* 0x000e6400000e0000 */
[----:B------:R-:W-:Y:S02]  /*5070*/  FSEL R123, R15, -INF , !P0 ;  /* 0xff8000000f7b7808 */ /* 0x000fe40004000000 */
[----:B------:R-:W-:Y:S01]  /*5080*/  ISETP.GE.AND P0, PT, R242, 0x1, PT ;  /* 0x00000001f200780c */ /* 0x000fe20003f06270 */
[--C-:B-1----:R-:W-:Y:S02]  /*5090*/  IMAD.IADD R2, R6, 0x1, R3.reuse ;  /* 0x0000000106027824 */ /* 0x102fe400078e0203 */
[----:B------:R-:W-:-:S03]  /*50a0*/  IMAD.IADD R0, R7, 0x1, R3 ;  /* 0x0000000107007824 */ /* 0x000fc600078e0203 */
[----:B------:R-:W-:-:S07]  /*50b0*/  IMNMX R2, R8, R2, PT ;  /* 0x0000000208027217 */ /* 0x000fce0003800200 */
        /* <DEDUP_REMOVED lines=12> */
.L_x_509:
[----:B------:R-:W-:-:S04]  /*5180*/  MOV R15, c[0x0][0x32c] ;  /* 0x0000cb00000f7a02 */ /* 0x000fc80000000f00 */
[----:B------:R-:W-:-:S13]  /*5190*/  ISETP.NE.AND P0, PT, R15, 0x1, PT ;  /* 0x000000010f00780c */ /* 0x000fda0003f05270 */
[----:B------:R-:W-:-:S05]  /*51a0*/  @P0 IMAD.HI.U32 R15, R3, c[0x0][0x330], RZ ;  /* 0x0000cc00030f0a27 */ /* 0x000fca00078e00ff */
[----:B------:R-:W-:Y:S02]  /*51b0*/  @P0 SHF.R.U32.HI R3, RZ, c[0x0][0x334], R15 ;  /* 0x0000cd00ff030a19 */ /* 0x000fe4000001160f */
.L_x_510:
[----:B------:R-:W-:Y:S05]  /*51c0*/  BSYNC B0 ;  /* 0x0000000000007941 */ /* 0x000fea0003800000 */
.L_x_508:
[----:B------:R-:W-:-:S05]  /*51d0*/  IMAD R3, R3, c[0x0][0x32c], R9 ;  /* 0x0000cb0003037a24 */ /* 0x000fca00078e0209 */
[----:B------:R-:W-:Y:S02]  /*51e0*/  IADD3 R15, R3, c[0x0][0x32c], RZ ;  /* 0x0000cb00030f7a10 */ /* 0x000fe40007ffe0ff */
[----:B------:R-:W-:Y:S02]  /*51f0*/  IMNMX R0, R0, R3, !PT ;  /* 0x0000000300007217 */ /* 0x000fe40007800200 */
[----:B------:R-:W-:Y:S02]  /*5200*/  IMNMX R2, R2, R15, PT ;  /* 0x0000000f02027217 */ /* 0x000fe40003800200 */
.L_x_507:
[----:B------:R-:W-:Y:S01]  /*5210*/  ISETP.NE.AND P0, PT, R13, RZ, PT ;  /* 0x000000ff0d00720c */ /* 0x000fe20003f05270 */
[----:B------:R-:W1:Y:S03]  /*5220*/  SHFL.IDX PT, R3, R5, 0x2, 0x1c1f ;  /* 0x005c1f0005037f89 */ /* 0x000e6600000e0000 */
[----:B------:R-:W-:-:S04]  /*5230*/  ISETP.GT.AND P0, PT, R0, 0x1, !P0 ;  /* 0x000000010000780c */ /* 0x000fc80004704270 */
[----:B------:R-:W-:-:S04]  /*5240*/  ISETP.LT.OR P0, PT, R2, 0x2, P0 ;  /* 0x000000020200780c */ /* 0x000fc80000701670 */
[----:B------:R-:W-:Y:S02]  /*5250*/  FSEL R24, R109, -INF , !P0 ;  /* 0xff8000006d187808 */ /* 0x000fe40004000000 */
        /* <DEDUP_REMOVED lines=34> */
[----:B------:R-:W-:-:S04]  /*5480*/  ISETP.NE.AND P0, PT, R4, RZ, PT ;  /* 0x000000ff0400720c */ /* 0x000fc80003f05270 */
[----:B------:R-:W-:Y:S01]  /*5490*/  ISETP.GT.AND P0, PT, R0, 0x29, !P0 ;  /* 0x000000290000780c */ /* 0x000fe20004704270 */
[----:B-1----:R-:W-:-:S03]  /*54a0*/  IMAD.IADD R0, R7, 0x1, R3 ;  /* 0x0000000107007824 */ /* 0x002fc600078e0203 */
[----:B------:R-:W-:Y:S01]  /*54b0*/  ISETP.LT.OR P0, PT, R2, 0x2a, P0 ;  /* 0x0000002a0200780c */ /* 0x000fe20000701670 */
[----:B------:R-:W-:-:S03]  /*54c0*/  IMAD.IADD R2, R6, 0x1, R3 ;  /* 0x0000000106027824 */ /* 0x000fc600078e0203 */
[----:B------:R-:W-:Y:S02]  /*54d0*/  FSEL R111, R20, -INF , !P0 ;  /* 0xff800000146f7808 */ /* 0x000fe40004000000 */
[----:B------:R-:W-:Y:S02]  /*54e0*/  ISETP.GE.AND P0, PT, R242, 0x1, PT ;  /* 0x00000001f200780c */ /* 0x000fe40003f06270 */
[----:B------:R-:W-:-:S11]  /*54f0*/  IMNMX R2, R8, R2, PT ;  /* 0x0000000208027217 */ /* 0x000fd60003800200 */
        /* <DEDUP_REMOVED lines=12> */
.L_x_513:
[----:B------:R-:W-:-:S04]  /*55c0*/  MOV R15, c[0x0][0x32c] ;  /* 0x0000cb00000f7a02 */ /* 0x000fc80000000f00 */
[----:B------:R-:W-:-:S13]  /*55d0*/  ISETP.NE.AND P0, PT, R15, 0x1, PT ;  /* 0x000000010f00780c */ /* 0x000fda0003f05270 */
[----:B------:R-:W-:-:S05]  /*55e0*/  @P0 IMAD.HI.U32 R15, R3, c[0x0][0x330], RZ ;  /* 0x0000cc00030f0a27 */ /* 0x000fca00078e00ff */
[----:B------:R-:W-:Y:S02]  /*55f0*/  @P0 SHF.R.U32.HI R3, RZ, c[0x0][0x334], R15 ;  /* 0x0000cd00ff030a19 */ /* 0x000fe4000001160f */
.L_x_514:
[----:B------:R-:W-:Y:S05]  /*5600*/  BSYNC B0 ;  /* 0x0000000000007941 */ /* 0x000fea0003800000 */
.L_x_512:
[----:B------:R-:W-:-:S05]  /*5610*/  IMAD R3, R3, c[0x0][0x32c], R9 ;  /* 0x0000cb0003037a24 */ /* 0x000fca00078e0209 */
[----:B------:R-:W-:Y:S02]  /*5620*/  IADD3 R15, R3, c[0x0][0x32c], RZ ;  /* 0x0000cb00030f7a10 */ /* 0x000fe40007ffe0ff */
[----:B------:R-:W-:Y:S02]  /*5630*/  IMNMX R0, R0, R3, !PT ;  /* 0x0000000300007217 */ /* 0x000fe40007800200 */
[----:B------:R-:W-:Y:S02]  /*5640*/  IMNMX R2, R2, R15, PT ;  /* 0x0000000f02027217 */ /* 0x000fe40003800200 */
.L_x_511:
        /* <DEDUP_REMOVED lines=59> */
.L_x_517:
[----:B------:R-:W-:-:S04]  /*5a00*/  MOV R5, c[0x0][0x32c] ;  /* 0x0000cb0000057a02 */ /* 0x000fc80000000f00 */
[----:B------:R-:W-:-:S13]  /*5a10*/  ISETP.NE.AND P0, PT, R5, 0x1, PT ;  /* 0x000000010500780c */ /* 0x000fda0003f05270 */
[----:B------:R-:W-:-:S05]  /*5a20*/  @P0 IMAD.HI.U32 R5, R3, c[0x0][0x330], RZ ;  /* 0x0000cc0003050a27 */ /* 0x000fca00078e00ff */
[----:B------:R-:W-:Y:S02]  /*5a30*/  @P0 SHF.R.U32.HI R3, RZ, c[0x0][0x334], R5 ;  /* 0x0000cd00ff030a19 */ /* 0x000fe40000011605 */
.L_x_518:
[----:B------:R-:W-:Y:S05]  /*5a40*/  BSYNC B0 ;  /* 0x0000000000007941 */ /* 0x000fea0003800000 */
.L_x_516:
[----:B------:R-:W-:-:S05]  /*5a50*/  IMAD R3, R3, c[0x0][0x32c], R9 ;  /* 0x0000cb0003037a24 */ /* 0x000fca00078e0209 */
[----:B------:R-:W-:Y:S02]  /*5a60*/  IADD3 R5, R3, c[0x0][0x32c], RZ ;  /* 0x0000cb0003057a10 */ /* 0x000fe40007ffe0ff */
[----:B------:R-:W-:Y:S02]  /*5a70*/  IMNMX R0, R0, R3, !PT ;  /* 0x0000000300007217 */ /* 0x000fe40007800200 */
[----:B------:R-:W-:Y:S02]  /*5a80*/  IMNMX R2, R2, R5, PT ;  /* 0x0000000502027217 */ /* 0x000fe40003800200 */
.L_x_515:
[----:B------:R-:W-:Y:S01]  /*5a90*/  ISETP.NE.AND P0, PT, R13, RZ, PT ;  /* 0x000000ff0d00720c */ /* 0x000fe20003f05270 */
[----:B------:R-:W-:Y:S01]  /*5aa0*/  LDSM.16.MT88.4 R64, [R186+0xc00] ;  /* 0x000c0000ba40783b */ /* 0x000fe20000004200 */
[----:B------:R-:W-:Y:S02]  /*5ab0*/  FMNMX.FTZ R3, R16, R17, !PT ;  /* 0x0000001110037209 */ /* 0x000fe40007810000 */
[----:B------:R-:W-:Y:S01]  /*5ac0*/  ISETP.GT.AND P0, PT, R0, 0x1, !P0 ;  /* 0x000000010000780c */ /* 0x000fe20004704270 */
[----:B------:R-:W-:Y:S01]  /*5ad0*/  LDSM.16.MT88.4 R60, [R185+0x1800] ;  /* 0x00180000b93c783b */ /* 0x000fe20000004200 */
[----:B------:R-:W-:-:S02]  /*5ae0*/  FMNMX.FTZ R3, R18, R3, !PT ;  /* 0x0000000312037209 */ /* 0x000fc40007810000 */
[----:B------:R-:W-:Y:S01]  /*5af0*/  ISETP.LT.OR P0, PT, R2, 0x2, P0 ;  /* 0x000000020200780c */ /* 0x000fe20000701670 */
[----:B------:R-:W-:Y:S01]  /*5b00*/  LDSM.16.MT88.4 R152, [R185+0x1400] ;  /* 0x00140000b998783b */ /* 0x000fe20000004200 */
[----:B------:R-:W-:Y:S02]  /*5b10*/  FMNMX.FTZ R3, R19, R3, !PT ;  /* 0x0000000313037209 */ /* 0x000fe40007810000 */
[----:B------:R-:W-:Y:S01]  /*5b20*/  FSEL R9, R102, -INF , !P0 ;  /* 0xff80000066097808 */ /* 0x000fe20004000000 */
[----:B------:R-:W-:Y:S01]  /*5b30*/  LDSM.16.MT88.4 R136, [R186+0x800] ;  /* 0x00080000ba88783b */ /* 0x000fe20000004200 */
        /* <DEDUP_REMOVED lines=15> */
[----:B------:R-:W-:Y:S02]  /*5c30*/  FMNMX.FTZ R3, R128, R3, !PT ;  /* 0x0000000380037209 */ /* 0x000fe40007810000 */
[----:B------:R-:W-:Y:S02]  /*5c40*/  ISETP.GT.AND P0, PT, R0, 0x10, !P0 ;  /* 0x000000100000780c */ /* 0x000fe40004704270 */
[----:B------:R-:W-:Y:S02]  /*5c50*/  FMNMX.FTZ R3, R123, R3, !PT ;  /* 0x000000037b037209 */ /* 0x000fe40007810000 */
[----:B------:R-:W-:Y:S02]  /*5c60*/  ISETP.LT.OR P0, PT, R2, 0x11, P0 ;  /* 0x000000110200780c */ /* 0x000fe40000701670 */
[----:B------:R-:W-:Y:S02]  /*5c70*/  IADD3 R200, R200, -0x2, RZ ;  /* 0xfffffffec8c87810 */ /* 0x000fe40007ffe0ff */
[----:B------:R-:W-:-:S02]  /*5c80*/  FSEL R37, R72, -INF , !P0 ;  /* 0xff80000048257808 */ /* 0x000fc40004000000 */
[----:B------:R-:W-:Y:S02]  /*5c90*/  ISETP.GT.AND P0, PT, R0, 0x11, !P6 ;  /* 0x000000110000780c */ /* 0x000fe40007704270 */
[----:B------:R-:W-:Y:S02]  /*5ca0*/  ISETP.NE.AND P6, PT, R14, RZ, PT ;  /* 0x000000ff0e00720c */ /* 0x000fe40003fc5270 */
[----:B------:R-:W-:-:S04]  /*5cb0*/  ISETP.LT.OR P0, PT, R2, 0x12, P0 ;  /* 0x000000120200780c */ /* 0x000fc80000701670 */
[----:B------:R-:W-:Y:S02]  /*5cc0*/  FSEL R10, R59, -INF , !P0 ;  /* 0xff8000003b0a7808 */ /* 0x000fe40004000000 */
[----:B------:R-:W-:-:S04]  /*5cd0*/  ISETP.GT.AND P0, PT, R0, 0x18, !P5 ;  /* 0x000000180000780c */ /* 0x000fc80006f04270 */
[----:B------:R-:W-:-:S04]  /*5ce0*/  ISETP.LT.OR P0, PT, R2, 0x19, P0 ;  /* 0x000000190200780c */ /* 0x000fc80000701670 */
[----:B------:R-:W-:Y:S02]  /*5cf0*/  FSEL R68, R58, -INF , !P0 ;  /* 0xff8000003a447808 */ /* 0x000fe40004000000 */
[----:B------:R-:W-:Y:S01]  /*5d00*/  ISETP.GT.AND P0, PT, R0, 0x19, !P4 ;  /* 0x000000190000780c */ /* 0x000fe20006704270 */
[----:B------:R-:W-:Y:S03]  /*5d10*/  LDSM.16.MT88.4 R56, [R185+0xc00] ;  /* 0x000c0000b938783b */ /* 0x000fe60000004200 */
[----:B------:R-:W-:-:S04]  /*5d20*/  ISETP.LT.OR P0, PT, R2, 0x1a, P0 ;  /* 0x0000001a0200780c */ /* 0x000fc80000701670 */
[----:B------:R-:W-:Y:S02]  /*5d30*/  FSEL R69, R54, -INF , !P0 ;  /* 0xff80000036457808 */ /* 0x000fe40004000000 */
[----:B------:R-:W-:Y:S01]  /*5d40*/  ISETP.GT.AND P0, PT, R0, 0x20, !P3 ;  /* 0x000000200000780c */ /* 0x000fe20005f04270 */
[----:B------:R-:W-:Y:S03]  /*5d50*/  LDSM.16.MT88.4 R52, [R185+0x400] ;  /* 0x00040000b934783b */ /* 0x000fe60000004200 */
        /* <DEDUP_REMOVED lines=8> */
[----:B------:R-:W-:Y:S01]  /*5de0*/  ISETP.GT.AND P0, PT, R0, RZ, !P6 ;  /* 0x000000ff0000720c */ /* 0x000fe20007704270 */
[----:B------:R-:W-:Y:S01]  /*5df0*/  LDSM.16.MT88.4 R40, [R186] ;  /* 0x00000000ba28783b */ /* 0x000fe20000004200 */
[----:B------:R-:W-:Y:S02]  /*5e00*/  ISETP.NE.AND P6, PT, R4, RZ, PT ;  /* 0x000000ff0400720c */ /* 0x000fe40003fc5270 */
[----:B------:R-:W-:Y:S01]  /*5e10*/  ISETP.LT.OR P0, PT, R2, 0x1, P0 ;  /* 0x000000010200780c */ /* 0x000fe20000701670 */
[----:B------:R-:W1:Y:S03]  /*5e20*/  SHFL.BFLY PT, R4, R3, 0x2, 0x1f ;  /* 0x0c401f0003047f89 */ /* 0x000e6600000e0000 */
[----:B------:R-:W-:-:S02]  /*5e30*/  FSEL R8, R118, -INF , !P0 ;  /* 0xff80000076087808 */ /* 0x000fc40004000000 */
[----:B-1----:R-:W-:-:S05]  /*5e40*/  FMNMX.FTZ R3, R3, R4, !PT ;  /* 0x0000000403037209 */ /* 0x002fca0007810000 */
[----:B------:R-:W1:Y:S02]  /*5e50*/  SHFL.BFLY PT, R4, R3, 0x1, 0x1f ;  /* 0x0c201f0003047f89 */ /* 0x000e6400000e0000 */
[----:B-1----:R-:W-:-:S04]  /*5e60*/  FMNMX.FTZ R108, R3, R4, !PT ;  /* 0x00000004036c7209 */ /* 0x002fc80007810000 */
[C---:B------:R-:W-:Y:S01]  /*5e70*/  FSETP.NEU.FTZ.AND P0, PT, R108.reuse, -INF , PT ;  /* 0xff8000006c00780b */ /* 0x040fe20003f1d000 */
[----:B------:R-:W-:-:S05]  /*5e80*/  FMUL.FTZ R3, R108, c[0x0][0x2d0] ;  /* 0x0000b4006c037a20 */ /* 0x000fca0000410000 */
[----:B------:R-:W-:Y:S02]  /*5e90*/  FSEL R20, R3, RZ, P0 ;  /* 0x000000ff03147208 */ /* 0x000fe40000000000 */
[----:B------:R-:W-:-:S03]  /*5ea0*/  FMNMX.FTZ R3, R22, R24, !PT ;  /* 0x0000001816037209 */ /* 0x000fc60007810000 */
[--C-:B------:R-:W-:Y:S01]  /*5eb0*/  FFMA.FTZ R5, R16, c[0x0][0x2d0], -R20.reuse ;  /* 0x0000b40010057a23 */ /* 0x100fe20000010814 */
[----:B------:R-:W-:Y:S01]  /*5ec0*/  FMNMX.FTZ R3, R26, R3, !PT ;  /* 0x000000031a037209 */ /* 0x000fe20007810000 */
[----:B------:R-:W-:Y:S02]  /*5ed0*/  FFMA.FTZ R6, R21, c[0x0][0x2d0], -R20 ;  /* 0x0000b40015067a23 */ /* 0x000fe40000010814 */
[----:B------:R1:W-:Y:S01]  /*5ee0*/  MUFU.EX2 R237, R5 ;  /* 0x0000000500ed7308 */ /* 0x0003e20000000800 */
[----:B------:R-:W-:-:S04]  /*5ef0*/  FMNMX.FTZ R3, R27, R3, !PT ;  /* 0x000000031b037209 */ /* 0x000fc80007810000 */
[----:B------:R-:W-:-:S03]  /*5f00*/  FMNMX.FTZ R3, R29, R3, !PT ;  /* 0x000000031d037209 */ /* 0x000fc60007810000 */
[----:B------:R-:W-:Y:S01]  /*5f10*/  MUFU.EX2 R235, R6 ;  /* 0x0000000600eb7308 */ /* 0x000fe20000000800 */
[----:B------:R-:W-:-:S04]  /*5f20*/  FMNMX.FTZ R3, R31, R3, !PT ;  /* 0x000000031f037209 */ /* 0x000fc80007810000 */
[----:B------:R-:W-:Y:S01]  /*5f30*/  FMNMX.FTZ R3, R32, R3, !PT ;  /* 0x0000000320037209 */ /* 0x000fe20007810000 */
[----:B-1----:R-:W-:-:S03]  /*5f40*/  FFMA.FTZ R5, R17, c[0x0][0x2d0], -R20 ;  /* 0x0000b40011057a23 */ /* 0x002fc60000010814 */
[----:B------:R-:W-:Y:S01]  /*5f50*/  FMNMX.FTZ R3, R34, R3, !PT ;  /* 0x0000000322037209 */ /* 0x000fe20007810000 */
[----:B------:R1:W2:Y:S03]  /*5f60*/  MUFU.EX2 R233, R5 ;  /* 0x0000000500e97308 */ /* 0x0002a60000000800 */
[----:B------:R-:W-:-:S04]  /*5f70*/  FMNMX.FTZ R3, R122, R3, !PT ;  /* 0x000000037a037209 */ /* 0x000fc80007810000 */
[----:B------:R-:W-:-:S04]  /*5f80*/  FMNMX.FTZ R3, R121, R3, !PT ;  /* 0x0000000379037209 */ /* 0x000fc80007810000 */
[----:B------:R-:W-:-:S04]  /*5f90*/  FMNMX.FTZ R3, R120, R3, !PT ;  /* 0x0000000378037209 */ /* 0x000fc80007810000 */
[----:B------:R-:W-:Y:S01]  /*5fa0*/  FMNMX.FTZ R3, R111, R3, !PT ;  /* 0x000000036f037209 */ /* 0x000fe20007810000 */
[----:B-1----:R-:W-:Y:S01]  /*5fb0*/  FFMA.FTZ R5, R18, c[0x0][0x2d0], -R20 ;  /* 0x0000b40012057a23 */ /* 0x002fe20000010814 */
[----:B--2---:R-:W-:-:S03]  /*5fc0*/  F2FP.BF16.PACK_AB R16, R233, R237 ;  /* 0x000000ede910723e */ /* 0x004fc600000010ff */
[----:B------:R-:W1:Y:S01]  /*5fd0*/  SHFL.BFLY PT, R4, R3, 0x2, 0x1f ;  /* 0x0c401f0003047f89 */ /* 0x000e6200000e0000 */
[----:B------:R2:W-:Y:S02]  /*5fe0*/  MUFU.EX2 R231, R5 ;  /* 0x0000000500e77308 */ /* 0x0005e40000000800 */
[----:B--2---:R-:W-:-:S06]  /*5ff0*/  FFMA.FTZ R5, R19, c[0x0][0x2d0], -R20 ;  /* 0x0000b40013057a23 */ /* 0x004fcc0000010814 */
[----:B------:R2:W3:Y:S01]  /*6000*/  MUFU.EX2 R230, R5 ;  /* 0x0000000500e67308 */ /* 0x0004e20000000800 */
[----:B-1----:R-:W-:-:S05]  /*6010*/  FMNMX.FTZ R3, R3, R4, !PT ;  /* 0x0000000403037209 */ /* 0x002fca0007810000 */
[----:B------:R-:W1:Y:S01]  /*6020*/  SHFL.BFLY PT, R4, R3, 0x1, 0x1f ;  /* 0x0c201f0003047f89 */ /* 0x000e6200000e0000 */
[----:B--2---:R-:W-:Y:S02]  /*6030*/  FMNMX.FTZ R5, R8, R9, !PT ;  /* 0x0000000908057209 */ /* 0x004fe40007810000 */
[----:B---3--:R-:W-:Y:S02]  /*6040*/  F2FP.BF16.PACK_AB R18, R230, R231 ;  /* 0x000000e7e612723e */ /* 0x008fe400000010ff */
[----:B------:R-:W-:-:S04]  /*6050*/  FMNMX.FTZ R5, R12, R5, !PT ;  /* 0x000000050c057209 */ /* 0x000fc80007810000 */
[----:B------:R-:W-:Y:S01]  /*6060*/  FMNMX.FTZ R6, R11, R5, !PT ;  /* 0x000000050b067209 */ /* 0x000fe20007810000 */
[----:B------:R-:W-:-:S03]  /*6070*/  FFMA.FTZ R5, R23, c[0x0][0x2d0], -R20 ;  /* 0x0000b40017057a23 */ /* 0x000fc60000010814 */
[----:B------:R-:W-:Y:S01]  /*6080*/  FMNMX.FTZ R6, R37, R6, !PT ;  /* 0x0000000625067209 */ /* 0x000fe20007810000 */
[----:B------:R2:W-:Y:S01]  /*6090*/  MUFU.EX2 R234, R5 ;  /* 0x0000000500ea7308 */ /* 0x0005e20000000800 */
[----:B-1----:R-:W-:Y:S02]  /*60a0*/  FMNMX.FTZ R107, R3, R4, !PT ;  /* 0x00000004036b7209 */ /* 0x002fe40007810000 */
[----:B------:R-:W-:Y:S02]  /*60b0*/  FMNMX.FTZ R4, R15, R30, !PT ;  /* 0x0000001e0f047209 */ /* 0x000fe40007810000 */
[----:B------:R-:W-:Y:S01]  /*60c0*/  FMNMX.FTZ R6, R10, R6, !PT ;  /* 0x000000060a067209 */ /* 0x000fe20007810000 */
[----:B------:R-:W-:Y:S01]  /*60d0*/  FMUL.FTZ R3, R107, c[0x0][0x2d0] ;  /* 0x0000b4006b037a20 */ /* 0x000fe20000410000 */
[----:B------:R-:W-:Y:S02]  /*60e0*/  FMNMX.FTZ R4, R33, R4, !PT ;  /* 0x0000000421047209 */ /* 0x000fe40007810000 */
[----:B------:R-:W-:-:S02]  /*60f0*/  FMNMX.FTZ R6, R68, R6, !PT ;  /* 0x0000000644067209 */ /* 0x000fc40007810000 */
[----:B------:R-:W-:Y:S02]  /*6100*/  FMNMX.FTZ R4, R35, R4, !PT ;  /* 0x0000000423047209 */ /* 0x000fe40007810000 */
[----:B------:R-:W-:Y:S02]  /*6110*/  FSETP.NEU.FTZ.AND P0, PT, R107, -INF , PT ;  /* 0xff8000006b00780b */ /* 0x000fe40003f1d000 */
[----:B------:R-:W-:Y:S01]  /*6120*/  FMNMX.FTZ R4, R36, R4, !PT ;  /* 0x0000000424047209 */ /* 0x000fe20007810000 */
[----:B--2---:R-:W-:Y:S01]  /*6130*/  FFMA.FTZ R5, R25, c[0x0][0x2d0], -R20 ;  /* 0x0000b40019057a23 */ /* 0x004fe20000010814 */
[----:B------:R-:W-:Y:S02]  /*6140*/  FMNMX.FTZ R6, R69, R6, !PT ;  /* 0x0000000645067209 */ /* 0x000fe40007810000 */
[----:B------:R-:W-:Y:S01]  /*6150*/  FMNMX.FTZ R4, R38, R4, !PT ;  /* 0x0000000426047209 */ /* 0x000fe20007810000 */
[----:B------:R1:W-:Y:S01]  /*6160*/  MUFU.EX2 R238, R5 ;  /* 0x0000000500ee7308 */ /* 0x0003e20000000800 */
[----:B------:R-:W-:-:S02]  /*6170*/  FSEL R3, R3, RZ, P0 ;  /* 0x000000ff03037208 */ /* 0x000fc40000000000 */
[----:B------:R-:W-:Y:S02]  /*6180*/  FMNMX.FTZ R4, R48, R4, !PT ;  /* 0x0000000430047209 */ /* 0x000fe40007810000 */
[----:B------:R-:W-:Y:S02]  /*6190*/  ISETP.GT.AND P0, PT, R0, 0x29, !P6 ;  /* 0x000000290000780c */ /* 0x000fe40007704270 */
[----:B------:R-:W-:Y:S02]  /*61a0*/  FMNMX.FTZ R4, R49, R4, !PT ;  /* 0x0000000431047209 */ /* 0x000fe40007810000 */
[----:B------:R-:W-:Y:S02]  /*61b0*/  FMNMX.FTZ R0, R100, R6, !PT ;  /* 0x0000000664007209 */ /* 0x000fe40007810000 */
[----:B------:R-:W-:Y:S02]  /*61c0*/  FMNMX.FTZ R4, R110, R4, !PT ;  /* 0x000000046e047209 */ /* 0x000fe40007810000 */
[----:B------:R-:W-:-:S02]  /*61d0*/  ISETP.LT.OR P0, PT, R2, 0x2a, P0 ;  /* 0x0000002a0200780c */ /* 0x000fc40000701670 */
[----:B------:R-:W-:Y:S01]  /*61e0*/  FMNMX.FTZ R4, R109, R4, !PT ;  /* 0x000000046d047209 */ /* 0x000fe20007810000 */
[----:B-1----:R-:W-:Y:S01]  /*61f0*/  FFMA.FTZ R5, R28, c[0x0][0x2d0], -R20 ;  /* 0x0000b4001c057a23 */ /* 0x002fe20000010814 */
[----:B------:R-:W-:Y:S01]  /*6200*/  FMNMX.FTZ R2, R101, R0, !PT ;  /* 0x0000000065027209 */ /* 0x000fe20007810000 */
[----:B------:R-:W-:Y:S01]  /*6210*/  FFMA.FTZ R0, R22, c[0x0][0x2d0], -R3 ;  /* 0x0000b40016007a23 */ /* 0x000fe20000010803 */
[----:B------:R-:W-:Y:S01]  /*6220*/  FMNMX.FTZ R4, R105, R4, !PT ;  /* 0x0000000469047209 */ /* 0x000fe20007810000 */
[----:B------:R1:W-:Y:S01]  /*6230*/  MUFU.EX2 R239, R5 ;  /* 0x0000000500ef7308 */ /* 0x0003e20000000800 */
[----:B------:R-:W-:Y:S02]  /*6240*/  FSEL R21, R46, -INF , !P0 ;  /* 0xff8000002e157808 */ /* 0x000fe40004000000 */
[----:B------:R-:W-:Y:S01]  /*6250*/  FMNMX.FTZ R4, R104, R4, !PT ;  /* 0x0000000468047209 */ /* 0x000fe20007810000 */
[----:B------:R-:W-:Y:S01]  /*6260*/  LDSM.16.MT88.4 R44, [R185] ;  /* 0x00000000b92c783b */ /* 0x000fe20000004200 */
[----:B------:R-:W-:-:S02]  /*6270*/  FMNMX.FTZ R2, R103, R2, !PT ;  /* 0x0000000267027209 */ /* 0x000fc40007810000 */
[----:B------:R-:W-:Y:S01]  /*6280*/  ISETP.NE.AND P6, PT, R244, 0x1, PT ;  /* 0x00000001f400780c */ /* 0x000fe20003fc5270 */
[----:B------:R-:W2:Y:S01]  /*6290*/  SHFL.BFLY PT, R7, R4, 0x2, 0x1f ;  /* 0x0c401f0004077f89 */ /* 0x000ea200000e0000 */
[----:B------:R2:W-:Y:S01]  /*62a0*/  MUFU.EX2 R221, R0 ;  /* 0x0000000000dd7308 */ /* 0x0005e20000000800 */
[----:B------:R-:W-:-:S05]  /*62b0*/  FMNMX.FTZ R2, R21, R2, !PT ;  /* 0x0000000215027209 */ /* 0x000fca0007810000 */
[----:B-1----:R-:W-:Y:S01]  /*62c0*/  SHFL.BFLY PT, R5, R2, 0x2, 0x1f ;  /* 0x0c401f0002057f89 */ /* 0x002fe200000e0000 */
[----:B--2---:R-:W-:Y:S01]  /*62d0*/  FMNMX.FTZ R0, R4, R7, !PT ;  /* 0x0000000704007209 */ /* 0x004fe20007810000 */
[----:B------:R-:W-:-:S04]  /*62e0*/  FFMA.FTZ R4, R24, c[0x0][0x2d0], -R3 ;  /* 0x0000b40018047a23 */ /* 0x000fc80000010803 */
[----:B------:R-:W1:Y:S01]  /*62f0*/  SHFL.BFLY PT, R6, R0, 0x1, 0x1f ;  /* 0x0c201f0000067f89 */ /* 0x000e6200000e0000 */
[----:B------:R2:W3:Y:S02]  /*6300*/  MUFU.EX2 R218, R4 ;  /* 0x0000000400da7308 */ /* 0x0004e40000000800 */
[----:B--2---:R-:W-:Y:S01]  /*6310*/  FFMA.FTZ R4, R26, c[0x0][0x2d0], -R3 ;  /* 0x0000b4001a047a23 */ /* 0x004fe20000010803 */
[----:B---3--:R-:W-:-:S05]  /*6320*/  F2FP.BF16.PACK_AB R17, R218, R221 ;  /* 0x000000ddda11723e */ /* 0x008fca00000010ff */
[----:B------:R2:W-:Y:S01]  /*6330*/  MUFU.EX2 R219, R4 ;  /* 0x0000000400db7308 */ /* 0x0005e20000000800 */
[----:B-1----:R-:W-:Y:S02]  /*6340*/  FMNMX.FTZ R106, R0, R6, !PT ;  /* 0x00000006006a7209 */ /* 0x002fe40007810000 */
[----:B------:R-:W-:Y:S02]  /*6350*/  FMNMX.FTZ R0, R2, R5, !PT ;  /* 0x0000000502007209 */ /* 0x000fe40007810000 */
[C---:B------:R-:W-:Y:S01]  /*6360*/  FSETP.NEU.FTZ.AND P0, PT, R106.reuse, -INF , PT ;  /* 0xff8000006a00780b */ /* 0x040fe20003f1d000 */
[----:B------:R-:W-:Y:S02]  /*6370*/  FMUL.FTZ R2, R106, c[0x0][0x2d0] ;  /* 0x0000b4006a027a20 */ /* 0x000fe40000410000 */
[----:B------:R-:W1:Y:S03]  /*6380*/  SHFL.BFLY PT, R5, R0, 0x1, 0x1f ;  /* 0x0c201f0000057f89 */ /* 0x000e6600000e0000 */
[----:B------:R-:W-:Y:S01]  /*6390*/  FSEL R2, R2, RZ, P0 ;  /* 0x000000ff02027208 */ /* 0x000fe20000000000 */
[----:B--2---:R-:W-:-:S02]  /*63a0*/  FFMA.FTZ R4, R27, c[0x0][0x2d0], -R3 ;  /* 0x0000b4001b047a23 */ /* 0x004fc40000010803 */
[----:B------:R-:W-:Y:S02]  /*63b0*/  LDSM.16.MT88.4 R24, [R186+0x1800] ;  /* 0x00180000ba18783b */ /* 0x000fe40000004200 */
[----:B------:R-:W2:Y:S01]  /*63c0*/  MUFU.EX2 R220, R4 ;  /* 0x0000000400dc7308 */ /* 0x000ea20000000800 */
[----:B-1----:R-:W-:Y:S01]  /*63d0*/  FMNMX.FTZ R102, R0, R5, !PT ;  /* 0x0000000500667209 */ /* 0x002fe20007810000 */
[----:B------:R-:W-:Y:S01]  /*63e0*/  FFMA.FTZ R0, R35, c[0x0][0x2d0], -R2 ;  /* 0x0000b40023007a23 */ /* 0x000fe20000010802 */
[----:B--2---:R-:W-:Y:S01]  /*63f0*/  F2FP.BF16.PACK_AB R19, R220, R219 ;  /* 0x000000dbdc13723e */ /* 0x004fe200000010ff */
[----:B------:R-:W-:Y:S01]  /*6400*/  FFMA.FTZ R4, R29, c[0x0][0x2d0], -R3 ;  /* 0x0000b4001d047a23 */ /* 0x000fe20000010803 */
[----:B------:R-:W-:-:S03]  /*6410*/  FSETP.NEU.FTZ.AND P0, PT, R102, -INF , PT ;  /* 0xff8000006600780b */ /* 0x000fc60003f1d000 */
[----:B------:R1:W-:Y:S01]  /*6420*/  MUFU.EX2 R215, R0 ;  /* 0x0000000000d77308 */ /* 0x0003e20000000800 */
[----:B------:R-:W-:Y:S01]  /*6430*/  FFMA.FTZ R5, R49, c[0x0][0x2d0], -R2 ;  /* 0x0000b40031057a23 */ /* 0x000fe20000010802 */
[C---:B------:R-:W-:Y:S06]  /*6440*/  HMMA.16816.F32.BF16 R96, R16.reuse, R56, RZ ;  /* 0x000000381060723c */ /* 0x040fec00000418ff */
[----:B------:R2:W-:Y:S02]  /*6450*/  MUFU.EX2 R222, R4 ;  /* 0x0000000400de7308 */ /* 0x0005e40000000800 */
[----:B------:R-:W-:Y:S01]  /*6460*/  HMMA.16816.F32.BF16 R92, R16, R64, RZ ;  /* 0x00000040105c723c */ /* 0x000fe200000418ff */
[----:B-1----:R-:W-:-:S05]  /*6470*/  FMUL.FTZ R0, R102, c[0x0][0x2d0] ;  /* 0x0000b40066007a20 */ /* 0x002fca0000410000 */
[----:B------:R-:W-:Y:S02]  /*6480*/  MUFU.EX2 R217, R5 ;  /* 0x0000000500d97308 */ /* 0x000fe40000000800 */
[----:B------:R-:W-:Y:S01]  /*6490*/  HMMA.16816.F32.BF16 R88, R16, R60, RZ ;  /* 0x0000003c1058723c */ /* 0x000fe200000418ff */
[----:B------:R-:W-:Y:S01]  /*64a0*/  FSEL R0, R0, RZ, P0 ;  /* 0x000000ff00007208 */ /* 0x000fe20000000000 */
[----:B--2---:R-:W-:-:S04]  /*64b0*/  FFMA.FTZ R4, R31, c[0x0][0x2d0], -R3 ;  /* 0x0000b4001f047a23 */ /* 0x004fc80000010803 */
[----:B------:R1:W-:Y:S02]  /*64c0*/  MUFU.EX2 R224, R4 ;  /* 0x0000000400e07308 */ /* 0x0003e40000000800 */
[C---:B------:R-:W-:Y:S08]  /*64d0*/  HMMA.16816.F32.BF16 R116, R16.reuse, R44, RZ ;  /* 0x0000002c1074723c */ /* 0x040ff000000418ff */
[----:B------:R-:W-:Y:S01]  /*64e0*/  HMMA.16816.F32.BF16 R112, R16, R40, RZ ;  /* 0x000000281070723c */ /* 0x000fe200000418ff */
[----:B-1----:R-:W-:-:S04]  /*64f0*/  FFMA.FTZ R4, R32, c[0x0][0x2d0], -R3 ;  /* 0x0000b40020047a23 */ /* 0x002fc80000010803 */
[----:B------:R1:W-:Y:S02]  /*6500*/  MUFU.EX2 R223, R4 ;  /* 0x0000000400df7308 */ /* 0x0003e40000000800 */
[----:B-1----:R-:W-:-:S06]  /*6510*/  FFMA.FTZ R4, R34, c[0x0][0x2d0], -R3 ;  /* 0x0000b40022047a23 */ /* 0x002fcc0000010803 */
[----:B------:R1:W-:Y:S02]  /*6520*/  MUFU.EX2 R225, R4 ;  /* 0x0000000400e17308 */ /* 0x0003e40000000800 */
[----:B-1----:R-:W-:-:S06]  /*6530*/  FFMA.FTZ R4, R15, c[0x0][0x2d0], -R2 ;  /* 0x0000b4000f047a23 */ /* 0x002fcc0000010802 */
[----:B------:R1:W-:Y:S02]  /*6540*/  MUFU.EX2 R212, R4 ;  /* 0x0000000400d47308 */ /* 0x0003e40000000800 */
[--C-:B-1----:R-:W-:Y:S02]  /*6550*/  FFMA.FTZ R4, R30, c[0x0][0x2d0], -R2.reuse ;  /* 0x0000b4001e047a23 */ /* 0x102fe40000010802 */
[----:B------:R-:W1:Y:S04]  /*6560*/  LDSM.16.MT88.4 R28, [R185+0x1000] ;  /* 0x00100000b91c783b */ /* 0x000e680000004200 */
[----:B------:R2:W-:Y:S02]  /*6570*/  MUFU.EX2 R210, R4 ;  /* 0x0000000400d27308 */ /* 0x0005e40000000800 */
[----:B--2---:R-:W-:-:S02]  /*6580*/  FFMA.FTZ R4, R33, c[0x0][0x2d0], -R2 ;  /* 0x0000b40021047a23 */ /* 0x004fc40000010802 */
[----:B------:R-:W-:Y:S04]  /*6590*/  LDSM.16.MT88.4 R32, [R186+0x400] ;  /* 0x00040000ba20783b */ /* 0x000fe80000004200 */
[----:B------:R2:W3:Y:S02]  /*65a0*/  MUFU.EX2 R211, R4 ;  /* 0x0000000400d37308 */ /* 0x0004e40000000800 */
[----:B--2---:R-:W-:Y:S01]  /*65b0*/  FFMA.FTZ R4, R36, c[0x0][0x2d0], -R2 ;  /* 0x0000b40024047a23 */ /* 0x004fe20000010802 */
[----:B---3--:R-:W-:-:S05]  /*65c0*/  F2FP.BF16.PACK_AB R14, R215, R211 ;  /* 0x000000d3d70e723e */ /* 0x008fca00000010ff */
[----:B------:R2:W-:Y:S02]  /*65d0*/  MUFU.EX2 R216, R4 ;  /* 0x0000000400d87308 */ /* 0x0005e40000000800 */
[----:B--2---:R-:W-:Y:S01]  /*65e0*/  FFMA.FTZ R4, R8, c[0x0][0x2d0], -R0 ;  /* 0x0000b40008047a23 */ /* 0x004fe20000010800 */
[----:B------:R-:W-:-:S05]  /*65f0*/  F2FP.BF16.PACK_AB R8, R234, R235 ;  /* 0x000000ebea08723e */ /* 0x000fca00000010ff */
[----:B------:R2:W-:Y:S02]  /*6600*/  MUFU.EX2 R22, R4 ;  /* 0x0000000400167308 */ /* 0x0005e40000000800 */
[----:B--2---:R-:W-:Y:S01]  /*6610*/  FFMA.FTZ R4, R9, c[0x0][0x2d0], -R0 ;  /* 0x0000b40009047a23 */ /* 0x004fe20000010800 */
[----:B------:R-:W-:-:S05]  /*6620*/  F2FP.BF16.PACK_AB R9, R224, R222 ;  /* 0x000000dee009723e */ /* 0x000fca00000010ff */
        /* <DEDUP_REMOVED lines=8> */
[----:B--2---:R-:W-:Y:S01]  /*66b0*/  FFMA.FTZ R4, R38, c[0x0][0x2d0], -R2 ;  /* 0x0000b40026047a23 */ /* 0x004fe20000010802 */
[----:B---3--:R-:W-:-:S05]  /*66c0*/  F2FP.BF16.PACK_AB R15, R209, R208 ;  /* 0x000000d0d10f723e */ /* 0x008fca00000010ff */
[----:B------:R2:W-:Y:S02]  /*66d0*/  MUFU.EX2 R213, R4 ;  /* 0x0000000400d57308 */ /* 0x0005e40000000800 */
[C---:B------:R-:W-:Y:S08]  /*66e0*/  HMMA.16816.F32.BF16 R84, R12.reuse, R44, RZ ;  /* 0x0000002c0c54723c */ /* 0x040ff000000418ff */
[----:B------:R-:W-:Y:S01]  /*66f0*/  HMMA.16816.F32.BF16 R80, R12, R40, RZ ;  /* 0x000000280c50723c */ /* 0x000fe200000418ff */
[----:B--2---:R-:W-:-:S02]  /*6700*/  FFMA.FTZ R4, R48, c[0x0][0x2d0], -R2 ;  /* 0x0000b40030047a23 */ /* 0x004fc40000010802 */
[----:B------:R-:W2:Y:S02]  /*6710*/  LDSM.16.MT88.4 R48, [R185+0x1c00] ;  /* 0x001c0000b930783b */ /* 0x000ea40000004200 */
[----:B------:R3:W4:Y:S03]  /*6720*/  MUFU.EX2 R214, R4 ;  /* 0x0000000400d67308 */ /* 0x0007260000000800 */
[C---:B------:R-:W-:Y:S08]  /*6730*/  HMMA.16816.F32.BF16 R76, R12.reuse, R56, RZ ;  /* 0x000000380c4c723c */ /* 0x040ff000000418ff */
[----:B------:R-:W-:Y:S01]  /*6740*/  HMMA.16816.F32.BF16 R72, R12, R64, RZ ;  /* 0x000000400c48723c */ /* 0x000fe200000418ff */
[--C-:B---3--:R-:W-:Y:S01]  /*6750*/  FFMA.FTZ R4, R37, c[0x0][0x2d0], -R0.reuse ;  /* 0x0000b40025047a23 */ /* 0x108fe20000010800 */
[----:B----4-:R-:W-:Y:S01]  /*6760*/  F2FP.BF16.PACK_AB R6, R217, R214 ;  /* 0x000000d6d906723e */ /* 0x010fe200000010ff */
[----:B------:R-:W3:Y:S02]  /*6770*/  LDSM.16.MT88.4 R36, [R186+0x1000] ;  /* 0x00100000ba24783b */ /* 0x000ee40000004200 */
[----:B------:R4:W-:Y:S02]  /*6780*/  MUFU.EX2 R160, R4 ;  /* 0x0000000400a07308 */ /* 0x0009e40000000800 */
[----:B----4-:R-:W-:Y:S01]  /*6790*/  FFMA.FTZ R4, R10, c[0x0][0x2d0], -R0 ;  /* 0x0000b4000a047a23 */ /* 0x010fe20000010800 */
[----:B------:R-:W-:-:S05]  /*67a0*/  F2FP.BF16.PACK_AB R10, R239, R238 ;  /* 0x000000eeef0a723e */ /* 0x000fca00000010ff */
[----:B------:R4:W5:Y:S02]  /*67b0*/  MUFU.EX2 R23, R4 ;  /* 0x0000000400177308 */ /* 0x0009640000000800 */
[C---:B-1----:R-:W-:Y:S08]  /*67c0*/  HMMA.16816.F32.BF16 R144, R8.reuse, R28, R96 ;  /* 0x0000001c0890723c */ /* 0x042ff00000041860 */
[----:B--2---:R-:W-:Y:S01]  /*67d0*/  HMMA.16816.F32.BF16 R168, R8, R48, R88 ;  /* 0x0000003008a8723c */ /* 0x004fe20000041858 */
[----:B----4-:R-:W-:Y:S01]  /*67e0*/  FFMA.FTZ R4, R68, c[0x0][0x2d0], -R0 ;  /* 0x0000b40044047a23 */ /* 0x010fe20000010800 */
[----:B-----5:R-:W-:-:S03]  /*67f0*/  F2FP.BF16.PACK_AB R5, R23, R160 ;  /* 0x000000a01705723e */ /* 0x020fc600000010ff */
[----:B------:R1:W-:Y:S03]  /*6800*/  MUFU.EX2 R162, R4 ;  /* 0x0000000400a27308 */ /* 0x0003e60000000800 */
[----:B---3--:R-:W-:Y:S08]  /*6810*/  HMMA.16816.F32.BF16 R172, R8, R36, R92 ;  /* 0x0000002408ac723c */ /* 0x008ff0000004185c */
[----:B------:R-:W-:Y:S01]  /*6820*/  HMMA.16816.F32.BF16 R88, R12, R66, RZ ;  /* 0x000000420c58723c */ /* 0x000fe200000418ff */
[----:B-1----:R-:W-:-:S07]  /*6830*/  FFMA.FTZ R4, R69, c[0x0][0x2d0], -R0 ;  /* 0x0000b40045047a23 */ /* 0x002fce0000010800 */
[C---:B------:R-:W-:Y:S01]  /*6840*/  HMMA.16816.F32.BF16 R96, R12.reuse, R62, RZ ;  /* 0x0000003e0c60723c */ /* 0x040fe200000418ff */
[----:B------:R1:W2:Y:S07]  /*6850*/  MUFU.EX2 R161, R4 ;  /* 0x0000000400a17308 */ /* 0x0002ae0000000800 */
[C---:B------:R-:W-:Y:S08]  /*6860*/  HMMA.16816.F32.BF16 R68, R12.reuse, R60, RZ ;  /* 0x0000003c0c44723c */ /* 0x040ff000000418ff */
[----:B------:R-:W-:Y:S01]  /*6870*/  HMMA.16816.F32.BF16 R92, R12, R26, RZ ;  /* 0x0000001a0c5c723c */ /* 0x000fe200000418ff */
[----:B-1----:R-:W-:-:S02]  /*6880*/  F2FP.BF16.PACK_AB R4, R213, R216 ;  /* 0x000000d8d504723e */ /* 0x002fc400000010ff */
[----:B--2---:R-:W-:-:S05]  /*6890*/  F2FP.BF16.PACK_AB R7, R161, R162 ;  /* 0x000000a2a107723e */ /* 0x004fca00000010ff */
[----:B------:R-:W-:Y:S08]  /*68a0*/  HMMA.16816.F32.BF16 R64, R16, R66, RZ ;  /* 0x000000421040723c */ /* 0x000ff000000418ff */
[C---:B------:R-:W-:Y:S08]  /*68b0*/  HMMA.16816.F32.BF16 R124, R4.reuse, R52, R84 ;  /* 0x00000034047c723c */ /* 0x040ff00000041854 */
[C---:B------:R-:W-:Y:S08]  /*68c0*/  HMMA.16816.F32.BF16 R132, R4.reuse, R32, R80 ;  /* 0x000000200484723c */ /* 0x040ff00000041850 */
[C---:B------:R-:W-:Y:S08]  /*68d0*/  HMMA.16816.F32.BF16 R148, R4.reuse, R28, R76 ;  /* 0x0000001c0494723c */ /* 0x040ff0000004184c */
[----:B------:R-:W-:Y:S08]  /*68e0*/  HMMA.16816.F32.BF16 R180, R4, R36, R72 ;  /* 0x0000002404b4723c */ /* 0x000ff00000041848 */
[C---:B------:R-:W-:Y:S08]  /*68f0*/  HMMA.16816.F32.BF16 R72, R12.reuse, R24, RZ ;  /* 0x000000180c48723c */ /* 0x040ff000000418ff */
[C---:B------:R-:W-:Y:S08]  /*6900*/  HMMA.16816.F32.BF16 R76, R12.reuse, R46, RZ ;  /* 0x0000002e0c4c723c */ /* 0x040ff000000418ff */
[C---:B------:R-:W-:Y:S08]  /*6910*/  HMMA.16816.F32.BF16 R80, R12.reuse, R42, RZ ;  /* 0x0000002a0c50723c */ /* 0x040ff000000418ff */
[----:B------:R-:W-:Y:S01]  /*6920*/  HMMA.16816.F32.BF16 R84, R12, R58, RZ ;  /* 0x0000003a0c54723c */ /* 0x000fe200000418ff */
[----:B------:R-:W1:Y:S07]  /*6930*/  LDSM.16.MT88.4 R12, [R186+0x1c00] ;  /* 0x001c0000ba0c783b */ /* 0x000e6e0000004200 */
[----:B------:R-:W-:Y:S08]  /*6940*/  HMMA.16816.F32.BF16 R176, R4, R48, R68 ;  /* 0x0000003004b0723c */ /* 0x000ff00000041844 */
[C---:B------:R-:W-:Y:S08]  /*6950*/  HMMA.16816.F32.BF16 R68, R16.reuse, R46, RZ ;  /* 0x0000002e1044723c */ /* 0x040ff000000418ff */
[C---:B------:R-:W-:Y:S08]  /*6960*/  HMMA.16816.F32.BF16 R44, R16.reuse, R42, RZ ;  /* 0x0000002a102c723c */ /* 0x040ff000000418ff */
[C---:B------:R-:W-:Y:S08]  /*6970*/  HMMA.16816.F32.BF16 R56, R16.reuse, R58, RZ ;  /* 0x0000003a1038723c */ /* 0x040ff000000418ff */
[C---:B------:R-:W-:Y:S08]  /*6980*/  HMMA.16816.F32.BF16 R60, R16.reuse, R62, RZ ;  /* 0x0000003e103c723c */ /* 0x040ff000000418ff */
[C---:B------:R-:W-:Y:S08]  /*6990*/  HMMA.16816.F32.BF16 R40, R16.reuse, R24, RZ ;  /* 0x000000181028723c */ /* 0x040ff000000418ff */
[----:B------:R-:W-:Y:S08]  /*69a0*/  HMMA.16816.F32.BF16 R16, R16, R26, RZ ;  /* 0x0000001a1010723c */ /* 0x000ff000000418ff */
[C---:B------:R-:W-:Y:S08]  /*69b0*/  HMMA.16816.F32.BF16 R116, R8.reuse, R52, R116 ;  /* 0x000000340874723c */ /* 0x040ff00000041874 */
[C---:B-1----:R-:W-:Y:S08]  /*69c0*/  HMMA.16816.F32.BF16 R156, R8.reuse, R12, R40 ;  /* 0x0000000c089c723c */ /* 0x042ff00000041828 */
[C---:B------:R-:W-:Y:S08]  /*69d0*/  HMMA.16816.F32.BF16 R140, R8.reuse, R32, R112 ;  /* 0x00000020088c723c */ /* 0x040ff00000041870 */
[C---:B------:R-:W-:Y:S08]  /*69e0*/  HMMA.16816.F32.BF16 R68, R8.reuse, R54, R68 ;  /* 0x000000360844723c */ /* 0x040ff00000041844 */
[C---:B------:R-:W-:Y:S08]  /*69f0*/  HMMA.16816.F32.BF16 R44, R8.reuse, R34, R44 ;  /* 0x00000022082c723c */ /* 0x040ff0000004182c */
[C---:B------:R-:W-:Y:S08]  /*6a00*/  HMMA.16816.F32.BF16 R56, R8.reuse, R30, R56 ;  /* 0x0000001e0838723c */ /* 0x040ff00000041838 */
[C---:B------:R-:W-:Y:S08]  /*6a10*/  HMMA.16816.F32.BF16 R64, R8.reuse, R38, R64 ;  /* 0x000000260840723c */ /* 0x040ff00000041840 */
[C---:B------:R-:W-:Y:S01]  /*6a20*/  HMMA.16816.F32.BF16 R40, R8.reuse, R50, R60 ;  /* 0x000000320828723c */ /* 0x040fe2000004183c */
[----:B------:R-:W-:Y:S07]  /*6a30*/  LDSM.16.MT88.4 R60, [R186+0x1400] ;  /* 0x00140000ba3c783b */ /* 0x000fee0000004200 */
[----:B------:R-:W-:Y:S07]  /*6a40*/  HMMA.16816.F32.BF16 R24, R8, R14, R16 ;  /* 0x0000000e0818723c */ /* 0x000fee0000041810 */
[----:B------:R-:W-:Y:S01]  /*6a50*/  FFMA.FTZ R8, R130, c[0x0][0x2d0], -R20 ;  /* 0x0000b40082087a23 */ /* 0x000fe20000010814 */
[----:B------:R-:W-:Y:S01]  /*6a60*/  HMMA.16816.F32.BF16 R88, R4, R38, R88 ;  /* 0x000000260458723c */ /* 0x000fe20000041858 */
[----:B------:R-:W-:-:S02]  /*6a70*/  FADD.FTZ R11, R237, R233 ;  /* 0x000000e9ed0b7221 */ /* 0x000fc40000010000 */
[----:B------:R1:W-:Y:S02]  /*6a80*/  MUFU.EX2 R204, R8 ;  /* 0x0000000800cc7308 */ /* 0x0003e40000000800 */
[----:B------:R-:W-:-:S03]  /*6a90*/  FADD.FTZ R11, R231, R11 ;  /* 0x0000000be70b7221 */ /* 0x000fc60000010000 */
[----:B------:R-:W-:Y:S01]  /*6aa0*/  HMMA.16816.F32.BF16 R164, R4, R12, R72 ;  /* 0x0000000c04a4723c */ /* 0x000fe20000041848 */
[----:B------:R-:W-:-:S04]  /*6ab0*/  FADD.FTZ R11, R230, R11 ;  /* 0x0000000be60b7221 */ /* 0x000fc80000010000 */
[----:B------:R-:W-:Y:S02]  /*6ac0*/  FADD.FTZ R11, R235, R11 ;  /* 0x0000000beb0b7221 */ /* 0x000fe40000010000 */
[----:B------:R-:W-:Y:S01]  /*6ad0*/  FADD.FTZ R13, R221, R218 ;  /* 0x000000dadd0d7221 */ /* 0x000fe20000010000 */
[C---:B------:R-:W-:Y:S01]  /*6ae0*/  HMMA.16816.F32.BF16 R52, R4.reuse, R54, R76 ;  /* 0x000000360434723c */ /* 0x040fe2000004184c */
[----:B------:R-:W-:Y:S01]  /*6af0*/  LDSM.16.MT88.4 R76, [R185+0x2000] ;  /* 0x00200000b94c783b */ /* 0x000fe20000004200 */
[----:B------:R-:W-:Y:S02]  /*6b00*/  FADD.FTZ R12, R212, R210 ;  /* 0x000000d2d40c7221 */ /* 0x000fe40000010000 */
[----:B-1----:R-:W-:Y:S02]  /*6b10*/  FFMA.FTZ R8, R129, c[0x0][0x2d0], -R20 ;  /* 0x0000b40081087a23 */ /* 0x002fe40000010814 */
[----:B------:R-:W-:Y:S02]  /*6b20*/  FADD.FTZ R13, R219, R13 ;  /* 0x0000000ddb0d7221 */ /* 0x000fe40000010000 */
[----:B------:R1:W2:Y:S01]  /*6b30*/  MUFU.EX2 R205, R8 ;  /* 0x0000000800cd7308 */ /* 0x0002a20000000800 */
        /* <DEDUP_REMOVED lines=8> */
[----:B-1----:R-:W-:-:S03]  /*6bc0*/  FFMA.FTZ R8, R128, c[0x0][0x2d0], -R20 ;  /* 0x0000b40080087a23 */ /* 0x002fc60000010814 */
[C---:B------:R-:W-:Y:S01]  /*6bd0*/  HMMA.16816.F32.BF16 R48, R4.reuse, R50, R96 ;  /* 0x000000320430723c */ /* 0x040fe20000041860 */
[----:B------:R1:W-:Y:S06]  /*6be0*/  MUFU.EX2 R206, R8 ;  /* 0x0000000800ce7308 */ /* 0x0003ec0000000800 */
[----:B--2---:R-:W-:Y:S01]  /*6bf0*/  F2FP.BF16.PACK_AB R96, R205, R204 ;  /* 0x000000cccd60723e */ /* 0x004fe200000010ff */
[----:B------:R-:W-:Y:S01]  /*6c00*/  HMMA.16816.F32.BF16 R16, R4, R14, R92 ;  /* 0x0000000e0410723c */ /* 0x000fe2000004185c */
[----:B------:R-:W2:Y:S01]  /*6c10*/  LDSM.16.MT88.4 R4, [R186+0x2000] ;  /* 0x00200000ba04783b */ /* 0x000ea20000004200 */
[----:B-1----:R-:W-:-:S04]  /*6c20*/  FFMA.FTZ R8, R123, c[0x0][0x2d0], -R20 ;  /* 0x0000b4007b087a23 */ /* 0x002fc80000010814 */
[----:B------:R1:W3:Y:S02]  /*6c30*/  MUFU.EX2 R203, R8 ;  /* 0x0000000800cb7308 */ /* 0x0002e40000000800 */
[----:B-1----:R-:W-:Y:S01]  /*6c40*/  FFMA.FTZ R8, R122, c[0x0][0x2d0], -R3 ;  /* 0x0000b4007a087a23 */ /* 0x002fe20000010803 */
[----:B---3--:R-:W-:-:S05]  /*6c50*/  F2FP.BF16.PACK_AB R98, R203, R206 ;  /* 0x000000cecb62723e */ /* 0x008fca00000010ff */
[----:B------:R1:W-:Y:S02]  /*6c60*/  MUFU.EX2 R163, R8 ;  /* 0x0000000800a37308 */ /* 0x0003e40000000800 */
[----:B-1----:R-:W-:-:S06]  /*6c70*/  FFMA.FTZ R8, R121, c[0x0][0x2d0], -R3 ;  /* 0x0000b40079087a23 */ /* 0x002fcc0000010803 */
[----:B------:R1:W3:Y:S02]  /*6c80*/  MUFU.EX2 R201, R8 ;  /* 0x0000000800c97308 */ /* 0x0002e40000000800 */
[--C-:B-1----:R-:W-:Y:S01]  /*6c90*/  FFMA.FTZ R8, R120, c[0x0][0x2d0], -R3.reuse ;  /* 0x0000b40078087a23 */ /* 0x102fe20000010803 */
[----:B---3--:R-:W-:Y:S01]  /*6ca0*/  F2FP.BF16.PACK_AB R97, R201, R163 ;  /* 0x000000a3c961723e */ /* 0x008fe200000010ff */
[----:B------:R-:W-:Y:S01]  /*6cb0*/  FFMA.FTZ R3, R111, c[0x0][0x2d0], -R3 ;  /* 0x0000b4006f037a23 */ /* 0x000fe20000010803 */
[----:B------:R-:W1:Y:S03]  /*6cc0*/  LDSM.16.MT88.4 R120, [R185+0x800] ;  /* 0x00080000b978783b */ /* 0x000e660000004200 */
[----:B------:R-:W-:Y:S08]  /*6cd0*/  MUFU.EX2 R202, R8 ;  /* 0x0000000800ca7308 */ /* 0x000ff00000000800 */
[----:B------:R3:W4:Y:S02]  /*6ce0*/  MUFU.EX2 R39, R3 ;  /* 0x0000000300277308 */ /* 0x0007240000000800 */
[----:B---3--:R-:W-:Y:S01]  /*6cf0*/  FFMA.FTZ R3, R110, c[0x0][0x2d0], -R2 ;  /* 0x0000b4006e037a23 */ /* 0x008fe20000010802 */
[----:B----4-:R-:W-:-:S05]  /*6d00*/  F2FP.BF16.PACK_AB R99, R39, R202 ;  /* 0x000000ca2763723e */ /* 0x010fca00000010ff */
[----:B------:R3:W-:Y:S02]  /*6d10*/  MUFU.EX2 R20, R3 ;  /* 0x0000000300147308 */ /* 0x0007e40000000800 */
[C---:B--2---:R-:W-:Y:S08]  /*6d20*/  HMMA.16816.F32.BF16 R84, R96.reuse, R4, R156 ;  /* 0x000000046054723c */ /* 0x044ff0000004189c */
[----:B-1----:R-:W-:Y:S01]  /*6d30*/  HMMA.16816.F32.BF16 R112, R96, R120, R116 ;  /* 0x000000786070723c */ /* 0x002fe20000041874 */
[----:B---3--:R-:W-:-:S04]  /*6d40*/  FFMA.FTZ R3, R109, c[0x0][0x2d0], -R2 ;  /* 0x0000b4006d037a23 */ /* 0x008fc80000010802 */
[----:B------:R1:W2:Y:S03]  /*6d50*/  MUFU.EX2 R36, R3 ;  /* 0x0000000300247308 */ /* 0x0002a60000000800 */
[C---:B------:R-:W-:Y:S08]  /*6d60*/  HMMA.16816.F32.BF16 R156, R96.reuse, R154, R56 ;  /* 0x0000009a609c723c */ /* 0x040ff00000041838 */
[----:B------:R-:W-:Y:S01]  /*6d70*/  HMMA.16816.F32.BF16 R64, R96, R62, R64 ;  /* 0x0000003e6040723c */ /* 0x000fe20000041840 */
[--C-:B-1----:R-:W-:Y:S01]  /*6d80*/  FFMA.FTZ R3, R105, c[0x0][0x2d0], -R2.reuse ;  /* 0x0000b40069037a23 */ /* 0x102fe20000010802 */
[----:B--2---:R-:W-:Y:S01]  /*6d90*/  F2FP.BF16.PACK_AB R92, R36, R20 ;  /* 0x00000014245c723e */ /* 0x004fe200000010ff */
[----:B------:R-:W-:-:S05]  /*6da0*/  FFMA.FTZ R2, R104, c[0x0][0x2d0], -R2 ;  /* 0x0000b40068027a23 */ /* 0x000fca0000010802 */
[C---:B------:R-:W-:Y:S01]  /*6db0*/  HMMA.16816.F32.BF16 R128, R96.reuse, R136, R140 ;  /* 0x000000886080723c */ /* 0x040fe2000004188c */
[----:B------:R-:W-:Y:S07]  /*6dc0*/  MUFU.EX2 R37, R3 ;  /* 0x0000000300257308 */ /* 0x000fee0000000800 */
[C---:B------:R-:W-:Y:S01]  /*6dd0*/  HMMA.16816.F32.BF16 R140, R96.reuse, R138, R44 ;  /* 0x0000008a608c723c */ /* 0x040fe2000004182c */
[----:B------:R1:W2:Y:S07]  /*6de0*/  MUFU.EX2 R38, R2 ;  /* 0x0000000200267308 */ /* 0x0002ae0000000800 */
[C---:B------:R-:W-:Y:S08]  /*6df0*/  HMMA.16816.F32.BF16 R144, R96.reuse, R152, R144 ;  /* 0x000000986090723c */ /* 0x040ff00000041890 */
[----:B------:R-:W-:Y:S01]  /*6e00*/  HMMA.16816.F32.BF16 R80, R96, R78, R40 ;  /* 0x0000004e6050723c */ /* 0x000fe20000041828 */
[----:B-1----:R-:W-:Y:S01]  /*6e10*/  FFMA.FTZ R2, R100, c[0x0][0x2d0], -R0 ;  /* 0x0000b40064027a23 */ /* 0x002fe20000010800 */
[----:B--2---:R-:W-:-:S03]  /*6e20*/  F2FP.BF16.PACK_AB R94, R38, R37 ;  /* 0x00000025265e723e */ /* 0x004fc600000010ff */
[----:B------:R1:W-:Y:S02]  /*6e30*/  MUFU.EX2 R10, R2 ;  /* 0x00000002000a7308 */ /* 0x0003e40000000800 */
[----:B-1----:R-:W-:-:S06]  /*6e40*/  FFMA.FTZ R2, R101, c[0x0][0x2d0], -R0 ;  /* 0x0000b40065027a23 */ /* 0x002fcc0000010800 */
[----:B------:R1:W2:Y:S02]  /*6e50*/  MUFU.EX2 R9, R2 ;  /* 0x0000000200097308 */ /* 0x0002a40000000800 */
[--C-:B-1----:R-:W-:Y:S01]  /*6e60*/  FFMA.FTZ R2, R103, c[0x0][0x2d0], -R0.reuse ;  /* 0x0000b40067027a23 */ /* 0x102fe20000010800 */
[----:B--2---:R-:W-:Y:S01]  /*6e70*/  F2FP.BF16.PACK_AB R93, R9, R10 ;  /* 0x0000000a095d723e */ /* 0x004fe200000010ff */
[----:B------:R-:W-:-:S04]  /*6e80*/  FFMA.FTZ R0, R21, c[0x0][0x2d0], -R0 ;  /* 0x0000b40015007a23 */ /* 0x000fc80000010800 */
[----:B------:R1:W-:Y:S08]  /*6e90*/  MUFU.EX2 R3, R2 ;  /* 0x0000000200037308 */ /* 0x0003f00000000800 */
[----:B------:R2:W3:Y:S01]  /*6ea0*/  MUFU.EX2 R8, R0 ;  /* 0x0000000000087308 */ /* 0x0004e20000000800 */
[----:B-1----:R-:W-:-:S04]  /*6eb0*/  @P6 IMAD.HI.U32 R2, R243, c[0x0][0x2c8], RZ ;  /* 0x0000b200f3026a27 */ /* 0x002fc800078e00ff */
[----:B--2---:R-:W-:Y:S01]  /*6ec0*/  IMAD.MOV.U32 R0, RZ, RZ, R243 ;  /* 0x000000ffff007224 */ /* 0x004fe200078e00f3 */
[----:B------:R-:W-:Y:S02]  /*6ed0*/  @P6 SHF.R.U32.HI R0, RZ, c[0x0][0x2cc], R2 ;  /* 0x0000b300ff006a19 */ /* 0x000fe40000011602 */
[----:B---3--:R-:W-:Y:S02]  /*6ee0*/  F2FP.BF16.PACK_AB R95, R8, R3 ;  /* 0x00000003085f723e */ /* 0x008fe400000010ff */
[----:B------:R-:W-:Y:S01]  /*6ef0*/  ISETP.GE.AND P6, PT, R242, 0x1, PT ;  /* 0x00000001f200780c */ /* 0x000fe20003fc6270 */
[----:B------:R-:W-:Y:S02]  /*6f00*/  IMAD.IADD R2, R240, 0x1, R0 ;  /* 0x00000001f0027824 */ /* 0x000fe400078e0200 */
[----:B------:R-:W-:Y:S02]  /*6f10*/  FADD.FTZ R0, R22, R207 ;  /* 0x000000cf16007221 */ /* 0x000fe40000010000 */
[----:B------:R-:W-:Y:S02]  /*6f20*/  HMMA.16816.F32.BF16 R116, R92, R120, R124 ;  /* 0x000000785c74723c */ /* 0x000fe4000004187c */
[----:B------:R-:W-:-:S04]  /*6f30*/  FADD.FTZ R0, R208, R0 ;  /* 0x00000000d0007221 */ /* 0x000fc80000010000 */
[----:B------:R-:W-:Y:S02]  /*6f40*/  FADD.FTZ R0, R209, R0 ;  /* 0x00000000d1007221 */ /* 0x000fe40000010000 */
[-C--:B------:R-:W-:Y:S08]  /*6f50*/  HMMA.16816.F32.BF16 R124, R96, R122.reuse, R68 ;  /* 0x0000007a607c723c */ /* 0x080ff00000041844 */
[----:B------:R-:W-:Y:S08]  /*6f60*/  HMMA.16816.F32.BF16 R120, R92, R122, R52 ;  /* 0x0000007a5c78723c */ /* 0x000ff00000041834 */
[-C--:B------:R-:W-:Y:S08]  /*6f70*/  HMMA.16816.F32.BF16 R52, R96, R60.reuse, R172 ;  /* 0x0000003c6034723c */ /* 0x080ff000000418ac */
[C---:B------:R-:W-:Y:S08]  /*6f80*/  HMMA.16816.F32.BF16 R56, R92.reuse, R60, R180 ;  /* 0x0000003c5c38723c */ /* 0x040ff000000418b4 */
[C---:B------:R-:W-:Y:S08]  /*6f90*/  HMMA.16816.F32.BF16 R60, R92.reuse, R62, R88 ;  /* 0x0000003e5c3c723c */ /* 0x040ff00000041858 */
        /* <DEDUP_REMOVED lines=12> */
[-C--:B------:R-:W-:Y:S01]  /*7060*/  HMMA.16816.F32.BF16 R68, R96, R76.reuse, R168 ;  /* 0x0000004c6044723c */ /* 0x080fe200000418a8 */
[----:B------:R-:W-:Y:S02]  /*7070*/  FADD.FTZ R0, R161, R0 ;  /* 0x00000000a1007221 */ /* 0x000fe40000010000 */
[----:B------:R-:W-:Y:S02]  /*7080*/  FADD.FTZ R5, R204, R5 ;  /* 0x00000005cc057221 */ /* 0x000fe40000010000 */
[----:B------:R-:W-:Y:S02]  /*7090*/  FADD.FTZ R0, R10, R0 ;  /* 0x000000000a007221 */ /* 0x000fe40000010000 */
[----:B------:R-:W-:Y:S01]  /*70a0*/  FADD.FTZ R5, R205, R5 ;  /* 0x00000005cd057221 */ /* 0x000fe20000010000 */
[C---:B------:R-:W-:Y:S08]  /*70b0*/  HMMA.16816.F32.BF16 R72, R92.reuse, R76, R176 ;  /* 0x0000004c5c48723c */ /* 0x040ff000000418b0 */
[C---:B------:R-:W-:Y:S08]  /*70c0*/  HMMA.16816.F32.BF16 R136, R92.reuse, R138, R32 ;  /* 0x0000008a5c88723c */ /* 0x040ff00000041820 */
[C---:B------:R-:W-:Y:S08]  /*70d0*/  HMMA.16816.F32.BF16 R152, R92.reuse, R154, R28 ;  /* 0x0000009a5c98723c */ /* 0x040ff0000004181c */
[----:B------:R-:W-:Y:S08]  /*70e0*/  HMMA.16816.F32.BF16 R76, R92, R78, R48 ;  /* 0x0000004e5c4c723c */ /* 0x000ff00000041830 */
[-C--:B------:R-:W-:Y:S08]  /*70f0*/  HMMA.16816.F32.BF16 R96, R96, R6.reuse, R24 ;  /* 0x000000066060723c */ /* 0x080ff00000041818 */
[----:B------:R-:W-:Y:S07]  /*7100*/  HMMA.16816.F32.BF16 R92, R92, R6, R16 ;  /* 0x000000065c5c723c */ /* 0x000fee0000041810 */
        /* <DEDUP_REMOVED lines=12> */
[----:B------:R-:W-:Y:S01]  /*71d0*/  FADD.FTZ R3, R3, R4 ;  /* 0x0000000403037221 */ /* 0x000fe20000010000 */
[----:B------:R-:W-:Y:S01]  /*71e0*/  STL [R1+0x4], R7 ;  /* 0x0000040701007387 */ /* 0x000fe20000100800 */
[----:B------:R-:W-:-:S03]  /*71f0*/  FADD.FTZ R4, R38, R6 ;  /* 0x0000000626047221 */ /* 0x000fc60000010000 */
[----:B------:R1:W-:Y:S04]  /*7200*/  STL [R1], R0 ;  /* 0x0000000001007387 */ /* 0x0003e80000100800 */
[----:B------:R2:W-:Y:S01]  /*7210*/  STL [R1+0x8], R4 ;  /* 0x0000080401007387 */ /* 0x0005e20000100800 */
[----:B-1----:R-:W-:Y:S01]  /*7220*/  FADD.FTZ R0, R8, R3 ;  /* 0x0000000308007221 */ /* 0x002fe20000010000 */
[----:B------:R-:W-:-:S04]  /*7230*/  IADD3 R3, R2, c[0x0][0x328], RZ ;  /* 0x0000ca0002037a10 */ /* 0x000fc80007ffe0ff */
[----:B------:R2:W-:Y:S01]  /*7240*/  STL [R1+0xc], R0 ;  /* 0x00000c0001007387 */ /* 0x0005e20000100800 */
[----:B------:R-:W-:Y:S05]  /*7250*/  @!P6 BRA `(.L_x_519) ;  /* 0x000001100000e947 */ /* 0x000fea0003800000 */
[C---:B------:R-:W-:Y:S01]  /*7260*/  ISETP.GT.AND P0, PT, R2.reuse, RZ, PT ;  /* 0x000000ff0200720c */ /* 0x040fe20003f04270 */
[----:B------:R-:W-:Y:S01]  /*7270*/  BSSY B0, `(.L_x_520) ;  /* 0x000000d000007945 */ /* 0x000fe20003800000 */
[----:B--2---:R-:W-:Y:S01]  /*7280*/  IADD3 R0, R2, -0x1, RZ ;  /* 0xffffffff02007810 */ /* 0x004fe20007ffe0ff */
[----:B------:R-:W-:-:S10]  /*7290*/  IMAD.MOV.U32 R4, RZ, RZ, c[0x0][0x32c] ;  /* 0x0000cb00ff047624 */ /* 0x000fd400078e00ff */
[----:B------:R-:W-:Y:S05]  /*72a0*/  @P0 BRA `(.L_x_521) ;  /* 0x0000006000000947 */ /* 0x000fea0003800000 */
[----:B------:R-:W-:Y:S01]  /*72b0*/  ISETP.NE.AND P0, PT, R4, 0x1, PT ;  /* 0x000000010400780c */ /* 0x000fe20003f05270 */
[----:B------:R-:W-:-:S12]  /*72c0*/  IMAD.MOV R0, RZ, RZ, -R2 ;  /* 0x000000ffff007224 */ /* 0x000fd800078e0a02 */
[----:B------:R-:W-:-:S05]  /*72d0*/  @P0 IMAD.HI.U32 R2, R0, c[0x0][0x330], RZ ;  /* 0x0000cc0000020a27 */ /* 0x000fca00078e00ff */
[----:B------:R-:W-:-:S04]  /*72e0*/  @P0 SHF.R.U32.HI R0, RZ, c[0x0][0x334], R2 ;  /* 0x0000cd00ff000a19 */ /* 0x000fc80000011602 */
[----:B------:R-:W-:Y:S01]  /*72f0*/  LOP3.LUT R0, RZ, R0, RZ, 0x33, !PT ;  /* 0x00000000ff007212 */ /* 0x000fe200078e33ff */
[----:B------:R-:W-:Y:S05]  /*7300*/  BRA `(.L_x_522) ;  /* 0x0000003000007947 */ /* 0x000fea0003800000 */
.L_x_521:
[----:B------:R-:W-:-:S13]  /*7310*/  ISETP.NE.AND P0, PT, R4, 0x1, PT ;  /* 0x000000010400780c */ /* 0x000fda0003f05270 */
[----:B------:R-:W-:-:S05]  /*7320*/  @P0 IMAD.HI.U32 R2, R0, c[0x0][0x330], RZ ;  /* 0x0000cc0000020a27 */ /* 0x000fca00078e00ff */
[----:B------:R-:W-:Y:S02]  /*7330*/  @P0 SHF.R.U32.HI R0, RZ, c[0x0][0x334], R2 ;  /* 0x0000cd00ff000a19 */ /* 0x000fe40000011602 */
.L_x_522:
[----:B------:R-:W-:Y:S05]  /*7340*/  BSYNC B0 ;  /* 0x0000000000007941 */ /* 0x000fea0003800000 */
.L_x_520:
[----:B------:R-:W-:-:S05]  /*7350*/  IMAD R0, R0, R4, c[0x0][0x32c] ;  /* 0x0000cb0000007624 */ /* 0x000fca00078e0204 */
[----:B------:R-:W-:-:S05]  /*7360*/  IMNMX R3, R3, R0, PT ;  /* 0x0000000003037217 */ /* 0x000fca0003800200 */
.L_x_519:
[----:B------:R-:W-:-:S05]  /*7370*/  IMAD.HI R3, R3, 0x2aaaaaab, RZ ;  /* 0x2aaaaaab03037827 */ /* 0x000fca00078e02ff */
[----:B--2---:R-:W-:-:S04]  /*7380*/  SHF.R.U32.HI R0, RZ, 0x1f, R3 ;  /* 0x0000001fff007819 */ /* 0x004fc80000011603 */
[----:B------:R-:W-:-:S04]  /*7390*/  LEA.HI.SX32 R3, R3, R0, 0x1d ;  /* 0x0000000003037211 */ /* 0x000fc800078feaff */
[----:B------:R-:W-:-:S04]  /*73a0*/  IMNMX R2, R241, R3, !PT ;  /* 0x00000003f1027217 */ /* 0x000fc80007800200 */
[----:B------:R-:W-:Y:S01]  /*73b0*/  ISETP.GE.AND P0, PT, R200, R2, PT ;  /* 0x00000002c800720c */ /* 0x000fe20003f06270 */
[----:B------:R1:W-:-:S12]  /*73c0*/  STL [R1+0x14], R2 ;  /* 0x0000140201007387 */ /* 0x0003d80000100800 */
[----:B------:R-:W-:Y:S05]  /*73d0*/  @!P0 BRA `(.L_x_523) ;  /* 0x0000439000008947 */ /* 0x000fea0003800000 */
[----:B------:R-:W-:Y:S01]  /*73e0*/  IMAD.MOV.U32 R101, RZ, RZ, R107 ;  /* 0x000000ffff657224 */ /* 0x000fe200078e006b */
[----:B------:R-:W-:Y:S01]  /*73f0*/  MOV R104, R102 ;  /* 0x0000006600687202 */ /* 0x000fe20000000f00 */
[----:B------:R-:W-:Y:S01]  /*7400*/  IMAD.MOV.U32 R100, RZ, RZ, R108 ;  /* 0x000000ffff647224 */ /* 0x000fe200078e006c */
[----:B------:R-:W-:Y:S02]  /*7410*/  MOV R103, R106 ;  /* 0x0000006a00677202 */ /* 0x000fe40000000f00 */
.L_x_544:
[----:B------:R-:W2:Y:S01]  /*7420*/  LDL R180, [R1+0x10] ;  /* 0x0000100001b47983 */ /* 0x000ea20000100800 */
[----:B------:R-:W-:Y:S04]  /*7430*/  DEPBAR.LE SB0, 0x0 ;  /* 0x000080000000791a */ /* 0x000fe80000000000 */
[----:B------:R-:W3:Y:S01]  /*7440*/  S2R R181, SR_TID.X ;  /* 0x0000000000b57919 */ /* 0x000ee20000002100 */
[----:B------:R-:W-:Y:S01]  /*7450*/  WARPSYNC 0xffffffff ;  /* 0xffffffff00007948 */ /* 0x000fe20003800000 */
[----:B------:R-:W-:Y:S02]  /*7460*/  BSSY B0, `(.L_x_524) ;  /* 0x0000030000007945 */ /* 0x000fe40003800000 */
[----:B------:R-:W-:Y:S01]  /*7470*/  BAR.SYNC.DEFER_BLOCKING 0x0 ;  /* 0x0000000000007b1d */ /* 0x000fe20000010000 */
[C---:B------:R-:W-:Y:S02]  /*7480*/  LOP3.LUT P5, RZ, R198.reuse, 0x100, RZ, 0xc0, !PT ;  /* 0x00000100c6ff7812 */ /* 0x040fe400078ac0ff */
[C---:B------:R-:W-:Y:S02]  /*7490*/  LOP3.LUT P4, RZ, R198.reuse, 0x80, RZ, 0xc0, !PT ;  /* 0x00000080c6ff7812 */ /* 0x040fe4000788c0ff */
[----:B------:R-:W-:Y:S01]  /*74a0*/  LOP3.LUT P3, RZ, R198, 0x40, RZ, 0xc0, !PT ;  /* 0x00000040c6ff7812 */ /* 0x000fe2000786c0ff */
[----:B------:R4:W1:Y:S04]  /*74b0*/  LDSM.16.M88.4 R48, [R187] ;  /* 0x00000000bb30783b */ /* 0x0008680000000200 */
[----:B------:R4:W1:Y:S04]  /*74c0*/  LDSM.16.M88.4 R44, [R187+0x1000] ;  /* 0x00100000bb2c783b */ /* 0x0008680000000200 */
[----:B------:R4:W1:Y:S04]  /*74d0*/  LDSM.16.M88.4 R16, [R184] ;  /* 0x00000000b810783b */ /* 0x0008680000000200 */
[----:B------:R4:W1:Y:S04]  /*74e0*/  LDSM.16.M88.4 R32, [R184+0x400] ;  /* 0x00040000b820783b */ /* 0x0008680000000200 */
[----:B------:R4:W1:Y:S04]  /*74f0*/  LDSM.16.M88.4 R108, [R184+0x800] ;  /* 0x00080000b86c783b */ /* 0x0008680000000200 */
[----:B------:R4:W1:Y:S04]  /*7500*/  LDSM.16.M88.4 R160, [R188] ;  /* 0x00000000bca0783b */ /* 0x0008680000000200 */
[----:B------:R4:W1:Y:S04]  /*7510*/  LDSM.16.M88.4 R168, [R188+0x1000] ;  /* 0x00100000bca8783b */ /* 0x0008680000000200 */
[----:B------:R4:W1:Y:S04]  /*7520*/  LDSM.16.M88.4 R164, [R189] ;  /* 0x00000000bda4783b */ /* 0x0008680000000200 */
[----:B------:R4:W1:Y:S04]  /*7530*/  LDSM.16.M88.4 R172, [R197] ;  /* 0x00000000c5ac783b */ /* 0x0008680000000200 */
[----:B------:R4:W1:Y:S01]  /*7540*/  LDSM.16.M88.4 R176, [R196] ;  /* 0x00000000c4b0783b */ /* 0x0008620000000200 */
[----:B--2---:R-:W-:Y:S11]  /*7550*/  ISETP.GT.AND P0, PT, R180, R200, PT ;  /* 0x000000c8b400720c */ /* 0x004ff60003f04270 */
[----:B------:R-:W-:Y:S02]  /*7560*/  @!UPT UIADD3 URZ, URZ, URZ, URZ ;  /* 0x0000003f3f3ff290 */ /* 0x000fe4000fffe03f */
[----:B------:R-:W-:-:S05]  /*7570*/  @P0 BRA `(.L_x_525) ;  /* 0x000001e000000947 */ /* 0x000fca0003800000 */
[----:B-1-34-:R-:W-:Y:S01]  /*7580*/  SHF.R.S32.HI R0, RZ, 0x1f, R200 ;  /* 0x0000001fff007819 */ /* 0x01afe200000114c8 */
[----:B------:R-:W-:Y:S01]  /*7590*/  IMAD.WIDE.U32 R2, R200, c[0x0][0x208], RZ ;  /* 0x00008200c8027a25 */ /* 0x000fe200078e00ff */
[----:B------:R-:W-:Y:S03]  /*75a0*/  ISETP.GT.AND P1, PT, R181, 0x3f, PT ;  /* 0x0000003fb500780c */ /* 0x000fe60003f24270 */
[----:B------:R-:W-:Y:S04]  /*75b0*/  IMAD R0, R0, c[0x0][0x208], RZ ;  /* 0x0000820000007a24 */ /* 0x000fe800078e02ff */
[----:B------:R-:W-:Y:S04]  /*75c0*/  IMAD R0, R200, c[0x0][0x20c], R0 ;  /* 0x00008300c8007a24 */ /* 0x000fe800078e0200 */
[----:B------:R-:W-:Y:S02]  /*75d0*/  IMAD.IADD R0, R3, 0x1, R0 ;  /* 0x0000000103007824 */ /* 0x000fe400078e0200 */
[----:B------:R-:W-:Y:S02]  /*75e0*/  @!P1 IMAD.MOV.U32 R4, RZ, RZ, c[0x0][0x208] ;  /* 0x00008200ff049624 */ /* 0x000fe400078e00ff */
[----:B------:R-:W-:Y:S04]  /*75f0*/  IMAD.WIDE.U32 R2, R2, 0x30, RZ ;  /* 0x0000003002027825 */ /* 0x000fe800078e00ff */
[----:B------:R-:W-:Y:S01]  /*7600*/  IMAD R0, R0, 0x30, RZ ;  /* 0x0000003000007824 */ /* 0x000fe200078e02ff */
[C---:B------:R-:W-:Y:S01]  /*7610*/  @!P1 LEA R6, P0, R4.reuse, R2, 0x5 ;  /* 0x0000000204069211 */ /* 0x040fe200078028ff */
[----:B------:R-:W-:Y:S03]  /*7620*/  @!P1 IMAD.MOV.U32 R5, RZ, RZ, c[0x0][0x20c] ;  /* 0x00008300ff059624 */ /* 0x000fe600078e00ff */
[----:B------:R-:W-:Y:S04]  /*7630*/  IADD3 R0, R3, R0, RZ ;  /* 0x0000000003007210 */ /* 0x000fe80007ffe0ff */
[----:B------:R-:W-:Y:S02]  /*7640*/  @!P1 LEA.HI.X R3, R4, R0, R5, 0x5, P0 ;  /* 0x0000000004039211 */ /* 0x000fe400000f2c05 */
[----:B------:R-:W-:Y:S05]  /*7650*/  IADD3 R2, P0, R228, R2, RZ ;  /* 0x00000002e4027210 */ /* 0x000fea0007f1e0ff */
[----:B------:R-:W-:Y:S01]  /*7660*/  IMAD.X R0, R0, 0x1, R232, P0 ;  /* 0x0000000100007824 */ /* 0x000fe200000e06e8 */
[C---:B------:R-:W-:Y:S04]  /*7670*/  LEA R4, P0, R2.reuse, c[0x0][0x1f8], 0x1 ;  /* 0x00007e0002047a11 */ /* 0x040fe800078008ff */
[----:B------:R-:W-:Y:S02]  /*7680*/  LEA.HI.X R5, R2, c[0x0][0x1fc], R0, 0x1, P0 ;  /* 0x00007f0002057a11 */ /* 0x000fe400000f0c00 */
[----:B------:R-:W-:Y:S03]  /*7690*/  @!P1 IADD3 R0, P0, R6, R228, RZ ;  /* 0x000000e406009210 */ /* 0x000fe60007f1e0ff */
[----:B------:R-:W-:Y:S01]  /*76a0*/  @!PT LDS RZ, [RZ] ;  /* 0x00000000fffff984 */ /* 0x000fe20000000800 */
[----:B------:R-:W-:Y:S01]  /*76b0*/  @!PT LDS RZ, [RZ] ;  /* 0x00000000fffff984 */ /* 0x000fe20000000800 */
[----:B------:R-:W-:Y:S01]  /*76c0*/  @!PT LDS RZ, [RZ] ;  /* 0x00000000fffff984 */ /* 0x000fe20000000800 */
[----:B------:R1:W-:Y:S01]  /*76d0*/  LDGSTS.E.BYPASS.LTC128B.128 [R199+0x1880], [R4.64], !P5 ;  /* 0x0188000004c77fae */ /* 0x0003e2000e901d46 */
[----:B------:R-:W-:Y:S02]  /*76e0*/  @!P1 IADD3.X R3, R3, R232, RZ, P0, !PT ;  /* 0x000000e803039210 */ /* 0x000fe400007fe4ff */
[C---:B------:R-:W-:Y:S01]  /*76f0*/  @!P1 LEA R2, P0, R0.reuse, c[0x0][0x1f8], 0x1 ;  /* 0x00007e0000029a11 */ /* 0x040fe200078008ff */
[----:B------:R1:W-:Y:S03]  /*7700*/  LDGSTS.E.BYPASS.LTC128B.128 [R199+0x2480], [R4.64+0x40], !P4 ;  /* 0x0248004004c77fae */ /* 0x0003e6000e101d46 */
[----:B------:R-:W-:Y:S01]  /*7710*/  @!P1 LEA.HI.X R3, R0, c[0x0][0x1fc], R3, 0x1, P0 ;  /* 0x00007f0000039a11 */ /* 0x000fe200000f0c03 */
[----:B------:R1:W-:Y:S04]  /*7720*/  LDGSTS.E.BYPASS.LTC128B.128 [R199+0x3080], [R4.64+0x80], !P3 ;  /* 0x0308008004c77fae */ /* 0x0003e8000d901d46 */
[----:B------:R1:W-:Y:S04]  /*7730*/  @!P1 LDGSTS.E.BYPASS.LTC128B.128 [R199+0x2080], [R2.64], !P5 ;  /* 0x0208000002c79fae */ /* 0x0003e8000e901d46 */
[----:B------:R1:W-:Y:S04]  /*7740*/  @!P1 LDGSTS.E.BYPASS.LTC128B.128 [R199+0x2c80], [R2.64+0x40], !P4 ;  /* 0x02c8004002c79fae */ /* 0x0003e8000e101d46 */
[----:B------:R1:W-:Y:S02]  /*7750*/  @!P1 LDGSTS.E.BYPASS.LTC128B.128 [R199+0x3880], [R2.64+0x80], !P3 ;  /* 0x0388008002c79fae */ /* 0x0003e4000d901d46 */
.L_x_525:
[----:B-1-34-:R-:W-:Y:S05]  /*7760*/  BSYNC B0 ;  /* 0x0000000000007941 */ /* 0x01afea0003800000 */
.L_x_524:
[-C--:B------:R-:W-:Y:S01]  /*7770*/  HMMA.16816.F32.BF16 R4, R48, R16.reuse, RZ ;  /* 0x000000103004723c */ /* 0x080fe200000418ff */
[----:B------:R-:W0:Y:S01]  /*7780*/  LDGDEPBAR ;  /* 0x00000000000079af */ /* 0x000e220000000000 */
[----:B------:R-:W-:Y:S01]  /*7790*/  BSSY B0, `(.L_x_526) ;  /* 0x00000e7000007945 */ /* 0x000fe20003800000 */
[----:B------:R-:W-:Y:S05]  /*77a0*/  ISETP.GT.AND P0, PT, R200, R180, PT ;  /* 0x000000b4c800720c */ /* 0x000fea0003f04270 */
[C---:B------:R-:W-:Y:S08]  /*77b0*/  HMMA.16816.F32.BF16 R8, R44.reuse, R16, RZ ;  /* 0x000000102c08723c */ /* 0x040ff000000418ff */
[-C--:B------:R-:W-:Y:S08]  /*77c0*/  HMMA.16816.F32.BF16 R12, R44, R18.reuse, RZ ;  /* 0x000000122c0c723c */ /* 0x080ff000000418ff */
        /* <DEDUP_REMOVED lines=8> */
[----:B------:R-:W-:Y:S01]  /*7850*/  HMMA.16816.F32.BF16 R48, R48, R110, RZ ;  /* 0x0000006e3030723c */ /* 0x000fe200000418ff */
[----:B------:R-:W-:Y:S07]  /*7860*/  LDSM.16.M88.4 R108, [R187+0x2000] ;  /* 0x00200000bb6c783b */ /* 0x000fee0000000200 */
[-C--:B------:R-:W-:Y:S08]  /*7870*/  HMMA.16816.F32.BF16 R4, R160, R164.reuse, R4 ;  /* 0x000000a4a004723c */ /* 0x080ff00000041804 */
[C---:B------:R-:W-:Y:S08]  /*7880*/  HMMA.16816.F32.BF16 R8, R168.reuse, R164, R8 ;  /* 0x000000a4a808723c */ /* 0x040ff00000041808 */
[-C--:B------:R-:W-:Y:S08]  /*7890*/  HMMA.16816.F32.BF16 R12, R168, R166.reuse, R12 ;  /* 0x000000a6a80c723c */ /* 0x080ff0000004180c */
[C---:B------:R-:W-:Y:S01]  /*78a0*/  HMMA.16816.F32.BF16 R16, R160.reuse, R166, R16 ;  /* 0x000000a6a010723c */ /* 0x040fe20000041810 */
[----:B------:R-:W1:Y:S07]  /*78b0*/  LDSM.16.M88.4 R164, [R184+0xc00] ;  /* 0x000c0000b8a4783b */ /* 0x000e6e0000000200 */
        /* <DEDUP_REMOVED lines=24> */
[----:B------:R-:W2:Y:S07]  /*7a40*/  LDSM.16.M88.4 R168, [R188+0x3000] ;  /* 0x00300000bca8783b */ /* 0x000eae0000000200 */
        /* <DEDUP_REMOVED lines=44> */
[----:B------:R-:W3:Y:S01]  /*7d10*/  MUFU.TANH R211, R3 ;  /* 0x0000000300d37308 */ /* 0x000ee20000002400 */
[----:B-1----:R-:W-:Y:S02]  /*7d20*/  FMUL.FTZ R0, R5, c[0x0][0x320] ;  /* 0x0000c80005007a20 */ /* 0x002fe40000410000 */
[----:B------:R-:W-:Y:S07]  /*7d30*/  FMUL.FTZ R2, R11, c[0x0][0x320] ;  /* 0x0000c8000b027a20 */ /* 0x000fee0000410000 */
[----:B------:R1:W4:Y:S10]  /*7d40*/  MUFU.TANH R175, R0 ;  /* 0x0000000000af7308 */ /* 0x0003340000002400 */
[----:B------:R-:W2:Y:S01]  /*7d50*/  MUFU.TANH R210, R2 ;  /* 0x0000000200d27308 */ /* 0x000ea20000002400 */
[----:B-1----:R-:W-:Y:S09]  /*7d60*/  FMUL.FTZ R0, R6, c[0x0][0x320] ;  /* 0x0000c80006007a20 */ /* 0x002ff20000410000 */
[----:B------:R1:W1:Y:S02]  /*7d70*/  MUFU.TANH R201, R0 ;  /* 0x0000000000c97308 */ /* 0x0002640000002400 */
[----:B-1----:R-:W-:Y:S02]  /*7d80*/  FMUL.FTZ R0, R7, c[0x0][0x320] ;  /* 0x0000c80007007a20 */ /* 0x002fe40000410000 */
[----:B------:R-:W1:Y:S06]  /*7d90*/  LDSM.16.M88.4 R4, [R191] ;  /* 0x00000000bf04783b */ /* 0x000e6c0000000200 */
[----:B------:R5:W1:Y:S02]  /*7da0*/  MUFU.TANH R183, R0 ;  /* 0x0000000000b77308 */ /* 0x000a640000002400 */
[----:B-----5:R-:W-:Y:S08]  /*7db0*/  FMUL.FTZ R0, R8, c[0x0][0x320] ;  /* 0x0000c80008007a20 */ /* 0x020ff00000410000 */
[----:B------:R5:W2:Y:S01]  /*7dc0*/  MUFU.TANH R209, R0 ;  /* 0x0000000000d17308 */ /* 0x000aa20000002400 */
[-C--:B-1----:R-:W-:Y:S08]  /*7dd0*/  HMMA.16816.F32.BF16 R20, R160, R4.reuse, R20 ;  /* 0x00000004a014723c */ /* 0x082ff00000041814 */
[C---:B------:R-:W-:Y:S04]  /*7de0*/  HMMA.16816.F32.BF16 R24, R168.reuse, R4, R24 ;  /* 0x00000004a818723c */ /* 0x040fe80000041818 */
[----:B-----5:R-:W-:Y:S02]  /*7df0*/  FMUL.FTZ R0, R9, c[0x0][0x320] ;  /* 0x0000c80009007a20 */ /* 0x020fe40000410000 */
[----:B------:R-:W1:Y:S02]  /*7e00*/  LDSM.16.M88.4 R8, [R190] ;  /* 0x00000000be08783b */ /* 0x000e640000000200 */
[----:B------:R-:W-:Y:S04]  /*7e10*/  DEPBAR.LE SB0, 0x0 ;  /* 0x000080000000791a */ /* 0x000fe80000000000 */
[----:B------:R5:W1:Y:S01]  /*7e20*/  MUFU.TANH R202, R0 ;  /* 0x0000000000ca7308 */ /* 0x000a620000002400 */
[-C--:B------:R-:W-:Y:S01]  /*7e30*/  HMMA.16816.F32.BF16 R28, R168, R6.reuse, R28 ;  /* 0x00000006a81c723c */ /* 0x080fe2000004181c */
[----:B------:R-:W-:Y:S07]  /*7e40*/  BAR.SYNC.DEFER_BLOCKING 0x0 ;  /* 0x0000000000007b1d */ /* 0x000fee0000010000 */
[C---:B------:R-:W-:Y:S04]  /*7e50*/  HMMA.16816.F32.BF16 R32, R160.reuse, R6, R32 ;  /* 0x00000006a020723c */ /* 0x040fe80000041820 */
[----:B------:R-:W-:Y:S02]  /*7e60*/  FMUL.FTZ R2, R27, c[0x0][0x320] ;  /* 0x0000c8001b027a20 */ /* 0x000fe40000410000 */
[----:B------:R-:W-:Y:S02]  /*7e70*/  FMUL.FTZ R3, R26, c[0x0][0x320] ;  /* 0x0000c8001a037a20 */ /* 0x000fe40000410000 */
[----:B------:R-:W2:Y:S01]  /*7e80*/  MUFU.TANH R177, R2 ;  /* 0x0000000200b17308 */ /* 0x000ea20000002400 */
[----:B-----5:R-:W-:Y:S09]  /*7e90*/  FMUL.FTZ R0, R12, c[0x0][0x320] ;  /* 0x0000c8000c007a20 */ /* 0x020ff20000410000 */
[----:B------:R-:W2:Y:S01]  /*7ea0*/  MUFU.TANH R178, R3 ;  /* 0x0000000300b27308 */ /* 0x000ea20000002400 */
[-C--:B-1----:R-:W-:Y:S09]  /*7eb0*/  HMMA.16816.F32.BF16 R36, R160, R8.reuse, R36 ;  /* 0x00000008a024723c */ /* 0x082ff20000041824 */
[----:B------:R1:W1:Y:S01]  /*7ec0*/  MUFU.TANH R182, R0 ;  /* 0x0000000000b67308 */ /* 0x0002620000002400 */
[C---:B------:R-:W-:Y:S08]  /*7ed0*/  HMMA.16816.F32.BF16 R40, R168.reuse, R8, R40 ;  /* 0x00000008a828723c */ /* 0x040ff00000041828 */
[-C--:B------:R-:W-:Y:S08]  /*7ee0*/  HMMA.16816.F32.BF16 R44, R168, R10.reuse, R44 ;  /* 0x0000000aa82c723c */ /* 0x080ff0000004182c */
[----:B------:R-:W-:Y:S04]  /*7ef0*/  HMMA.16816.F32.BF16 R48, R160, R10, R48 ;  /* 0x0000000aa030723c */ /* 0x000fe80000041830 */
[----:B-1----:R-:W-:Y:S04]  /*7f00*/  FMUL.FTZ R0, R13, c[0x0][0x320] ;  /* 0x0000c8000d007a20 */ /* 0x002fe80000410000 */
[----:B------:R1:W1:Y:S04]  /*7f10*/  MUFU.TANH R179, R0 ;  /* 0x0000000000b37308 */ /* 0x0002680000002400 */
[----:B-1----:R-:W-:Y:S06]  /*7f20*/  FMUL.FTZ R0, R14, c[0x0][0x320] ;  /* 0x0000c8000e007a20 */ /* 0x002fec0000410000 */
        /* <DEDUP_REMOVED lines=70> */
[----:B------:R1:W1:Y:S01]  /*8390*/  MUFU.TANH R14, R0 ;  /* 0x00000000000e7308 */ /* 0x0002620000002400 */
[----:B------:R-:W-:-:S05]  /*83a0*/  @!P0 BRA `(.L_x_527) ;  /* 0x0000025000008947 */ /* 0x000fca0003800000 */
[----:B--234-:R-:W-:Y:S02]  /*83b0*/  SHF.R.S32.HI R180, RZ, 0x1f, R181 ;  /* 0x0000001fffb47819 */ /* 0x01cfe400000114b5 */
[----:B-1----:R-:W-:Y:S02]  /*83c0*/  IADD3 R0, R200, -0x1, RZ ;  /* 0xffffffffc8007810 */ /* 0x002fe40007ffe0ff */
[----:B------:R-:W-:Y:S02]  /*83d0*/  LEA.HI R180, R180, R181, RZ, 0x2 ;  /* 0x000000b5b4b47211 */ /* 0x000fe400078f10ff */
[----:B------:R-:W-:Y:S02]  /*83e0*/  SHF.R.S32.HI R2, RZ, 0x1f, R0 ;  /* 0x0000001fff027819 */ /* 0x000fe40000011400 */
[----:B------:R-:W-:Y:S03]  /*83f0*/  SHF.R.S32.HI R180, RZ, 0x2, R180 ;  /* 0x00000002ffb47819 */ /* 0x000fe600000114b4 */
[----:B------:R-:W-:Y:S01]  /*8400*/  IMAD R5, R2, c[0x0][0x1e0], RZ ;  /* 0x0000780002057a24 */ /* 0x000fe200078e02ff */
[----:B------:R-:W-:Y:S01]  /*8410*/  IADD3 R4, -R180, 0x30, RZ ;  /* 0x00000030b4047810 */ /* 0x000fe20007ffe1ff */
[----:B------:R-:W-:Y:S03]  /*8420*/  IMAD.WIDE.U32 R2, R0, c[0x0][0x1e0], RZ ;  /* 0x0000780000027a25 */ /* 0x000fe600078e00ff */
[----:B------:R-:W-:Y:S01]  /*8430*/  ISETP.GE.AND P0, PT, R4, 0x21, PT ;  /* 0x000000210400780c */ /* 0x000fe20003f06270 */
[----:B------:R-:W-:Y:S04]  /*8440*/  IMAD R0, R0, c[0x0][0x1e4], R5 ;  /* 0x0000790000007a24 */ /* 0x000fe800078e0205 */
[----:B------:R-:W-:Y:S02]  /*8450*/  IMAD.IADD R0, R3, 0x1, R0 ;  /* 0x0000000103007824 */ /* 0x000fe400078e0200 */
[----:B------:R-:W-:Y:S04]  /*8460*/  IMAD.WIDE.U32 R2, R2, 0x30, RZ ;  /* 0x0000003002027825 */ /* 0x000fe800078e00ff */
[----:B------:R-:W-:Y:S02]  /*8470*/  IMAD R0, R0, 0x30, RZ ;  /* 0x0000003000007824 */ /* 0x000fe400078e02ff */
[----:B------:R-:W-:Y:S02]  /*8480*/  @P0 IMAD.MOV.U32 R6, RZ, RZ, c[0x0][0x1e0] ;  /* 0x00007800ff060624 */ /* 0x000fe400078e00ff */
[----:B------:R-:W-:Y:S02]  /*8490*/  @P0 IMAD.MOV.U32 R5, RZ, RZ, c[0x0][0x1e4] ;  /* 0x00007900ff050624 */ /* 0x000fe400078e00ff */
[----:B------:R-:W-:Y:S01]  /*84a0*/  IMAD.IADD R0, R3, 0x1, R0 ;  /* 0x0000000103007824 */ /* 0x000fe200078e0200 */
[C---:B------:R-:W-:Y:S04]  /*84b0*/  @P0 LEA R3, P1, R6.reuse, R2, 0x5 ;  /* 0x0000000206030211 */ /* 0x040fe800078228ff */
[----:B------:R-:W-:Y:S02]  /*84c0*/  @P0 LEA.HI.X R6, R6, R0, R5, 0x5, P1 ;  /* 0x0000000006060211 */ /* 0x000fe400008f2c05 */
[----:B------:R-:W-:Y:S11]  /*84d0*/  ISETP.GE.AND P1, PT, R4, 0x1, PT ;  /* 0x000000010400780c */ /* 0x000ff60003f26270 */
[----:B------:R-:W-:Y:S02]  /*84e0*/  @!UPT UIADD3 URZ, URZ, URZ, URZ ;  /* 0x0000003f3f3ff290 */ /* 0x000fe4000fffe03f */
[----:B------:R-:W-:Y:S05]  /*84f0*/  @P1 IADD3 R2, P2, R246, R2, RZ ;  /* 0x00000002f6021210 */ /* 0x000fea0007f5e0ff */
[----:B------:R-:W-:Y:S01]  /*8500*/  @P1 IMAD.X R0, R0, 0x1, R252, P2 ;  /* 0x0000000100001824 */ /* 0x000fe200010e06fc */
[C---:B------:R-:W-:Y:S04]  /*8510*/  @P1 LEA R4, P2, R2.reuse, c[0x0][0x1c8], 0x1 ;  /* 0x0000720002041a11 */ /* 0x040fe800078408ff */
[----:B------:R-:W-:Y:S02]  /*8520*/  @P1 LEA.HI.X R5, R2, c[0x0][0x1cc], R0, 0x1, P2 ;  /* 0x0000730002051a11 */ /* 0x000fe400010f0c00 */
[----:B------:R-:W-:Y:S03]  /*8530*/  @P0 IADD3 R0, P2, R3, R246, RZ ;  /* 0x000000f603000210 */ /* 0x000fe60007f5e0ff */
[----:B------:R-:W-:Y:S01]  /*8540*/  @!PT LDS RZ, [RZ] ;  /* 0x00000000fffff984 */ /* 0x000fe20000000800 */
[----:B------:R-:W-:Y:S01]  /*8550*/  @!PT LDS RZ, [RZ] ;  /* 0x00000000fffff984 */ /* 0x000fe20000000800 */
[----:B------:R-:W-:Y:S01]  /*8560*/  @!PT LDS RZ, [RZ] ;  /* 0x00000000fffff984 */ /* 0x000fe20000000800 */
[----:B------:R1:W-:Y:S02]  /*8570*/  @P1 LDGSTS.E.BYPASS.LTC128B.128 [R199+0x3c80], [R4.64], !P5 ;  /* 0x03c8000004c71fae */ /* 0x0003e4000e901d46 */
[----:B------:R-:W-:Y:S01]  /*8580*/  @P0 IMAD.X R3, R6, 0x1, R252, P2 ;  /* 0x0000000106030824 */ /* 0x000fe200010e06fc */
[C---:B------:R-:W-:Y:S01]  /*8590*/  @P0 LEA R2, P2, R0.reuse, c[0x0][0x1c8], 0x1 ;  /* 0x0000720000020a11 */ /* 0x040fe200078408ff */
[----:B------:R1:W-:Y:S03]  /*85a0*/  @P1 LDGSTS.E.BYPASS.LTC128B.128 [R199+0x4880], [R4.64+0x40], !P4 ;  /* 0x0488004004c71fae */ /* 0x0003e6000e101d46 */
[----:B------:R-:W-:Y:S01]  /*85b0*/  @P0 LEA.HI.X R3, R0, c[0x0][0x1cc], R3, 0x1, P2 ;  /* 0x0000730000030a11 */ /* 0x000fe200010f0c03 */
[----:B------:R1:W-:Y:S04]  /*85c0*/  @P1 LDGSTS.E.BYPASS.LTC128B.128 [R199+0x5480], [R4.64+0x80], !P3 ;  /* 0x0548008004c71fae */ /* 0x0003e8000d901d46 */
[----:B------:R1:W-:Y:S04]  /*85d0*/  @P0 LDGSTS.E.BYPASS.LTC128B.128 [R199+0x4480], [R2.64], !P5 ;  /* 0x0448000002c70fae */ /* 0x0003e8000e901d46 */
[----:B------:R1:W-:Y:S04]  /*85e0*/  @P0 LDGSTS.E.BYPASS.LTC128B.128 [R199+0x5080], [R2.64+0x40], !P4 ;  /* 0x0508004002c70fae */ /* 0x0003e8000e101d46 */
[----:B------:R1:W-:Y:S02]  /*85f0*/  @P0 LDGSTS.E.BYPASS.LTC128B.128 [R199+0x5c80], [R2.64+0x80], !P3 ;  /* 0x05c8008002c70fae */ /* 0x0003e4000d901d46 */
.L_x_527:
[----:B--234-:R-:W-:Y:S05]  /*8600*/  BSYNC B0 ;  /* 0x0000000000007941 */ /* 0x01cfea0003800000 */
.L_x_526:
[----:B-1----:R-:W2:Y:S01]  /*8610*/  LDL R2, [R1+0x18] ;  /* 0x0000180001027983 */ /* 0x002ea20000100800 */
[----:B------:R-:W-:Y:S01]  /*8620*/  IMAD.MOV.U32 R3, RZ, RZ, c[0x0][0x2c4] ;  /* 0x0000b100ff037624 */ /* 0x000fe200078e00ff */
[----:B------:R-:W-:Y:S01]  /*8630*/  ULDC UR4, c[0x0][0x324] ;  /* 0x0000c90000047ab9 */ /* 0x000fe20000000800 */
[----:B------:R-:W-:Y:S01]  /*8640*/  IMAD.MOV.U32 R33, RZ, RZ, c[0x0][0x32c] ;  /* 0x0000cb00ff217624 */ /* 0x000fe200078e00ff */
[----:B------:R-:W2:Y:S01]  /*8650*/  LDL R0, [R1+0x3c] ;  /* 0x00003c0001007983 */ /* 0x000ea20000100800 */
[----:B------:R-:W-:Y:S01]  /*8660*/  ULOP3.LUT UR4, URZ, UR4, URZ, 0x33, !UPT ;  /* 0x000000043f047292 */ /* 0x000fe2000f8e333f */
[----:B------:R-:W-:Y:S02]  /*8670*/  ISETP.NE.AND P0, PT, R3, 0x1, PT ;  /* 0x000000010300780c */ /* 0x000fe40003f05270 */
[----:B------:R-:W0:Y:S01]  /*8680*/  LDGDEPBAR ;  /* 0x00000000000079af */ /* 0x000e220000000000 */
[----:B--2---:R-:W-:Y:S10]  /*8690*/  IMAD.IADD R5, R0, 0x1, R2 ;  /* 0x0000000100057824 */ /* 0x004ff400078e0202 */
[----:B------:R-:W-:Y:S05]  /*86a0*/  @P0 IMAD.HI.U32 R0, R5, c[0x0][0x2c8], RZ ;  /* 0x0000b20005000a27 */ /* 0x000fea00078e00ff */
[----:B------:R-:W-:Y:S01]  /*86b0*/  @P0 SHF.R.U32.HI R5, RZ, c[0x0][0x2cc], R0 ;  /* 0x0000b300ff050a19 */ /* 0x000fe20000011600 */
[----:B------:R-:W-:Y:S01]  /*86c0*/  IMAD R0, R200, -0x30, RZ ;  /* 0xffffffd0c8007824 */ /* 0x000fe200078e02ff */
[----:B------:R-:W-:Y:S03]  /*86d0*/  ISETP.GE.AND P0, PT, R33, 0x1, PT ;  /* 0x000000012100780c */ /* 0x000fe60003f06270 */
[----:B------:R-:W1:Y:S01]  /*86e0*/  SHFL.IDX PT, R4, R5, RZ, 0x1c1f ;  /* 0x001c1fff05047589 */ /* 0x000e6200000e0000 */
[----:B------:R-:W-:Y:S04]  /*86f0*/  IADD3 R2, -R236, 0x1, R0 ;  /* 0x00000001ec027810 */ /* 0x000fe80007ffe100 */
[----:B------:R-:W-:Y:S04]  /*8700*/  IADD3 R2, -R226, R2, R227 ;  /* 0x00000002e2027210 */ /* 0x000fe80007ffe1e3 */
[C---:B------:R-:W-:Y:S02]  /*8710*/  IADD3 R6, R2.reuse, c[0x0][0x328], RZ ;  /* 0x0000ca0002067a10 */ /* 0x040fe40007ffe0ff */
[----:B------:R-:W-:Y:S03]  /*8720*/  IADD3 R7, R2, UR4, RZ ;  /* 0x0000000402077c10 */ /* 0x000fe6000fffe0ff */
[----:B-1----:R-:W-:Y:S02]  /*8730*/  IMAD.IADD R3, R6, 0x1, R4 ;  /* 0x0000000106037824 */ /* 0x002fe400078e0204 */
[----:B------:R-:W-:Y:S01]  /*8740*/  IMAD.IADD R2, R4, 0x1, R7 ;  /* 0x0000000104027824 */ /* 0x000fe200078e0207 */
[----:B------:R-:W-:-:S05]  /*8750*/  @!P0 BRA `(.L_x_528) ;  /* 0x0000018000008947 */ /* 0x000fca0003800000 */
[----:B------:R-:W-:Y:S01]  /*8760*/  IADD3 R4, -R226, R227, R4 ;  /* 0x000000e3e2047210 */ /* 0x000fe20007ffe104 */
[----:B------:R-:W-:Y:S03]  /*8770*/  BSSY B0, `(.L_x_529) ;  /* 0x0000011000007945 */ /* 0x000fe60003800000 */
        /* <DEDUP_REMOVED lines=11> */
.L_x_530:
[----:B------:R-:W-:Y:S04]  /*8830*/  MOV R8, c[0x0][0x32c] ;  /* 0x0000cb0000087a02 */ /* 0x000fe80000000f00 */
[----:B------:R-:W-:Y:S11]  /*8840*/  ISETP.NE.AND P0, PT, R8, 0x1, PT ;  /* 0x000000010800780c */ /* 0x000ff60003f05270 */
[----:B------:R-:W-:Y:S02]  /*8850*/  @!UPT UIADD3 URZ, URZ, URZ, URZ ;  /* 0x0000003f3f3ff290 */ /* 0x000fe4000fffe03f */
[----:B------:R-:W-:Y:S05]  /*8860*/  @P0 IMAD.HI.U32 R8, R4, c[0x0][0x330], RZ ;  /* 0x0000cc0004080a27 */ /* 0x000fea00078e00ff */
[----:B------:R-:W-:Y:S02]  /*8870*/  @P0 SHF.R.U32.HI R4, RZ, c[0x0][0x334], R8 ;  /* 0x0000cd00ff040a19 */ /* 0x000fe40000011608 */
.L_x_531:
[----:B------:R-:W-:Y:S05]  /*8880*/  BSYNC B0 ;  /* 0x0000000000007941 */ /* 0x000fea0003800000 */
.L_x_529:
[----:B------:R-:W-:Y:S04]  /*8890*/  IMAD.IADD R8, R0, 0x1, -R236 ;  /* 0x0000000100087824 */ /* 0x000fe800078e0aec */
[----:B------:R-:W-:Y:S05]  /*88a0*/  IMAD R4, R4, c[0x0][0x32c], R8 ;  /* 0x0000cb0004047a24 */ /* 0x000fea00078e0208 */
[----:B------:R-:W-:Y:S02]  /*88b0*/  IADD3 R8, R4, c[0x0][0x32c], RZ ;  /* 0x0000cb0004087a10 */ /* 0x000fe40007ffe0ff */
[----:B------:R-:W-:Y:S02]  /*88c0*/  IMNMX R2, R2, R4, !PT ;  /* 0x0000000402027217 */ /* 0x000fe40007800200 */
[----:B------:R-:W-:Y:S02]  /*88d0*/  IMNMX R3, R3, R8, PT ;  /* 0x0000000803037217 */ /* 0x000fe40003800200 */
.L_x_528:
[C---:B------:R-:W-:Y:S01]  /*88e0*/  ISETP.GE.AND P0, PT, R0.reuse, 0x1, PT ;  /* 0x000000010000780c */ /* 0x040fe20003f06270 */
[----:B------:R-:W1:Y:S01]  /*88f0*/  SHFL.IDX PT, R4, R5, 0x1, 0x1c1f ;  /* 0x003c1f0005047f89 */ /* 0x000e6200000e0000 */
[----:B------:R-:W-:Y:S02]  /*8900*/  ISETP.GE.AND P1, PT, R0, 0x2, PT ;  /* 0x000000020000780c */ /* 0x000fe40003f26270 */
[----:B------:R-:W-:Y:S02]  /*8910*/  LOP3.LUT R198, R198, 0xffffffef, RZ, 0xc0, !PT ;  /* 0xffffffefc6c67812 */ /* 0x000fe400078ec0ff */
[C---:B------:R-:W-:Y:S02]  /*8920*/  ISETP.GE.AND P6, PT, R0.reuse, 0x12, PT ;  /* 0x000000120000780c */ /* 0x040fe40003fc6270 */
[C---:B------:R-:W-:Y:S02]  /*8930*/  ISETP.GE.AND P5, PT, R0.reuse, 0x19, PT ;  /* 0x000000190000780c */ /* 0x040fe40003fa6270 */
[C---:B------:R-:W-:Y:S02]  /*8940*/  ISETP.GE.AND P4, PT, R0.reuse, 0x1a, PT ;  /* 0x0000001a0000780c */ /* 0x040fe40003f86270 */
[----:B------:R-:W-:Y:S02]  /*8950*/  ISETP.GE.AND P3, PT, R0, 0x21, PT ;  /* 0x000000210000780c */ /* 0x000fe40003f66270 */
[----:B------:R-:W-:Y:S02]  /*8960*/  @P0 LOP3.LUT R198, R198, 0x10, RZ, 0xfc, !PT ;  /* 0x00000010c6c60812 */ /* 0x000fe400078efcff */
[----:B------:R-:W-:Y:S02]  /*8970*/  ISETP.GT.AND P0, PT, R2, RZ, !P0 ;  /* 0x000000ff0200720c */ /* 0x000fe40004704270 */
[----:B------:R-:W-:Y:S02]  /*8980*/  LOP3.LUT R198, R198, 0xfffffff7, RZ, 0xc0, !PT ;  /* 0xfffffff7c6c67812 */ /* 0x000fe400078ec0ff */
[C---:B------:R-:W-:Y:S02]  /*8990*/  ISETP.LT.OR P0, PT, R3.reuse, 0x1, P0 ;  /* 0x000000010300780c */ /* 0x040fe40000701670 */
[----:B------:R-:W-:Y:S02]  /*89a0*/  @P1 LOP3.LUT R198, R198, 0x8, RZ, 0xfc, !PT ;  /* 0x00000008c6c61812 */ /* 0x000fe400078efcff */
[----:B------:R-:W-:Y:S02]  /*89b0*/  FSEL R9, R176, -INF , !P0 ;  /* 0xff800000b0097808 */ /* 0x000fe40004000000 */
[----:B------:R-:W-:Y:S02]  /*89c0*/  ISETP.GT.AND P0, PT, R2, 0x1, !P1 ;  /* 0x000000010200780c */ /* 0x000fe40004f04270 */
[----:B------:R-:W-:Y:S02]  /*89d0*/  ISETP.GE.AND P1, PT, R0, 0x9, PT ;  /* 0x000000090000780c */ /* 0x000fe40003f26270 */
[----:B------:R-:W-:Y:S02]  /*89e0*/  ISETP.LT.OR P0, PT, R3, 0x2, P0 ;  /* 0x000000020300780c */ /* 0x000fe40000701670 */
[----:B------:R-:W-:Y:S02]  /*89f0*/  LOP3.LUT R198, R198, 0xfffffffb, RZ, 0xc0, !PT ;  /* 0xfffffffbc6c67812 */ /* 0x000fe400078ec0ff */
[----:B------:R-:W-:Y:S02]  /*8a00*/  FSEL R11, R175, -INF , !P0 ;  /* 0xff800000af0b7808 */ /* 0x000fe40004000000 */
[----:B------:R-:W-:Y:S02]  /*8a10*/  ISETP.GT.AND P0, PT, R2, 0x8, !P1 ;  /* 0x000000080200780c */ /* 0x000fe40004f04270 */
[----:B------:R-:W-:Y:S02]  /*8a20*/  ISETP.GE.AND P2, PT, R0, 0x22, PT ;  /* 0x000000220000780c */ /* 0x000fe40003f46270 */
[C---:B------:R-:W-:Y:S02]  /*8a30*/  ISETP.LT.OR P0, PT, R3.reuse, 0x9, P0 ;  /* 0x000000090300780c */ /* 0x040fe40000701670 */
[----:B------:R-:W-:Y:S02]  /*8a40*/  @P1 LOP3.LUT R198, R198, 0x4, RZ, 0xfc, !PT ;  /* 0x00000004c6c61812 */ /* 0x000fe400078efcff */
[----:B------:R-:W-:Y:S02]  /*8a50*/  ISETP.GE.AND P1, PT, R0, 0xa, PT ;  /* 0x0000000a0000780c */ /* 0x000fe40003f26270 */
[----:B------:R-:W-:Y:S02]  /*8a60*/  FSEL R12, R12, -INF , !P0 ;  /* 0xff8000000c0c7808 */ /* 0x000fe40004000000 */
[----:B------:R-:W-:Y:S02]  /*8a70*/  LOP3.LUT R198, R198, 0xfffffffd, RZ, 0xc0, !PT ;  /* 0xfffffffdc6c67812 */ /* 0x000fe400078ec0ff */
[----:B------:R-:W-:Y:S04]  /*8a80*/  ISETP.GT.AND P0, PT, R2, 0x9, !P1 ;  /* 0x000000090200780c */ /* 0x000fe80004f04270 */
[----:B------:R-:W-:Y:S03]  /*8a90*/  ISETP.LT.OR P0, PT, R3, 0xa, P0 ;  /* 0x0000000a0300780c */ /* 0x000fe60000701670 */
[----:B------:R-:W-:Y:S02]  /*8aa0*/  @P1 LOP3.LUT R198, R198, 0x2, RZ, 0xfc, !PT ;  /* 0x00000002c6c61812 */ /* 0x000fe400078efcff */
[----:B------:R-:W-:Y:S02]  /*8ab0*/  ISETP.GE.AND P1, PT, R0, 0x11, PT ;  /* 0x000000110000780c */ /* 0x000fe40003f26270 */
[----:B------:R-:W-:Y:S02]  /*8ac0*/  FSEL R18, R111, -INF , !P0 ;  /* 0xff8000006f127808 */ /* 0x000fe40004000000 */
[----:B------:R-:W-:Y:S02]  /*8ad0*/  ISETP.GT.AND P0, PT, R2, 0x10, !P1 ;  /* 0x000000100200780c */ /* 0x000fe40004f04270 */
[----:B------:R-:W-:Y:S02]  /*8ae0*/  LOP3.LUT R198, R198, 0xfffffffe, RZ, 0xc0, !PT ;  /* 0xfffffffec6c67812 */ /* 0x000fe400078ec0ff */
[C---:B------:R-:W-:Y:S04]  /*8af0*/  ISETP.LT.OR P0, PT, R3.reuse, 0x11, P0 ;  /* 0x000000110300780c */ /* 0x040fe80000701670 */
[----:B------:R-:W-:Y:S02]  /*8b00*/  FSEL R167, R106, -INF , !P0 ;  /* 0xff8000006aa77808 */ /* 0x000fe40004000000 */
[----:B------:R-:W-:Y:S02]  /*8b10*/  ISETP.GT.AND P0, PT, R2, 0x11, !P6 ;  /* 0x000000110200780c */ /* 0x000fe40007704270 */
[----:B------:R-:W-:Y:S02]  /*8b20*/  @P1 LOP3.LUT R198, R198, 0x1, RZ, 0xfc, !PT ;  /* 0x00000001c6c61812 */ /* 0x000fe400078efcff */
[C---:B------:R-:W-:Y:S02]  /*8b30*/  ISETP.LT.OR P0, PT, R3.reuse, 0x12, P0 ;  /* 0x000000120300780c */ /* 0x040fe40000701670 */
[----:B------:R-:W-:Y:S02]  /*8b40*/  ISETP.GE.AND P1, PT, R0, 0x29, PT ;  /* 0x000000290000780c */ /* 0x000fe40003f26270 */
[----:B------:R-:W-:Y:S02]  /*8b50*/  FSEL R166, R102, -INF , !P0 ;  /* 0xff80000066a67808 */ /* 0x000fe40004000000 */
[----:B------:R-:W-:Y:S02]  /*8b60*/  ISETP.GT.AND P0, PT, R2, 0x18, !P5 ;  /* 0x000000180200780c */ /* 0x000fe40006f04270 */
[----:B------:R-:W-:Y:S02]  /*8b70*/  LOP3.LUT R198, R198, 0xffffffdf, RZ, 0xc0, !PT ;  /* 0xffffffdfc6c67812 */ /* 0x000fe400078ec0ff */
[----:B------:R-:W-:Y:S04]  /*8b80*/  ISETP.LT.OR P0, PT, R3, 0x19, P0 ;  /* 0x000000190300780c */ /* 0x000fe80000701670 */
[----:B------:R-:W-:Y:S02]  /*8b90*/  FSEL R180, R21, -INF , !P0 ;  /* 0xff80000015b47808 */ /* 0x000fe40004000000 */
[C---:B------:R-:W-:Y:S04]  /*8ba0*/  ISETP.GT.AND P0, PT, R2.reuse, 0x19, !P4 ;  /* 0x000000190200780c */ /* 0x040fe80006704270 */
[----:B------:R-:W-:Y:S04]  /*8bb0*/  ISETP.LT.OR P0, PT, R3, 0x1a, P0 ;  /* 0x0000001a0300780c */ /* 0x000fe80000701670 */
[----:B------:R-:W-:Y:S02]  /*8bc0*/  FSEL R181, R19, -INF , !P0 ;  /* 0xff80000013b57808 */ /* 0x000fe40004000000 */
[C---:B------:R-:W-:Y:S04]  /*8bd0*/  ISETP.GT.AND P0, PT, R2.reuse, 0x20, !P3 ;  /* 0x000000200200780c */ /* 0x040fe80005f04270 */
[----:B------:R-:W-:Y:S04]  /*8be0*/  ISETP.LT.OR P0, PT, R3, 0x21, P0 ;  /* 0x000000210300780c */ /* 0x000fe80000701670 */
[----:B------:R-:W-:Y:S02]  /*8bf0*/  FSEL R205, R17, -INF , !P0 ;  /* 0xff80000011cd7808 */ /* 0x000fe40004000000 */
[----:B------:R-:W-:Y:S04]  /*8c00*/  ISETP.GT.AND P0, PT, R2, 0x21, !P2 ;  /* 0x000000210200780c */ /* 0x000fe80005704270 */
[C---:B------:R-:W-:Y:S04]  /*8c10*/  ISETP.LT.OR P0, PT, R3.reuse, 0x22, P0 ;  /* 0x000000220300780c */ /* 0x040fe80000701670 */
[----:B------:R-:W-:Y:S02]  /*8c20*/  FSEL R208, R16, -INF , !P0 ;  /* 0xff80000010d07808 */ /* 0x000fe40004000000 */
[----:B------:R-:W-:Y:S04]  /*8c30*/  ISETP.GT.AND P0, PT, R2, 0x28, !P1 ;  /* 0x000000280200780c */ /* 0x000fe80004f04270 */
[----:B------:R-:W-:Y:S04]  /*8c40*/  ISETP.LT.OR P0, PT, R3, 0x29, P0 ;  /* 0x000000290300780c */ /* 0x000fe80000701670 */
[----:B------:R-:W-:Y:S02]  /*8c50*/  FSEL R207, R13, -INF , !P0 ;  /* 0xff8000000dcf7808 */ /* 0x000fe40004000000 */
[----:B------:R-:W-:Y:S11]  /*8c60*/  ISETP.GE.AND P0, PT, R0, 0x2a, PT ;  /* 0x0000002a0000780c */ /* 0x000ff60003f06270 */
[----:B------:R-:W-:Y:S02]  /*8c70*/  @!UPT UIADD3 URZ, URZ, URZ, URZ ;  /* 0x0000003f3f3ff290 */ /* 0x000fe4000fffe03f */
[----:B------:R-:W-:Y:S02]  /*8c80*/  @P0 LOP3.LUT R198, R198, 0x20, RZ, 0xfc, !PT ;  /* 0x00000020c6c60812 */ /* 0x000fe400078efcff */
[----:B------:R-:W-:Y:S01]  /*8c90*/  ISETP.GT.AND P0, PT, R2, 0x29, !P0 ;  /* 0x000000290200780c */ /* 0x000fe20004704270 */
[--C-:B-1----:R-:W-:Y:S03]  /*8ca0*/  IMAD.IADD R2, R7, 0x1, R4.reuse ;  /* 0x0000000107027824 */ /* 0x102fe600078e0204 */
[----:B------:R-:W-:Y:S01]  /*8cb0*/  ISETP.LT.OR P0, PT, R3, 0x2a, P0 ;  /* 0x0000002a0300780c */ /* 0x000fe20000701670 */
[----:B------:R-:W-:Y:S03]  /*8cc0*/  IMAD.IADD R3, R6, 0x1, R4 ;  /* 0x0000000106037824 */ /* 0x000fe600078e0204 */
[----:B------:R-:W-:Y:S02]  /*8cd0*/  FSEL R206, R10, -INF , !P0 ;  /* 0xff8000000ace7808 */ /* 0x000fe40004000000 */
[----:B------:R-:W-:Y:S11]  /*8ce0*/  ISETP.GE.AND P0, PT, R33, 0x1, PT ;  /* 0x000000012100780c */ /* 0x000ff60003f06270 */
[----:B------:R-:W-:Y:S02]  /*8cf0*/  @!UPT UIADD3 URZ, URZ, URZ, URZ ;  /* 0x0000003f3f3ff290 */ /* 0x000fe4000fffe03f */
        /* <DEDUP_REMOVED lines=14> */
.L_x_534:
[----:B------:R-:W-:Y:S04]  /*8de0*/  MOV R8, c[0x0][0x32c] ;  /* 0x0000cb0000087a02 */ /* 0x000fe80000000f00 */
[----:B------:R-:W-:Y:S11]  /*8df0*/  ISETP.NE.AND P0, PT, R8, 0x1, PT ;  /* 0x000000010800780c */ /* 0x000ff60003f05270 */
[----:B------:R-:W-:Y:S02]  /*8e00*/  @!UPT UIADD3 URZ, URZ, URZ, URZ ;  /* 0x0000003f3f3ff290 */ /* 0x000fe4000fffe03f */
[----:B------:R-:W-:Y:S05]  /*8e10*/  @P0 IMAD.HI.U32 R8, R4, c[0x0][0x330], RZ ;  /* 0x0000cc0004080a27 */ /* 0x000fea00078e00ff */
[----:B------:R-:W-:Y:S02]  /*8e20*/  @P0 SHF.R.U32.HI R4, RZ, c[0x0][0x334], R8 ;  /* 0x0000cd00ff040a19 */ /* 0x000fe40000011608 */
.L_x_535:
[----:B------:R-:W-:Y:S05]  /*8e30*/  BSYNC B0 ;  /* 0x0000000000007941 */ /* 0x000fea0003800000 */
.L_x_533:
[----:B------:R-:W-:Y:S04]  /*8e40*/  IMAD.IADD R8, R0, 0x1, -R236 ;  /* 0x0000000100087824 */ /* 0x000fe800078e0aec */
[----:B------:R-:W-:Y:S05]  /*8e50*/  IMAD R4, R4, c[0x0][0x32c], R8 ;  /* 0x0000cb0004047a24 */ /* 0x000fea00078e0208 */
[----:B------:R-:W-:Y:S02]  /*8e60*/  IADD3 R8, R4, c[0x0][0x32c], RZ ;  /* 0x0000cb0004087a10 */ /* 0x000fe40007ffe0ff */
[----:B------:R-:W-:Y:S02]  /*8e70*/  IMNMX R2, R2, R4, !PT ;  /* 0x0000000402027217 */ /* 0x000fe40007800200 */
[----:B------:R-:W-:Y:S02]  /*8e80*/  IMNMX R3, R3, R8, PT ;  /* 0x0000000803037217 */ /* 0x000fe40003800200 */
.L_x_532:
[----:B------:R-:W-:Y:S01]  /*8e90*/  LOP3.LUT P0, RZ, R198, 0x8, RZ, 0xc0, !PT ;  /* 0x00000008c6ff7812 */ /* 0x000fe2000780c0ff */
[----:B------:R-:W1:Y:S03]  /*8ea0*/  SHFL.IDX PT, R4, R5, 0x2, 0x1c1f ;  /* 0x005c1f0005047f89 */ /* 0x000e6600000e0000 */
[----:B------:R-:W-:Y:S04]  /*8eb0*/  ISETP.GT.AND P0, PT, R2, 0x1, !P0 ;  /* 0x000000010200780c */ /* 0x000fe80004704270 */
[----:B------:R-:W-:Y:S04]  /*8ec0*/  ISETP.LT.OR P0, PT, R3, 0x2, P0 ;  /* 0x000000020300780c */ /* 0x000fe80000701670 */
[----:B------:R-:W-:Y:S02]  /*8ed0*/  FSEL R13, R183, -INF , !P0 ;  /* 0xff800000b70d7808 */ /* 0x000fe40004000000 */
[----:B------:R-:W-:Y:S04]  /*8ee0*/  LOP3.LUT P0, RZ, R198, 0x4, RZ, 0xc0, !PT ;  /* 0x00000004c6ff7812 */ /* 0x000fe8000780c0ff */
[----:B------:R-:W-:Y:S04]  /*8ef0*/  ISETP.GT.AND P0, PT, R2, 0x8, !P0 ;  /* 0x000000080200780c */ /* 0x000fe80004704270 */
[----:B------:R-:W-:Y:S04]  /*8f00*/  ISETP.LT.OR P0, PT, R3, 0x9, P0 ;  /* 0x000000090300780c */ /* 0x000fe80000701670 */
[----:B------:R-:W-:Y:S02]  /*8f10*/  FSEL R17, R165, -INF , !P0 ;  /* 0xff800000a5117808 */ /* 0x000fe40004000000 */
[----:B------:R-:W-:Y:S04]  /*8f20*/  LOP3.LUT P0, RZ, R198, 0x2, RZ, 0xc0, !PT ;  /* 0x00000002c6ff7812 */ /* 0x000fe8000780c0ff */
[----:B------:R-:W-:Y:S04]  /*8f30*/  ISETP.GT.AND P0, PT, R2, 0x9, !P0 ;  /* 0x000000090200780c */ /* 0x000fe80004704270 */
[C---:B------:R-:W-:Y:S04]  /*8f40*/  ISETP.LT.OR P0, PT, R3.reuse, 0xa, P0 ;  /* 0x0000000a0300780c */ /* 0x040fe80000701670 */
[----:B------:R-:W-:Y:S02]  /*8f50*/  FSEL R21, R164, -INF , !P0 ;  /* 0xff800000a4157808 */ /* 0x000fe40004000000 */
[----:B------:R-:W-:Y:S04]  /*8f60*/  LOP3.LUT P0, RZ, R198, 0x1, RZ, 0xc0, !PT ;  /* 0x00000001c6ff7812 */ /* 0x000fe8000780c0ff */
[C---:B------:R-:W-:Y:S04]  /*8f70*/  ISETP.GT.AND P0, PT, R2.reuse, 0x10, !P0 ;  /* 0x000000100200780c */ /* 0x040fe80004704270 */
[----:B------:R-:W-:Y:S04]  /*8f80*/  ISETP.LT.OR P0, PT, R3, 0x11, P0 ;  /* 0x000000110300780c */ /* 0x000fe80000701670 */
[----:B------:R-:W-:Y:S02]  /*8f90*/  FSEL R164, R109, -INF , !P0 ;  /* 0xff8000006da47808 */ /* 0x000fe40004000000 */
[----:B------:R-:W-:Y:S04]  /*8fa0*/  ISETP.GT.AND P0, PT, R2, 0x11, !P6 ;  /* 0x000000110200780c */ /* 0x000fe80007704270 */
[C---:B------:R-:W-:Y:S04]  /*8fb0*/  ISETP.LT.OR P0, PT, R3.reuse, 0x12, P0 ;  /* 0x000000120300780c */ /* 0x040fe80000701670 */
        /* <DEDUP_REMOVED lines=14> */
[----:B------:R-:W-:Y:S04]  /*90a0*/  ISETP.LT.OR P0, PT, R3, 0x29, P0 ;  /* 0x000000290300780c */ /* 0x000fe80000701670 */
[----:B------:R-:W-:Y:S02]  /*90b0*/  FSEL R218, R15, -INF , !P0 ;  /* 0xff8000000fda7808 */ /* 0x000fe40004000000 */
[----:B------:R-:W-:Y:S04]  /*90c0*/  LOP3.LUT P0, RZ, R198, 0x10, RZ, 0xc0, !PT ;  /* 0x00000010c6ff7812 */ /* 0x000fe8000780c0ff */
[----:B------:R-:W-:Y:S04]  /*90d0*/  ISETP.GT.AND P0, PT, R2, RZ, !P0 ;  /* 0x000000ff0200720c */ /* 0x000fe80004704270 */
[----:B------:R-:W-:Y:S04]  /*90e0*/  ISETP.LT.OR P0, PT, R3, 0x1, P0 ;  /* 0x000000010300780c */ /* 0x000fe80000701670 */
[----:B------:R-:W-:Y:S02]  /*90f0*/  FSEL R10, R201, -INF , !P0 ;  /* 0xff800000c90a7808 */ /* 0x000fe40004000000 */
[----:B------:R-:W-:Y:S04]  /*9100*/  LOP3.LUT P0, RZ, R198, 0x20, RZ, 0xc0, !PT ;  /* 0x00000020c6ff7812 */ /* 0x000fe8000780c0ff */
        /* <DEDUP_REMOVED lines=21> */
.L_x_538:
[----:B------:R-:W-:Y:S04]  /*9260*/  MOV R8, c[0x0][0x32c] ;  /* 0x0000cb0000087a02 */ /* 0x000fe80000000f00 */
[----:B------:R-:W-:Y:S11]  /*9270*/  ISETP.NE.AND P0, PT, R8, 0x1, PT ;  /* 0x000000010800780c */ /* 0x000ff60003f05270 */
[----:B------:R-:W-:Y:S02]  /*9280*/  @!UPT UIADD3 URZ, URZ, URZ, URZ ;  /* 0x0000003f3f3ff290 */ /* 0x000fe4000fffe03f */
[----:B------:R-:W-:Y:S05]  /*9290*/  @P0 IMAD.HI.U32 R8, R4, c[0x0][0x330], RZ ;  /* 0x0000cc0004080a27 */ /* 0x000fea00078e00ff */
[----:B------:R-:W-:Y:S02]  /*92a0*/  @P0 SHF.R.U32.HI R4, RZ, c[0x0][0x334], R8 ;  /* 0x0000cd00ff040a19 */ /* 0x000fe40000011608 */
.L_x_539:
[----:B------:R-:W-:Y:S05]  /*92b0*/  BSYNC B0 ;  /* 0x0000000000007941 */ /* 0x000fea0003800000 */
.L_x_537:
[----:B------:R-:W-:Y:S04]  /*92c0*/  IMAD.IADD R8, R0, 0x1, -R236 ;  /* 0x0000000100087824 */ /* 0x000fe800078e0aec */
[----:B------:R-:W-:Y:S05]  /*92d0*/  IMAD R4, R4, c[0x0][0x32c], R8 ;  /* 0x0000cb0004047a24 */ /* 0x000fea00078e0208 */
[----:B------:R-:W-:Y:S02]  /*92e0*/  IADD3 R8, R4, c[0x0][0x32c], RZ ;  /* 0x0000cb0004087a10 */ /* 0x000fe40007ffe0ff */
[----:B------:R-:W-:Y:S02]  /*92f0*/  IMNMX R2, R2, R4, !PT ;  /* 0x0000000402027217 */ /* 0x000fe40007800200 */
[----:B------:R-:W-:Y:S02]  /*9300*/  IMNMX R3, R3, R8, PT ;  /* 0x0000000803037217 */ /* 0x000fe40003800200 */
.L_x_536:
[----:B------:R-:W-:Y:S01]  /*9310*/  LOP3.LUT P0, RZ, R198, 0x8, RZ, 0xc0, !PT ;  /* 0x00000008c6ff7812 */ /* 0x000fe2000780c0ff */
[----:B------:R-:W1:Y:S03]  /*9320*/  SHFL.IDX PT, R4, R5, 0x3, 0x1c1f ;  /* 0x007c1f0005047f89 */ /* 0x000e6600000e0000 */
[----:B------:R-:W-:Y:S04]  /*9330*/  ISETP.GT.AND P0, PT, R2, 0x1, !P0 ;  /* 0x000000010200780c */ /* 0x000fe80004704270 */
[C---:B------:R-:W-:Y:S04]  /*9340*/  ISETP.LT.OR P0, PT, R3.reuse, 0x2, P0 ;  /* 0x000000020300780c */ /* 0x040fe80000701670 */
[----:B------:R-:W-:Y:S02]  /*9350*/  FSEL R15, R202, -INF , !P0 ;  /* 0xff800000ca0f7808 */ /* 0x000fe40004000000 */
[----:B------:R-:W-:Y:S04]  /*9360*/  LOP3.LUT P0, RZ, R198, 0x4, RZ, 0xc0, !PT ;  /* 0x00000004c6ff7812 */ /* 0x000fe8000780c0ff */
[----:B------:R-:W-:Y:S04]  /*9370*/  ISETP.GT.AND P0, PT, R2, 0x8, !P0 ;  /* 0x000000080200780c */ /* 0x000fe80004704270 */
[C---:B------:R-:W-:Y:S04]  /*9380*/  ISETP.LT.OR P0, PT, R3.reuse, 0x9, P0 ;  /* 0x000000090300780c */ /* 0x040fe80000701670 */
        /* <DEDUP_REMOVED lines=9> */
[C---:B------:R-:W-:Y:S04]  /*9420*/  ISETP.GT.AND P0, PT, R2.reuse, 0x11, !P6 ;  /* 0x000000110200780c */ /* 0x040fe80007704270 */
        /* <DEDUP_REMOVED lines=43> */
.L_x_542:
[----:B------:R-:W-:Y:S04]  /*96e0*/  MOV R5, c[0x0][0x32c] ;  /* 0x0000cb0000057a02 */ /* 0x000fe80000000f00 */
[----:B------:R-:W-:Y:S11]  /*96f0*/  ISETP.NE.AND P0, PT, R5, 0x1, PT ;  /* 0x000000010500780c */ /* 0x000ff60003f05270 */
[----:B------:R-:W-:Y:S02]  /*9700*/  @!UPT UIADD3 URZ, URZ, URZ, URZ ;  /* 0x0000003f3f3ff290 */ /* 0x000fe4000fffe03f */
[----:B------:R-:W-:Y:S05]  /*9710*/  @P0 IMAD.HI.U32 R5, R4, c[0x0][0x330], RZ ;  /* 0x0000cc0004050a27 */ /* 0x000fea00078e00ff */
[----:B------:R-:W-:Y:S02]  /*9720*/  @P0 SHF.R.U32.HI R4, RZ, c[0x0][0x334], R5 ;  /* 0x0000cd00ff040a19 */ /* 0x000fe40000011605 */
.L_x_543:
[----:B------:R-:W-:Y:S05]  /*9730*/  BSYNC B0 ;  /* 0x0000000000007941 */ /* 0x000fea0003800000 */
.L_x_541:
[----:B------:R-:W-:Y:S04]  /*9740*/  IMAD.IADD R0, R0, 0x1, -R236 ;  /* 0x0000000100007824 */ /* 0x000fe800078e0aec */
[----:B------:R-:W-:Y:S05]  /*9750*/  IMAD R0, R4, c[0x0][0x32c], R0 ;  /* 0x0000cb0004007a24 */ /* 0x000fea00078e0200 */
[----:B------:R-:W-:Y:S02]  /*9760*/  IADD3 R4, R0, c[0x0][0x32c], RZ ;  /* 0x0000cb0000047a10 */ /* 0x000fe40007ffe0ff */
[----:B------:R-:W-:Y:S02]  /*9770*/  IMNMX R2, R2, R0, !PT ;  /* 0x0000000002027217 */ /* 0x000fe40007800200 */
[----:B------:R-:W-:Y:S02]  /*9780*/  IMNMX R3, R3, R4, PT ;  /* 0x0000000403037217 */ /* 0x000fe40003800200 */
.L_x_540:
[----:B------:R-:W-:Y:S01]  /*9790*/  LOP3.LUT P0, RZ, R198, 0x10, RZ, 0xc0, !PT ;  /* 0x00000010c6ff7812 */ /* 0x000fe2000780c0ff */
[----:B------:R-:W-:Y:S01]  /*97a0*/  LDSM.16.MT88.4 R36, [R186] ;  /* 0x00000000ba24783b */ /* 0x000fe20000004200 */
[----:B------:R-:W-:Y:S02]  /*97b0*/  FMNMX.FTZ R0, R9, R100, !PT ;  /* 0x0000006409007209 */ /* 0x000fe40007810000 */
[----:B------:R-:W-:Y:S02]  /*97c0*/  ISETP.GT.AND P0, PT, R2, RZ, !P0 ;  /* 0x000000ff0200720c */ /* 0x000fe40004704270 */
[----:B------:R-:W-:Y:S02]  /*97d0*/  FMNMX.FTZ R0, R11, R0, !PT ;  /* 0x000000000b007209 */ /* 0x000fe40007810000 */
[----:B------:R-:W-:Y:S02]  /*97e0*/  ISETP.LT.OR P0, PT, R3, 0x1, P0 ;  /* 0x000000010300780c */ /* 0x000fe40000701670 */
[----:B------:R-:W-:Y:S02]  /*97f0*/  FMNMX.FTZ R0, R12, R0, !PT ;  /* 0x000000000c007209 */ /* 0x000fe40007810000 */
[----:B------:R-:W-:Y:S02]  /*9800*/  FSEL R14, R211, -INF , !P0 ;  /* 0xff800000d30e7808 */ /* 0x000fe40004000000 */
[----:B------:R-:W-:Y:S02]  /*9810*/  LOP3.LUT P0, RZ, R198, 0x8, RZ, 0xc0, !PT ;  /* 0x00000008c6ff7812 */ /* 0x000fe4000780c0ff */
[----:B------:R-:W-:Y:S02]  /*9820*/  FMNMX.FTZ R0, R18, R0, !PT ;  /* 0x0000000012007209 */ /* 0x000fe40007810000 */
[----:B------:R-:W-:Y:S02]  /*9830*/  ISETP.GT.AND P0, PT, R2, 0x1, !P0 ;  /* 0x000000010200780c */ /* 0x000fe40004704270 */
        /* <DEDUP_REMOVED lines=21> */
[----:B------:R-:W-:Y:S01]  /*9990*/  FMNMX.FTZ R4, R13, R4, !PT ;  /* 0x000000040d047209 */ /* 0x000fe20007810000 */
[----:B------:R-:W1:Y:S01]  /*99a0*/  SHFL.BFLY PT, R6, R0, 0x2, 0x1f ;  /* 0x0c401f0000067f89 */ /* 0x000e6200000e0000 */
[----:B------:R-:W-:Y:S02]  /*99b0*/  ISETP.LT.OR P0, PT, R3, 0x11, P0 ;  /* 0x000000110300780c */ /* 0x000fe40000701670 */
[----:B------:R-:W-:Y:S02]  /*99c0*/  FMNMX.FTZ R4, R17, R4, !PT ;  /* 0x0000000411047209 */ /* 0x000fe40007810000 */
[----:B------:R-:W-:Y:S02]  /*99d0*/  FSEL R171, R178, -INF , !P0 ;  /* 0xff800000b2ab7808 */ /* 0x000fe40004000000 */
[----:B------:R-:W-:Y:S02]  /*99e0*/  ISETP.GT.AND P0, PT, R2, 0x11, !P6 ;  /* 0x000000110200780c */ /* 0x000fe40007704270 */
[----:B------:R-:W-:Y:S02]  /*99f0*/  FMNMX.FTZ R4, R21, R4, !PT ;  /* 0x0000000415047209 */ /* 0x000fe40007810000 */
        /* <DEDUP_REMOVED lines=11> */
[----:B-1----:R-:W-:Y:S02]  /*9ab0*/  FMNMX.FTZ R0, R0, R6, !PT ;  /* 0x0000000600007209 */ /* 0x002fe40007810000 */
[----:B------:R-:W-:Y:S02]  /*9ac0*/  FSEL R179, R110, -INF , !P0 ;  /* 0xff8000006eb37808 */ /* 0x000fe40004000000 */
[----:B------:R-:W-:Y:S01]  /*9ad0*/  ISETP.GT.AND P0, PT, R2, 0x20, !P3 ;  /* 0x000000200200780c */ /* 0x000fe20005f04270 */
[----:B------:R-:W1:Y:S01]  /*9ae0*/  SHFL.BFLY PT, R6, R0, 0x1, 0x1f ;  /* 0x0c201f0000067f89 */ /* 0x000e6200000e0000 */
[----:B------:R-:W-:Y:S02]  /*9af0*/  FMNMX.FTZ R4, R215, R4, !PT ;  /* 0x00000004d7047209 */ /* 0x000fe40007810000 */
[----:B------:R-:W-:Y:S02]  /*9b00*/  ISETP.LT.OR P0, PT, R3, 0x21, P0 ;  /* 0x000000210300780c */ /* 0x000fe40000701670 */
[----:B------:R-:W-:Y:S02]  /*9b10*/  FMNMX.FTZ R4, R216, R4, !PT ;  /* 0x00000004d8047209 */ /* 0x000fe40007810000 */
[----:B------:R-:W-:Y:S02]  /*9b20*/  FSEL R182, R31, -INF , !P0 ;  /* 0xff8000001fb67808 */ /* 0x000fe40004000000 */
[----:B------:R-:W-:Y:S02]  /*9b30*/  FMNMX.FTZ R4, R218, R4, !PT ;  /* 0x00000004da047209 */ /* 0x000fe40007810000 */
[----:B------:R-:W-:Y:S02]  /*9b40*/  ISETP.GT.AND P0, PT, R2, 0x21, !P2 ;  /* 0x000000210200780c */ /* 0x000fe40005704270 */
[----:B------:R-:W-:Y:S02]  /*9b50*/  FMNMX.FTZ R4, R217, R4, !PT ;  /* 0x00000004d9047209 */ /* 0x000fe40007810000 */
[C---:B------:R-:W-:Y:S02]  /*9b60*/  ISETP.LT.OR P0, PT, R3.reuse, 0x22, P0 ;  /* 0x000000220300780c */ /* 0x040fe40000701670 */
[----:B------:R-:W-:Y:S01]  /*9b70*/  LOP3.LUT P6, RZ, R198, 0x20, RZ, 0xc0, !PT ;  /* 0x00000020c6ff7812 */ /* 0x000fe200078cc0ff */
[----:B------:R-:W2:Y:S01]  /*9b80*/  SHFL.BFLY PT, R7, R4, 0x2, 0x1f ;  /* 0x0c401f0004077f89 */ /* 0x000ea200000e0000 */
[----:B------:R-:W-:Y:S02]  /*9b90*/  FSEL R183, R30, -INF , !P0 ;  /* 0xff8000001eb77808 */ /* 0x000fe40004000000 */
[----:B------:R-:W-:Y:S02]  /*9ba0*/  ISETP.GT.AND P0, PT, R2, 0x28, !P1 ;  /* 0x000000280200780c */ /* 0x000fe40004f04270 */
[----:B------:R-:W-:Y:S02]  /*9bb0*/  FMNMX.FTZ R5, R8, R103, !PT ;  /* 0x0000006708057209 */ /* 0x000fe40007810000 */
[----:B------:R-:W-:Y:S02]  /*9bc0*/  ISETP.LT.OR P0, PT, R3, 0x29, P0 ;  /* 0x000000290300780c */ /* 0x000fe40000701670 */
[----:B------:R-:W-:Y:S02]  /*9bd0*/  FMNMX.FTZ R5, R15, R5, !PT ;  /* 0x000000050f057209 */ /* 0x000fe40007810000 */
[----:B------:R-:W-:Y:S02]  /*9be0*/  FSEL R201, R26, -INF , !P0 ;  /* 0xff8000001ac97808 */ /* 0x000fe40004000000 */
[----:B------:R-:W-:Y:S02]  /*9bf0*/  ISETP.GT.AND P0, PT, R2, 0x29, !P6 ;  /* 0x000000290200780c */ /* 0x000fe40007704270 */
[----:B-1----:R-:W-:Y:S02]  /*9c00*/  FMNMX.FTZ R108, R0, R6, !PT ;  /* 0x00000006006c7209 */ /* 0x002fe40007810000 */
[----:B------:R-:W-:Y:S02]  /*9c10*/  ISETP.LT.OR P0, PT, R3, 0x2a, P0 ;  /* 0x0000002a0300780c */ /* 0x000fe40000701670 */
[----:B------:R-:W-:Y:S01]  /*9c20*/  FMNMX.FTZ R5, R16, R5, !PT ;  /* 0x0000000510057209 */ /* 0x000fe20007810000 */
[----:B------:R-:W-:Y:S01]  /*9c30*/  FMUL.FTZ R3, R108, c[0x0][0x2d0] ;  /* 0x0000b4006c037a20 */ /* 0x000fe20000410000 */
[----:B------:R-:W-:Y:S02]  /*9c40*/  FSEL R105, R32, -INF , !P0 ;  /* 0xff80000020697808 */ /* 0x000fe40004000000 */
[----:B------:R-:W-:Y:S02]  /*9c50*/  FSETP.NEU.FTZ.AND P0, PT, R108, -INF , PT ;  /* 0xff8000006c00780b */ /* 0x000fe40003f1d000 */
[----:B------:R-:W-:Y:S02]  /*9c60*/  FMNMX.FTZ R5, R19, R5, !PT ;  /* 0x0000000513057209 */ /* 0x000fe40007810000 */
[----:B------:R-:W-:Y:S02]  /*9c70*/  FSEL R109, R3, RZ, P0 ;  /* 0x000000ff036d7208 */ /* 0x000fe40000000000 */
[----:B------:R-:W-:Y:S02]  /*9c80*/  FMNMX.FTZ R5, R170, R5, !PT ;  /* 0x00000005aa057209 */ /* 0x000fe40007810000 */
[----:B--2---:R-:W-:Y:S01]  /*9c90*/  FMNMX.FTZ R0, R4, R7, !PT ;  /* 0x0000000704007209 */ /* 0x004fe20007810000 */
[--C-:B------:R-:W-:Y:S01]  /*9ca0*/  FFMA.FTZ R4, R11, c[0x0][0x2d0], -R109.reuse ;  /* 0x0000b4000b047a23 */ /* 0x100fe2000001086d */
[----:B------:R-:W-:Y:S01]  /*9cb0*/  FMNMX.FTZ R5, R169, R5, !PT ;  /* 0x00000005a9057209 */ /* 0x000fe20007810000 */
[--C-:B------:R-:W-:Y:S02]  /*9cc0*/  FFMA.FTZ R3, R9, c[0x0][0x2d0], -R109.reuse ;  /* 0x0000b40009037a23 */ /* 0x100fe4000001086d */
[----:B------:R1:W-:Y:S01]  /*9cd0*/  MUFU.EX2 R251, R4 ;  /* 0x0000000400fb7308 */ /* 0x0003e20000000800 */
[----:B------:R-:W-:Y:S04]  /*9ce0*/  FMNMX.FTZ R5, R168, R5, !PT ;  /* 0x00000005a8057209 */ /* 0x000fe80007810000 */
[----:B------:R-:W-:Y:S04]  /*9cf0*/  FMNMX.FTZ R5, R173, R5, !PT ;  /* 0x00000005ad057209 */ /* 0x000fe80007810000 */
[----:B------:R-:W-:Y:S01]  /*9d00*/  FMNMX.FTZ R5, R214, R5, !PT ;  /* 0x00000005d6057209 */ /* 0x000fe20007810000 */
[----:B------:R2:W3:Y:S03]  /*9d10*/  MUFU.EX2 R248, R3 ;  /* 0x0000000300f87308 */ /* 0x0004e60000000800 */
[----:B------:R-:W-:Y:S02]  /*9d20*/  FMNMX.FTZ R2, R213, R5, !PT ;  /* 0x00000005d5027209 */ /* 0x000fe40007810000 */
[----:B------:R-:W4:Y:S02]  /*9d30*/  SHFL.BFLY PT, R5, R0, 0x1, 0x1f ;  /* 0x0c201f0000057f89 */ /* 0x000f2400000e0000 */
[----:B------:R-:W-:Y:S04]  /*9d40*/  FMNMX.FTZ R2, R212, R2, !PT ;  /* 0x00000002d4027209 */ /* 0x000fe80007810000 */
[----:B------:R-:W-:Y:S01]  /*9d50*/  FMNMX.FTZ R2, R202, R2, !PT ;  /* 0x00000002ca027209 */ /* 0x000fe20007810000 */
[--C-:B-1----:R-:W-:Y:S04]  /*9d60*/  FFMA.FTZ R4, R12, c[0x0][0x2d0], -R109.reuse ;  /* 0x0000b4000c047a23 */ /* 0x102fe8000001086d */
[----:B------:R-:W1:Y:S01]  /*9d70*/  SHFL.BFLY PT, R6, R2, 0x2, 0x1f ;  /* 0x0c401f0002067f89 */ /* 0x000e6200000e0000 */
[----:B------:R5:W-:Y:S01]  /*9d80*/  MUFU.EX2 R249, R4 ;  /* 0x0000000400f97308 */ /* 0x000be20000000800 */
[----:B--2---:R-:W-:Y:S02]  /*9d90*/  FMNMX.FTZ R3, R14, R104, !PT ;  /* 0x000000680e037209 */ /* 0x004fe40007810000 */
[----:B---3--:R-:W-:Y:S02]  /*9da0*/  F2FP.BF16.PACK_AB R160, R251, R248 ;  /* 0x000000f8fba0723e */ /* 0x008fe400000010ff */
[----:B------:R-:W-:Y:S02]  /*9db0*/  FMNMX.FTZ R3, R20, R3, !PT ;  /* 0x0000000314037209 */ /* 0x000fe40007810000 */
[----:B----4-:R-:W-:Y:S02]  /*9dc0*/  FMNMX.FTZ R107, R0, R5, !PT ;  /* 0x00000005006b7209 */ /* 0x010fe40007810000 */
[----:B------:R-:W-:Y:S04]  /*9dd0*/  FMNMX.FTZ R3, R24, R3, !PT ;  /* 0x0000000318037209 */ /* 0x000fe80007810000 */
[----:B------:R-:W-:Y:S02]  /*9de0*/  FMNMX.FTZ R0, R25, R3, !PT ;  /* 0x0000000319007209 */ /* 0x000fe40007810000 */
[----:B------:R-:W-:Y:S02]  /*9df0*/  FSEL R3, R108, RZ, P0 ;  /* 0x000000ff6c037208 */ /* 0x000fe40000000000 */
[----:B-1----:R-:W-:Y:S02]  /*9e00*/  FMNMX.FTZ R2, R2, R6, !PT ;  /* 0x0000000602027209 */ /* 0x002fe40007810000 */
[----:B------:R-:W-:Y:S01]  /*9e10*/  FMNMX.FTZ R6, R171, R0, !PT ;  /* 0x00000000ab067209 */ /* 0x000fe20007810000 */
[C---:B------:R-:W-:Y:S01]  /*9e20*/  FMUL.FTZ R0, R107.reuse, c[0x0][0x2d0] ;  /* 0x0000b4006b007a20 */ /* 0x040fe20000410000 */
[----:B------:R-:W-:Y:S01]  /*9e30*/  FSETP.NEU.FTZ.AND P0, PT, R107, -INF , PT ;  /* 0xff8000006b00780b */ /* 0x000fe20003f1d000 */
[----:B-----5:R-:W-:Y:S01]  /*9e40*/  FFMA.FTZ R4, R18, c[0x0][0x2d0], -R109 ;  /* 0x0000b40012047a23 */ /* 0x020fe2000001086d */
[----:B------:R-:W-:Y:S01]  /*9e50*/  FMNMX.FTZ R6, R174, R6, !PT ;  /* 0x00000006ae067209 */ /* 0x000fe20007810000 */
[----:B------:R-:W1:Y:S01]  /*9e60*/  SHFL.BFLY PT, R5, R2, 0x1, 0x1f ;  /* 0x0c201f0002057f89 */ /* 0x000e6200000e0000 */
[----:B------:R-:W-:Y:S01]  /*9e70*/  FSEL R111, R0, RZ, P0 ;  /* 0x000000ff006f7208 */ /* 0x000fe20000000000 */
[----:B------:R2:W3:Y:S04]  /*9e80*/  MUFU.EX2 R28, R4 ;  /* 0x00000004001c7308 */ /* 0x0004e80000000800 */
[--C-:B------:R-:W-:Y:S06]  /*9e90*/  FFMA.FTZ R0, R10, c[0x0][0x2d0], -R111.reuse ;  /* 0x0000b4000a007a23 */ /* 0x100fec000001086f */
[----:B------:R4:W-:Y:S01]  /*9ea0*/  MUFU.EX2 R240, R0 ;  /* 0x0000000000f07308 */ /* 0x0009e20000000800 */
[----:B-1----:R-:W-:Y:S02]  /*9eb0*/  FMNMX.FTZ R106, R2, R5, !PT ;  /* 0x00000005026a7209 */ /* 0x002fe40007810000 */
[----:B--2---:R-:W-:Y:S01]  /*9ec0*/  FMNMX.FTZ R4, R172, R6, !PT ;  /* 0x00000006ac047209 */ /* 0x004fe20007810000 */
[--C-:B------:R-:W-:Y:S01]  /*9ed0*/  FFMA.FTZ R6, R21, c[0x0][0x2d0], -R111.reuse ;  /* 0x0000b40015067a23 */ /* 0x100fe2000001086f */
[----:B------:R-:W-:Y:S02]  /*9ee0*/  FSEL R5, R107, RZ, P0 ;  /* 0x000000ff6b057208 */ /* 0x000fe40000000000 */
[----:B------:R-:W-:Y:S03]  /*9ef0*/  FMNMX.FTZ R4, R179, R4, !PT ;  /* 0x00000004b3047209 */ /* 0x000fe60007810000 */
[----:B------:R-:W-:Y:S01]  /*9f00*/  MUFU.EX2 R27, R6 ;  /* 0x00000006001b7308 */ /* 0x000fe20000000800 */
[----:B------:R-:W-:Y:S02]  /*9f10*/  FSETP.NEU.FTZ.AND P0, PT, R106, -INF , PT ;  /* 0xff8000006a00780b */ /* 0x000fe40003f1d000 */
[----:B---3--:R-:W-:Y:S02]  /*9f20*/  F2FP.BF16.PACK_AB R162, R28, R249 ;  /* 0x000000f91ca2723e */ /* 0x008fe400000010ff */
[----:B----4-:R-:W-:Y:S01]  /*9f30*/  FMNMX.FTZ R0, R182, R4, !PT ;  /* 0x00000004b6007209 */ /* 0x010fe20007810000 */
[--C-:B------:R-:W-:Y:S03]  /*9f40*/  FFMA.FTZ R4, R13, c[0x0][0x2d0], -R111.reuse ;  /* 0x0000b4000d047a23 */ /* 0x100fe6000001086f */
[----:B------:R-:W-:Y:S01]  /*9f50*/  FMNMX.FTZ R0, R183, R0, !PT ;  /* 0x00000000b7007209 */ /* 0x000fe20007810000 */
[----:B------:R1:W2:Y:S03]  /*9f60*/  MUFU.EX2 R241, R4 ;  /* 0x0000000400f17308 */ /* 0x0002a60000000800 */
[----:B------:R-:W-:Y:S04]  /*9f70*/  FMNMX.FTZ R0, R201, R0, !PT ;  /* 0x00000000c9007209 */ /* 0x000fe80007810000 */
[----:B------:R-:W-:Y:S05]  /*9f80*/  FMNMX.FTZ R0, R105, R0, !PT ;  /* 0x0000000069007209 */ /* 0x000fea0007810000 */
[----:B------:R-:W3:Y:S01]  /*9f90*/  SHFL.BFLY PT, R2, R0, 0x2, 0x1f ;  /* 0x0c401f0000027f89 */ /* 0x000ee200000e0000 */
[----:B-1----:R-:W-:Y:S01]  /*9fa0*/  FFMA.FTZ R4, R17, c[0x0][0x2d0], -R111 ;  /* 0x0000b40011047a23 */ /* 0x002fe2000001086f */
[----:B--2---:R-:W-:Y:S03]  /*9fb0*/  F2FP.BF16.PACK_AB R161, R241, R240 ;  /* 0x000000f0f1a1723e */ /* 0x004fe600000010ff */
[----:B------:R1:W2:Y:S02]  /*9fc0*/  MUFU.EX2 R242, R4 ;  /* 0x0000000400f27308 */ /* 0x0002a40000000800 */
[----:B-1----:R-:W-:Y:S01]  /*9fd0*/  FMUL.FTZ R4, R106, c[0x0][0x2d0] ;  /* 0x0000b4006a047a20 */ /* 0x002fe20000410000 */
[----:B--2---:R-:W-:Y:S04]  /*9fe0*/  F2FP.BF16.PACK_AB R163, R27, R242 ;  /* 0x000000f21ba3723e */ /* 0x004fe800000010ff */
[----:B------:R-:W-:Y:S05]  /*9ff0*/  FSEL R110, R4, RZ, P0 ;  /* 0x000000ff046e7208 */ /* 0x000fea0000000000 */
[--C-:B------:R-:W-:Y:S04]  /*a000*/  FFMA.FTZ R4, R8, c[0x0][0x2d0], -R110.reuse ;  /* 0x0000b40008047a23 */ /* 0x100fe8000001086e */
[----:B------:R1:W-:Y:S02]  /*a010*/  MUFU.EX2 R237, R4 ;  /* 0x0000000400ed7308 */ /* 0x0003e40000000800 */
[--C-:B-1----:R-:W-:Y:S08]  /*a020*/  FFMA.FTZ R4, R15, c[0x0][0x2d0], -R110.reuse ;  /* 0x0000b4000f047a23 */ /* 0x102ff0000001086e */
[----:B------:R3:W-:Y:S02]  /*a030*/  MUFU.EX2 R239, R4 ;  /* 0x0000000400ef7308 */ /* 0x0007e40000000800 */
[----:B---3--:R-:W-:Y:S01]  /*a040*/  FMNMX.FTZ R4, R0, R2, !PT ;  /* 0x0000000200047209 */ /* 0x008fe20007810000 */
[--C-:B------:R-:W-:Y:S02]  /*a050*/  FFMA.FTZ R0, R16, c[0x0][0x2d0], -R110.reuse ;  /* 0x0000b40010007a23 */ /* 0x100fe4000001086e */
[----:B------:R-:W-:Y:S05]  /*a060*/  FADD.FTZ R2, -R5, R101 ;  /* 0x0000006505027221 */ /* 0x000fea0000010100 */
[----:B------:R1:W-:Y:S01]  /*a070*/  MUFU.EX2 R250, R0 ;  /* 0x0000000000fa7308 */ /* 0x0003e20000000800 */
[----:B------:R-:W2:Y:S01]  /*a080*/  SHFL.BFLY PT, R6, R4, 0x1, 0x1f ;  /* 0x0c201f0004067f89 */ /* 0x000ea200000e0000 */
[----:B------:R-:W-:Y:S02]  /*a090*/  FMUL.FTZ R2, R2, c[0x0][0x2d0] ;  /* 0x0000b40002027a20 */ /* 0x000fe40000410000 */
[----:B-1----:R-:W-:Y:S01]  /*a0a0*/  FFMA.FTZ R0, R19, c[0x0][0x2d0], -R110 ;  /* 0x0000b40013007a23 */ /* 0x002fe2000001086e */
[----:B--2---:R-:W-:Y:S05]  /*a0b0*/  FMNMX.FTZ R102, R4, R6, !PT ;  /* 0x0000000604667209 */ /* 0x004fea0007810000 */
[----:B------:R1:W-:Y:S01]  /*a0c0*/  MUFU.EX2 R29, R0 ;  /* 0x00000000001d7308 */ /* 0x0003e20000000800 */
[----:B------:R-:W-:Y:S02]  /*a0d0*/  FMUL.FTZ R4, R102, c[0x0][0x2d0] ;  /* 0x0000b40066047a20 */ /* 0x000fe40000410000 */
[----:B-1----:R-:W-:Y:S07]  /*a0e0*/  FADD.FTZ R0, -R3, R100 ;  /* 0x0000006403007221 */ /* 0x002fee0000010100 */
[----:B------:R-:W1:Y:S01]  /*a0f0*/  MUFU.EX2 R3, R2 ;  /* 0x0000000200037308 */ /* 0x000e620000000800 */
[----:B------:R-:W-:Y:S09]  /*a100*/  FMUL.FTZ R0, R0, c[0x0][0x2d0] ;  /* 0x0000b40000007a20 */ /* 0x000ff20000410000 */
[----:B------:R2:W3:Y:S01]  /*a110*/  MUFU.EX2 R100, R0 ;  /* 0x0000000000647308 */ /* 0x0004e20000000800 */
[----:B-1----:R-:W-:Y:S01]  /*a120*/  FMUL.FTZ R6, R3, R114 ;  /* 0x0000007203067220 */ /* 0x002fe20000410000 */
[----:B------:R-:W-:Y:S01]  /*a130*/  F2FP.BF16.PACK_AB R114, R29, R250 ;  /* 0x000000fa1d72723e */ /* 0x000fe200000010ff */
[C---:B------:R-:W-:Y:S02]  /*a140*/  FMUL.FTZ R7, R3.reuse, R115 ;  /* 0x0000007303077220 */ /* 0x040fe40000410000 */
[C---:B------:R-:W-:Y:S02]  /*a150*/  FMUL.FTZ R18, R3.reuse, R126 ;  /* 0x0000007e03127220 */ /* 0x040fe40000410000 */
[C---:B------:R-:W-:Y:S02]  /*a160*/  FMUL.FTZ R19, R3.reuse, R127 ;  /* 0x0000007f03137220 */ /* 0x040fe40000410000 */
[----:B------:R-:W-:Y:S01]  /*a170*/  FMUL.FTZ R34, R3, R142 ;  /* 0x0000008e03227220 */ /* 0x000fe20000410000 */
[----:B--2---:R-:W-:Y:S01]  /*a180*/  FSEL R0, R106, RZ, P0 ;  /* 0x000000ff6a007208 */ /* 0x004fe20000000000 */
[----:B---3--:R-:W-:Y:S01]  /*a190*/  FMUL.FTZ R17, R100, R125 ;  /* 0x0000007d64117220 */ /* 0x008fe20000410000 */
[----:B------:R-:W-:Y:S01]  /*a1a0*/  FSETP.NEU.FTZ.AND P0, PT, R102, -INF , PT ;  /* 0xff8000006600780b */ /* 0x000fe20003f1d000 */
[----:B------:R-:W-:Y:S02]  /*a1b0*/  FMUL.FTZ R16, R100, R124 ;  /* 0x0000007c64107220 */ /* 0x000fe40000410000 */
[----:B------:R-:W-:Y:S01]  /*a1c0*/  FADD.FTZ R0, -R0, R103 ;  /* 0x0000006700007221 */ /* 0x000fe20000010100 */
[----:B------:R-:W-:Y:S01]  /*a1d0*/  FSEL R101, R4, RZ, P0 ;  /* 0x000000ff04657208 */ /* 0x000fe20000000000 */
[----:B------:R-:W-:Y:S02]  /*a1e0*/  FFMA.FTZ R103, R167, c[0x0][0x2d0], -R109 ;  /* 0x0000b400a7677a23 */ /* 0x000fe4000001086d */
[----:B------:R-:W-:Y:S02]  /*a1f0*/  FMUL.FTZ R0, R0, c[0x0][0x2d0] ;  /* 0x0000b40000007a20 */ /* 0x000fe40000410000 */
[----:B------:R1:W-:Y:S01]  /*a200*/  MUFU.EX2 R234, R103 ;  /* 0x0000006700ea7308 */ /* 0x0003e20000000800 */
[--C-:B------:R-:W-:Y:S02]  /*a210*/  FFMA.FTZ R5, R24, c[0x0][0x2d0], -R101.reuse ;  /* 0x0000b40018057a23 */ /* 0x100fe40000010865 */
[----:B------:R-:W-:Y:S02]  /*a220*/  FFMA.FTZ R4, R25, c[0x0][0x2d0], -R101 ;  /* 0x0000b40019047a23 */ /* 0x000fe40000010865 */
[C---:B------:R-:W-:Y:S02]  /*a230*/  FMUL.FTZ R32, R100.reuse, R140 ;  /* 0x0000008c64207220 */ /* 0x040fe40000410000 */
[C---:B------:R-:W-:Y:S02]  /*a240*/  FMUL.FTZ R33, R100.reuse, R141 ;  /* 0x0000008d64217220 */ /* 0x040fe40000410000 */
[C---:B------:R-:W-:Y:S01]  /*a250*/  FMUL.FTZ R35, R3.reuse, R143 ;  /* 0x0000008f03237220 */ /* 0x040fe20000410000 */
[----:B------:R2:W3:Y:S01]  /*a260*/  MUFU.EX2 R2, R0 ;  /* 0x0000000000027308 */ /* 0x0004e20000000800 */
[C---:B------:R-:W-:Y:S01]  /*a270*/  FMUL.FTZ R48, R100.reuse, R156 ;  /* 0x0000009c64307220 */ /* 0x040fe20000410000 */
[----:B------:R-:W-:Y:S01]  /*a280*/  LDSM.16.MT88.4 R140, [R186+0x800] ;  /* 0x00080000ba8c783b */ /* 0x000fe20000004200 */
[C---:B------:R-:W-:Y:S02]  /*a290*/  FMUL.FTZ R49, R100.reuse, R157 ;  /* 0x0000009d64317220 */ /* 0x040fe40000410000 */
[C---:B------:R-:W-:Y:S02]  /*a2a0*/  FMUL.FTZ R50, R3.reuse, R158 ;  /* 0x0000009e03327220 */ /* 0x040fe40000410000 */
[C---:B------:R-:W-:Y:S02]  /*a2b0*/  FMUL.FTZ R51, R3.reuse, R159 ;  /* 0x0000009f03337220 */ /* 0x040fe40000410000 */
[C---:B------:R-:W-:Y:S01]  /*a2c0*/  FMUL.FTZ R52, R100.reuse, R52 ;  /* 0x0000003464347220 */ /* 0x040fe20000410000 */
[----:B------:R4:W-:Y:S01]  /*a2d0*/  MUFU.EX2 R244, R5 ;  /* 0x0000000500f47308 */ /* 0x0009e20000000800 */
[----:B------:R-:W-:Y:S01]  /*a2e0*/  FMUL.FTZ R53, R100, R53 ;  /* 0x0000003564357220 */ /* 0x000fe20000410000 */
[----:B------:R-:W-:Y:S01]  /*a2f0*/  LDSM.16.MT88.4 R156, [R185+0x1400] ;  /* 0x00140000b99c783b */ /* 0x000fe20000004200 */
[C---:B------:R-:W-:Y:S02]  /*a300*/  FMUL.FTZ R54, R3.reuse, R54 ;  /* 0x0000003603367220 */ /* 0x040fe40000410000 */
[----:B-1----:R-:W-:Y:S02]  /*a310*/  FFMA.FTZ R103, R166, c[0x0][0x2d0], -R109 ;  /* 0x0000b400a6677a23 */ /* 0x002fe4000001086d */
[C---:B------:R-:W-:Y:S02]  /*a320*/  FMUL.FTZ R55, R3.reuse, R55 ;  /* 0x0000003703377220 */ /* 0x040fe40000410000 */
[C---:B------:R-:W-:Y:S01]  /*a330*/  FMUL.FTZ R64, R100.reuse, R64 ;  /* 0x0000004064407220 */ /* 0x040fe20000410000 */
[----:B------:R1:W-:Y:S01]  /*a340*/  MUFU.EX2 R235, R103 ;  /* 0x0000006700eb7308 */ /* 0x0003e20000000800 */
[----:B------:R-:W-:Y:S02]  /*a350*/  FMUL.FTZ R65, R100, R65 ;  /* 0x0000004164417220 */ /* 0x000fe40000410000 */
[C---:B------:R-:W-:Y:S02]  /*a360*/  FMUL.FTZ R66, R3.reuse, R66 ;  /* 0x0000004203427220 */ /* 0x040fe40000410000 */
[----:B--2---:R-:W-:Y:S02]  /*a370*/  FFMA.FTZ R0, R14, c[0x0][0x2d0], -R101 ;  /* 0x0000b4000e007a23 */ /* 0x004fe40000010865 */
[C---:B---3--:R-:W-:Y:S02]  /*a380*/  FMUL.FTZ R8, R2.reuse, R116 ;  /* 0x0000007402087220 */ /* 0x048fe40000410000 */
[C---:B------:R-:W-:Y:S01]  /*a390*/  FMUL.FTZ R9, R2.reuse, R117 ;  /* 0x0000007502097220 */ /* 0x040fe20000410000 */
[----:B------:R2:W-:Y:S01]  /*a3a0*/  MUFU.EX2 R238, R0 ;  /* 0x0000000000ee7308 */ /* 0x0005e20000000800 */
[C---:B------:R-:W-:Y:S02]  /*a3b0*/  FMUL.FTZ R12, R2.reuse, R120 ;  /* 0x00000078020c7220 */ /* 0x040fe40000410000 */
[----:B------:R-:W-:Y:S02]  /*a3c0*/  FMUL.FTZ R13, R2, R121 ;  /* 0x00000079020d7220 */ /* 0x000fe40000410000 */
[----:B----4-:R-:W-:Y:S02]  /*a3d0*/  FMUL.FTZ R5, R100, R113 ;  /* 0x0000007164057220 */ /* 0x010fe40000410000 */
[C---:B------:R-:W-:Y:S02]  /*a3e0*/  FMUL.FTZ R24, R2.reuse, R132 ;  /* 0x0000008402187220 */ /* 0x040fe40000410000 */
[C---:B------:R-:W-:Y:S01]  /*a3f0*/  FMUL.FTZ R25, R2.reuse, R133 ;  /* 0x0000008502197220 */ /* 0x040fe20000410000 */
[----:B------:R-:W3:Y:S01]  /*a400*/  MUFU.EX2 R245, R4 ;  /* 0x0000000400f57308 */ /* 0x000ee20000000800 */
[C---:B------:R-:W-:Y:S02]  /*a410*/  FMUL.FTZ R40, R2.reuse, R148 ;  /* 0x0000009402287220 */ /* 0x040fe40000410000 */
[----:B------:R-:W-:Y:S02]  /*a420*/  FMUL.FTZ R41, R2, R149 ;  /* 0x0000009502297220 */ /* 0x000fe40000410000 */
[----:B-1----:R-:W-:Y:S02]  /*a430*/  FFMA.FTZ R103, R164, c[0x0][0x2d0], -R111 ;  /* 0x0000b400a4677a23 */ /* 0x002fe4000001086f */
[C---:B------:R-:W-:Y:S02]  /*a440*/  FMUL.FTZ R44, R2.reuse, R152 ;  /* 0x00000098022c7220 */ /* 0x040fe40000410000 */
[C---:B------:R-:W-:Y:S01]  /*a450*/  FMUL.FTZ R45, R2.reuse, R153 ;  /* 0x00000099022d7220 */ /* 0x040fe20000410000 */
[----:B------:R1:W-:Y:S01]  /*a460*/  MUFU.EX2 R233, R103 ;  /* 0x0000006700e97308 */ /* 0x0003e20000000800 */
[C---:B------:R-:W-:Y:S02]  /*a470*/  FMUL.FTZ R56, R2.reuse, R56 ;  /* 0x0000003802387220 */ /* 0x040fe40000410000 */
[----:B------:R-:W-:Y:S02]  /*a480*/  FMUL.FTZ R57, R2, R57 ;  /* 0x0000003902397220 */ /* 0x000fe40000410000 */
[----:B--2---:R-:W-:Y:S02]  /*a490*/  FFMA.FTZ R0, R20, c[0x0][0x2d0], -R101 ;  /* 0x0000b40014007a23 */ /* 0x004fe40000010865 */
[----:B------:R-:W2:Y:S01]  /*a4a0*/  LDSM.16.MT88.4 R20, [R185] ;  /* 0x00000000b914783b */ /* 0x000ea20000004200 */
[C---:B------:R-:W-:Y:S02]  /*a4b0*/  FMUL.FTZ R60, R2.reuse, R60 ;  /* 0x0000003c023c7220 */ /* 0x040fe40000410000 */
[----:B------:R4:W5:Y:S01]  /*a4c0*/  MUFU.EX2 R243, R0 ;  /* 0x0000000000f37308 */ /* 0x0009620000000800 */
[----:B------:R-:W-:Y:S02]  /*a4d0*/  FMUL.FTZ R61, R2, R61 ;  /* 0x0000003d023d7220 */ /* 0x000fe40000410000 */
[----:B------:R-:W-:Y:S01]  /*a4e0*/  FMUL.FTZ R67, R3, R67 ;  /* 0x0000004303437220 */ /* 0x000fe20000410000 */
[----:B---3--:R-:W-:Y:S01]  /*a4f0*/  F2FP.BF16.PACK_AB R115, R245, R244 ;  /* 0x000000f4f573723e */ /* 0x008fe200000010ff */
[C---:B------:R-:W-:Y:S01]  /*a500*/  FMUL.FTZ R4, R100.reuse, R112 ;  /* 0x0000007064047220 */ /* 0x040fe20000410000 */
[----:B------:R-:W-:Y:S01]  /*a510*/  F2FP.BF16.PACK_AB R112, R239, R237 ;  /* 0x000000edef70723e */ /* 0x000fe200000010ff */
[----:B------:R-:W-:Y:S02]  /*a520*/  FFMA.FTZ R124, R207, c[0x0][0x2d0], -R109 ;  /* 0x0000b400cf7c7a23 */ /* 0x000fe4000001086d */
[C---:B------:R-:W-:Y:S02]  /*a530*/  FMUL.FTZ R68, R100.reuse, R68 ;  /* 0x0000004464447220 */ /* 0x040fe40000410000 */
[----:B------:R-:W-:Y:S02]  /*a540*/  FMUL.FTZ R69, R100, R69 ;  /* 0x0000004564457220 */ /* 0x000fe40000410000 */
[----:B------:R-:W-:Y:S02]  /*a550*/  FMUL.FTZ R70, R3, R70 ;  /* 0x0000004603467220 */ /* 0x000fe40000410000 */
[----:B-1----:R-:W-:Y:S02]  /*a560*/  FFMA.FTZ R103, R165, c[0x0][0x2d0], -R111 ;  /* 0x0000b400a5677a23 */ /* 0x002fe4000001086f */
[----:B------:R-:W-:Y:S02]  /*a570*/  FMUL.FTZ R71, R3, R71 ;  /* 0x0000004703477220 */ /* 0x000fe40000410000 */
[----:B------:R1:W-:Y:S01]  /*a580*/  MUFU.EX2 R231, R103 ;  /* 0x0000006700e77308 */ /* 0x0003e20000000800 */
[C---:B------:R-:W-:Y:S02]  /*a590*/  FMUL.FTZ R72, R2.reuse, R72 ;  /* 0x0000004802487220 */ /* 0x040fe40000410000 */
[----:B------:R-:W-:Y:S01]  /*a5a0*/  FMUL.FTZ R73, R2, R73 ;  /* 0x0000004902497220 */ /* 0x000fe20000410000 */
[----:B----4-:R-:W-:Y:S01]  /*a5b0*/  FSEL R0, R102, RZ, P0 ;  /* 0x000000ff66007208 */ /* 0x010fe20000000000 */
[C---:B------:R-:W-:Y:S01]  /*a5c0*/  FMUL.FTZ R76, R2.reuse, R76 ;  /* 0x0000004c024c7220 */ /* 0x040fe20000410000 */
[----:B-----5:R-:W-:Y:S01]  /*a5d0*/  F2FP.BF16.PACK_AB R113, R243, R238 ;  /* 0x000000eef371723e */ /* 0x020fe200000010ff */
[----:B------:R-:W-:Y:S02]  /*a5e0*/  FMUL.FTZ R77, R2, R77 ;  /* 0x0000004d024d7220 */ /* 0x000fe40000410000 */
[----:B------:R-:W-:Y:S02]  /*a5f0*/  FADD.FTZ R0, -R0, R104 ;  /* 0x0000006800007221 */ /* 0x000fe40000010100 */
[----:B------:R-:W-:Y:S02]  /*a600*/  FMUL.FTZ R80, R100, R80 ;  /* 0x0000005064507220 */ /* 0x000fe40000410000 */
[----:B------:R-:W-:Y:S02]  /*a610*/  FMUL.FTZ R0, R0, c[0x0][0x2d0] ;  /* 0x0000b40000007a20 */ /* 0x000fe40000410000 */
[C---:B------:R-:W-:Y:S01]  /*a620*/  FMUL.FTZ R81, R100.reuse, R81 ;  /* 0x0000005164517220 */ /* 0x040fe20000410000 */
[-C--:B--2---:R-:W-:Y:S01]  /*a630*/  HMMA.16816.F32.BF16 R4, R160, R20.reuse, R4 ;  /* 0x00000014a004723c */ /* 0x084fe20000041804 */
[C---:B------:R-:W-:Y:S02]  /*a640*/  FMUL.FTZ R82, R3.reuse, R82 ;  /* 0x0000005203527220 */ /* 0x040fe40000410000 */
[----:B------:R-:W2:Y:S01]  /*a650*/  MUFU.EX2 R0, R0 ;  /* 0x0000000000007308 */ /* 0x000ea20000000800 */
[C---:B------:R-:W-:Y:S02]  /*a660*/  FMUL.FTZ R83, R3.reuse, R83 ;  /* 0x0000005303537220 */ /* 0x040fe40000410000 */
[----:B------:R-:W-:Y:S02]  /*a670*/  FMUL.FTZ R84, R100, R84 ;  /* 0x0000005464547220 */ /* 0x000fe40000410000 */
[--C-:B-1----:R-:W-:Y:S04]  /*a680*/  FFMA.FTZ R103, R180, c[0x0][0x2d0], -R109.reuse ;  /* 0x0000b400b4677a23 */ /* 0x102fe8000001086d */
[----:B------:R-:W-:Y:S01]  /*a690*/  FMUL.FTZ R85, R100, R85 ;  /* 0x0000005564557220 */ /* 0x000fe20000410000 */
[----:B------:R1:W-:Y:S01]  /*a6a0*/  MUFU.EX2 R230, R103 ;  /* 0x0000006700e67308 */ /* 0x0003e20000000800 */
[C---:B------:R-:W-:Y:S02]  /*a6b0*/  FMUL.FTZ R86, R3.reuse, R86 ;  /* 0x0000005603567220 */ /* 0x040fe40000410000 */
[----:B------:R-:W-:Y:S02]  /*a6c0*/  FMUL.FTZ R87, R3, R87 ;  /* 0x0000005703577220 */ /* 0x000fe40000410000 */
[----:B------:R-:W-:Y:S02]  /*a6d0*/  FFMA.FTZ R104, R181, c[0x0][0x2d0], -R109 ;  /* 0x0000b400b5687a23 */ /* 0x000fe4000001086d */
[C---:B------:R-:W-:Y:S02]  /*a6e0*/  FMUL.FTZ R88, R2.reuse, R88 ;  /* 0x0000005802587220 */ /* 0x040fe40000410000 */
[C---:B------:R-:W-:Y:S01]  /*a6f0*/  FMUL.FTZ R89, R2.reuse, R89 ;  /* 0x0000005902597220 */ /* 0x040fe20000410000 */
[----:B------:R-:W-:Y:S01]  /*a700*/  MUFU.EX2 R225, R104 ;  /* 0x0000006800e17308 */ /* 0x000fe20000000800 */
[C---:B------:R-:W-:Y:S02]  /*a710*/  FMUL.FTZ R92, R2.reuse, R92 ;  /* 0x0000005c025c7220 */ /* 0x040fe40000410000 */
[----:B------:R-:W-:Y:S02]  /*a720*/  FMUL.FTZ R93, R2, R93 ;  /* 0x0000005d025d7220 */ /* 0x000fe40000410000 */
[C---:B--2---:R-:W-:Y:S02]  /*a730*/  FMUL.FTZ R10, R0.reuse, R118 ;  /* 0x00000076000a7220 */ /* 0x044fe40000410000 */
[C---:B------:R-:W-:Y:S02]  /*a740*/  FMUL.FTZ R11, R0.reuse, R119 ;  /* 0x00000077000b7220 */ /* 0x040fe40000410000 */
[----:B------:R-:W2:Y:S01]  /*a750*/  LDSM.16.MT88.4 R116, [R185+0xc00] ;  /* 0x000c0000b974783b */ /* 0x000ea20000004200 */
[C---:B------:R-:W-:Y:S02]  /*a760*/  FMUL.FTZ R14, R0.reuse, R122 ;  /* 0x0000007a000e7220 */ /* 0x040fe40000410000 */
[C---:B------:R-:W-:Y:S02]  /*a770*/  FMUL.FTZ R15, R0.reuse, R123 ;  /* 0x0000007b000f7220 */ /* 0x040fe40000410000 */
[C---:B------:R-:W-:Y:S01]  /*a780*/  HMMA.16816.F32.BF16 R8, R112.reuse, R20, R8 ;  /* 0x000000147008723c */ /* 0x040fe20000041808 */
[----:B------:R-:W-:Y:S02]  /*a790*/  FMUL.FTZ R26, R0, R134 ;  /* 0x00000086001a7220 */ /* 0x000fe40000410000 */
[----:B------:R-:W-:Y:S01]  /*a7a0*/  LDSM.16.MT88.4 R120, [R185+0x400] ;  /* 0x00040000b978783b */ /* 0x000fe20000004200 */
[--C-:B-1----:R-:W-:Y:S02]  /*a7b0*/  FFMA.FTZ R103, R176, c[0x0][0x2d0], -R111.reuse ;  /* 0x0000b400b0677a23 */ /* 0x102fe4000001086f */
[----:B------:R-:W-:Y:S02]  /*a7c0*/  FMUL.FTZ R42, R0, R150 ;  /* 0x00000096002a7220 */ /* 0x000fe40000410000 */
[-C--:B------:R-:W-:Y:S01]  /*a7d0*/  HMMA.16816.F32.BF16 R12, R112, R22.reuse, R12 ;  /* 0x00000016700c723c */ /* 0x080fe2000004180c */
[----:B------:R-:W-:Y:S01]  /*a7e0*/  FMUL.FTZ R21, R100, R129 ;  /* 0x0000008164157220 */ /* 0x000fe20000410000 */
[----:B------:R1:W-:Y:S01]  /*a7f0*/  MUFU.EX2 R223, R103 ;  /* 0x0000006700df7308 */ /* 0x0003e20000000800 */
[----:B------:R-:W3:Y:S01]  /*a800*/  LDL.LU R129, [R1+0xc] ;  /* 0x00000c0001817983 */ /* 0x000ee20000300800 */
[C---:B------:R-:W-:Y:S02]  /*a810*/  FMUL.FTZ R43, R0.reuse, R151 ;  /* 0x00000097002b7220 */ /* 0x040fe40000410000 */
[----:B------:R-:W-:Y:S01]  /*a820*/  FMUL.FTZ R46, R0, R154 ;  /* 0x0000009a002e7220 */ /* 0x000fe20000410000 */
[----:B------:R-:W4:Y:S01]  /*a830*/  LDL.LU R132, [R1+0x8] ;  /* 0x0000080001847983 */ /* 0x000f220000300800 */
[C---:B------:R-:W-:Y:S01]  /*a840*/  HMMA.16816.F32.BF16 R16, R160.reuse, R22, R16 ;  /* 0x00000016a010723c */ /* 0x040fe20000041810 */
[----:B------:R-:W-:Y:S02]  /*a850*/  FMUL.FTZ R20, R100, R128 ;  /* 0x0000008064147220 */ /* 0x000fe40000410000 */
[----:B------:R-:W5:Y:S01]  /*a860*/  LDL.LU R133, [R1] ;  /* 0x0000000001857983 */ /* 0x000f620000300800 */
[----:B------:R-:W-:Y:S01]  /*a870*/  FMUL.FTZ R30, R0, R138 ;  /* 0x0000008a001e7220 */ /* 0x000fe20000410000 */
[----:B------:R-:W-:Y:S01]  /*a880*/  MOV R128, R29 ;  /* 0x0000001d00807202 */ /* 0x000fe20000000f00 */
[----:B------:R-:W-:Y:S01]  /*a890*/  FMUL.FTZ R29, R2, R137 ;  /* 0x00000089021d7220 */ /* 0x000fe20000410000 */
[----:B------:R-:W3:Y:S01]  /*a8a0*/  LDL.LU R134, [R1+0x4] ;  /* 0x0000040001867983 */ /* 0x000ee20000300800 */
[C---:B------:R-:W-:Y:S01]  /*a8b0*/  FMUL.FTZ R22, R3.reuse, R130 ;  /* 0x0000008203167220 */ /* 0x040fe20000410000 */
[----:B------:R-:W-:Y:S03]  /*a8c0*/  MOV R130, R28 ;  /* 0x0000001c00827202 */ /* 0x000fe60000000f00 */
[----:B------:R-:W-:Y:S01]  /*a8d0*/  FMUL.FTZ R23, R3, R131 ;  /* 0x0000008303177220 */ /* 0x000fe20000410000 */
[----:B------:R-:W-:Y:S01]  /*a8e0*/  MOV R131, R27 ;  /* 0x0000001b00837202 */ /* 0x000fe20000000f00 */
[C---:B------:R-:W-:Y:S02]  /*a8f0*/  FMUL.FTZ R47, R0.reuse, R155 ;  /* 0x0000009b002f7220 */ /* 0x040fe40000410000 */
[C---:B------:R-:W-:Y:S02]  /*a900*/  FMUL.FTZ R58, R0.reuse, R58 ;  /* 0x0000003a003a7220 */ /* 0x040fe40000410000 */
[----:B-1----:R-:W-:Y:S01]  /*a910*/  FFMA.FTZ R103, R175, c[0x0][0x2d0], -R111 ;  /* 0x0000b400af677a23 */ /* 0x002fe2000001086f */
[-C--:B------:R-:W-:Y:S01]  /*a920*/  HMMA.16816.F32.BF16 R20, R160, R36.reuse, R20 ;  /* 0x00000024a014723c */ /* 0x080fe20000041814 */
[C---:B------:R-:W-:Y:S02]  /*a930*/  FMUL.FTZ R27, R0.reuse, R135 ;  /* 0x00000087001b7220 */ /* 0x040fe40000410000 */
[----:B------:R1:W-:Y:S01]  /*a940*/  MUFU.EX2 R224, R103 ;  /* 0x0000006700e07308 */ /* 0x0003e20000000800 */
[C---:B------:R-:W-:Y:S02]  /*a950*/  FMUL.FTZ R59, R0.reuse, R59 ;  /* 0x0000003b003b7220 */ /* 0x040fe40000410000 */
[----:B------:R-:W-:Y:S02]  /*a960*/  FMUL.FTZ R62, R0, R62 ;  /* 0x0000003e003e7220 */ /* 0x000fe40000410000 */
[C---:B------:R-:W-:Y:S01]  /*a970*/  HMMA.16816.F32.BF16 R24, R112.reuse, R36, R24 ;  /* 0x000000247018723c */ /* 0x040fe20000041818 */
[----:B------:R-:W-:Y:S03]  /*a980*/  FMUL.FTZ R28, R2, R136 ;  /* 0x00000088021c7220 */ /* 0x000fe60000410000 */
[C---:B------:R-:W-:Y:S02]  /*a990*/  FMUL.FTZ R31, R0.reuse, R139 ;  /* 0x0000008b001f7220 */ /* 0x040fe40000410000 */
[----:B------:R-:W-:Y:S02]  /*a9a0*/  FMUL.FTZ R63, R0, R63 ;  /* 0x0000003f003f7220 */ /* 0x000fe40000410000 */
[C---:B------:R-:W-:Y:S03]  /*a9b0*/  FMUL.FTZ R36, R100.reuse, R144 ;  /* 0x0000009064247220 */ /* 0x040fe60000410000 */
[-C--:B------:R-:W-:Y:S01]  /*a9c0*/  HMMA.16816.F32.BF16 R28, R112, R38.reuse, R28 ;  /* 0x00000026701c723c */ /* 0x080fe2000004181c */
[----:B------:R-:W-:Y:S02]  /*a9d0*/  FMUL.FTZ R37, R100, R145 ;  /* 0x0000009164257220 */ /* 0x000fe40000410000 */
[C---:B------:R-:W-:Y:S02]  /*a9e0*/  FMUL.FTZ R74, R0.reuse, R74 ;  /* 0x0000004a004a7220 */ /* 0x040fe40000410000 */
[C---:B------:R-:W-:Y:S02]  /*a9f0*/  FMUL.FTZ R75, R0.reuse, R75 ;  /* 0x0000004b004b7220 */ /* 0x040fe40000410000 */
[----:B------:R-:W-:Y:S01]  /*aa00*/  FMUL.FTZ R78, R0, R78 ;  /* 0x0000004e004e7220 */ /* 0x000fe20000410000 */
[C---:B------:R-:W-:Y:S01]  /*aa10*/  HMMA.16816.F32.BF16 R32, R160.reuse, R38, R32 ;  /* 0x00000026a020723c */ /* 0x040fe20000041820 */
[--C-:B-1----:R-:W-:Y:S03]  /*aa20*/  FFMA.FTZ R103, R170, c[0x0][0x2d0], -R110.reuse ;  /* 0x0000b400aa677a23 */ /* 0x102fe6000001086e */
[C---:B------:R-:W-:Y:S01]  /*aa30*/  FMUL.FTZ R79, R0.reuse, R79 ;  /* 0x0000004f004f7220 */ /* 0x040fe20000410000 */
[----:B------:R1:W-:Y:S01]  /*aa40*/  MUFU.EX2 R220, R103 ;  /* 0x0000006700dc7308 */ /* 0x0003e20000000800 */
[----:B------:R-:W-:Y:S02]  /*aa50*/  FMUL.FTZ R90, R0, R90 ;  /* 0x0000005a005a7220 */ /* 0x000fe40000410000 */
[C---:B------:R-:W-:Y:S04]  /*aa60*/  FMUL.FTZ R38, R3.reuse, R146 ;  /* 0x0000009203267220 */ /* 0x040fe80000410000 */
[C---:B------:R-:W-:Y:S02]  /*aa70*/  FMUL.FTZ R39, R3.reuse, R147 ;  /* 0x0000009303277220 */ /* 0x040fe40000410000 */
[C---:B------:R-:W-:Y:S02]  /*aa80*/  FMUL.FTZ R96, R100.reuse, R96 ;  /* 0x0000006064607220 */ /* 0x040fe40000410000 */
[----:B------:R-:W-:Y:S02]  /*aa90*/  FMUL.FTZ R97, R100, R97 ;  /* 0x0000006164617220 */ /* 0x000fe40000410000 */
[C---:B------:R-:W-:Y:S01]  /*aaa0*/  FMUL.FTZ R98, R3.reuse, R98 ;  /* 0x0000006203627220 */ /* 0x040fe20000410000 */
[-C--:B--2---:R-:W-:Y:S01]  /*aab0*/  HMMA.16816.F32.BF16 R36, R160, R116.reuse, R36 ;  /* 0x00000074a024723c */ /* 0x084fe20000041824 */
[----:B------:R-:W-:Y:S02]  /*aac0*/  FMUL.FTZ R99, R3, R99 ;  /* 0x0000006303637220 */ /* 0x000fe40000410000 */
[----:B------:R-:W-:Y:S02]  /*aad0*/  FFMA.FTZ R104, R205, c[0x0][0x2d0], -R109 ;  /* 0x0000b400cd687a23 */ /* 0x000fe4000001086d */
[C---:B------:R-:W-:Y:S02]  /*aae0*/  FMUL.FTZ R91, R0.reuse, R91 ;  /* 0x0000005b005b7220 */ /* 0x040fe40000410000 */
[----:B------:R-:W-:Y:S01]  /*aaf0*/  MUFU.EX2 R210, R104 ;  /* 0x0000006800d27308 */ /* 0x000fe20000000800 */
[C---:B------:R-:W-:Y:S01]  /*ab00*/  HMMA.16816.F32.BF16 R40, R112.reuse, R116, R40 ;  /* 0x000000747028723c */ /* 0x040fe20000041828 */
[C---:B------:R-:W-:Y:S03]  /*ab10*/  FMUL.FTZ R94, R0.reuse, R94 ;  /* 0x0000005e005e7220 */ /* 0x040fe60000410000 */
[--C-:B-1----:R-:W-:Y:S02]  /*ab20*/  FFMA.FTZ R103, R169, c[0x0][0x2d0], -R110.reuse ;  /* 0x0000b400a9677a23 */ /* 0x102fe4000001086e */
[----:B------:R-:W-:Y:S02]  /*ab30*/  FMUL.FTZ R95, R0, R95 ;  /* 0x0000005f005f7220 */ /* 0x000fe40000410000 */
[-C--:B------:R-:W-:Y:S01]  /*ab40*/  HMMA.16816.F32.BF16 R44, R112, R118.reuse, R44 ;  /* 0x00000076702c723c */ /* 0x080fe2000004182c */
[----:B------:R1:W2:Y:S07]  /*ab50*/  MUFU.EX2 R221, R103 ;  /* 0x0000006700dd7308 */ /* 0x0002ae0000000800 */
[C---:B------:R-:W-:Y:S01]  /*ab60*/  HMMA.16816.F32.BF16 R48, R160.reuse, R118, R48 ;  /* 0x00000076a030723c */ /* 0x040fe20000041830 */
[----:B------:R-:W2:Y:S03]  /*ab70*/  LDSM.16.MT88.4 R116, [R186+0xc00] ;  /* 0x000c0000ba74783b */ /* 0x000ea60000004200 */
[--C-:B-1----:R-:W-:Y:S04]  /*ab80*/  FFMA.FTZ R103, R168, c[0x0][0x2d0], -R110.reuse ;  /* 0x0000b400a8677a23 */ /* 0x102fe8000001086e */
[----:B------:R1:W-:Y:S01]  /*ab90*/  MUFU.EX2 R222, R103 ;  /* 0x0000006700de7308 */ /* 0x0003e20000000800 */
[-C--:B--2---:R-:W-:Y:S03]  /*aba0*/  HMMA.16816.F32.BF16 R52, R160, R116.reuse, R52 ;  /* 0x00000074a034723c */ /* 0x084fe60000041834 */
[----:B-1----:R-:W-:Y:S05]  /*abb0*/  FFMA.FTZ R103, R173, c[0x0][0x2d0], -R110 ;  /* 0x0000b400ad677a23 */ /* 0x002fea000001086e */
[C---:B------:R-:W-:Y:S01]  /*abc0*/  HMMA.16816.F32.BF16 R56, R112.reuse, R116, R56 ;  /* 0x000000747038723c */ /* 0x040fe20000041838 */
[----:B------:R1:W-:Y:S07]  /*abd0*/  MUFU.EX2 R219, R103 ;  /* 0x0000006700db7308 */ /* 0x0003ee0000000800 */
[-C--:B------:R-:W-:Y:S08]  /*abe0*/  HMMA.16816.F32.BF16 R60, R112, R118.reuse, R60 ;  /* 0x00000076703c723c */ /* 0x080ff0000004183c */
[C---:B------:R-:W-:Y:S01]  /*abf0*/  HMMA.16816.F32.BF16 R64, R160.reuse, R118, R64 ;  /* 0x00000076a040723c */ /* 0x040fe20000041840 */
[----:B------:R-:W2:Y:S03]  /*ac00*/  LDSM.16.MT88.4 R116, [R185+0x1800] ;  /* 0x00180000b974783b */ /* 0x000ea60000004200 */
[--C-:B-1----:R-:W-:Y:S05]  /*ac10*/  FFMA.FTZ R103, R171, c[0x0][0x2d0], -R101.reuse ;  /* 0x0000b400ab677a23 */ /* 0x102fea0000010865 */
[----:B------:R-:W-:Y:S01]  /*ac20*/  LDSM.16.MT88.4 R168, [R186+0x1400] ;  /* 0x00140000baa8783b */ /* 0x000fe20000004200 */
[----:B------:R1:W-:Y:S02]  /*ac30*/  MUFU.EX2 R177, R103 ;  /* 0x0000006700b17308 */ /* 0x0003e40000000800 */
[--C-:B-1----:R-:W-:Y:S01]  /*ac40*/  FFMA.FTZ R103, R174, c[0x0][0x2d0], -R101.reuse ;  /* 0x0000b400ae677a23 */ /* 0x102fe20000010865 */
[-C--:B--2---:R-:W-:Y:S07]  /*ac50*/  HMMA.16816.F32.BF16 R68, R160, R116.reuse, R68 ;  /* 0x00000074a044723c */ /* 0x084fee0000041844 */
[----:B------:R1:W2:Y:S01]  /*ac60*/  MUFU.EX2 R176, R103 ;  /* 0x0000006700b07308 */ /* 0x0002a20000000800 */
[C---:B------:R-:W-:Y:S08]  /*ac70*/  HMMA.16816.F32.BF16 R72, R112.reuse, R116, R72 ;  /* 0x000000747048723c */ /* 0x040ff00000041848 */
[-C--:B------:R-:W-:Y:S08]  /*ac80*/  HMMA.16816.F32.BF16 R76, R112, R118.reuse, R76 ;  /* 0x00000076704c723c */ /* 0x080ff0000004184c */
[C---:B------:R-:W-:Y:S01]  /*ac90*/  HMMA.16816.F32.BF16 R80, R160.reuse, R118, R80 ;  /* 0x00000076a050723c */ /* 0x040fe20000041850 */
[----:B------:R-:W2:Y:S03]  /*aca0*/  LDSM.16.MT88.4 R116, [R186+0x1800] ;  /* 0x00180000ba74783b */ /* 0x000ea60000004200 */
[--C-:B-1----:R-:W-:Y:S04]  /*acb0*/  FFMA.FTZ R103, R172, c[0x0][0x2d0], -R101.reuse ;  /* 0x0000b400ac677a23 */ /* 0x102fe80000010865 */
[----:B------:R1:W-:Y:S01]  /*acc0*/  MUFU.EX2 R178, R103 ;  /* 0x0000006700b27308 */ /* 0x0003e20000000800 */
[----:B------:R-:W-:Y:S03]  /*acd0*/  LDSM.16.MT88.4 R172, [R185+0x2000] ;  /* 0x00200000b9ac783b */ /* 0x000fe60000004200 */
[----:B-1----:R-:W-:Y:S06]  /*ace0*/  FFMA.FTZ R103, R179, c[0x0][0x2d0], -R101 ;  /* 0x0000b400b3677a23 */ /* 0x002fec0000010865 */
[----:B------:R1:W1:Y:S01]  /*acf0*/  MUFU.EX2 R179, R103 ;  /* 0x0000006700b37308 */ /* 0x0002620000000800 */
[-C--:B--2---:R-:W-:Y:S08]  /*ad00*/  HMMA.16816.F32.BF16 R84, R160, R116.reuse, R84 ;  /* 0x00000074a054723c */ /* 0x084ff00000041854 */
[C---:B------:R-:W-:Y:S07]  /*ad10*/  HMMA.16816.F32.BF16 R88, R112.reuse, R116, R88 ;  /* 0x000000747058723c */ /* 0x040fee0000041858 */
[----:B------:R-:W-:Y:S01]  /*ad20*/  F2FP.BF16.PACK_AB R116, R221, R220 ;  /* 0x000000dcdd74723e */ /* 0x000fe200000010ff */
[-C--:B------:R-:W-:Y:S01]  /*ad30*/  HMMA.16816.F32.BF16 R92, R112, R118.reuse, R92 ;  /* 0x00000076705c723c */ /* 0x080fe2000004185c */
[----:B------:R-:W-:Y:S03]  /*ad40*/  F2FP.BF16.PACK_AB R117, R176, R177 ;  /* 0x000000b1b075723e */ /* 0x000fe600000010ff */
[--C-:B-1----:R-:W-:Y:S02]  /*ad50*/  FFMA.FTZ R103, R208, c[0x0][0x2d0], -R109.reuse ;  /* 0x0000b400d0677a23 */ /* 0x102fe4000001086d */
[----:B------:R-:W-:Y:S01]  /*ad60*/  FFMA.FTZ R109, R206, c[0x0][0x2d0], -R109 ;  /* 0x0000b400ce6d7a23 */ /* 0x000fe2000001086d */
[----:B------:R-:W-:Y:S01]  /*ad70*/  F2FP.BF16.PACK_AB R112, R235, R234 ;  /* 0x000000eaeb70723e */ /* 0x000fe200000010ff */
[----:B------:R-:W-:Y:S01]  /*ad80*/  HMMA.16816.F32.BF16 R96, R160, R118, R96 ;  /* 0x00000076a060723c */ /* 0x000fe20000041860 */
[----:B------:R-:W-:Y:S01]  /*ad90*/  F2FP.BF16.PACK_AB R113, R231, R233 ;  /* 0x000000e9e771723e */ /* 0x000fe200000010ff */
[----:B------:R-:W1:Y:S02]  /*ada0*/  MUFU.EX2 R211, R103 ;  /* 0x0000006700d37308 */ /* 0x000e640000000800 */
[----:B------:R-:W-:Y:S02]  /*adb0*/  F2FP.BF16.PACK_AB R114, R225, R230 ;  /* 0x000000e6e172723e */ /* 0x000fe400000010ff */
[----:B------:R-:W-:Y:S02]  /*adc0*/  F2FP.BF16.PACK_AB R115, R224, R223 ;  /* 0x000000dfe073723e */ /* 0x000fe400000010ff */
[----:B------:R-:W-:Y:S04]  /*add0*/  F2FP.BF16.PACK_AB R118, R219, R222 ;  /* 0x000000dedb76723e */ /* 0x000fe800000010ff */
[----:B------:R2:W-:Y:S01]  /*ade0*/  MUFU.EX2 R206, R124 ;  /* 0x0000007c00ce7308 */ /* 0x0005e20000000800 */
[-C--:B------:R-:W-:Y:S01]  /*adf0*/  HMMA.16816.F32.BF16 R4, R112, R120.reuse, R4 ;  /* 0x000000787004723c */ /* 0x080fe20000041804 */
[----:B------:R-:W-:Y:S01]  /*ae00*/  F2FP.BF16.PACK_AB R119, R179, R178 ;  /* 0x000000b2b377723e */ /* 0x000fe200000010ff */
[----:B-----5:R-:W-:Y:S06]  /*ae10*/  FFMA.FTZ R3, R3, R133, R240 ;  /* 0x0000008503037223 */ /* 0x020fec00000100f0 */
[C---:B------:R-:W-:Y:S01]  /*ae20*/  HMMA.16816.F32.BF16 R8, R116.reuse, R120, R8 ;  /* 0x000000787408723c */ /* 0x040fe20000041808 */
[----:B------:R-:W5:Y:S03]  /*ae30*/  MUFU.EX2 R207, R109 ;  /* 0x0000006d00cf7308 */ /* 0x000f660000000800 */
[----:B------:R-:W-:Y:S01]  /*ae40*/  FADD.FTZ R3, R241, R3 ;  /* 0x00000003f1037221 */ /* 0x000fe20000010000 */
[----:B-1----:R-:W-:Y:S01]  /*ae50*/  F2FP.BF16.PACK_AB R160, R211, R210 ;  /* 0x000000d2d3a0723e */ /* 0x002fe200000010ff */
[--C-:B------:R-:W-:Y:S01]  /*ae60*/  FFMA.FTZ R103, R215, c[0x0][0x2d0], -R111.reuse ;  /* 0x0000b400d7677a23 */ /* 0x100fe2000001086f */
[----:B------:R-:W-:Y:S01]  /*ae70*/  MOV R215, R128 ;  /* 0x0000008000d77202 */ /* 0x000fe20000000f00 */
[-C--:B------:R-:W-:Y:S03]  /*ae80*/  HMMA.16816.F32.BF16 R12, R116, R122.reuse, R12 ;  /* 0x0000007a740c723c */ /* 0x080fe6000004180c */
[----:B------:R1:W-:Y:S01]  /*ae90*/  MUFU.EX2 R209, R103 ;  /* 0x0000006700d17308 */ /* 0x0003e20000000800 */
[----:B--2---:R-:W-:Y:S04]  /*aea0*/  LDSM.16.MT88.4 R124, [R185+0x800] ;  /* 0x00080000b97c783b */ /* 0x004fe80000004200 */
[C---:B------:R-:W-:Y:S04]  /*aeb0*/  HMMA.16816.F32.BF16 R16, R112.reuse, R122, R16 ;  /* 0x0000007a7010723c */ /* 0x040fe80000041810 */
[----:B------:R-:W2:Y:S01]  /*aec0*/  LDSM.16.MT88.4 R120, [R186+0x400] ;  /* 0x00040000ba78783b */ /* 0x000ea20000004200 */
[----:B-----5:R-:W-:Y:S01]  /*aed0*/  F2FP.BF16.PACK_AB R162, R207, R206 ;  /* 0x000000cecfa2723e */ /* 0x020fe200000010ff */
[--C-:B-1----:R-:W-:Y:S01]  /*aee0*/  FFMA.FTZ R103, R216, c[0x0][0x2d0], -R111.reuse ;  /* 0x0000b400d8677a23 */ /* 0x102fe2000001086f */
[----:B------:R-:W-:Y:S03]  /*aef0*/  MOV R216, R131 ;  /* 0x0000008300d87202 */ /* 0x000fe60000000f00 */
[----:B------:R-:W1:Y:S01]  /*af00*/  MUFU.EX2 R208, R103 ;  /* 0x0000006700d07308 */ /* 0x000e620000000800 */
[-C--:B--2---:R-:W-:Y:S01]  /*af10*/  HMMA.16816.F32.BF16 R20, R112, R120.reuse, R20 ;  /* 0x000000787014723c */ /* 0x084fe20000041814 */
[----:B-1----:R-:W-:Y:S01]  /*af20*/  F2FP.BF16.PACK_AB R161, R208, R209 ;  /* 0x000000d1d0a1723e */ /* 0x002fe200000010ff */
[--C-:B------:R-:W-:Y:S01]  /*af30*/  FFMA.FTZ R103, R218, c[0x0][0x2d0], -R111.reuse ;  /* 0x0000b400da677a23 */ /* 0x100fe2000001086f */
[----:B------:R-:W-:Y:S01]  /*af40*/  MOV R218, R130 ;  /* 0x0000008200da7202 */ /* 0x000fe20000000f00 */
[----:B------:R-:W-:Y:S05]  /*af50*/  FFMA.FTZ R111, R217, c[0x0][0x2d0], -R111 ;  /* 0x0000b400d96f7a23 */ /* 0x000fea000001086f */
[----:B------:R1:W-:Y:S01]  /*af60*/  MUFU.EX2 R204, R103 ;  /* 0x0000006700cc7308 */ /* 0x0003e20000000800 */
[C---:B------:R-:W-:Y:S08]  /*af70*/  HMMA.16816.F32.BF16 R24, R116.reuse, R120, R24 ;  /* 0x000000787418723c */ /* 0x040ff00000041818 */
[-C--:B------:R-:W-:Y:S01]  /*af80*/  HMMA.16816.F32.BF16 R28, R116, R122.reuse, R28 ;  /* 0x0000007a741c723c */ /* 0x080fe2000004181c */
[----:B------:R-:W2:Y:S07]  /*af90*/  MUFU.EX2 R205, R111 ;  /* 0x0000006f00cd7308 */ /* 0x000eae0000000800 */
[C---:B------:R-:W-:Y:S01]  /*afa0*/  HMMA.16816.F32.BF16 R32, R112.reuse, R122, R32 ;  /* 0x0000007a7020723c */ /* 0x040fe20000041820 */
[----:B------:R-:W5:Y:S03]  /*afb0*/  LDSM.16.MT88.4 R120, [R185+0x1000] ;  /* 0x00100000b978783b */ /* 0x000f660000004200 */
[--C-:B-1----:R-:W-:Y:S04]  /*afc0*/  FFMA.FTZ R103, R214, c[0x0][0x2d0], -R110.reuse ;  /* 0x0000b400d6677a23 */ /* 0x102fe8000001086e */
[----:B------:R1:W-:Y:S01]  /*afd0*/  MUFU.EX2 R111, R103 ;  /* 0x00000067006f7308 */ /* 0x0003e20000000800 */
[----:B--2---:R-:W-:Y:S03]  /*afe0*/  F2FP.BF16.PACK_AB R163, R205, R204 ;  /* 0x000000cccda3723e */ /* 0x004fe600000010ff */
[--C-:B-1----:R-:W-:Y:S06]  /*aff0*/  FFMA.FTZ R103, R213, c[0x0][0x2d0], -R110.reuse ;  /* 0x0000b400d5677a23 */ /* 0x102fec000001086e */
[----:B------:R-:W1:Y:S01]  /*b000*/  MUFU.EX2 R180, R103 ;  /* 0x0000006700b47308 */ /* 0x000e620000000800 */
[-C--:B-----5:R-:W-:Y:S08]  /*b010*/  HMMA.16816.F32.BF16 R36, R112, R120.reuse, R36 ;  /* 0x000000787024723c */ /* 0x0a0ff00000041824 */
[C---:B------:R-:W-:Y:S08]  /*b020*/  HMMA.16816.F32.BF16 R40, R116.reuse, R120, R40 ;  /* 0x000000787428723c */ /* 0x040ff00000041828 */
[-C--:B------:R-:W-:Y:S01]  /*b030*/  HMMA.16816.F32.BF16 R44, R116, R122.reuse, R44 ;  /* 0x0000007a742c723c */ /* 0x080fe2000004182c */
[----:B-1----:R-:W-:Y:S03]  /*b040*/  F2FP.BF16.PACK_AB R164, R180, R111 ;  /* 0x0000006fb4a4723e */ /* 0x002fe600000010ff */
[--C-:B------:R-:W-:Y:S04]  /*b050*/  FFMA.FTZ R103, R212, c[0x0][0x2d0], -R110.reuse ;  /* 0x0000b400d4677a23 */ /* 0x100fe8000001086e */
[C---:B------:R-:W-:Y:S01]  /*b060*/  HMMA.16816.F32.BF16 R48, R112.reuse, R122, R48 ;  /* 0x0000007a7030723c */ /* 0x040fe20000041830 */
[----:B------:R-:W1:Y:S01]  /*b070*/  LDSM.16.MT88.4 R120, [R186+0x1000] ;  /* 0x00100000ba78783b */ /* 0x000e620000004200 */
[----:B------:R2:W-:Y:S02]  /*b080*/  MUFU.EX2 R203, R103 ;  /* 0x0000006700cb7308 */ /* 0x0005e40000000800 */
[----:B------:R-:W-:Y:S08]  /*b090*/  FFMA.FTZ R110, R202, c[0x0][0x2d0], -R110 ;  /* 0x0000b400ca6e7a23 */ /* 0x000ff0000001086e */
[----:B------:R-:W5:Y:S01]  /*b0a0*/  MUFU.EX2 R181, R110 ;  /* 0x0000006e00b57308 */ /* 0x000f620000000800 */
[--C-:B--2---:R-:W-:Y:S09]  /*b0b0*/  FFMA.FTZ R103, R182, c[0x0][0x2d0], -R101.reuse ;  /* 0x0000b400b6677a23 */ /* 0x104ff20000010865 */
[----:B------:R2:W-:Y:S01]  /*b0c0*/  MUFU.EX2 R109, R103 ;  /* 0x00000067006d7308 */ /* 0x0005e20000000800 */
[----:B-----5:R-:W-:Y:S01]  /*b0d0*/  F2FP.BF16.PACK_AB R166, R181, R203 ;  /* 0x000000cbb5a6723e */ /* 0x020fe200000010ff */
[-C--:B-1----:R-:W-:Y:S08]  /*b0e0*/  HMMA.16816.F32.BF16 R52, R112, R120.reuse, R52 ;  /* 0x000000787034723c */ /* 0x082ff00000041834 */
[C---:B------:R-:W-:Y:S01]  /*b0f0*/  HMMA.16816.F32.BF16 R56, R116.reuse, R120, R56 ;  /* 0x000000787438723c */ /* 0x040fe20000041838 */
[--C-:B--2---:R-:W-:Y:S07]  /*b100*/  FFMA.FTZ R103, R183, c[0x0][0x2d0], -R101.reuse ;  /* 0x0000b400b7677a23 */ /* 0x104fee0000010865 */
[-C--:B------:R-:W-:Y:S01]  /*b110*/  HMMA.16816.F32.BF16 R60, R116, R122.reuse, R60 ;  /* 0x0000007a743c723c */ /* 0x080fe2000004183c */
[----:B------:R-:W1:Y:S07]  /*b120*/  MUFU.EX2 R104, R103 ;  /* 0x0000006700687308 */ /* 0x000e6e0000000800 */
[C---:B------:R-:W-:Y:S01]  /*b130*/  HMMA.16816.F32.BF16 R64, R112.reuse, R122, R64 ;  /* 0x0000007a7040723c */ /* 0x040fe20000041840 */
[----:B------:R-:W2:Y:S03]  /*b140*/  LDSM.16.MT88.4 R120, [R185+0x1c00] ;  /* 0x001c0000b978783b */ /* 0x000ea60000004200 */
[----:B-1----:R-:W-:Y:S01]  /*b150*/  F2FP.BF16.PACK_AB R165, R104, R109 ;  /* 0x0000006d68a5723e */ /* 0x002fe200000010ff */
[--C-:B------:R-:W-:Y:S02]  /*b160*/  FFMA.FTZ R103, R201, c[0x0][0x2d0], -R101.reuse ;  /* 0x0000b400c9677a23 */ /* 0x100fe40000010865 */
[----:B------:R-:W-:Y:S02]  /*b170*/  FFMA.FTZ R101, R105, c[0x0][0x2d0], -R101 ;  /* 0x0000b40069657a23 */ /* 0x000fe40000010865 */
[----:B------:R3:W-:Y:S10]  /*b180*/  MUFU.EX2 R110, R103 ;  /* 0x00000067006e7308 */ /* 0x0007f40000000800 */
[----:B------:R-:W1:Y:S01]  /*b190*/  MUFU.EX2 R101, R101 ;  /* 0x0000006500657308 */ /* 0x000e620000000800 */
[-C--:B--2---:R-:W-:Y:S01]  /*b1a0*/  HMMA.16816.F32.BF16 R68, R112, R120.reuse, R68 ;  /* 0x000000787044723c */ /* 0x084fe20000041844 */
[----:B---3--:R-:W-:Y:S02]  /*b1b0*/  FFMA.FTZ R103, R100, R134, R248 ;  /* 0x0000008664677223 */ /* 0x008fe400000100f8 */
[----:B----4-:R-:W-:Y:S05]  /*b1c0*/  FFMA.FTZ R100, R2, R132, R237 ;  /* 0x0000008402647223 */ /* 0x010fea00000100ed */
[C---:B------:R-:W-:Y:S01]  /*b1d0*/  HMMA.16816.F32.BF16 R72, R116.reuse, R120, R72 ;  /* 0x000000787448723c */ /* 0x040fe20000041848 */
[----:B------:R-:W-:Y:S03]  /*b1e0*/  FADD.FTZ R2, R251, R103 ;  /* 0x00000067fb027221 */ /* 0x000fe60000010000 */
[----:B------:R-:W-:Y:S02]  /*b1f0*/  FADD.FTZ R103, R242, R3 ;  /* 0x00000003f2677221 */ /* 0x000fe40000010000 */
[----:B------:R-:W-:Y:S01]  /*b200*/  FADD.FTZ R2, R249, R2 ;  /* 0x00000002f9027221 */ /* 0x000fe20000010000 */
[----:B-1----:R-:W-:Y:S01]  /*b210*/  F2FP.BF16.PACK_AB R167, R101, R110 ;  /* 0x0000006e65a7723e */ /* 0x002fe200000010ff */
[-C--:B------:R-:W-:Y:S01]  /*b220*/  HMMA.16816.F32.BF16 R76, R116, R122.reuse, R76 ;  /* 0x0000007a744c723c */ /* 0x080fe2000004184c */
[----:B------:R-:W-:Y:S03]  /*b230*/  FFMA.FTZ R3, R0, R129, R238 ;  /* 0x0000008100037223 */ /* 0x000fe600000100ee */
[----:B------:R-:W-:Y:S02]  /*b240*/  FADD.FTZ R100, R239, R100 ;  /* 0x00000064ef647221 */ /* 0x000fe40000010000 */
[----:B------:R-:W-:Y:S02]  /*b250*/  FADD.FTZ R3, R243, R3 ;  /* 0x00000003f3037221 */ /* 0x000fe40000010000 */
[C---:B------:R-:W-:Y:S01]  /*b260*/  HMMA.16816.F32.BF16 R80, R112.reuse, R122, R80 ;  /* 0x0000007a7050723c */ /* 0x040fe20000041850 */
[----:B------:R-:W1:Y:S03]  /*b270*/  LDSM.16.MT88.4 R120, [R186+0x1c00] ;  /* 0x001c0000ba78783b */ /* 0x000e660000004200 */
[----:B------:R-:W-:Y:S01]  /*b280*/  FADD.FTZ R0, R250, R100 ;  /* 0x00000064fa007221 */ /* 0x000fe20000010000 */
[----:B------:R-:W-:Y:S01]  /*b290*/  MOV R100, R108 ;  /* 0x0000006c00647202 */ /* 0x000fe20000000f00 */
[----:B------:R-:W-:Y:S02]  /*b2a0*/  FADD.FTZ R3, R244, R3 ;  /* 0x00000003f4037221 */ /* 0x000fe40000010000 */
[----:B------:R-:W-:Y:S04]  /*b2b0*/  FADD.FTZ R0, R215, R0 ;  /* 0x00000000d7007221 */ /* 0x000fe80000010000 */
[----:B------:R-:W-:Y:S04]  /*b2c0*/  FADD.FTZ R3, R245, R3 ;  /* 0x00000003f5037221 */ /* 0x000fe80000010000 */
[----:B------:R-:W-:Y:S04]  /*b2d0*/  FADD.FTZ R3, R177, R3 ;  /* 0x00000003b1037221 */ /* 0x000fe80000010000 */
[----:B------:R-:W-:Y:S04]  /*b2e0*/  FADD.FTZ R3, R176, R3 ;  /* 0x00000003b0037221 */ /* 0x000fe80000010000 */
[----:B------:R-:W-:Y:S04]  /*b2f0*/  FADD.FTZ R3, R178, R3 ;  /* 0x00000003b2037221 */ /* 0x000fe80000010000 */
[----:B------:R-:W-:Y:S01]  /*b300*/  FADD.FTZ R3, R179, R3 ;  /* 0x00000003b3037221 */ /* 0x000fe20000010000 */
[-C--:B-1----:R-:W-:Y:S08]  /*b310*/  HMMA.16816.F32.BF16 R84, R112, R120.reuse, R84 ;  /* 0x000000787054723c */ /* 0x082ff00000041854 */
[C---:B------:R-:W-:Y:S08]  /*b320*/  HMMA.16816.F32.BF16 R88, R116.reuse, R120, R88 ;  /* 0x000000787458723c */ /* 0x040ff00000041858 */
[-C--:B------:R-:W-:Y:S08]  /*b330*/  HMMA.16816.F32.BF16 R92, R116, R122.reuse, R92 ;  /* 0x0000007a745c723c */ /* 0x080ff0000004185c */
[----:B------:R-:W-:Y:S08]  /*b340*/  HMMA.16816.F32.BF16 R96, R112, R122, R96 ;  /* 0x0000007a7060723c */ /* 0x000ff00000041860 */
[-C--:B------:R-:W-:Y:S01]  /*b350*/  HMMA.16816.F32.BF16 R112, R160, R124.reuse, R4 ;  /* 0x0000007ca070723c */ /* 0x080fe20000041804 */
[----:B------:R-:W1:Y:S07]  /*b360*/  LDSM.16.MT88.4 R4, [R186+0x2000] ;  /* 0x00200000ba04783b */ /* 0x000e6e0000004200 */
[C---:B------:R-:W-:Y:S01]  /*b370*/  HMMA.16816.F32.BF16 R116, R164.reuse, R124, R8 ;  /* 0x0000007ca474723c */ /* 0x040fe20000041808 */
[----:B------:R-:W2:Y:S06]  /*b380*/  LDL R11, [R1+0x14] ;  /* 0x00001400010b7983 */ /* 0x000eac0000100800 */
[----:B------:R-:W-:Y:S01]  /*b390*/  FADD.FTZ R8, R220, R0 ;  /* 0x00000000dc087221 */ /* 0x000fe20000010000 */
[-C--:B------:R-:W-:Y:S01]  /*b3a0*/  HMMA.16816.F32.BF16 R120, R164, R126.reuse, R12 ;  /* 0x0000007ea478723c */ /* 0x080fe2000004180c */
[----:B------:R-:W-:Y:S03]  /*b3b0*/  FADD.FTZ R9, R218, R2 ;  /* 0x00000002da097221 */ /* 0x000fe60000010000 */
[----:B------:R-:W-:Y:S01]  /*b3c0*/  FADD.FTZ R2, R216, R103 ;  /* 0x00000067d8027221 */ /* 0x000fe20000010000 */
[----:B------:R-:W-:Y:S01]  /*b3d0*/  MOV R103, R106 ;  /* 0x0000006a00677202 */ /* 0x000fe20000000f00 */
[----:B------:R-:W-:Y:S02]  /*b3e0*/  FADD.FTZ R9, R234, R9 ;  /* 0x00000009ea097221 */ /* 0x000fe40000010000 */
[C---:B------:R-:W-:Y:S01]  /*b3f0*/  HMMA.16816.F32.BF16 R124, R160.reuse, R126, R16 ;  /* 0x0000007ea07c723c */ /* 0x040fe20000041810 */
[----:B------:R-:W-:Y:S03]  /*b400*/  FADD.FTZ R10, R233, R2 ;  /* 0x00000002e90a7221 */ /* 0x000fe60000010000 */
[----:B------:R-:W-:Y:S02]  /*b410*/  FADD.FTZ R2, R235, R9 ;  /* 0x00000009eb027221 */ /* 0x000fe40000010000 */
[----:B------:R-:W-:Y:S02]  /*b420*/  FADD.FTZ R0, R231, R10 ;  /* 0x0000000ae7007221 */ /* 0x000fe40000010000 */
[-C--:B------:R-:W-:Y:S01]  /*b430*/  HMMA.16816.F32.BF16 R128, R160, R140.reuse, R20 ;  /* 0x0000008ca080723c */ /* 0x080fe20000041814 */
[----:B------:R-:W-:Y:S03]  /*b440*/  FADD.FTZ R9, R221, R8 ;  /* 0x00000008dd097221 */ /* 0x000fe60000010000 */
[----:B------:R-:W-:Y:S02]  /*b450*/  FADD.FTZ R8, R223, R0 ;  /* 0x00000000df087221 */ /* 0x000fe40000010000 */
[----:B------:R-:W-:Y:S02]  /*b460*/  FADD.FTZ R10, R230, R2 ;  /* 0x00000002e60a7221 */ /* 0x000fe40000010000 */
[C---:B------:R-:W-:Y:S01]  /*b470*/  HMMA.16816.F32.BF16 R132, R164.reuse, R140, R24 ;  /* 0x0000008ca484723c */ /* 0x040fe20000041818 */
[----:B------:R-:W-:Y:S03]  /*b480*/  FADD.FTZ R2, R222, R9 ;  /* 0x00000009de027221 */ /* 0x000fe60000010000 */
[----:B------:R-:W-:Y:S04]  /*b490*/  FADD.FTZ R0, R225, R10 ;  /* 0x0000000ae1007221 */ /* 0x000fe80000010000 */
        /* <DEDUP_REMOVED lines=17> */
[-C--:B------:R-:W-:Y:S01]  /*b5b0*/  HMMA.16816.F32.BF16 R92, R164, R6.reuse, R92 ;  /* 0x00000006a45c723c */ /* 0x080fe2000004185c */
[----:B------:R-:W-:Y:S03]  /*b5c0*/  FADD.FTZ R8, R219, R2 ;  /* 0x00000002db087221 */ /* 0x000fe60000010000 */
[----:B------:R-:W-:Y:S02]  /*b5d0*/  FADD.FTZ R4, R210, R0 ;  /* 0x00000000d2047221 */ /* 0x000fe40000010000 */
[----:B------:R-:W-:Y:S02]  /*b5e0*/  FADD.FTZ R2, R209, R5 ;  /* 0x00000005d1027221 */ /* 0x000fe40000010000 */
[----:B------:R-:W-:Y:S01]  /*b5f0*/  FADD.FTZ R0, R111, R8 ;  /* 0x000000086f007221 */ /* 0x000fe20000010000 */
[----:B------:R-:W-:Y:S03]  /*b600*/  HMMA.16816.F32.BF16 R96, R160, R6, R96 ;  /* 0x00000006a060723c */ /* 0x000fe60000041860 */
[----:B------:R-:W-:Y:S02]  /*b610*/  FADD.FTZ R4, R211, R4 ;  /* 0x00000004d3047221 */ /* 0x000fe40000010000 */
[----:B------:R-:W-:Y:S02]  /*b620*/  FADD.FTZ R5, R208, R2 ;  /* 0x00000002d0057221 */ /* 0x000fe40000010000 */
[----:B------:R-:W-:Y:S02]  /*b630*/  FADD.FTZ R2, R109, R3 ;  /* 0x000000036d027221 */ /* 0x000fe40000010000 */
[----:B------:R-:W-:Y:S03]  /*b640*/  FADD.FTZ R3, R180, R0 ;  /* 0x00000000b4037221 */ /* 0x000fe60000010000 */
[----:B------:R-:W-:Y:S02]  /*b650*/  FADD.FTZ R0, R206, R4 ;  /* 0x00000004ce007221 */ /* 0x000fe40000010000 */
[----:B------:R-:W-:Y:S02]  /*b660*/  FADD.FTZ R4, R204, R5 ;  /* 0x00000005cc047221 */ /* 0x000fe40000010000 */
[----:B------:R-:W-:Y:S02]  /*b670*/  FADD.FTZ R5, R207, R0 ;  /* 0x00000000cf057221 */ /* 0x000fe40000010000 */
[----:B------:R-:W-:Y:S02]  /*b680*/  FADD.FTZ R4, R205, R4 ;  /* 0x00000004cd047221 */ /* 0x000fe40000010000 */
[----:B------:R-:W-:Y:S01]  /*b690*/  FADD.FTZ R2, R104, R2 ;  /* 0x0000000268027221 */ /* 0x000fe20000010000 */
[----:B------:R1:W-:Y:S01]  /*b6a0*/  STL [R1+0x4], R5 ;  /* 0x0000040501007387 */ /* 0x0003e20000100800 */
[----:B------:R-:W-:Y:S01]  /*b6b0*/  FADD.FTZ R3, R203, R3 ;  /* 0x00000003cb037221 */ /* 0x000fe20000010000 */
[----:B------:R-:W-:Y:S01]  /*b6c0*/  MOV R104, R102 ;  /* 0x0000006600687202 */ /* 0x000fe20000000f00 */
[----:B------:R-:W-:Y:S01]  /*b6d0*/  FADD.FTZ R0, R110, R2 ;  /* 0x000000026e007221 */ /* 0x000fe20000010000 */
[----:B------:R1:W-:Y:S01]  /*b6e0*/  STL [R1], R4 ;  /* 0x0000000401007387 */ /* 0x0003e20000100800 */
[----:B------:R-:W-:Y:S02]  /*b6f0*/  FADD.FTZ R2, R181, R3 ;  /* 0x00000003b5027221 */ /* 0x000fe40000010000 */
[----:B------:R-:W-:Y:S01]  /*b700*/  FADD.FTZ R0, R101, R0 ;  /* 0x0000000065007221 */ /* 0x000fe20000010000 */
[----:B------:R-:W-:Y:S02]  /*b710*/  MOV R101, R107 ;  /* 0x0000006b00657202 */ /* 0x000fe40000000f00 */
[----:B------:R1:W-:Y:S04]  /*b720*/  STL [R1+0x8], R2 ;  /* 0x0000080201007387 */ /* 0x0003e80000100800 */
[----:B------:R1:W-:Y:S01]  /*b730*/  STL [R1+0xc], R0 ;  /* 0x00000c0001007387 */ /* 0x0003e20000100800 */
[C---:B--2---:R-:W-:Y:S02]  /*b740*/  ISETP.GT.AND P0, PT, R200.reuse, R11, PT ;  /* 0x0000000bc800720c */ /* 0x044fe40003f04270 */
[----:B------:R-:W-:Y:S11]  /*b750*/  IADD3 R200, R200, -0x1, RZ ;  /* 0xffffffffc8c87810 */ /* 0x000ff60007ffe0ff */
[----:B-1----:R-:W-:-:S05]  /*b760*/  @P0 BRA `(.L_x_544) ;  /* 0xffffbcb000000947 */ /* 0x002fca000383ffff */
.L_x_523:
[----:B------:R-:W2:Y:S01]  /*b770*/  LDL R0, [R1+0x18] ;  /* 0x0000180001007983 */ /* 0x000ea20000100800 */
[----:B-1----:R-:W-:-:S02]  /*b780*/  IMAD.MOV.U32 R2, RZ, RZ, c[0x0][0x2c4] ;  /* 0x0000b100ff027624 */ /* 0x002fc400078e00ff */
[----:B------:R-:W-:-:S03]  /*b790*/  IMAD.MOV.U32 R4, RZ, RZ, c[0x0][0x32c] ;  /* 0x0000cb00ff047624 */ /* 0x000fc600078e00ff */
[----:B------:R-:W-:Y:S02]  /*b7a0*/  ISETP.NE.AND P1, PT, R2, 0x1, PT ;  /* 0x000000010200780c */ /* 0x000fe40003f25270 */
[----:B------:R-:W-:Y:S02]  /*b7b0*/  ISETP.GE.AND P0, PT, R4, 0x1, PT ;  /* 0x000000010400780c */ /* 0x000fe40003f06270 */
[----:B------:R-:W-:Y:S02]  /*b7c0*/  IADD3 R2, R227, 0x1, -R226 ;  /* 0x00000001e3027810 */ /* 0x000fe40007ffe8e2 */
[----:B--2---:R-:W-:-:S07]  /*b7d0*/  IADD3 R0, R0, 0x7f, RZ ;  /* 0x0000007f00007810 */ /* 0x004fce0007ffe0ff */
[----:B------:R-:W-:-:S05]  /*b7e0*/  @P1 IMAD.HI.U32 R3, R0, c[0x0][0x2c8], RZ ;  /* 0x0000b20000031a27 */ /* 0x000fca00078e00ff */
[----:B------:R-:W-:-:S05]  /*b7f0*/  @P1 SHF.R.U32.HI R0, RZ, c[0x0][0x2cc], R3 ;  /* 0x0000b300ff001a19 */ /* 0x000fca0000011603 */
[----:B------:R-:W-:-:S05]  /*b800*/  IMAD.IADD R0, R2, 0x1, R0 ;  /* 0x0000000102007824 */ /* 0x000fca00078e0200 */
[----:B------:R-:W-:Y:S01]  /*b810*/  IADD3 R2, R0, -c[0x0][0x324], RZ ;  /* 0x8000c90000027a10 */ /* 0x000fe20007ffe0ff */
[----:B------:R-:W-:Y:S05]  /*b820*/  @!P0 BRA `(.L_x_545) ;  /* 0x0000011000008947 */ /* 0x000fea0003800000 */
[----:B------:R-:W-:Y:S01]  /*b830*/  ISETP.GT.AND P0, PT, R0, -0x1, PT ;  /* 0xffffffff0000780c */ /* 0x000fe20003f04270 */
[----:B------:R-:W-:-:S12]  /*b840*/  BSSY B0, `(.L_x_546) ;  /* 0x000000d000007945 */ /* 0x000fd80003800000 */
        /* <DEDUP_REMOVED lines=8> */
.L_x_547:
[----:B------:R-:W-:-:S04]  /*b8d0*/  MOV R3, c[0x0][0x32c] ;  /* 0x0000cb0000037a02 */ /* 0x000fc80000000f00 */
[----:B------:R-:W-:-:S13]  /*b8e0*/  ISETP.NE.AND P0, PT, R3, 0x1, PT ;  /* 0x000000010300780c */ /* 0x000fda0003f05270 */
[----:B------:R-:W-:-:S05]  /*b8f0*/  @P0 IMAD.HI.U32 R3, R0, c[0x0][0x330], RZ ;  /* 0x0000cc0000030a27 */ /* 0x000fca00078e00ff */
[----:B------:R-:W-:Y:S02]  /*b900*/  @P0 SHF.R.U32.HI R0, RZ, c[0x0][0x334], R3 ;  /* 0x0000cd00ff000a19 */ /* 0x000fe40000011603 */
.L_x_548:
[----:B------:R-:W-:Y:S05]  /*b910*/  BSYNC B0 ;  /* 0x0000000000007941 */ /* 0x000fea0003800000 */
.L_x_546:
[----:B------:R-:W-:-:S05]  /*b920*/  IMAD R0, R0, c[0x0][0x32c], RZ ;  /* 0x0000cb0000007a24 */ /* 0x000fca00078e02ff */
[----:B------:R-:W-:-:S03]  /*b930*/  IMNMX R2, R2, R0, !PT ;  /* 0x0000000002027217 */ /* 0x000fc60007800200 */
.L_x_545:
[----:B------:R-:W2:Y:S01]  /*b940*/  LDL R3, [R1+0x10] ;  /* 0x0000100001037983 */ /* 0x000ea20000100800 */
[----:B------:R-:W-:-:S05]  /*b950*/  IADD3 R2, R2, 0x2f, RZ ;  /* 0x0000002f02027810 */ /* 0x000fca0007ffe0ff */
[----:B------:R-:W-:-:S05]  /*b960*/  IMAD.HI R2, R2, 0x2aaaaaab, RZ ;  /* 0x2aaaaaab02027827 */ /* 0x000fca00078e02ff */
[----:B------:R-:W-:-:S04]  /*b970*/  SHF.R.U32.HI R0, RZ, 0x1f, R2 ;  /* 0x0000001fff007819 */ /* 0x000fc80000011602 */
[----:B------:R-:W-:-:S04]  /*b980*/  LEA.HI.SX32 R0, R2, R0, 0x1d ;  /* 0x0000000002007211 */ /* 0x000fc800078feaff */
[----:B--2---:R-:W-:-:S04]  /*b990*/  IMNMX R245, R3, R0, !PT ;  /* 0x0000000003f57217 */ /* 0x004fc80007800200 */
[----:B------:R-:W-:-:S13]  /*b9a0*/  ISETP.GE.AND P0, PT, R200, R245, PT ;  /* 0x000000f5c800720c */ /* 0x000fda0003f06270 */
[----:B------:R-:W-:Y:S05]  /*b9b0*/  @!P0 BRA `(.L_x_549) ;  /* 0x000030c000008947 */ /* 0x000fea0003800000 */
.L_x_554:
[----:B------:R-:W2:Y:S01]  /*b9c0*/  LDL R100, [R1+0x10] ;  /* 0x0000100001647983 */ /* 0x000ea20000100800 */
[----:B------:R-:W-:Y:S04]  /*b9d0*/  DEPBAR.LE SB0, 0x0 ;  /* 0x000080000000791a */ /* 0x000fe80000000000 */
[----:B-1----:R-:W1:Y:S01]  /*b9e0*/  S2R R101, SR_TID.X ;  /* 0x0000000000657919 */ /* 0x002e620000002100 */
[----:B------:R-:W-:Y:S01]  /*b9f0*/  WARPSYNC 0xffffffff ;  /* 0xffffffff00007948 */ /* 0x000fe20003800000 */
[----:B------:R-:W-:Y:S02]  /*ba00*/  BSSY B0, `(.L_x_550) ;  /* 0x0000043000007945 */ /* 0x000fe40003800000 */
[----:B------:R-:W-:Y:S01]  /*ba10*/  BAR.SYNC.DEFER_BLOCKING 0x0 ;  /* 0x0000000000007b1d */ /* 0x000fe20000010000 */
[C---:B------:R-:W-:Y:S01]  /*ba20*/  LOP3.LUT P6, RZ, R198.reuse, 0x100, RZ, 0xc0, !PT ;  /* 0x00000100c6ff7812 */ /* 0x040fe200078cc0ff */
[----:B------:R-:W-:Y:S01]  /*ba30*/  IMAD.MOV.U32 R2, RZ, RZ, R108 ;  /* 0x000000ffff027224 */ /* 0x000fe200078e006c */
[C---:B------:R-:W-:Y:S01]  /*ba40*/  LOP3.LUT P5, RZ, R198.reuse, 0x80, RZ, 0xc0, !PT ;  /* 0x00000080c6ff7812 */ /* 0x040fe200078ac0ff */
[----:B------:R-:W-:Y:S01]  /*ba50*/  IMAD.MOV.U32 R3, RZ, RZ, R107 ;  /* 0x000000ffff037224 */ /* 0x000fe200078e006b */
[----:B------:R-:W-:Y:S01]  /*ba60*/  LOP3.LUT P4, RZ, R198, 0x40, RZ, 0xc0, !PT ;  /* 0x00000040c6ff7812 */ /* 0x000fe2000788c0ff */
[----:B------:R-:W-:Y:S01]  /*ba70*/  IMAD.MOV.U32 R103, RZ, RZ, R106 ;  /* 0x000000ffff677224 */ /* 0x000fe200078e006a */
[----:B------:R3:W4:Y:S04]  /*ba80*/  LDSM.16.M88.4 R48, [R187] ;  /* 0x00000000bb30783b */ /* 0x0007280000000200 */
        /* <DEDUP_REMOVED lines=18> */
[----:B------:R-:W-:Y:S04]  /*bbb0*/  IMAD.WIDE.U32 R4, R4, 0x30, RZ ;  /* 0x0000003004047825 */ /* 0x000fe800078e00ff */
[----:B------:R-:W-:Y:S01]  /*bbc0*/  IMAD R0, R0, 0x30, RZ ;  /* 0x0000003000007824 */ /* 0x000fe200078e02ff */
[----:B------:R-:W-:Y:S01]  /*bbd0*/  IADD3 R7, P1, P0, R4, 0x20, R228 ;  /* 0x0000002004077810 */ /* 0x000fe2000783e0e4 */
[----:B------:R-:W-:Y:S02]  /*bbe0*/  @!P2 IMAD.MOV.U32 R9, RZ, RZ, c[0x0][0x20c] ;  /* 0x00008300ff09a624 */ /* 0x000fe400078e00ff */
[----:B------:R-:W-:Y:S02]  /*bbf0*/  IMAD.IADD R0, R5, 0x1, R0 ;  /* 0x0000000105007824 */ /* 0x000fe400078e0200 */
[----:B------:R-:W-:Y:S03]  /*bc00*/  @!P2 IMAD.MOV.U32 R5, RZ, RZ, c[0x0][0x208] ;  /* 0x00008200ff05a624 */ /* 0x000fe600078e00ff */
[----:B------:R-:W-:Y:S02]  /*bc10*/  IADD3.X R10, R0, RZ, R232, P1, P0 ;  /* 0x000000ff000a7210 */ /* 0x000fe40000fe04e8 */
[----:B------:R-:W-:Y:S04]  /*bc20*/  IADD3 R8, P1, P0, R4, 0x40, R228 ;  /* 0x0000004004087810 */ /* 0x000fe8000783e0e4 */
[----:B------:R-:W-:Y:S02]  /*bc30*/  IADD3.X R11, R0, RZ, R232, P1, P0 ;  /* 0x000000ff000b7210 */ /* 0x000fe40000fe04e8 */
[C---:B------:R-:W-:Y:S04]  /*bc40*/  @!P2 LEA R6, P0, R5.reuse, R4, 0x5 ;  /* 0x000000040506a211 */ /* 0x040fe800078028ff */
[----:B------:R-:W-:Y:S02]  /*bc50*/  @!P2 LEA.HI.X R5, R5, R0, R9, 0x5, P0 ;  /* 0x000000000505a211 */ /* 0x000fe400000f2c09 */
[C---:B------:R-:W-:Y:S04]  /*bc60*/  @!P2 IADD3 R20, P1, P0, R6.reuse, 0x20, R228 ;  /* 0x000000200614a810 */ /* 0x040fe8000783e0e4 */
[C---:B------:R-:W-:Y:S02]  /*bc70*/  @!P2 IADD3.X R22, R5.reuse, RZ, R232, P1, P0 ;  /* 0x000000ff0516a210 */ /* 0x040fe40000fe04e8 */
[----:B------:R-:W-:Y:S04]  /*bc80*/  @!P2 IADD3 R21, P1, P0, R6, 0x40, R228 ;  /* 0x000000400615a810 */ /* 0x000fe8000783e0e4 */
[--C-:B------:R-:W-:Y:S02]  /*bc90*/  @!P2 IADD3.X R23, R5, RZ, R232.reuse, P1, P0 ;  /* 0x000000ff0517a210 */ /* 0x100fe40000fe04e8 */
[----:B------:R-:W-:Y:S05]  /*bca0*/  IADD3 R4, P0, R228, R4, RZ ;  /* 0x00000004e4047210 */ /* 0x000fea0007f1e0ff */
[----:B------:R-:W-:Y:S01]  /*bcb0*/  IMAD.X R0, R0, 0x1, R232, P0 ;  /* 0x0000000100007824 */ /* 0x000fe200000e06e8 */
[C---:B------:R-:W-:Y:S04]  /*bcc0*/  LEA R14, P0, R4.reuse, c[0x0][0x1f8], 0x1 ;  /* 0x00007e00040e7a11 */ /* 0x040fe800078008ff */
[----:B------:R-:W-:Y:S02]  /*bcd0*/  LEA.HI.X R15, R4, c[0x0][0x1fc], R0, 0x1, P0 ;  /* 0x00007f00040f7a11 */ /* 0x000fe400000f0c00 */
[C---:B------:R-:W-:Y:S03]  /*bce0*/  LEA R12, P0, R7.reuse, c[0x0][0x1f8], 0x1 ;  /* 0x00007e00070c7a11 */ /* 0x040fe600078008ff */
[----:B------:R-:W-:Y:S01]  /*bcf0*/  @!PT LDS RZ, [RZ] ;  /* 0x00000000fffff984 */ /* 0x000fe20000000800 */
[----:B------:R-:W-:Y:S01]  /*bd00*/  @!PT LDS RZ, [RZ] ;  /* 0x00000000fffff984 */ /* 0x000fe20000000800 */
[----:B------:R-:W-:Y:S01]  /*bd10*/  @!PT LDS RZ, [RZ] ;  /* 0x00000000fffff984 */ /* 0x000fe20000000800 */
[----:B------:R1:W-:Y:S01]  /*bd20*/  LDGSTS.E.BYPASS.LTC128B.128 [R199+0x1880], [R14.64], !P6 ;  /* 0x018800000ec77fae */ /* 0x0003e2000f101d46 */
[----:B------:R-:W-:Y:S02]  /*bd30*/  LEA.HI.X R13, R7, c[0x0][0x1fc], R10, 0x1, P0 ;  /* 0x00007f00070d7a11 */ /* 0x000fe400000f0c0a */
[C---:B------:R-:W-:Y:S03]  /*bd40*/  LEA R10, P0, R8.reuse, c[0x0][0x1f8], 0x1 ;  /* 0x00007e00080a7a11 */ /* 0x040fe600078008ff */
[----:B------:R1:W-:Y:S01]  /*bd50*/  LDGSTS.E.BYPASS.LTC128B.128 [R199+0x2480], [R12.64], !P5 ;  /* 0x024800000cc77fae */ /* 0x0003e2000e901d46 */
[----:B------:R-:W-:Y:S02]  /*bd60*/  LEA.HI.X R11, R8, c[0x0][0x1fc], R11, 0x1, P0 ;  /* 0x00007f00080b7a11 */ /* 0x000fe400000f0c0b */
[----:B------:R-:W-:Y:S03]  /*bd70*/  @!P2 IADD3 R0, P0, R6, R228, RZ ;  /* 0x000000e40600a210 */ /* 0x000fe60007f1e0ff */
[----:B------:R1:W-:Y:S02]  /*bd80*/  LDGSTS.E.BYPASS.LTC128B.128 [R199+0x3080], [R10.64], !P4 ;  /* 0x030800000ac77fae */ /* 0x0003e4000e101d46 */
[----:B------:R-:W-:Y:S01]  /*bd90*/  @!P2 IMAD.X R5, R5, 0x1, R232, P0 ;  /* 0x000000010505a824 */ /* 0x000fe200000e06e8 */
[C---:B------:R-:W-:Y:S04]  /*bda0*/  @!P2 LEA R8, P0, R0.reuse, c[0x0][0x1f8], 0x1 ;  /* 0x00007e000008aa11 */ /* 0x040fe800078008ff */
[----:B------:R-:W-:Y:S02]  /*bdb0*/  @!P2 LEA.HI.X R9, R0, c[0x0][0x1fc], R5, 0x1, P0 ;  /* 0x00007f000009aa11 */ /* 0x000fe400000f0c05 */
[C---:B------:R-:W-:Y:S03]  /*bdc0*/  @!P2 LEA R6, P0, R20.reuse, c[0x0][0x1f8], 0x1 ;  /* 0x00007e001406aa11 */ /* 0x040fe600078008ff */
[----:B------:R1:W-:Y:S01]  /*bdd0*/  @!P2 LDGSTS.E.BYPASS.LTC128B.128 [R199+0x2080], [R8.64], !P6 ;  /* 0x0208000008c7afae */ /* 0x0003e2000f101d46 */
[----:B------:R-:W-:Y:S02]  /*bde0*/  @!P2 LEA.HI.X R7, R20, c[0x0][0x1fc], R22, 0x1, P0 ;  /* 0x00007f001407aa11 */ /* 0x000fe400000f0c16 */
[C---:B------:R-:W-:Y:S03]  /*bdf0*/  @!P2 LEA R4, P0, R21.reuse, c[0x0][0x1f8], 0x1 ;  /* 0x00007e001504aa11 */ /* 0x040fe600078008ff */
[----:B------:R1:W-:Y:S01]  /*be00*/  @!P2 LDGSTS.E.BYPASS.LTC128B.128 [R199+0x2c80], [R6.64], !P5 ;  /* 0x02c8000006c7afae */ /* 0x0003e2000e901d46 */
[----:B------:R-:W-:Y:S05]  /*be10*/  @!P2 LEA.HI.X R5, R21, c[0x0][0x1fc], R23, 0x1, P0 ;  /* 0x00007f001505aa11 */ /* 0x000fea00000f0c17 */
[----:B------:R1:W-:Y:S04]  /*be20*/  @!P2 LDGSTS.E.BYPASS.LTC128B.128 [R199+0x3880], [R4.64], !P4 ;  /* 0x0388000004c7afae */ /* 0x0003e8000e101d46 */
.L_x_551:
[----:B-1-34-:R-:W-:Y:S05]  /*be30*/  BSYNC B0 ;  /* 0x0000000000007941 */ /* 0x01afea0003800000 */
.L_x_550:
        /* <DEDUP_REMOVED lines=94> */
[----:B------:R-:W2:Y:S01]  /*c420*/  MUFU.TANH R179, R11 ;  /* 0x0000000b00b37308 */ /* 0x000ea20000002400 */
[----:B---3--:R-:W-:Y:S09]  /*c430*/  FMUL.FTZ R10, R17, c[0x0][0x320] ;  /* 0x0000c800110a7a20 */ /* 0x008ff20000410000 */
[----:B------:R-:W3:Y:S01]  /*c440*/  MUFU.TANH R110, R10 ;  /* 0x0000000a006e7308 */ /* 0x000ee20000002400 */
[----:B-1----:R-:W-:Y:S09]  /*c450*/  FMUL.FTZ R0, R6, c[0x0][0x320] ;  /* 0x0000c80006007a20 */ /* 0x002ff20000410000 */
[----:B------:R1:W1:Y:S02]  /*c460*/  MUFU.TANH R168, R0 ;  /* 0x0000000000a87308 */ /* 0x0002640000002400 */
[----:B-1----:R-:W-:Y:S02]  /*c470*/  FMUL.FTZ R0, R7, c[0x0][0x320] ;  /* 0x0000c80007007a20 */ /* 0x002fe40000410000 */
[----:B------:R-:W1:Y:S06]  /*c480*/  LDSM.16.M88.4 R4, [R191] ;  /* 0x00000000bf04783b */ /* 0x000e6c0000000200 */
[----:B------:R5:W1:Y:S02]  /*c490*/  MUFU.TANH R176, R0 ;  /* 0x0000000000b07308 */ /* 0x000a640000002400 */
[----:B-----5:R-:W-:Y:S02]  /*c4a0*/  FMUL.FTZ R0, R8, c[0x0][0x320] ;  /* 0x0000c80008007a20 */ /* 0x020fe40000410000 */
[----:B------:R-:W-:Y:S06]  /*c4b0*/  FMUL.FTZ R8, R19, c[0x0][0x320] ;  /* 0x0000c80013087a20 */ /* 0x000fec0000410000 */
[----:B------:R5:W2:Y:S10]  /*c4c0*/  MUFU.TANH R178, R0 ;  /* 0x0000000000b27308 */ /* 0x000ab40000002400 */
[----:B------:R-:W2:Y:S01]  /*c4d0*/  MUFU.TANH R19, R8 ;  /* 0x0000000800137308 */ /* 0x000ea20000002400 */
[-C--:B-1----:R-:W-:Y:S08]  /*c4e0*/  HMMA.16816.F32.BF16 R20, R164, R4.reuse, R20 ;  /* 0x00000004a414723c */ /* 0x082ff00000041814 */
[C---:B------:R-:W-:Y:S04]  /*c4f0*/  HMMA.16816.F32.BF16 R24, R172.reuse, R4, R24 ;  /* 0x00000004ac18723c */ /* 0x040fe80000041818 */
[----:B-----5:R-:W-:Y:S02]  /*c500*/  FMUL.FTZ R0, R9, c[0x0][0x320] ;  /* 0x0000c80009007a20 */ /* 0x020fe40000410000 */
[----:B------:R-:W-:Y:S02]  /*c510*/  FMUL.FTZ R9, R18, c[0x0][0x320] ;  /* 0x0000c80012097a20 */ /* 0x000fe40000410000 */
[-C--:B------:R-:W-:Y:S01]  /*c520*/  HMMA.16816.F32.BF16 R28, R172, R6.reuse, R28 ;  /* 0x00000006ac1c723c */ /* 0x080fe2000004181c */
[----:B------:R1:W1:Y:S07]  /*c530*/  MUFU.TANH R177, R0 ;  /* 0x0000000000b17308 */ /* 0x00026e0000002400 */
[C---:B------:R-:W-:Y:S03]  /*c540*/  HMMA.16816.F32.BF16 R32, R164.reuse, R6, R32 ;  /* 0x00000006a420723c */ /* 0x040fe60000041820 */
[----:B------:R5:W2:Y:S05]  /*c550*/  MUFU.TANH R109, R9 ;  /* 0x00000009006d7308 */ /* 0x000aaa0000002400 */
[----:B------:R-:W-:Y:S04]  /*c560*/  FMUL.FTZ R4, R27, c[0x0][0x320] ;  /* 0x0000c8001b047a20 */ /* 0x000fe80000410000 */
[----:B------:R-:W-:Y:S01]  /*c570*/  FMUL.FTZ R5, R26, c[0x0][0x320] ;  /* 0x0000c8001a057a20 */ /* 0x000fe20000410000 */
[----:B------:R-:W2:Y:S01]  /*c580*/  MUFU.TANH R206, R4 ;  /* 0x0000000400ce7308 */ /* 0x000ea20000002400 */
[----:B-1----:R-:W-:Y:S09]  /*c590*/  FMUL.FTZ R0, R12, c[0x0][0x320] ;  /* 0x0000c8000c007a20 */ /* 0x002ff20000410000 */
[----:B------:R1:W1:Y:S01]  /*c5a0*/  MUFU.TANH R161, R0 ;  /* 0x0000000000a17308 */ /* 0x0002620000002400 */
[----:B-----5:R-:W5:Y:S01]  /*c5b0*/  LDSM.16.M88.4 R8, [R190] ;  /* 0x00000000be08783b */ /* 0x020f620000000200 */
[----:B------:R-:W-:Y:S08]  /*c5c0*/  DEPBAR.LE SB0, 0x0 ;  /* 0x000080000000791a */ /* 0x000ff00000000000 */
[----:B------:R-:W2:Y:S01]  /*c5d0*/  MUFU.TANH R207, R5 ;  /* 0x0000000500cf7308 */ /* 0x000ea20000002400 */
[----:B------:R-:W-:Y:S01]  /*c5e0*/  BAR.SYNC.DEFER_BLOCKING 0x0 ;  /* 0x0000000000007b1d */ /* 0x000fe20000010000 */
[----:B-1----:R-:W-:Y:S08]  /*c5f0*/  FMUL.FTZ R0, R13, c[0x0][0x320] ;  /* 0x0000c8000d007a20 */ /* 0x002ff00000410000 */
[----:B------:R1:W1:Y:S01]  /*c600*/  MUFU.TANH R160, R0 ;  /* 0x0000000000a07308 */ /* 0x0002620000002400 */
[-C--:B-----5:R-:W-:Y:S05]  /*c610*/  HMMA.16816.F32.BF16 R36, R164, R8.reuse, R36 ;  /* 0x00000008a424723c */ /* 0x0a0fea0000041824 */
[----:B-1----:R-:W-:Y:S03]  /*c620*/  FMUL.FTZ R0, R14, c[0x0][0x320] ;  /* 0x0000c8000e007a20 */ /* 0x002fe60000410000 */
[C---:B------:R-:W-:Y:S01]  /*c630*/  HMMA.16816.F32.BF16 R40, R172.reuse, R8, R40 ;  /* 0x00000008ac28723c */ /* 0x040fe20000041828 */
[----:B------:R1:W1:Y:S07]  /*c640*/  MUFU.TANH R171, R0 ;  /* 0x0000000000ab7308 */ /* 0x00026e0000002400 */
[-C--:B------:R-:W-:Y:S08]  /*c650*/  HMMA.16816.F32.BF16 R44, R172, R10.reuse, R44 ;  /* 0x0000000aac2c723c */ /* 0x080ff0000004182c */
[----:B------:R-:W-:Y:S04]  /*c660*/  HMMA.16816.F32.BF16 R48, R164, R10, R48 ;  /* 0x0000000aa430723c */ /* 0x000fe80000041830 */
[----:B-1----:R-:W-:Y:S04]  /*c670*/  FMUL.FTZ R0, R15, c[0x0][0x320] ;  /* 0x0000c8000f007a20 */ /* 0x002fe80000410000 */
[----:B------:R1:W1:Y:S11]  /*c680*/  MUFU.TANH R170, R0 ;  /* 0x0000000000aa7308 */ /* 0x0002760000002400 */
[----:B------:R-:W-:Y:S05]  /*c690*/  @!UPT UIADD3 URZ, URZ, URZ, URZ ;  /* 0x0000003f3f3ff290 */ /* 0x000fea000fffe03f */
[----:B------:R-:W-:Y:S04]  /*c6a0*/  FMUL.FTZ R4, R48, c[0x0][0x320] ;  /* 0x0000c80030047a20 */ /* 0x000fe80000410000 */
[----:B------:R-:W2:Y:S01]  /*c6b0*/  MUFU.TANH R165, R4 ;  /* 0x0000000400a57308 */ /* 0x000ea20000002400 */
[----:B-1----:R-:W-:Y:S09]  /*c6c0*/  FMUL.FTZ R0, R16, c[0x0][0x320] ;  /* 0x0000c80010007a20 */ /* 0x002ff20000410000 */
        /* <DEDUP_REMOVED lines=60> */
[----:B--234-:R-:W-:Y:S04]  /*ca90*/  SHF.R.S32.HI R100, RZ, 0x1f, R101 ;  /* 0x0000001fff647819 */ /* 0x01cfe80000011465 */
[----:B------:R-:W-:Y:S04]  /*caa0*/  LEA.HI R100, R100, R101, RZ, 0x2 ;  /* 0x0000006564647211 */ /* 0x000fe800078f10ff */
[----:B------:R-:W-:Y:S04]  /*cab0*/  SHF.R.S32.HI R100, RZ, 0x2, R100 ;  /* 0x00000002ff647819 */ /* 0x000fe80000011464 */
[----:B-1----:R-:W-:Y:S04]  /*cac0*/  IADD3 R0, -R100, 0x30, RZ ;  /* 0x0000003064007810 */ /* 0x002fe80007ffe1ff */
[----:B------:R-:W-:Y:S11]  /*cad0*/  ISETP.GE.AND P0, PT, R0, 0x21, PT ;  /* 0x000000210000780c */ /* 0x000ff60003f06270 */
[----:B------:R-:W-:Y:S02]  /*cae0*/  @!UPT UIADD3 URZ, URZ, URZ, URZ ;  /* 0x0000003f3f3ff290 */ /* 0x000fe4000fffe03f */
[----:B------:R-:W-:Y:S01]  /*caf0*/  @P0 IADD3 R4, R200, -0x1, RZ ;  /* 0xffffffffc8040810 */ /* 0x000fe20007ffe0ff */
[----:B------:R-:W-:Y:S02]  /*cb00*/  @P0 IMAD.MOV.U32 R9, RZ, RZ, c[0x0][0x1e0] ;  /* 0x00007800ff090624 */ /* 0x000fe400078e00ff */
[----:B------:R-:W-:Y:S01]  /*cb10*/  @P0 IMAD.MOV.U32 R10, RZ, RZ, c[0x0][0x1e4] ;  /* 0x00007900ff0a0624 */ /* 0x000fe200078e00ff */
[----:B------:R-:W-:Y:S01]  /*cb20*/  @P0 SHF.R.S32.HI R5, RZ, 0x1f, R4 ;  /* 0x0000001fff050819 */ /* 0x000fe20000011404 */
[C---:B------:R-:W-:Y:S04]  /*cb30*/  @P0 IMAD.WIDE.U32 R6, R4.reuse, c[0x0][0x1e0], RZ ;  /* 0x0000780004060a25 */ /* 0x040fe800078e00ff */
[----:B------:R-:W-:Y:S04]  /*cb40*/  @P0 IMAD R5, R5, c[0x0][0x1e0], RZ ;  /* 0x0000780005050a24 */ /* 0x000fe800078e02ff */
[----:B------:R-:W-:Y:S01]  /*cb50*/  @P0 IMAD R8, R4, c[0x0][0x1e4], R5 ;  /* 0x0000790004080a24 */ /* 0x000fe200078e0205 */
[C---:B------:R-:W-:Y:S01]  /*cb60*/  @P0 SHF.L.U64.HI R5, R9.reuse, 0x5, R10 ;  /* 0x0000000509050819 */ /* 0x040fe2000001020a */
[----:B------:R-:W-:Y:S02]  /*cb70*/  @P0 IMAD.SHL.U32 R4, R9, 0x20, RZ ;  /* 0x0000002009040824 */ /* 0x000fe400078e00ff */
[----:B------:R-:W-:Y:S02]  /*cb80*/  @P0 IMAD.IADD R7, R7, 0x1, R8 ;  /* 0x0000000107070824 */ /* 0x000fe400078e0208 */
[----:B------:R-:W-:Y:S04]  /*cb90*/  @P0 IMAD.WIDE.U32 R4, R6, 0x30, R4 ;  /* 0x0000003006040825 */ /* 0x000fe800078e0004 */
[----:B------:R-:W-:Y:S01]  /*cba0*/  @P0 IMAD R6, R7, 0x30, RZ ;  /* 0x0000003007060824 */ /* 0x000fe200078e02ff */
[----:B------:R-:W-:Y:S03]  /*cbb0*/  @P0 IADD3 R9, P2, P1, R4, 0x20, R246 ;  /* 0x0000002004090810 */ /* 0x000fe6000795e0f6 */
[----:B------:R-:W-:Y:S05]  /*cbc0*/  @P0 IMAD.IADD R8, R6, 0x1, R5 ;  /* 0x0000000106080824 */ /* 0x000fea00078e0205 */
[----:B------:R-:W-:Y:S02]  /*cbd0*/  @P0 IADD3.X R17, R8, RZ, R252, P2, P1 ;  /* 0x000000ff08110210 */ /* 0x000fe400017e24fc */
[----:B------:R-:W-:Y:S04]  /*cbe0*/  @P0 IADD3 R16, P2, P1, R4, 0x40, R246 ;  /* 0x0000004004100810 */ /* 0x000fe8000795e0f6 */
[----:B------:R-:W-:Y:S02]  /*cbf0*/  @P0 IADD3.X R18, R8, RZ, R252, P2, P1 ;  /* 0x000000ff08120210 */ /* 0x000fe400017e24fc */
[----:B------:R-:W-:Y:S11]  /*cc00*/  ISETP.GE.AND P1, PT, R0, 0x1, PT ;  /* 0x000000010000780c */ /* 0x000ff60003f26270 */
[----:B------:R-:W-:Y:S02]  /*cc10*/  @!UPT UIADD3 URZ, URZ, URZ, URZ ;  /* 0x0000003f3f3ff290 */ /* 0x000fe4000fffe03f */
[----:B------:R-:W-:Y:S01]  /*cc20*/  @P1 IADD3 R0, R200, -0x1, RZ ;  /* 0xffffffffc8001810 */ /* 0x000fe20007ffe0ff */
[----:B------:R-:W-:Y:S02]  /*cc30*/  @P1 IMAD.MOV.U32 R6, RZ, RZ, R246 ;  /* 0x000000ffff061224 */ /* 0x000fe400078e00f6 */
[----:B------:R-:W-:Y:S01]  /*cc40*/  @P1 IMAD.MOV.U32 R7, RZ, RZ, R252 ;  /* 0x000000ffff071224 */ /* 0x000fe200078e00fc */
[----:B------:R-:W-:Y:S01]  /*cc50*/  @P1 SHF.R.S32.HI R5, RZ, 0x1f, R0 ;  /* 0x0000001fff051819 */ /* 0x000fe20000011400 */
[----:B------:R-:W-:Y:S04]  /*cc60*/  @P1 IMAD.WIDE.U32 R10, R0, c[0x0][0x1e0], RZ ;  /* 0x00007800000a1a25 */ /* 0x000fe800078e00ff */
[----:B------:R-:W-:Y:S02]  /*cc70*/  @P1 IMAD R5, R5, c[0x0][0x1e0], RZ ;  /* 0x0000780005051a24 */ /* 0x000fe400078e02ff */
[----:B------:R-:W-:Y:S04]  /*cc80*/  @P1 IMAD.WIDE.U32 R6, R10, 0x30, R6 ;  /* 0x000000300a061825 */ /* 0x000fe800078e0006 */
[----:B------:R-:W-:Y:S04]  /*cc90*/  @P1 IMAD R5, R0, c[0x0][0x1e4], R5 ;  /* 0x0000790000051a24 */ /* 0x000fe800078e0205 */
[----:B------:R-:W-:Y:S02]  /*cca0*/  @P1 IMAD.IADD R0, R11, 0x1, R5 ;  /* 0x000000010b001824 */ /* 0x000fe400078e0205 */
[----:B------:R-:W-:Y:S02]  /*ccb0*/  @P1 IMAD.SHL.U32 R5, R6, 0x2, RZ ;  /* 0x0000000206051824 */ /* 0x000fe400078e00ff */
[----:B------:R-:W-:Y:S04]  /*ccc0*/  @P1 IMAD R0, R0, 0x30, RZ ;  /* 0x0000003000001824 */ /* 0x000fe800078e02ff */
[----:B------:R-:W-:Y:S05]  /*ccd0*/  @P1 IMAD.IADD R0, R7, 0x1, R0 ;  /* 0x0000000107001824 */ /* 0x000fea00078e0200 */
[----:B------:R-:W-:Y:S02]  /*cce0*/  @P1 SHF.L.U64.HI R0, R6, 0x1, R0 ;  /* 0x0000000106001819 */ /* 0x000fe40000010200 */
[C---:B------:R-:W-:Y:S04]  /*ccf0*/  @P1 IADD3 R6, P3, R5.reuse, 0x40, RZ ;  /* 0x0000004005061810 */ /* 0x040fe80007f7e0ff */
[----:B------:R-:W-:Y:S04]  /*cd00*/  @P1 IADD3 R14, P2, R6, c[0x0][0x1c8], RZ ;  /* 0x00007200060e1a10 */ /* 0x000fe80007f5e0ff */
[--C-:B------:R-:W-:Y:S02]  /*cd10*/  @P1 IADD3.X R15, RZ, c[0x0][0x1cc], R0.reuse, P2, P3 ;  /* 0x00007300ff0f1a10 */ /* 0x100fe400017e6400 */
[----:B------:R-:W-:Y:S04]  /*cd20*/  @P1 IADD3 R6, P3, R5, 0x80, RZ ;  /* 0x0000008005061810 */ /* 0x000fe80007f7e0ff */
[----:B------:R-:W-:Y:S04]  /*cd30*/  @P1 IADD3 R12, P2, R6, c[0x0][0x1c8], RZ ;  /* 0x00007200060c1a10 */ /* 0x000fe80007f5e0ff */
[----:B------:R-:W-:Y:S02]  /*cd40*/  @P1 IADD3.X R13, RZ, c[0x0][0x1cc], R0, P2, P3 ;  /* 0x00007300ff0d1a10 */ /* 0x000fe400017e6400 */
[----:B------:R-:W-:Y:S05]  /*cd50*/  @P0 IADD3 R4, P2, R246, R4, RZ ;  /* 0x00000004f6040210 */ /* 0x000fea0007f5e0ff */
[----:B------:R-:W-:Y:S01]  /*cd60*/  @P0 IMAD.X R6, R8, 0x1, R252, P2 ;  /* 0x0000000108060824 */ /* 0x000fe200010e06fc */
[C---:B------:R-:W-:Y:S04]  /*cd70*/  @P0 LEA R10, P2, R4.reuse, c[0x0][0x1c8], 0x1 ;  /* 0x00007200040a0a11 */ /* 0x040fe800078408ff */
[----:B------:R-:W-:Y:S02]  /*cd80*/  @P0 LEA.HI.X R11, R4, c[0x0][0x1cc], R6, 0x1, P2 ;  /* 0x00007300040b0a11 */ /* 0x000fe400010f0c06 */
[C---:B------:R-:W-:Y:S04]  /*cd90*/  @P0 LEA R8, P2, R9.reuse, c[0x0][0x1c8], 0x1 ;  /* 0x0000720009080a11 */ /* 0x040fe800078408ff */
[----:B------:R-:W-:Y:S02]  /*cda0*/  @P0 LEA.HI.X R9, R9, c[0x0][0x1cc], R17, 0x1, P2 ;  /* 0x0000730009090a11 */ /* 0x000fe400010f0c11 */
[----:B------:R-:W-:Y:S04]  /*cdb0*/  @P1 IADD3 R6, P2, R5, c[0x0][0x1c8], RZ ;  /* 0x0000720005061a10 */ /* 0x000fe80007f5e0ff */
[----:B------:R-:W-:Y:S02]  /*cdc0*/  @P1 IADD3.X R7, R0, c[0x0][0x1cc], RZ, P2, !PT ;  /* 0x0000730000071a10 */ /* 0x000fe400017fe4ff */
[C---:B------:R-:W-:Y:S03]  /*cdd0*/  @P0 LEA R4, P2, R16.reuse, c[0x0][0x1c8], 0x1 ;  /* 0x0000720010040a11 */ /* 0x040fe600078408ff */
[----:B------:R-:W-:Y:S01]  /*cde0*/  @!PT LDS RZ, [RZ] ;  /* 0x00000000fffff984 */ /* 0x000fe20000000800 */
[----:B------:R-:W-:Y:S01]  /*cdf0*/  @!PT LDS RZ, [RZ] ;  /* 0x00000000fffff984 */ /* 0x000fe20000000800 */
[----:B------:R-:W-:Y:S01]  /*ce00*/  @!PT LDS RZ, [RZ] ;  /* 0x00000000fffff984 */ /* 0x000fe20000000800 */
[----:B------:R1:W-:Y:S01]  /*ce10*/  @P1 LDGSTS.E.BYPASS.LTC128B.128 [R199+0x3c80], [R6.64], !P6 ;  /* 0x03c8000006c71fae */ /* 0x0003e2000f101d46 */
[----:B------:R-:W-:Y:S07]  /*ce20*/  @P0 LEA.HI.X R5, R16, c[0x0][0x1cc], R18, 0x1, P2 ;  /* 0x0000730010050a11 */ /* 0x000fee00010f0c12 */
[----:B------:R1:W-:Y:S08]  /*ce30*/  @P1 LDGSTS.E.BYPASS.LTC128B.128 [R199+0x4880], [R14.64], !P5 ;  /* 0x048800000ec71fae */ /* 0x0003f0000e901d46 */
[----:B------:R1:W-:Y:S08]  /*ce40*/  @P1 LDGSTS.E.BYPASS.LTC128B.128 [R199+0x5480], [R12.64], !P4 ;  /* 0x054800000cc71fae */ /* 0x0003f0000e101d46 */
[----:B------:R1:W-:Y:S08]  /*ce50*/  @P0 LDGSTS.E.BYPASS.LTC128B.128 [R199+0x4480], [R10.64], !P6 ;  /* 0x044800000ac70fae */ /* 0x0003f0000f101d46 */
[----:B------:R1:W-:Y:S08]  /*ce60*/  @P0 LDGSTS.E.BYPASS.LTC128B.128 [R199+0x5080], [R8.64], !P5 ;  /* 0x0508000008c70fae */ /* 0x0003f0000e901d46 */
[----:B------:R1:W-:Y:S02]  /*ce70*/  @P0 LDGSTS.E.BYPASS.LTC128B.128 [R199+0x5c80], [R4.64], !P4 ;  /* 0x05c8000004c70fae */ /* 0x0003e4000e101d46 */
.L_x_553:
[----:B--234-:R-:W-:Y:S05]  /*ce80*/  BSYNC B0 ;  /* 0x0000000000007941 */ /* 0x01cfea0003800000 */
.L_x_552:
[----:B-1----:R-:W-:Y:S01]  /*ce90*/  FMNMX.FTZ R0, R163, R108, !PT ;  /* 0x0000006ca3007209 */ /* 0x002fe20007810000 */
        /* <DEDUP_REMOVED lines=10> */
[----:B------:R-:W2:Y:S01]  /*cf40*/  LDL.LU R249, [R1+0x4] ;  /* 0x0000040001f97983 */ /* 0x000ea20000300800 */
[----:B------:R-:W-:Y:S02]  /*cf50*/  FMNMX.FTZ R4, R182, R4, !PT ;  /* 0x00000004b6047209 */ /* 0x000fe40007810000 */
[----:B------:R-:W-:Y:S01]  /*cf60*/  FMNMX.FTZ R0, R201, R0, !PT ;  /* 0x00000000c9007209 */ /* 0x000fe20007810000 */
[----:B------:R-:W3:Y:S01]  /*cf70*/  LDL.LU R248, [R1] ;  /* 0x0000000001f87983 */ /* 0x000ee20000300800 */
        /* <DEDUP_REMOVED lines=16> */
[C---:B------:R-:W-:Y:S02]  /*d080*/  ISETP.GT.AND P0, PT, R200.reuse, R245, PT ;  /* 0x000000f5c800720c */ /* 0x040fe40003f04270 */
[----:B------:R-:W-:Y:S02]  /*d090*/  FMNMX.FTZ R5, R177, R5, !PT ;  /* 0x00000005b1057209 */ /* 0x000fe40007810000 */
[----:B------:R-:W-:Y:S02]  /*d0a0*/  IADD3 R200, R200, -0x1, RZ ;  /* 0xffffffffc8c87810 */ /* 0x000fe40007ffe0ff */
[----:B------:R-:W-:Y:S01]  /*d0b0*/  FMNMX.FTZ R5, R161, R5, !PT ;  /* 0x00000005a1057209 */ /* 0x000fe20007810000 */
[----:B------:R-:W4:Y:S03]  /*d0c0*/  SHFL.BFLY PT, R7, R4, 0x2, 0x1f ;  /* 0x0c401f0004077f89 */ /* 0x000f2600000e0000 */
[----:B------:R-:W-:Y:S04]  /*d0d0*/  FMNMX.FTZ R5, R160, R5, !PT ;  /* 0x00000005a0057209 */ /* 0x000fe80007810000 */
[----:B------:R-:W-:Y:S04]  /*d0e0*/  FMNMX.FTZ R5, R215, R5, !PT ;  /* 0x00000005d7057209 */ /* 0x000fe80007810000 */
[----:B------:R-:W-:Y:S04]  /*d0f0*/  FMNMX.FTZ R5, R210, R5, !PT ;  /* 0x00000005d2057209 */ /* 0x000fe80007810000 */
[----:B------:R-:W-:Y:S04]  /*d100*/  FMNMX.FTZ R5, R216, R5, !PT ;  /* 0x00000005d8057209 */ /* 0x000fe80007810000 */
[----:B------:R-:W-:Y:S04]  /*d110*/  FMNMX.FTZ R5, R217, R5, !PT ;  /* 0x00000005d9057209 */ /* 0x000fe80007810000 */
[----:B------:R-:W-:Y:S04]  /*d120*/  FMNMX.FTZ R5, R212, R5, !PT ;  /* 0x00000005d4057209 */ /* 0x000fe80007810000 */
[----:B------:R-:W-:Y:S04]  /*d130*/  FMNMX.FTZ R5, R208, R5, !PT ;  /* 0x00000005d0057209 */ /* 0x000fe80007810000 */
[----:B------:R-:W-:Y:S04]  /*d140*/  FMNMX.FTZ R5, R174, R5, !PT ;  /* 0x00000005ae057209 */ /* 0x000fe80007810000 */
[----:B------:R-:W-:Y:S05]  /*d150*/  FMNMX.FTZ R5, R173, R5, !PT ;  /* 0x00000005ad057209 */ /* 0x000fea0007810000 */
[----:B------:R-:W5:Y:S01]  /*d160*/  SHFL.BFLY PT, R8, R5, 0x2, 0x1f ;  /* 0x0c401f0005087f89 */ /* 0x000f6200000e0000 */
[----:B-1----:R-:W-:Y:S02]  /*d170*/  FMNMX.FTZ R0, R0, R6, !PT ;  /* 0x0000000600007209 */ /* 0x002fe40007810000 */
[----:B------:R-:W-:Y:S02]  /*d180*/  FMNMX.FTZ R6, R169, R102, !PT ;  /* 0x00000066a9067209 */ /* 0x000fe40007810000 */
[----:B----4-:R-:W-:Y:S02]  /*d190*/  FMNMX.FTZ R4, R4, R7, !PT ;  /* 0x0000000704047209 */ /* 0x010fe40007810000 */
[----:B------:R-:W-:Y:S01]  /*d1a0*/  FMNMX.FTZ R6, R179, R6, !PT ;  /* 0x00000006b3067209 */ /* 0x000fe20007810000 */
[----:B------:R-:W1:Y:S03]  /*d1b0*/  SHFL.BFLY PT, R9, R0, 0x1, 0x1f ;  /* 0x0c201f0000097f89 */ /* 0x000e6600000e0000 */
[----:B------:R-:W-:Y:S04]  /*d1c0*/  FMNMX.FTZ R6, R171, R6, !PT ;  /* 0x00000006ab067209 */ /* 0x000fe80007810000 */
[----:B------:R-:W-:Y:S01]  /*d1d0*/  FMNMX.FTZ R6, R170, R6, !PT ;  /* 0x00000006aa067209 */ /* 0x000fe20007810000 */
[----:B------:R-:W4:Y:S03]  /*d1e0*/  SHFL.BFLY PT, R7, R4, 0x1, 0x1f ;  /* 0x0c201f0004077f89 */ /* 0x000f2600000e0000 */
[----:B------:R-:W-:Y:S04]  /*d1f0*/  FMNMX.FTZ R6, R207, R6, !PT ;  /* 0x00000006cf067209 */ /* 0x000fe80007810000 */
[----:B------:R-:W-:Y:S02]  /*d200*/  FMNMX.FTZ R6, R206, R6, !PT ;  /* 0x00000006ce067209 */ /* 0x000fe40007810000 */
[----:B-----5:R-:W-:Y:S05]  /*d210*/  FMNMX.FTZ R5, R5, R8, !PT ;  /* 0x0000000805057209 */ /* 0x020fea0007810000 */
[----:B------:R-:W5:Y:S01]  /*d220*/  SHFL.BFLY PT, R8, R5, 0x1, 0x1f ;  /* 0x0c201f0005087f89 */ /* 0x000f6200000e0000 */
[----:B-1----:R-:W-:Y:S02]  /*d230*/  FMNMX.FTZ R108, R0, R9, !PT ;  /* 0x00000009006c7209 */ /* 0x002fe40007810000 */
[----:B------:R-:W-:Y:S03]  /*d240*/  FMNMX.FTZ R0, R219, R6, !PT ;  /* 0x00000006db007209 */ /* 0x000fe60007810000 */
[----:B------:R-:W-:Y:S01]  /*d250*/  FMUL.FTZ R164, R108, c[0x0][0x2d0] ;  /* 0x0000b4006ca47a20 */ /* 0x000fe20000410000 */
[----:B------:R-:W-:Y:S01]  /*d260*/  FMNMX.FTZ R6, R218, R0, !PT ;  /* 0x00000000da067209 */ /* 0x000fe20007810000 */
[----:B------:R-:W-:Y:S01]  /*d270*/  FADD.FTZ R0, -R108, R2 ;  /* 0x000000026c007221 */ /* 0x000fe20000010100 */
[----:B----4-:R-:W-:Y:S02]  /*d280*/  FMNMX.FTZ R107, R4, R7, !PT ;  /* 0x00000007046b7209 */ /* 0x010fe40007810000 */
[----:B------:R-:W-:Y:S01]  /*d290*/  FMNMX.FTZ R4, R211, R6, !PT ;  /* 0x00000006d3047209 */ /* 0x000fe20007810000 */
[----:B------:R-:W-:Y:S03]  /*d2a0*/  FMUL.FTZ R2, R0, c[0x0][0x2d0] ;  /* 0x0000b40000027a20 */ /* 0x000fe60000410000 */
[----:B------:R-:W-:Y:S01]  /*d2b0*/  FMNMX.FTZ R0, R175, R4, !PT ;  /* 0x00000004af007209 */ /* 0x000fe20007810000 */
[----:B------:R1:W4:Y:S01]  /*d2c0*/  MUFU.EX2 R101, R2 ;  /* 0x0000000200657308 */ /* 0x0003220000000800 */
[--C-:B------:R-:W-:Y:S02]  /*d2d0*/  FFMA.FTZ R4, R163, c[0x0][0x2d0], -R164.reuse ;  /* 0x0000b400a3047a23 */ /* 0x100fe400000108a4 */
[----:B------:R-:W-:Y:S01]  /*d2e0*/  FMNMX.FTZ R0, R105, R0, !PT ;  /* 0x0000000069007209 */ /* 0x000fe20007810000 */
[----:B------:R-:W-:Y:S03]  /*d2f0*/  FMUL.FTZ R163, R107, c[0x0][0x2d0] ;  /* 0x0000b4006ba37a20 */ /* 0x000fe60000410000 */
[----:B------:R-:W-:Y:S02]  /*d300*/  FMNMX.FTZ R0, R104, R0, !PT ;  /* 0x0000000068007209 */ /* 0x000fe40007810000 */
[----:B-----5:R-:W-:Y:S01]  /*d310*/  FMNMX.FTZ R106, R5, R8, !PT ;  /* 0x00000008056a7209 */ /* 0x020fe20007810000 */
[----:B------:R-:W-:Y:S01]  /*d320*/  MUFU.EX2 R220, R4 ;  /* 0x0000000400dc7308 */ /* 0x000fe20000000800 */
[----:B-1----:R-:W-:Y:S02]  /*d330*/  FADD.FTZ R2, -R107, R3 ;  /* 0x000000036b027221 */ /* 0x002fe40000010100 */
[----:B------:R-:W1:Y:S01]  /*d340*/  SHFL.BFLY PT, R3, R0, 0x2, 0x1f ;  /* 0x0c401f0000037f89 */ /* 0x000e6200000e0000 */
[C---:B----4-:R-:W-:Y:S02]  /*d350*/  FMUL.FTZ R5, R101.reuse, R113 ;  /* 0x0000007165057220 */ /* 0x050fe40000410000 */
[----:B------:R-:W-:Y:S02]  /*d360*/  FMUL.FTZ R2, R2, c[0x0][0x2d0] ;  /* 0x0000b40002027a20 */ /* 0x000fe40000410000 */
[C---:B------:R-:W-:Y:S02]  /*d370*/  FMUL.FTZ R16, R101.reuse, R124 ;  /* 0x0000007c65107220 */ /* 0x040fe40000410000 */
[----:B------:R4:W5:Y:S01]  /*d380*/  MUFU.EX2 R100, R2 ;  /* 0x0000000200647308 */ /* 0x0009620000000800 */
[C---:B------:R-:W-:Y:S02]  /*d390*/  FMUL.FTZ R17, R101.reuse, R125 ;  /* 0x0000007d65117220 */ /* 0x040fe40000410000 */
[C---:B------:R-:W-:Y:S02]  /*d3a0*/  FMUL.FTZ R32, R101.reuse, R140 ;  /* 0x0000008c65207220 */ /* 0x040fe40000410000 */
[C---:B------:R-:W-:Y:S02]  /*d3b0*/  FMUL.FTZ R33, R101.reuse, R141 ;  /* 0x0000008d65217220 */ /* 0x040fe40000410000 */
[C---:B------:R-:W-:Y:S02]  /*d3c0*/  FMUL.FTZ R48, R101.reuse, R156 ;  /* 0x0000009c65307220 */ /* 0x040fe40000410000 */
[C---:B------:R-:W-:Y:S02]  /*d3d0*/  FMUL.FTZ R49, R101.reuse, R157 ;  /* 0x0000009d65317220 */ /* 0x040fe40000410000 */
[C---:B------:R-:W-:Y:S02]  /*d3e0*/  FMUL.FTZ R52, R101.reuse, R52 ;  /* 0x0000003465347220 */ /* 0x040fe40000410000 */
[C---:B------:R-:W-:Y:S02]  /*d3f0*/  FMUL.FTZ R53, R101.reuse, R53 ;  /* 0x0000003565357220 */ /* 0x040fe40000410000 */
[C---:B------:R-:W-:Y:S01]  /*d400*/  FMUL.FTZ R64, R101.reuse, R64 ;  /* 0x0000004065407220 */ /* 0x040fe20000410000 */
[----:B-1----:R-:W-:Y:S01]  /*d410*/  FMNMX.FTZ R0, R0, R3, !PT ;  /* 0x0000000300007209 */ /* 0x002fe20007810000 */
[----:B------:R-:W-:Y:S02]  /*d420*/  FFMA.FTZ R3, R176, c[0x0][0x2d0], -R163 ;  /* 0x0000b400b0037a23 */ /* 0x000fe400000108a3 */
[C---:B------:R-:W-:Y:S02]  /*d430*/  FMUL.FTZ R65, R101.reuse, R65 ;  /* 0x0000004165417220 */ /* 0x040fe40000410000 */
[----:B------:R1:W-:Y:S01]  /*d440*/  MUFU.EX2 R234, R3 ;  /* 0x0000000300ea7308 */ /* 0x0003e20000000800 */
[----:B------:R-:W-:Y:S02]  /*d450*/  FMUL.FTZ R68, R101, R68 ;  /* 0x0000004465447220 */ /* 0x000fe40000410000 */
[----:B----4-:R-:W-:Y:S02]  /*d460*/  FADD.FTZ R2, -R106, R103 ;  /* 0x000000676a027221 */ /* 0x010fe40000010100 */
[----:B-----5:R-:W-:Y:S02]  /*d470*/  FMUL.FTZ R6, R100, R114 ;  /* 0x0000007264067220 */ /* 0x020fe40000410000 */
[----:B------:R-:W-:Y:S02]  /*d480*/  FMUL.FTZ R2, R2, c[0x0][0x2d0] ;  /* 0x0000b40002027a20 */ /* 0x000fe40000410000 */
[C---:B------:R-:W-:Y:S02]  /*d490*/  FMUL.FTZ R7, R100.reuse, R115 ;  /* 0x0000007364077220 */ /* 0x040fe40000410000 */
[----:B------:R4:W5:Y:S01]  /*d4a0*/  MUFU.EX2 R103, R2 ;  /* 0x0000000200677308 */ /* 0x0009620000000800 */
[C---:B------:R-:W-:Y:S02]  /*d4b0*/  FMUL.FTZ R18, R100.reuse, R126 ;  /* 0x0000007e64127220 */ /* 0x040fe40000410000 */
[C---:B------:R-:W-:Y:S02]  /*d4c0*/  FMUL.FTZ R34, R100.reuse, R142 ;  /* 0x0000008e64227220 */ /* 0x040fe40000410000 */
[C---:B------:R-:W-:Y:S01]  /*d4d0*/  FMUL.FTZ R35, R100.reuse, R143 ;  /* 0x0000008f64237220 */ /* 0x040fe20000410000 */
[----:B------:R-:W2:Y:S01]  /*d4e0*/  LDL.LU R142, [R1+0x8] ;  /* 0x00000800018e7983 */ /* 0x000ea20000300800 */
[C---:B------:R-:W-:Y:S02]  /*d4f0*/  FMUL.FTZ R50, R100.reuse, R158 ;  /* 0x0000009e64327220 */ /* 0x040fe40000410000 */
[C---:B------:R-:W-:Y:S02]  /*d500*/  FMUL.FTZ R51, R100.reuse, R159 ;  /* 0x0000009f64337220 */ /* 0x040fe40000410000 */
[C---:B------:R-:W-:Y:S01]  /*d510*/  FMUL.FTZ R54, R100.reuse, R54 ;  /* 0x0000003664367220 */ /* 0x040fe20000410000 */
[----:B------:R-:W-:Y:S01]  /*d520*/  LDSM.16.MT88.4 R156, [R185+0x1400] ;  /* 0x00140000b99c783b */ /* 0x000fe20000004200 */
[--C-:B-1----:R-:W-:Y:S02]  /*d530*/  FFMA.FTZ R3, R111, c[0x0][0x2d0], -R164.reuse ;  /* 0x0000b4006f037a23 */ /* 0x102fe400000108a4 */
[C---:B------:R-:W-:Y:S02]  /*d540*/  FMUL.FTZ R55, R100.reuse, R55 ;  /* 0x0000003764377220 */ /* 0x040fe40000410000 */
[----:B------:R1:W-:Y:S01]  /*d550*/  MUFU.EX2 R238, R3 ;  /* 0x0000000300ee7308 */ /* 0x0003e20000000800 */
[C---:B------:R-:W-:Y:S02]  /*d560*/  FMUL.FTZ R66, R100.reuse, R66 ;  /* 0x0000004264427220 */ /* 0x040fe40000410000 */
[----:B------:R-:W-:Y:S02]  /*d570*/  FMUL.FTZ R67, R100, R67 ;  /* 0x0000004364437220 */ /* 0x000fe40000410000 */
[----:B------:R-:W-:Y:S02]  /*d580*/  FMUL.FTZ R69, R101, R69 ;  /* 0x0000004565457220 */ /* 0x000fe40000410000 */
[--C-:B----4-:R-:W-:Y:S02]  /*d590*/  FFMA.FTZ R2, R162, c[0x0][0x2d0], -R164.reuse ;  /* 0x0000b400a2027a23 */ /* 0x110fe400000108a4 */
[----:B------:R-:W-:Y:S02]  /*d5a0*/  FMUL.FTZ R162, R106, c[0x0][0x2d0] ;  /* 0x0000b4006aa27a20 */ /* 0x000fe40000410000 */
[----:B------:R4:W-:Y:S01]  /*d5b0*/  MUFU.EX2 R235, R2 ;  /* 0x0000000200eb7308 */ /* 0x0009e20000000800 */
[C---:B-----5:R-:W-:Y:S02]  /*d5c0*/  FMUL.FTZ R8, R103.reuse, R116 ;  /* 0x0000007467087220 */ /* 0x060fe40000410000 */
[C---:B------:R-:W-:Y:S02]  /*d5d0*/  FMUL.FTZ R9, R103.reuse, R117 ;  /* 0x0000007567097220 */ /* 0x040fe40000410000 */
[C---:B------:R-:W-:Y:S02]  /*d5e0*/  FMUL.FTZ R12, R103.reuse, R120 ;  /* 0x00000078670c7220 */ /* 0x040fe40000410000 */
[C---:B------:R-:W-:Y:S02]  /*d5f0*/  FMUL.FTZ R13, R103.reuse, R121 ;  /* 0x00000079670d7220 */ /* 0x040fe40000410000 */
[C---:B------:R-:W-:Y:S02]  /*d600*/  FMUL.FTZ R24, R103.reuse, R132 ;  /* 0x0000008467187220 */ /* 0x040fe40000410000 */
[C---:B------:R-:W-:Y:S02]  /*d610*/  FMUL.FTZ R25, R103.reuse, R133 ;  /* 0x0000008567197220 */ /* 0x040fe40000410000 */
[----:B-1----:R-:W-:Y:S02]  /*d620*/  FFMA.FTZ R3, R110, c[0x0][0x2d0], -R164 ;  /* 0x0000b4006e037a23 */ /* 0x002fe400000108a4 */
[C---:B------:R-:W-:Y:S02]  /*d630*/  FMUL.FTZ R28, R103.reuse, R136 ;  /* 0x00000088671c7220 */ /* 0x040fe40000410000 */
[----:B------:R1:W5:Y:S01]  /*d640*/  MUFU.EX2 R244, R3 ;  /* 0x0000000300f47308 */ /* 0x0003620000000800 */
[C---:B------:R-:W-:Y:S02]  /*d650*/  FMUL.FTZ R29, R103.reuse, R137 ;  /* 0x00000089671d7220 */ /* 0x040fe40000410000 */
[C---:B------:R-:W-:Y:S02]  /*d660*/  FMUL.FTZ R40, R103.reuse, R148 ;  /* 0x0000009467287220 */ /* 0x040fe40000410000 */
[C---:B------:R-:W-:Y:S02]  /*d670*/  FMUL.FTZ R41, R103.reuse, R149 ;  /* 0x0000009567297220 */ /* 0x040fe40000410000 */
[--C-:B----4-:R-:W-:Y:S02]  /*d680*/  FFMA.FTZ R2, R168, c[0x0][0x2d0], -R163.reuse ;  /* 0x0000b400a8027a23 */ /* 0x110fe400000108a3 */
[C---:B------:R-:W-:Y:S02]  /*d690*/  FMUL.FTZ R44, R103.reuse, R152 ;  /* 0x00000098672c7220 */ /* 0x040fe40000410000 */
[----:B------:R4:W4:Y:S01]  /*d6a0*/  MUFU.EX2 R168, R2 ;  /* 0x0000000200a87308 */ /* 0x0009220000000800 */
[C---:B------:R-:W-:Y:S02]  /*d6b0*/  FMUL.FTZ R45, R103.reuse, R153 ;  /* 0x00000099672d7220 */ /* 0x040fe40000410000 */
[C---:B------:R-:W-:Y:S02]  /*d6c0*/  FMUL.FTZ R56, R103.reuse, R56 ;  /* 0x0000003867387220 */ /* 0x040fe40000410000 */
[----:B------:R-:W-:Y:S02]  /*d6d0*/  FMUL.FTZ R57, R103, R57 ;  /* 0x0000003967397220 */ /* 0x000fe40000410000 */
[--C-:B------:R-:W-:Y:S02]  /*d6e0*/  FFMA.FTZ R133, R213, c[0x0][0x2d0], -R163.reuse ;  /* 0x0000b400d5857a23 */ /* 0x100fe400000108a3 */
[--C-:B------:R-:W-:Y:S02]  /*d6f0*/  FFMA.FTZ R132, R209, c[0x0][0x2d0], -R163.reuse ;  /* 0x0000b400d1847a23 */ /* 0x100fe400000108a3 */
[--C-:B------:R-:W-:Y:S02]  /*d700*/  FFMA.FTZ R141, R174, c[0x0][0x2d0], -R162.reuse ;  /* 0x0000b400ae8d7a23 */ /* 0x100fe400000108a2 */
[--C-:B-1----:R-:W-:Y:S01]  /*d710*/  FFMA.FTZ R3, R109, c[0x0][0x2d0], -R163.reuse ;  /* 0x0000b4006d037a23 */ /* 0x102fe200000108a3 */
[----:B-----5:R-:W-:Y:S01]  /*d720*/  F2FP.BF16.PACK_AB R114, R244, R238 ;  /* 0x000000eef472723e */ /* 0x020fe200000010ff */
[--C-:B------:R-:W-:Y:S02]  /*d730*/  FFMA.FTZ R109, R202, c[0x0][0x2d0], -R163.reuse ;  /* 0x0000b400ca6d7a23 */ /* 0x100fe400000108a3 */
[----:B------:R1:W-:Y:S01]  /*d740*/  MUFU.EX2 R237, R3 ;  /* 0x0000000300ed7308 */ /* 0x0003e20000000800 */
[--C-:B------:R-:W-:Y:S02]  /*d750*/  FFMA.FTZ R140, R173, c[0x0][0x2d0], -R162.reuse ;  /* 0x0000b400ad8c7a23 */ /* 0x100fe400000108a2 */
[C---:B------:R-:W-:Y:S02]  /*d760*/  FMUL.FTZ R60, R103.reuse, R60 ;  /* 0x0000003c673c7220 */ /* 0x040fe40000410000 */
[C---:B------:R-:W-:Y:S01]  /*d770*/  FMUL.FTZ R61, R103.reuse, R61 ;  /* 0x0000003d673d7220 */ /* 0x040fe20000410000 */
[----:B----4-:R-:W4:Y:S01]  /*d780*/  SHFL.BFLY PT, R2, R0, 0x1, 0x1f ;  /* 0x0c201f0000027f89 */ /* 0x010f2200000e0000 */
[----:B------:R-:W-:Y:S01]  /*d790*/  F2FP.BF16.PACK_AB R113, R234, R168 ;  /* 0x000000a8ea71723e */ /* 0x000fe200000010ff */
[C---:B------:R-:W-:Y:S02]  /*d7a0*/  FMUL.FTZ R70, R100.reuse, R70 ;  /* 0x0000004664467220 */ /* 0x040fe40000410000 */
[----:B------:R-:W-:Y:S02]  /*d7b0*/  FMUL.FTZ R71, R100, R71 ;  /* 0x0000004764477220 */ /* 0x000fe40000410000 */
[C---:B------:R-:W-:Y:S02]  /*d7c0*/  FMUL.FTZ R72, R103.reuse, R72 ;  /* 0x0000004867487220 */ /* 0x040fe40000410000 */
[C---:B------:R-:W-:Y:S02]  /*d7d0*/  FMUL.FTZ R73, R103.reuse, R73 ;  /* 0x0000004967497220 */ /* 0x040fe40000410000 */
[C---:B------:R-:W-:Y:S02]  /*d7e0*/  FMUL.FTZ R76, R103.reuse, R76 ;  /* 0x0000004c674c7220 */ /* 0x040fe40000410000 */
[----:B------:R-:W-:Y:S02]  /*d7f0*/  FMUL.FTZ R77, R103, R77 ;  /* 0x0000004d674d7220 */ /* 0x000fe40000410000 */
[C---:B------:R-:W-:Y:S02]  /*d800*/  FMUL.FTZ R80, R101.reuse, R80 ;  /* 0x0000005065507220 */ /* 0x040fe40000410000 */
[----:B------:R-:W-:Y:S02]  /*d810*/  FMUL.FTZ R81, R101, R81 ;  /* 0x0000005165517220 */ /* 0x000fe40000410000 */
[--C-:B-1----:R-:W-:Y:S02]  /*d820*/  FFMA.FTZ R3, R178, c[0x0][0x2d0], -R162.reuse ;  /* 0x0000b400b2037a23 */ /* 0x102fe400000108a2 */
[C---:B------:R-:W-:Y:S02]  /*d830*/  FMUL.FTZ R82, R100.reuse, R82 ;  /* 0x0000005264527220 */ /* 0x040fe40000410000 */
[----:B------:R1:W-:Y:S01]  /*d840*/  MUFU.EX2 R231, R3 ;  /* 0x0000000300e77308 */ /* 0x0003e20000000800 */
[----:B------:R-:W-:Y:S01]  /*d850*/  FMUL.FTZ R83, R100, R83 ;  /* 0x0000005364537220 */ /* 0x000fe20000410000 */
[----:B----4-:R-:W-:Y:S01]  /*d860*/  FMNMX.FTZ R2, R0, R2, !PT ;  /* 0x0000000200027209 */ /* 0x010fe20007810000 */
[--C-:B------:R-:W-:Y:S02]  /*d870*/  FFMA.FTZ R0, R19, c[0x0][0x2d0], -R163.reuse ;  /* 0x0000b40013007a23 */ /* 0x100fe400000108a3 */
[----:B------:R-:W-:Y:S02]  /*d880*/  FMUL.FTZ R19, R100, R127 ;  /* 0x0000007f64137220 */ /* 0x000fe40000410000 */
[----:B------:R-:W-:Y:S01]  /*d890*/  LDSM.16.MT88.4 R124, [R186+0x400] ;  /* 0x00040000ba7c783b */ /* 0x000fe20000004200 */
[C---:B------:R-:W-:Y:S02]  /*d8a0*/  FMUL.FTZ R88, R103.reuse, R88 ;  /* 0x0000005867587220 */ /* 0x040fe40000410000 */
[----:B------:R-:W4:Y:S01]  /*d8b0*/  MUFU.EX2 R243, R0 ;  /* 0x0000000000f37308 */ /* 0x000f220000000800 */
[C---:B------:R-:W-:Y:S02]  /*d8c0*/  FMUL.FTZ R89, R103.reuse, R89 ;  /* 0x0000005967597220 */ /* 0x040fe40000410000 */
[C---:B------:R-:W-:Y:S02]  /*d8d0*/  FMUL.FTZ R92, R103.reuse, R92 ;  /* 0x0000005c675c7220 */ /* 0x040fe40000410000 */
[----:B------:R-:W-:Y:S02]  /*d8e0*/  FMUL.FTZ R93, R103, R93 ;  /* 0x0000005d675d7220 */ /* 0x000fe40000410000 */
[--C-:B------:R-:W-:Y:S02]  /*d8f0*/  FFMA.FTZ R111, R172, c[0x0][0x2d0], -R163.reuse ;  /* 0x0000b400ac6f7a23 */ /* 0x100fe400000108a3 */
[--C-:B------:R-:W-:Y:S01]  /*d900*/  FFMA.FTZ R110, R166, c[0x0][0x2d0], -R163.reuse ;  /* 0x0000b400a66e7a23 */ /* 0x100fe200000108a3 */
[----:B------:R-:W-:Y:S01]  /*d910*/  MUFU.EX2 R172, R132 ;  /* 0x0000008400ac7308 */ /* 0x000fe20000000800 */
[C---:B------:R-:W-:Y:S02]  /*d920*/  FMUL.FTZ R84, R101.reuse, R84 ;  /* 0x0000005465547220 */ /* 0x040fe40000410000 */
[----:B------:R-:W-:Y:S02]  /*d930*/  FMUL.FTZ R85, R101, R85 ;  /* 0x0000005565557220 */ /* 0x000fe40000410000 */
[----:B-1----:R-:W-:Y:S02]  /*d940*/  FFMA.FTZ R3, R177, c[0x0][0x2d0], -R162 ;  /* 0x0000b400b1037a23 */ /* 0x002fe400000108a2 */
[C---:B------:R-:W-:Y:S02]  /*d950*/  FMUL.FTZ R86, R100.reuse, R86 ;  /* 0x0000005664567220 */ /* 0x040fe40000410000 */
[----:B------:R-:W-:Y:S01]  /*d960*/  FMUL.FTZ R87, R100, R87 ;  /* 0x0000005764577220 */ /* 0x000fe20000410000 */
[----:B------:R1:W5:Y:S01]  /*d970*/  MUFU.EX2 R233, R3 ;  /* 0x0000000300e97308 */ /* 0x0003620000000800 */
[C---:B------:R-:W-:Y:S02]  /*d980*/  FMUL.FTZ R96, R101.reuse, R96 ;  /* 0x0000006065607220 */ /* 0x040fe40000410000 */
[----:B------:R-:W-:Y:S01]  /*d990*/  FMUL.FTZ R97, R101, R97 ;  /* 0x0000006165617220 */ /* 0x000fe20000410000 */
[----:B----4-:R-:W-:Y:S01]  /*d9a0*/  F2FP.BF16.PACK_AB R115, R243, R237 ;  /* 0x000000edf373723e */ /* 0x010fe200000010ff */
[----:B------:R-:W-:Y:S02]  /*d9b0*/  FADD.FTZ R0, -R2, R102 ;  /* 0x0000006602007221 */ /* 0x000fe40000010100 */
[--C-:B------:R-:W-:Y:S02]  /*d9c0*/  FFMA.FTZ R102, R203, c[0x0][0x2d0], -R164.reuse ;  /* 0x0000b400cb667a23 */ /* 0x100fe400000108a4 */
[----:B------:R-:W-:Y:S01]  /*d9d0*/  FMUL.FTZ R0, R0, c[0x0][0x2d0] ;  /* 0x0000b40000007a20 */ /* 0x000fe20000410000 */
[----:B------:R-:W-:Y:S01]  /*d9e0*/  MUFU.EX2 R166, R141 ;  /* 0x0000008d00a67308 */ /* 0x000fe20000000800 */
[C---:B------:R-:W-:Y:S02]  /*d9f0*/  FMUL.FTZ R98, R100.reuse, R98 ;  /* 0x0000006264627220 */ /* 0x040fe40000410000 */
[----:B------:R-:W-:Y:S02]  /*da00*/  FMUL.FTZ R99, R100, R99 ;  /* 0x0000006364637220 */ /* 0x000fe40000410000 */
[--C-:B------:R-:W-:Y:S02]  /*da10*/  FFMA.FTZ R137, R214, c[0x0][0x2d0], -R164.reuse ;  /* 0x0000b400d6897a23 */ /* 0x100fe400000108a4 */
[----:B------:R-:W-:Y:S03]  /*da20*/  FFMA.FTZ R136, R205, c[0x0][0x2d0], -R164 ;  /* 0x0000b400cd887a23 */ /* 0x000fe600000108a4 */
[----:B------:R4:W-:Y:S01]  /*da30*/  MUFU.EX2 R225, R102 ;  /* 0x0000006600e17308 */ /* 0x0009e20000000800 */
[----:B-1----:R-:W-:Y:S01]  /*da40*/  FFMA.FTZ R3, R161, c[0x0][0x2d0], -R162 ;  /* 0x0000b400a1037a23 */ /* 0x002fe200000108a2 */
[----:B-----5:R-:W-:Y:S08]  /*da50*/  F2FP.BF16.PACK_AB R116, R233, R231 ;  /* 0x000000e7e974723e */ /* 0x020ff000000010ff */
[----:B------:R1:W-:Y:S10]  /*da60*/  MUFU.EX2 R241, R3 ;  /* 0x0000000300f17308 */ /* 0x0003f40000000800 */
[----:B------:R-:W5:Y:S01]  /*da70*/  MUFU.EX2 R0, R0 ;  /* 0x0000000000007308 */ /* 0x000f620000000800 */
[----:B----4-:R-:W-:Y:S09]  /*da80*/  FFMA.FTZ R102, R201, c[0x0][0x2d0], -R164 ;  /* 0x0000b400c9667a23 */ /* 0x010ff200000108a4 */
[----:B------:R4:W-:Y:S01]  /*da90*/  MUFU.EX2 R230, R102 ;  /* 0x0000006600e67308 */ /* 0x0009e20000000800 */
[----:B-1----:R-:W-:Y:S09]  /*daa0*/  FFMA.FTZ R3, R160, c[0x0][0x2d0], -R162 ;  /* 0x0000b400a0037a23 */ /* 0x002ff200000108a2 */
[----:B------:R1:W1:Y:S01]  /*dab0*/  MUFU.EX2 R242, R3 ;  /* 0x0000000300f27308 */ /* 0x0002620000000800 */
[C---:B-----5:R-:W-:Y:S02]  /*dac0*/  FMUL.FTZ R10, R0.reuse, R118 ;  /* 0x00000076000a7220 */ /* 0x060fe40000410000 */
[C---:B------:R-:W-:Y:S02]  /*dad0*/  FMUL.FTZ R11, R0.reuse, R119 ;  /* 0x00000077000b7220 */ /* 0x040fe40000410000 */
[C---:B------:R-:W-:Y:S02]  /*dae0*/  FMUL.FTZ R14, R0.reuse, R122 ;  /* 0x0000007a000e7220 */ /* 0x040fe40000410000 */
[C---:B------:R-:W-:Y:S03]  /*daf0*/  FMUL.FTZ R15, R0.reuse, R123 ;  /* 0x0000007b000f7220 */ /* 0x040fe60000410000 */
[----:B------:R-:W-:Y:S01]  /*db00*/  MUFU.EX2 R176, R110 ;  /* 0x0000006e00b07308 */ /* 0x000fe20000000800 */
[----:B------:R-:W5:Y:S01]  /*db10*/  LDSM.16.MT88.4 R120, [R185+0xc00] ;  /* 0x000c0000b978783b */ /* 0x000f620000004200 */
[----:B------:R-:W-:Y:S02]  /*db20*/  FMUL.FTZ R26, R0, R134 ;  /* 0x00000086001a7220 */ /* 0x000fe40000410000 */
[----:B----4-:R-:W-:Y:S02]  /*db30*/  FFMA.FTZ R102, R182, c[0x0][0x2d0], -R163 ;  /* 0x0000b400b6667a23 */ /* 0x010fe400000108a3 */
[C---:B------:R-:W-:Y:S02]  /*db40*/  FMUL.FTZ R27, R0.reuse, R135 ;  /* 0x00000087001b7220 */ /* 0x040fe40000410000 */
[C---:B------:R-:W-:Y:S02]  /*db50*/  FMUL.FTZ R30, R0.reuse, R138 ;  /* 0x0000008a001e7220 */ /* 0x040fe40000410000 */
[----:B------:R4:W-:Y:S01]  /*db60*/  MUFU.EX2 R224, R102 ;  /* 0x0000006600e07308 */ /* 0x0009e20000000800 */
[----:B------:R-:W-:Y:S02]  /*db70*/  FMUL.FTZ R31, R0, R139 ;  /* 0x0000008b001f7220 */ /* 0x000fe40000410000 */
[----:B-1----:R-:W-:Y:S01]  /*db80*/  FMUL.FTZ R3, R2, c[0x0][0x2d0] ;  /* 0x0000b40002037a20 */ /* 0x002fe20000410000 */
[----:B------:R-:W-:Y:S01]  /*db90*/  F2FP.BF16.PACK_AB R118, R242, R241 ;  /* 0x000000f1f276723e */ /* 0x000fe200000010ff */
[C---:B------:R-:W-:Y:S02]  /*dba0*/  FMUL.FTZ R42, R0.reuse, R150 ;  /* 0x00000096002a7220 */ /* 0x040fe40000410000 */
[----:B------:R-:W-:Y:S02]  /*dbb0*/  FFMA.FTZ R4, R169, c[0x0][0x2d0], -R3 ;  /* 0x0000b400a9047a23 */ /* 0x000fe40000010803 */
[C---:B------:R-:W-:Y:S01]  /*dbc0*/  FMUL.FTZ R43, R0.reuse, R151 ;  /* 0x00000097002b7220 */ /* 0x040fe20000410000 */
[----:B------:R1:W-:Y:S01]  /*dbd0*/  MUFU.EX2 R203, R109 ;  /* 0x0000006d00cb7308 */ /* 0x0003e20000000800 */
[C---:B------:R-:W-:Y:S02]  /*dbe0*/  FMUL.FTZ R46, R0.reuse, R154 ;  /* 0x0000009a002e7220 */ /* 0x040fe40000410000 */
[C---:B------:R-:W-:Y:S02]  /*dbf0*/  FMUL.FTZ R47, R0.reuse, R155 ;  /* 0x0000009b002f7220 */ /* 0x040fe40000410000 */
[C---:B------:R-:W-:Y:S02]  /*dc00*/  FMUL.FTZ R58, R0.reuse, R58 ;  /* 0x0000003a003a7220 */ /* 0x040fe40000410000 */
[C---:B------:R-:W-:Y:S02]  /*dc10*/  FMUL.FTZ R59, R0.reuse, R59 ;  /* 0x0000003b003b7220 */ /* 0x040fe40000410000 */
[--C-:B------:R-:W-:Y:S01]  /*dc20*/  FFMA.FTZ R135, R165, c[0x0][0x2d0], -R164.reuse ;  /* 0x0000b400a5877a23 */ /* 0x100fe200000108a4 */
[----:B------:R3:W-:Y:S01]  /*dc30*/  MUFU.EX2 R160, R4 ;  /* 0x0000000400a07308 */ /* 0x0007e20000000800 */
[--C-:B------:R-:W-:Y:S02]  /*dc40*/  FFMA.FTZ R134, R167, c[0x0][0x2d0], -R164.reuse ;  /* 0x0000b400a7867a23 */ /* 0x100fe400000108a4 */
[----:B------:R-:W-:Y:S02]  /*dc50*/  FMUL.FTZ R62, R0, R62 ;  /* 0x0000003e003e7220 */ /* 0x000fe40000410000 */
[----:B----4-:R-:W-:Y:S02]  /*dc60*/  FFMA.FTZ R102, R204, c[0x0][0x2d0], -R163 ;  /* 0x0000b400cc667a23 */ /* 0x010fe400000108a3 */
[C---:B------:R-:W-:Y:S02]  /*dc70*/  FMUL.FTZ R63, R0.reuse, R63 ;  /* 0x0000003f003f7220 */ /* 0x040fe40000410000 */
[C---:B------:R-:W-:Y:S01]  /*dc80*/  FMUL.FTZ R74, R0.reuse, R74 ;  /* 0x0000004a004a7220 */ /* 0x040fe20000410000 */
[----:B------:R4:W-:Y:S01]  /*dc90*/  MUFU.EX2 R223, R102 ;  /* 0x0000006600df7308 */ /* 0x0009e20000000800 */
[----:B------:R-:W-:Y:S02]  /*dca0*/  FMUL.FTZ R75, R0, R75 ;  /* 0x0000004b004b7220 */ /* 0x000fe40000410000 */
[--C-:B------:R-:W-:Y:S02]  /*dcb0*/  FFMA.FTZ R138, R211, c[0x0][0x2d0], -R3.reuse ;  /* 0x0000b400d38a7a23 */ /* 0x100fe40000010803 */
[--C-:B-1----:R-:W-:Y:S02]  /*dcc0*/  FFMA.FTZ R109, R218, c[0x0][0x2d0], -R3.reuse ;  /* 0x0000b400da6d7a23 */ /* 0x102fe40000010803 */
[--C-:B------:R-:W-:Y:S02]  /*dcd0*/  FFMA.FTZ R139, R175, c[0x0][0x2d0], -R3.reuse ;  /* 0x0000b400af8b7a23 */ /* 0x100fe40000010803 */
[--C-:B------:R-:W-:Y:S01]  /*dce0*/  FFMA.FTZ R105, R105, c[0x0][0x2d0], -R3.reuse ;  /* 0x0000b40069697a23 */ /* 0x100fe20000010803 */
[----:B------:R-:W-:Y:S01]  /*dcf0*/  MUFU.EX2 R175, R135 ;  /* 0x0000008700af7308 */ /* 0x000fe20000000800 */
[C---:B------:R-:W-:Y:S02]  /*dd00*/  FMUL.FTZ R78, R0.reuse, R78 ;  /* 0x0000004e004e7220 */ /* 0x040fe40000410000 */
[C---:B------:R-:W-:Y:S02]  /*dd10*/  FMUL.FTZ R79, R0.reuse, R79 ;  /* 0x0000004f004f7220 */ /* 0x040fe40000410000 */
[--C-:B---3--:R-:W-:Y:S02]  /*dd20*/  FFMA.FTZ R4, R179, c[0x0][0x2d0], -R3.reuse ;  /* 0x0000b400b3047a23 */ /* 0x108fe40000010803 */
[C---:B------:R-:W-:Y:S02]  /*dd30*/  FMUL.FTZ R90, R0.reuse, R90 ;  /* 0x0000005a005a7220 */ /* 0x040fe40000410000 */
[C---:B------:R-:W-:Y:S01]  /*dd40*/  FMUL.FTZ R91, R0.reuse, R91 ;  /* 0x0000005b005b7220 */ /* 0x040fe20000410000 */
[----:B------:R1:W3:Y:S01]  /*dd50*/  MUFU.EX2 R161, R4 ;  /* 0x0000000400a17308 */ /* 0x0002e20000000800 */
[C---:B------:R-:W-:Y:S02]  /*dd60*/  FMUL.FTZ R94, R0.reuse, R94 ;  /* 0x0000005e005e7220 */ /* 0x040fe40000410000 */
[----:B------:R-:W-:Y:S02]  /*dd70*/  FMUL.FTZ R95, R0, R95 ;  /* 0x0000005f005f7220 */ /* 0x000fe40000410000 */
[--C-:B----4-:R-:W-:Y:S05]  /*dd80*/  FFMA.FTZ R102, R180, c[0x0][0x2d0], -R164.reuse ;  /* 0x0000b400b4667a23 */ /* 0x110fea00000108a4 */
[----:B------:R4:W-:Y:S10]  /*dd90*/  MUFU.EX2 R222, R102 ;  /* 0x0000006600de7308 */ /* 0x0009f40000000800 */
[----:B------:R-:W-:Y:S01]  /*dda0*/  MUFU.EX2 R177, R134 ;  /* 0x0000008600b17308 */ /* 0x000fe20000000800 */
[--C-:B-1----:R-:W-:Y:S01]  /*ddb0*/  FFMA.FTZ R4, R171, c[0x0][0x2d0], -R3.reuse ;  /* 0x0000b400ab047a23 */ /* 0x102fe20000010803 */
[----:B---3--:R-:W-:Y:S08]  /*ddc0*/  F2FP.BF16.PACK_AB R117, R161, R160 ;  /* 0x000000a0a175723e */ /* 0x008ff000000010ff */
[----:B------:R1:W-:Y:S01]  /*ddd0*/  MUFU.EX2 R239, R4 ;  /* 0x0000000400ef7308 */ /* 0x0003e20000000800 */
[----:B----4-:R-:W-:Y:S09]  /*dde0*/  FFMA.FTZ R102, R181, c[0x0][0x2d0], -R164 ;  /* 0x0000b400b5667a23 */ /* 0x010ff200000108a4 */
[----:B------:R3:W-:Y:S10]  /*ddf0*/  MUFU.EX2 R221, R102 ;  /* 0x0000006600dd7308 */ /* 0x0007f40000000800 */
[----:B------:R4:W-:Y:S01]  /*de00*/  MUFU.EX2 R171, R133 ;  /* 0x0000008500ab7308 */ /* 0x0009e20000000800 */
[----:B-1----:R-:W-:Y:S09]  /*de10*/  FFMA.FTZ R4, R170, c[0x0][0x2d0], -R3 ;  /* 0x0000b400aa047a23 */ /* 0x002ff20000010803 */
[----:B------:R1:W1:Y:S01]  /*de20*/  MUFU.EX2 R240, R4 ;  /* 0x0000000400f07308 */ /* 0x0002620000000800 */
[----:B---3--:R-:W-:Y:S09]  /*de30*/  FFMA.FTZ R102, R183, c[0x0][0x2d0], -R163 ;  /* 0x0000b400b7667a23 */ /* 0x008ff200000108a3 */
[----:B------:R3:W-:Y:S01]  /*de40*/  MUFU.EX2 R204, R102 ;  /* 0x0000006600cc7308 */ /* 0x0007e20000000800 */
[----:B----4-:R-:W-:Y:S09]  /*de50*/  LDSM.16.MT88.4 R132, [R185+0x800] ;  /* 0x00080000b984783b */ /* 0x010ff20000004200 */
[----:B------:R-:W4:Y:S01]  /*de60*/  MUFU.EX2 R167, R140 ;  /* 0x0000008c00a77308 */ /* 0x000f220000000800 */
[----:B-1----:R-:W-:Y:S01]  /*de70*/  FMUL.FTZ R4, R101, R112 ;  /* 0x0000007065047220 */ /* 0x002fe20000410000 */
[----:B------:R-:W-:Y:S02]  /*de80*/  F2FP.BF16.PACK_AB R112, R235, R220 ;  /* 0x000000dceb70723e */ /* 0x000fe400000010ff */
[----:B------:R-:W-:Y:S06]  /*de90*/  F2FP.BF16.PACK_AB R119, R240, R239 ;  /* 0x000000eff077723e */ /* 0x000fec00000010ff */
[----:B------:R1:W-:Y:S01]  /*dea0*/  MUFU.EX2 R178, R109 ;  /* 0x0000006d00b27308 */ /* 0x0003e20000000800 */
[-C--:B------:R-:W-:Y:S05]  /*deb0*/  HMMA.16816.F32.BF16 R4, R112, R20.reuse, R4 ;  /* 0x000000147004723c */ /* 0x080fea0000041804 */
[--C-:B---3--:R-:W-:Y:S03]  /*dec0*/  FFMA.FTZ R102, R215, c[0x0][0x2d0], -R162.reuse ;  /* 0x0000b400d7667a23 */ /* 0x108fe600000108a2 */
[C---:B------:R-:W-:Y:S01]  /*ded0*/  HMMA.16816.F32.BF16 R8, R116.reuse, R20, R8 ;  /* 0x000000147408723c */ /* 0x040fe20000041808 */
[----:B------:R3:W-:Y:S06]  /*dee0*/  MUFU.EX2 R201, R102 ;  /* 0x0000006600c97308 */ /* 0x0007ec0000000800 */
[C---:B------:R-:W-:Y:S01]  /*def0*/  FMUL.FTZ R20, R101.reuse, R128 ;  /* 0x0000008065147220 */ /* 0x040fe20000410000 */
[-C--:B------:R-:W-:Y:S03]  /*df00*/  HMMA.16816.F32.BF16 R12, R116, R22.reuse, R12 ;  /* 0x00000016740c723c */ /* 0x080fe6000004180c */
[----:B------:R-:W-:Y:S01]  /*df10*/  MUFU.EX2 R170, R137 ;  /* 0x0000008900aa7308 */ /* 0x000fe20000000800 */
[C---:B------:R-:W-:Y:S02]  /*df20*/  FMUL.FTZ R21, R101.reuse, R129 ;  /* 0x0000008165157220 */ /* 0x040fe40000410000 */
[--C-:B-1----:R-:W-:Y:S02]  /*df30*/  FFMA.FTZ R109, R208, c[0x0][0x2d0], -R162.reuse ;  /* 0x0000b400d06d7a23 */ /* 0x102fe400000108a2 */
[C---:B------:R-:W-:Y:S05]  /*df40*/  HMMA.16816.F32.BF16 R16, R112.reuse, R22, R16 ;  /* 0x000000167010723c */ /* 0x040fea0000041810 */
[----:B------:R-:W-:Y:S02]  /*df50*/  MUFU.EX2 R174, R136 ;  /* 0x0000008800ae7308 */ /* 0x000fe40000000800 */
[C---:B------:R-:W-:Y:S02]  /*df60*/  FMUL.FTZ R22, R100.reuse, R130 ;  /* 0x0000008264167220 */ /* 0x040fe40000410000 */
[----:B------:R-:W-:Y:S02]  /*df70*/  FMUL.FTZ R23, R100, R131 ;  /* 0x0000008364177220 */ /* 0x000fe40000410000 */
[----:B------:R-:W-:Y:S01]  /*df80*/  LDSM.16.MT88.4 R128, [R185+0x1000] ;  /* 0x00100000b980783b */ /* 0x000fe20000004200 */
[----:B---3--:R-:W-:Y:S03]  /*df90*/  FFMA.FTZ R102, R210, c[0x0][0x2d0], -R162 ;  /* 0x0000b400d2667a23 */ /* 0x008fe600000108a2 */
[----:B------:R-:W1:Y:S01]  /*dfa0*/  MUFU.EX2 R173, R111 ;  /* 0x0000006f00ad7308 */ /* 0x000e620000000800 */
[-C--:B------:R-:W-:Y:S08]  /*dfb0*/  HMMA.16816.F32.BF16 R20, R112, R36.reuse, R20 ;  /* 0x000000247014723c */ /* 0x080ff00000041814 */
[C---:B------:R-:W-:Y:S01]  /*dfc0*/  HMMA.16816.F32.BF16 R24, R116.reuse, R36, R24 ;  /* 0x000000247418723c */ /* 0x040fe20000041818 */
[----:B------:R3:W-:Y:S06]  /*dfd0*/  MUFU.EX2 R202, R102 ;  /* 0x0000006600ca7308 */ /* 0x0007ec0000000800 */
[C---:B------:R-:W-:Y:S01]  /*dfe0*/  FMUL.FTZ R36, R101.reuse, R144 ;  /* 0x0000009065247220 */ /* 0x040fe20000410000 */
[-C--:B------:R-:W-:Y:S03]  /*dff0*/  HMMA.16816.F32.BF16 R28, R116, R38.reuse, R28 ;  /* 0x00000026741c723c */ /* 0x080fe6000004181c */
[----:B------:R1:W-:Y:S01]  /*e000*/  MUFU.EX2 R111, R105 ;  /* 0x00000069006f7308 */ /* 0x0003e20000000800 */
[C---:B------:R-:W-:Y:S02]  /*e010*/  FMUL.FTZ R37, R101.reuse, R145 ;  /* 0x0000009165257220 */ /* 0x040fe40000410000 */
[----:B--2---:R-:W-:Y:S02]  /*e020*/  FFMA.FTZ R101, R101, R249, R220 ;  /* 0x000000f965657223 */ /* 0x004fe400000100dc */
[C---:B------:R-:W-:Y:S05]  /*e030*/  HMMA.16816.F32.BF16 R32, R112.reuse, R38, R32 ;  /* 0x000000267020723c */ /* 0x040fea0000041820 */
[----:B------:R-:W-:Y:S02]  /*e040*/  MUFU.EX2 R164, R138 ;  /* 0x0000008a00a47308 */ /* 0x000fe40000000800 */
[C---:B------:R-:W-:Y:S02]  /*e050*/  FMUL.FTZ R38, R100.reuse, R146 ;  /* 0x0000009264267220 */ /* 0x040fe40000410000 */
[C---:B------:R-:W-:Y:S03]  /*e060*/  FMUL.FTZ R39, R100.reuse, R147 ;  /* 0x0000009364277220 */ /* 0x040fe60000410000 */
[----:B---3--:R-:W-:Y:S02]  /*e070*/  FFMA.FTZ R102, R207, c[0x0][0x2d0], -R3 ;  /* 0x0000b400cf667a23 */ /* 0x008fe40000010803 */
[----:B------:R-:W-:Y:S01]  /*e080*/  FFMA.FTZ R100, R100, R248, R168 ;  /* 0x000000f864647223 */ /* 0x000fe200000100a8 */
[----:B------:R-:W-:Y:S01]  /*e090*/  MUFU.EX2 R165, R139 ;  /* 0x0000008b00a57308 */ /* 0x000fe20000000800 */
[-C--:B-----5:R-:W-:Y:S03]  /*e0a0*/  HMMA.16816.F32.BF16 R36, R112, R120.reuse, R36 ;  /* 0x000000787024723c */ /* 0x0a0fe60000041824 */
[----:B-1----:R-:W-:Y:S01]  /*e0b0*/  FADD.FTZ R105, R235, R101 ;  /* 0x00000065eb697221 */ /* 0x002fe20000010000 */
[----:B------:R-:W-:Y:S04]  /*e0c0*/  F2FP.BF16.PACK_AB R101, R172, R171 ;  /* 0x000000abac65723e */ /* 0x000fe800000010ff */
[C---:B------:R-:W-:Y:S01]  /*e0d0*/  HMMA.16816.F32.BF16 R40, R116.reuse, R120, R40 ;  /* 0x000000787428723c */ /* 0x040fe20000041828 */
[----:B------:R1:W-:Y:S07]  /*e0e0*/  MUFU.EX2 R182, R102 ;  /* 0x0000006600b67308 */ /* 0x0003ee0000000800 */
[-C--:B------:R-:W-:Y:S03]  /*e0f0*/  HMMA.16816.F32.BF16 R44, R116, R122.reuse, R44 ;  /* 0x0000007a742c723c */ /* 0x080fe6000004182c */
[----:B------:R-:W-:Y:S05]  /*e100*/  MUFU.EX2 R168, R109 ;  /* 0x0000006d00a87308 */ /* 0x000fea0000000800 */
[C---:B------:R-:W-:Y:S01]  /*e110*/  HMMA.16816.F32.BF16 R48, R112.reuse, R122, R48 ;  /* 0x0000007a7030723c */ /* 0x040fe20000041830 */
[----:B------:R-:W2:Y:S03]  /*e120*/  LDSM.16.MT88.4 R120, [R186+0xc00] ;  /* 0x000c0000ba78783b */ /* 0x000ea60000004200 */
[--C-:B-1----:R-:W-:Y:S04]  /*e130*/  FFMA.FTZ R102, R206, c[0x0][0x2d0], -R3.reuse ;  /* 0x0000b400ce667a23 */ /* 0x102fe80000010803 */
[----:B------:R1:W-:Y:S04]  /*e140*/  MUFU.EX2 R183, R102 ;  /* 0x0000006600b77308 */ /* 0x0003e80000000800 */
[--C-:B-1----:R-:W-:Y:S01]  /*e150*/  FFMA.FTZ R102, R216, c[0x0][0x2d0], -R162.reuse ;  /* 0x0000b400d8667a23 */ /* 0x102fe200000108a2 */
[-C--:B--2---:R-:W-:Y:S05]  /*e160*/  HMMA.16816.F32.BF16 R52, R112, R120.reuse, R52 ;  /* 0x000000787034723c */ /* 0x084fea0000041834 */
[----:B------:R1:W-:Y:S03]  /*e170*/  MUFU.EX2 R180, R102 ;  /* 0x0000006600b47308 */ /* 0x0003e60000000800 */
[C---:B------:R-:W-:Y:S08]  /*e180*/  HMMA.16816.F32.BF16 R56, R116.reuse, R120, R56 ;  /* 0x000000787438723c */ /* 0x040ff00000041838 */
[-C--:B------:R-:W-:Y:S08]  /*e190*/  HMMA.16816.F32.BF16 R60, R116, R122.reuse, R60 ;  /* 0x0000007a743c723c */ /* 0x080ff0000004183c */
[C---:B------:R-:W-:Y:S01]  /*e1a0*/  HMMA.16816.F32.BF16 R64, R112.reuse, R122, R64 ;  /* 0x0000007a7040723c */ /* 0x040fe20000041840 */
[----:B------:R-:W2:Y:S03]  /*e1b0*/  LDSM.16.MT88.4 R120, [R185+0x1800] ;  /* 0x00180000b978783b */ /* 0x000ea60000004200 */
[--C-:B-1----:R-:W-:Y:S04]  /*e1c0*/  FFMA.FTZ R102, R217, c[0x0][0x2d0], -R162.reuse ;  /* 0x0000b400d9667a23 */ /* 0x102fe800000108a2 */
[----:B------:R1:W-:Y:S04]  /*e1d0*/  MUFU.EX2 R181, R102 ;  /* 0x0000006600b57308 */ /* 0x0003e80000000800 */
[--C-:B-1----:R-:W-:Y:S02]  /*e1e0*/  FFMA.FTZ R102, R219, c[0x0][0x2d0], -R3.reuse ;  /* 0x0000b400db667a23 */ /* 0x102fe40000010803 */
[----:B------:R-:W-:Y:S02]  /*e1f0*/  FFMA.FTZ R3, R104, c[0x0][0x2d0], -R3 ;  /* 0x0000b40068037a23 */ /* 0x000fe40000010803 */
[----:B------:R-:W3:Y:S02]  /*e200*/  LDL.LU R104, [R1+0xc] ;  /* 0x00000c0001687983 */ /* 0x000ee40000300800 */
[----:B------:R1:W-:Y:S01]  /*e210*/  MUFU.EX2 R179, R102 ;  /* 0x0000006600b37308 */ /* 0x0003e20000000800 */
[-C--:B--2---:R-:W-:Y:S09]  /*e220*/  HMMA.16816.F32.BF16 R68, R112, R120.reuse, R68 ;  /* 0x000000787044723c */ /* 0x084ff20000041844 */
[----:B------:R2:W5:Y:S01]  /*e230*/  MUFU.EX2 R110, R3 ;  /* 0x00000003006e7308 */ /* 0x0005620000000800 */
[C---:B------:R-:W-:Y:S08]  /*e240*/  HMMA.16816.F32.BF16 R72, R116.reuse, R120, R72 ;  /* 0x000000787448723c */ /* 0x040ff00000041848 */
[-C--:B------:R-:W-:Y:S04]  /*e250*/  HMMA.16816.F32.BF16 R76, R116, R122.reuse, R76 ;  /* 0x0000007a744c723c */ /* 0x080fe8000004184c */
[----:B-1----:R-:W-:Y:S01]  /*e260*/  FFMA.FTZ R102, R212, c[0x0][0x2d0], -R162 ;  /* 0x0000b400d4667a23 */ /* 0x002fe200000108a2 */
[----:B----4-:R-:W-:Y:S03]  /*e270*/  F2FP.BF16.PACK_AB R162, R167, R166 ;  /* 0x000000a6a7a2723e */ /* 0x010fe600000010ff */
[C---:B------:R-:W-:Y:S01]  /*e280*/  HMMA.16816.F32.BF16 R80, R112.reuse, R122, R80 ;  /* 0x0000007a7050723c */ /* 0x040fe20000041850 */
[----:B------:R-:W1:Y:S01]  /*e290*/  LDSM.16.MT88.4 R120, [R186+0x1800] ;  /* 0x00180000ba78783b */ /* 0x000e620000004200 */
[----:B------:R4:W1:Y:S02]  /*e2a0*/  MUFU.EX2 R169, R102 ;  /* 0x0000006600a97308 */ /* 0x0008640000000800 */
[----:B--2---:R-:W-:Y:S01]  /*e2b0*/  FFMA.FTZ R3, R103, R142, R231 ;  /* 0x0000008e67037223 */ /* 0x004fe200000100e7 */
[----:B------:R-:W-:Y:S04]  /*e2c0*/  F2FP.BF16.PACK_AB R103, R176, R173 ;  /* 0x000000adb067723e */ /* 0x000fe800000010ff */
[----:B------:R-:W-:Y:S03]  /*e2d0*/  LDSM.16.MT88.4 R140, [R186+0x800] ;  /* 0x00080000ba8c783b */ /* 0x000fe60000004200 */
[----:B-----5:R-:W-:Y:S01]  /*e2e0*/  F2FP.BF16.PACK_AB R163, R110, R111 ;  /* 0x0000006f6ea3723e */ /* 0x020fe200000010ff */
[----:B------:R-:W-:Y:S02]  /*e2f0*/  FADD.FTZ R109, R233, R3 ;  /* 0x00000003e96d7221 */ /* 0x000fe40000010000 */
[----:B------:R-:W-:Y:S04]  /*e300*/  FADD.FTZ R3, R238, R105 ;  /* 0x00000069ee037221 */ /* 0x000fe80000010000 */
[----:B------:R-:W-:Y:S04]  /*e310*/  FADD.FTZ R3, R244, R3 ;  /* 0x00000003f4037221 */ /* 0x000fe80000010000 */
[----:B------:R-:W-:Y:S01]  /*e320*/  FADD.FTZ R3, R225, R3 ;  /* 0x00000003e1037221 */ /* 0x000fe20000010000 */
[----:B----4-:R-:W-:Y:S03]  /*e330*/  F2FP.BF16.PACK_AB R102, R177, R175 ;  /* 0x000000afb166723e */ /* 0x010fe600000010ff */
[----:B------:R-:W-:Y:S01]  /*e340*/  FADD.FTZ R3, R230, R3 ;  /* 0x00000003e6037221 */ /* 0x000fe20000010000 */
[-C--:B-1----:R-:W-:Y:S08]  /*e350*/  HMMA.16816.F32.BF16 R84, R112, R120.reuse, R84 ;  /* 0x000000787054723c */ /* 0x082ff00000041854 */
[C---:B------:R-:W-:Y:S07]  /*e360*/  HMMA.16816.F32.BF16 R88, R116.reuse, R120, R88 ;  /* 0x000000787458723c */ /* 0x040fee0000041858 */
[----:B------:R-:W-:Y:S01]  /*e370*/  F2FP.BF16.PACK_AB R120, R202, R201 ;  /* 0x000000c9ca78723e */ /* 0x000fe200000010ff */
[-C--:B------:R-:W-:Y:S01]  /*e380*/  HMMA.16816.F32.BF16 R92, R116, R122.reuse, R92 ;  /* 0x0000007a745c723c */ /* 0x080fe2000004185c */
[----:B------:R-:W1:Y:S03]  /*e390*/  LDSM.16.MT88.4 R116, [R185+0x400] ;  /* 0x00040000b974783b */ /* 0x000e660000004200 */
[----:B------:R-:W-:Y:S04]  /*e3a0*/  F2FP.BF16.PACK_AB R121, R183, R182 ;  /* 0x000000b6b779723e */ /* 0x000fe800000010ff */
[----:B------:R-:W-:Y:S07]  /*e3b0*/  HMMA.16816.F32.BF16 R96, R112, R122, R96 ;  /* 0x0000007a7060723c */ /* 0x000fee0000041860 */
[----:B------:R-:W-:Y:S02]  /*e3c0*/  F2FP.BF16.PACK_AB R112, R230, R225 ;  /* 0x000000e1e670723e */ /* 0x000fe400000010ff */
[----:B------:R-:W-:Y:S03]  /*e3d0*/  F2FP.BF16.PACK_AB R113, R223, R224 ;  /* 0x000000e0df71723e */ /* 0x000fe600000010ff */
[----:B------:R-:W-:Y:S02]  /*e3e0*/  F2FP.BF16.PACK_AB R114, R221, R222 ;  /* 0x000000dedd72723e */ /* 0x000fe400000010ff */
[----:B------:R-:W-:Y:S02]  /*e3f0*/  F2FP.BF16.PACK_AB R115, R204, R203 ;  /* 0x000000cbcc73723e */ /* 0x000fe400000010ff */
[----:B------:R-:W-:Y:S02]  /*e400*/  F2FP.BF16.PACK_AB R122, R181, R180 ;  /* 0x000000b4b57a723e */ /* 0x000fe400000010ff */
[----:B------:R-:W-:Y:S03]  /*e410*/  F2FP.BF16.PACK_AB R123, R178, R179 ;  /* 0x000000b3b27b723e */ /* 0x000fe600000010ff */
[-C--:B-1----:R-:W-:Y:S08]  /*e420*/  HMMA.16816.F32.BF16 R4, R112, R116.reuse, R4 ;  /* 0x000000747004723c */ /* 0x082ff00000041804 */
[C---:B------:R-:W-:Y:S08]  /*e430*/  HMMA.16816.F32.BF16 R8, R120.reuse, R116, R8 ;  /* 0x000000747808723c */ /* 0x040ff00000041808 */
[-C--:B------:R-:W-:Y:S08]  /*e440*/  HMMA.16816.F32.BF16 R12, R120, R118.reuse, R12 ;  /* 0x00000076780c723c */ /* 0x080ff0000004180c */
[C---:B------:R-:W-:Y:S01]  /*e450*/  HMMA.16816.F32.BF16 R16, R112.reuse, R118, R16 ;  /* 0x000000767010723c */ /* 0x040fe20000041810 */
[----:B------:R-:W1:Y:S07]  /*e460*/  LDSM.16.MT88.4 R116, [R186+0x1000] ;  /* 0x00100000ba74783b */ /* 0x000e6e0000004200 */
        /* <DEDUP_REMOVED lines=9> */
[----:B------:R-:W4:Y:S07]  /*e500*/  LDSM.16.MT88.4 R128, [R186+0x1c00] ;  /* 0x001c0000ba80783b */ /* 0x000f2e0000004200 */
[-C--:B-1----:R-:W-:Y:S08]  /*e510*/  HMMA.16816.F32.BF16 R52, R112, R116.reuse, R52 ;  /* 0x000000747034723c */ /* 0x082ff00000041834 */
[C---:B------:R-:W-:Y:S08]  /*e520*/  HMMA.16816.F32.BF16 R56, R120.reuse, R116, R56 ;  /* 0x000000747838723c */ /* 0x040ff00000041838 */
[-C--:B------:R-:W-:Y:S08]  /*e530*/  HMMA.16816.F32.BF16 R60, R120, R118.reuse, R60 ;  /* 0x00000076783c723c */ /* 0x080ff0000004183c */
[C---:B------:R-:W-:Y:S08]  /*e540*/  HMMA.16816.F32.BF16 R64, R112.reuse, R118, R64 ;  /* 0x000000767040723c */ /* 0x040ff00000041840 */
[-C--:B--2---:R-:W-:Y:S08]  /*e550*/  HMMA.16816.F32.BF16 R68, R112, R124.reuse, R68 ;  /* 0x0000007c7044723c */ /* 0x084ff00000041844 */
[C---:B------:R-:W-:Y:S08]  /*e560*/  HMMA.16816.F32.BF16 R72, R120.reuse, R124, R72 ;  /* 0x0000007c7848723c */ /* 0x040ff00000041848 */
[-C--:B------:R-:W-:Y:S08]  /*e570*/  HMMA.16816.F32.BF16 R76, R120, R126.reuse, R76 ;  /* 0x0000007e784c723c */ /* 0x080ff0000004184c */
[C---:B------:R-:W-:Y:S08]  /*e580*/  HMMA.16816.F32.BF16 R80, R112.reuse, R126, R80 ;  /* 0x0000007e7050723c */ /* 0x040ff00000041850 */
[-C--:B----4-:R-:W-:Y:S08]  /*e590*/  HMMA.16816.F32.BF16 R84, R112, R128.reuse, R84 ;  /* 0x000000807054723c */ /* 0x090ff00000041854 */
[C---:B------:R-:W-:Y:S04]  /*e5a0*/  HMMA.16816.F32.BF16 R88, R120.reuse, R128, R88 ;  /* 0x000000807858723c */ /* 0x040fe80000041858 */
[----:B---3--:R-:W-:Y:S01]  /*e5b0*/  FFMA.FTZ R0, R0, R104, R160 ;  /* 0x0000006800007223 */ /* 0x008fe200000100a0 */
[----:B------:R-:W-:Y:S01]  /*e5c0*/  F2FP.BF16.PACK_AB R160, R168, R169 ;  /* 0x000000a9a8a0723e */ /* 0x000fe200000010ff */
[----:B------:R-:W-:Y:S02]  /*e5d0*/  FADD.FTZ R104, R234, R100 ;  /* 0x00000064ea687221 */ /* 0x000fe40000010000 */
[-C--:B------:R-:W-:Y:S04]  /*e5e0*/  HMMA.16816.F32.BF16 R92, R120, R130.reuse, R92 ;  /* 0x00000082785c723c */ /* 0x080fe8000004185c */
[----:B------:R-:W-:Y:S01]  /*e5f0*/  F2FP.BF16.PACK_AB R100, R174, R170 ;  /* 0x000000aaae64723e */ /* 0x000fe200000010ff */
[----:B------:R-:W-:Y:S01]  /*e600*/  FADD.FTZ R0, R161, R0 ;  /* 0x00000000a1007221 */ /* 0x000fe20000010000 */
[----:B------:R-:W-:Y:S01]  /*e610*/  F2FP.BF16.PACK_AB R161, R165, R164 ;  /* 0x000000a4a5a1723e */ /* 0x000fe200000010ff */
[----:B------:R-:W-:Y:S01]  /*e620*/  FADD.FTZ R104, R237, R104 ;  /* 0x00000068ed687221 */ /* 0x000fe20000010000 */
[----:B------:R-:W-:Y:S04]  /*e630*/  HMMA.16816.F32.BF16 R96, R112, R130, R96 ;  /* 0x000000827060723c */ /* 0x000fe80000041860 */
[----:B------:R-:W-:Y:S04]  /*e640*/  FADD.FTZ R0, R239, R0 ;  /* 0x00000000ef007221 */ /* 0x000fe80000010000 */
[-C--:B------:R-:W-:Y:S01]  /*e650*/  HMMA.16816.F32.BF16 R112, R100, R132.reuse, R4 ;  /* 0x000000846470723c */ /* 0x080fe20000041804 */
[----:B------:R-:W1:Y:S04]  /*e660*/  LDSM.16.MT88.4 R4, [R186+0x1400] ;  /* 0x00140000ba04783b */ /* 0x000e680000004200 */
[----:B------:R-:W-:Y:S03]  /*e670*/  FADD.FTZ R0, R240, R0 ;  /* 0x00000000f0007221 */ /* 0x000fe60000010000 */
        /* <DEDUP_REMOVED lines=50> */
[----:B------:R-:W-:Y:S01]  /*e9a0*/  FADD.FTZ R6, R175, R6 ;  /* 0x00000006af067221 */ /* 0x000fe20000010000 */
[----:B------:R-:W-:Y:S01]  /*e9b0*/  MOV R102, R2 ;  /* 0x0000000200667202 */ /* 0x000fe20000000f00 */
[----:B------:R-:W-:Y:S04]  /*e9c0*/  FADD.FTZ R4, R173, R3 ;  /* 0x00000003ad047221 */ /* 0x000fe80000010000 */
[----:B------:R-:W-:Y:S02]  /*e9d0*/  FADD.FTZ R3, R166, R0 ;  /* 0x00000000a6037221 */ /* 0x000fe40000010000 */
[----:B------:R-:W-:Y:S02]  /*e9e0*/  FADD.FTZ R0, R111, R5 ;  /* 0x000000056f007221 */ /* 0x000fe40000010000 */
[----:B------:R-:W-:Y:S02]  /*e9f0*/  FADD.FTZ R5, R177, R6 ;  /* 0x00000006b1057221 */ /* 0x000fe40000010000 */
[----:B------:R-:W-:Y:S02]  /*ea00*/  FADD.FTZ R4, R176, R4 ;  /* 0x00000004b0047221 */ /* 0x000fe40000010000 */
[----:B------:R-:W-:Y:S01]  /*ea10*/  FADD.FTZ R3, R167, R3 ;  /* 0x00000003a7037221 */ /* 0x000fe20000010000 */
[----:B------:R1:W-:Y:S01]  /*ea20*/  STL [R1+0x4], R5 ;  /* 0x0000040501007387 */ /* 0x0003e20000100800 */
[----:B------:R-:W-:Y:S03]  /*ea30*/  FADD.FTZ R0, R110, R0 ;  /* 0x000000006e007221 */ /* 0x000fe60000010000 */
[----:B------:R1:W-:Y:S04]  /*ea40*/  STL [R1], R4 ;  /* 0x0000000401007387 */ /* 0x0003e80000100800 */
[----:B------:R1:W-:Y:S04]  /*ea50*/  STL [R1+0x8], R3 ;  /* 0x0000080301007387 */ /* 0x0003e80000100800 */
[----:B------:R1:W-:Y:S01]  /*ea60*/  STL [R1+0xc], R0 ;  /* 0x00000c0001007387 */ /* 0x0003e20000100800 */
[----:B------:R-:W-:-:S05]  /*ea70*/  @P0 BRA `(.L_x_554) ;  /* 0xffffcf4000000947 */ /* 0x000fca000383ffff */
.L_x_549:
[----:B-1----:R-:W2:Y:S02]  /*ea80*/  LDL R0, [R1+0x10] ;  /* 0x0000100001007983 */ /* 0x002ea40000100800 */
[----:B--2---:R-:W-:-:S13]  /*ea90*/  ISETP.GE.AND P0, PT, R200, R0, PT ;  /* 0x00000000c800720c */ /* 0x004fda0003f06270 */
[----:B------:R-:W-:Y:S05]  /*eaa0*/  @!P0 BRA `(.L_x_555) ;  /* 0x0000432000008947 */ /* 0x000fea0003800000 */
[----:B------:R-:W-:Y:S01]  /*eab0*/  IMAD.MOV.U32 R101, RZ, RZ, R107 ;  /* 0x000000ffff657224 */ /* 0x000fe200078e006b */
[----:B------:R-:W-:Y:S01]  /*eac0*/  MOV R104, R102 ;  /* 0x0000006600687202 */ /* 0x000fe20000000f00 */
[----:B------:R-:W-:Y:S01]  /*ead0*/  IMAD.MOV.U32 R100, RZ, RZ, R108 ;  /* 0x000000ffff647224 */ /* 0x000fe200078e006c */
[----:B------:R-:W-:Y:S02]  /*eae0*/  MOV R103, R106 ;  /* 0x0000006a00677202 */ /* 0x000fe40000000f00 */
.L_x_574:
[----:B------:R-:W-:Y:S04]  /*eaf0*/  DEPBAR.LE SB0, 0x0 ;  /* 0x000080000000791a */ /* 0x000fe80000000000 */
[----:B------:R-:W-:Y:S01]  /*eb00*/  WARPSYNC 0xffffffff ;  /* 0xffffffff00007948 */ /* 0x000fe20003800000 */
[----:B------:R-:W-:Y:S01]  /*eb10*/  BAR.SYNC.DEFER_BLOCKING 0x0 ;  /* 0x0000000000007b1d */ /* 0x000fe20000010000 */
[----:B------:R-:W-:Y:S01]  /*eb20*/  SHF.R.S32.HI R0, RZ, 0x1f, R200 ;  /* 0x0000001fff007819 */ /* 0x000fe200000114c8 */
[----:B--2---:R-:W-:Y:S01]  /*eb30*/  IMAD.WIDE.U32 R2, R200, c[0x0][0x208], RZ ;  /* 0x00008200c8027a25 */ /* 0x004fe200078e00ff */
[C---:B------:R-:W-:Y:S02]  /*eb40*/  LOP3.LUT P5, RZ, R198.reuse, 0x100, RZ, 0xc0, !PT ;  /* 0x00000100c6ff7812 */ /* 0x040fe400078ac0ff */
[----:B------:R-:W-:Y:S01]  /*eb50*/  LOP3.LUT P4, RZ, R198, 0x80, RZ, 0xc0, !PT ;  /* 0x00000080c6ff7812 */ /* 0x000fe2000788c0ff */
[----:B------:R-:W-:Y:S01]  /*eb60*/  IMAD R0, R0, c[0x0][0x208], RZ ;  /* 0x0000820000007a24 */ /* 0x000fe200078e02ff */
[----:B------:R-:W-:Y:S03]  /*eb70*/  LOP3.LUT P3, RZ, R198, 0x40, RZ, 0xc0, !PT ;  /* 0x00000040c6ff7812 */ /* 0x000fe6000786c0ff */
[----:B------:R-:W-:Y:S05]  /*eb80*/  IMAD R0, R200, c[0x0][0x20c], R0 ;  /* 0x00008300c8007a24 */ /* 0x000fea00078e0200 */
[----:B------:R-:W-:Y:S01]  /*eb90*/  IADD3 R8, R3, R0, RZ ;  /* 0x0000000003087210 */ /* 0x000fe20007ffe0ff */
[----:B------:R-:W-:Y:S04]  /*eba0*/  IMAD.WIDE.U32 R2, R2, 0x30, RZ ;  /* 0x0000003002027825 */ /* 0x000fe800078e00ff */
[----:B------:R-:W-:Y:S01]  /*ebb0*/  IMAD R12, R8, 0x30, RZ ;  /* 0x00000030080c7824 */ /* 0x000fe200078e02ff */
[----:B------:R-:W-:Y:S04]  /*ebc0*/  LDSM.16.M88.4 R48, [R187] ;  /* 0x00000000bb30783b */ /* 0x000fe80000000200 */
[----:B------:R-:W-:Y:S01]  /*ebd0*/  IADD3 R3, R3, R12, RZ ;  /* 0x0000000c03037210 */ /* 0x000fe20007ffe0ff */
[----:B------:R-:W-:Y:S03]  /*ebe0*/  BSSY B0, `(.L_x_556) ;  /* 0x000010a000007945 */ /* 0x000fe60003800000 */
[----:B------:R-:W1:Y:S08]  /*ebf0*/  LDSM.16.M88.4 R16, [R184] ;  /* 0x00000000b810783b */ /* 0x000e700000000200 */
[----:B------:R-:W2:Y:S08]  /*ec00*/  LDSM.16.M88.4 R44, [R187+0x1000] ;  /* 0x00100000bb2c783b */ /* 0x000eb00000000200 */
[----:B------:R-:W3:Y:S08]  /*ec10*/  S2R R206, SR_TID.X ;  /* 0x0000000000ce7919 */ /* 0x000ef00000002100 */
[----:B------:R-:W4:Y:S08]  /*ec20*/  LDSM.16.M88.4 R32, [R184+0x400] ;  /* 0x00040000b820783b */ /* 0x000f300000000200 */
[----:B------:R-:W5:Y:S04]  /*ec30*/  LDL R217, [R1+0x10] ;  /* 0x0000100001d97983 */ /* 0x000f680000100800 */
[----:B------:R-:W4:Y:S01]  /*ec40*/  LDSM.16.M88.4 R108, [R184+0x800] ;  /* 0x00080000b86c783b */ /* 0x000f220000000200 */
[-C--:B-1----:R-:W-:Y:S03]  /*ec50*/  HMMA.16816.F32.BF16 R4, R48, R16.reuse, RZ ;  /* 0x000000103004723c */ /* 0x082fe600000418ff */
[----:B---3--:R-:W-:Y:S04]  /*ec60*/  ISETP.GT.AND P1, PT, R206, 0x3f, PT ;  /* 0x0000003fce00780c */ /* 0x008fe80003f24270 */
[----:B------:R-:W-:Y:S01]  /*ec70*/  LDSM.16.M88.4 R160, [R188] ;  /* 0x00000000bca0783b */ /* 0x000fe20000000200 */
[C---:B--2---:R-:W-:Y:S07]  /*ec80*/  HMMA.16816.F32.BF16 R8, R44.reuse, R16, RZ ;  /* 0x000000102c08723c */ /* 0x044fee00000418ff */
[----:B------:R-:W1:Y:S01]  /*ec90*/  LDSM.16.M88.4 R164, [R189] ;  /* 0x00000000bda4783b */ /* 0x000e620000000200 */
[-C--:B------:R-:W-:Y:S01]  /*eca0*/  HMMA.16816.F32.BF16 R12, R44, R18.reuse, RZ ;  /* 0x000000122c0c723c */ /* 0x080fe200000418ff */
[----:B------:R-:W-:Y:S03]  /*ecb0*/  @!P1 MOV R0, c[0x0][0x208] ;  /* 0x0000820000009a02 */ /* 0x000fe60000000f00 */
[----:B------:R-:W-:Y:S03]  /*ecc0*/  @!P1 MOV R16, c[0x0][0x20c] ;  /* 0x0000830000109a02 */ /* 0x000fe60000000f00 */
[----:B------:R-:W2:Y:S01]  /*ecd0*/  LDSM.16.M88.4 R168, [R188+0x1000] ;  /* 0x00100000bca8783b */ /* 0x000ea20000000200 */
[CC--:B------:R-:W-:Y:S04]  /*ece0*/  @!P1 LEA R24, P0, R0.reuse, R2.reuse, 0x5 ;  /* 0x0000000200189211 */ /* 0x0c0fe800078028ff */
[----:B------:R-:W-:Y:S03]  /*ecf0*/  @!P1 LEA.HI.X R28, R0, R3, R16, 0x5, P0 ;  /* 0x00000003001c9211 */ /* 0x000fe600000f2c10 */
[----:B------:R-:W3:Y:S01]  /*ed00*/  LDSM.16.M88.4 R172, [R197] ;  /* 0x00000000c5ac783b */ /* 0x000ee20000000200 */
[C---:B------:R-:W-:Y:S02]  /*ed10*/  HMMA.16816.F32.BF16 R16, R48.reuse, R18, RZ ;  /* 0x000000123010723c */ /* 0x040fe400000418ff */
[----:B------:R-:W-:Y:S04]  /*ed20*/  IADD3 R2, P0, R228, R2, RZ ;  /* 0x00000002e4027210 */ /* 0x000fe80007f1e0ff */
[----:B------:R-:W-:Y:S01]  /*ed30*/  IADD3.X R3, R3, R232, RZ, P0, !PT ;  /* 0x000000e803037210 */ /* 0x000fe200007fe4ff */
[----:B------:R-:W1:Y:S01]  /*ed40*/  LDSM.16.M88.4 R176, [R196] ;  /* 0x00000000c4b0783b */ /* 0x000e620000000200 */
[-C--:B----4-:R-:W-:Y:S01]  /*ed50*/  HMMA.16816.F32.BF16 R20, R48, R32.reuse, RZ ;  /* 0x000000203014723c */ /* 0x090fe200000418ff */
[C---:B------:R-:W-:Y:S04]  /*ed60*/  LEA R36, P0, R2.reuse, c[0x0][0x1f8], 0x1 ;  /* 0x00007e0002247a11 */ /* 0x040fe800078008ff */
[----:B------:R-:W-:Y:S02]  /*ed70*/  LEA.HI.X R37, R2, c[0x0][0x1fc], R3, 0x1, P0 ;  /* 0x00007f0002257a11 */ /* 0x000fe400000f0c03 */
[----:B------:R-:W-:Y:S02]  /*ed80*/  @!P1 IADD3 R0, P0, R24, R228, RZ ;  /* 0x000000e418009210 */ /* 0x000fe40007f1e0ff */
[C---:B------:R-:W-:Y:S01]  /*ed90*/  HMMA.16816.F32.BF16 R24, R44.reuse, R32, RZ ;  /* 0x000000202c18723c */ /* 0x040fe200000418ff */
[----:B------:R-:W-:Y:S01]  /*eda0*/  @!PT LDS RZ, [RZ] ;  /* 0x00000000fffff984 */ /* 0x000fe20000000800 */
[----:B------:R-:W-:Y:S01]  /*edb0*/  @!PT LDS RZ, [RZ] ;  /* 0x00000000fffff984 */ /* 0x000fe20000000800 */
[----:B------:R-:W-:Y:S01]  /*edc0*/  @!PT LDS RZ, [RZ] ;  /* 0x00000000fffff984 */ /* 0x000fe20000000800 */
[----:B------:R4:W-:Y:S02]  /*edd0*/  LDGSTS.E.BYPASS.LTC128B.128 [R199+0x1880], [R36.64], !P5 ;  /* 0x0188000024c77fae */ /* 0x0009e4000e901d46 */
[----:B------:R-:W-:Y:S02]  /*ede0*/  @!P1 IADD3.X R3, R28, R232, RZ, P0, !PT ;  /* 0x000000e81c039210 */ /* 0x000fe400007fe4ff */
[C---:B------:R-:W-:Y:S03]  /*edf0*/  @!P1 LEA R2, P0, R0.reuse, c[0x0][0x1f8], 0x1 ;  /* 0x00007e0000029a11 */ /* 0x040fe600078008ff */
[-C--:B------:R-:W-:Y:S01]  /*ee00*/  HMMA.16816.F32.BF16 R28, R44, R34.reuse, RZ ;  /* 0x000000222c1c723c */ /* 0x080fe200000418ff */
[----:B------:R4:W-:Y:S03]  /*ee10*/  LDGSTS.E.BYPASS.LTC128B.128 [R199+0x2480], [R36.64+0x40], !P4 ;  /* 0x0248004024c77fae */ /* 0x0009e6000e101d46 */
[----:B------:R-:W-:Y:S04]  /*ee20*/  @!P1 LEA.HI.X R3, R0, c[0x0][0x1fc], R3, 0x1, P0 ;  /* 0x00007f0000039a11 */ /* 0x000fe800000f0c03 */
[C---:B------:R-:W-:Y:S01]  /*ee30*/  HMMA.16816.F32.BF16 R32, R48.reuse, R34, RZ ;  /* 0x000000223020723c */ /* 0x040fe200000418ff */
[----:B------:R4:W-:Y:S08]  /*ee40*/  LDGSTS.E.BYPASS.LTC128B.128 [R199+0x3080], [R36.64+0x80], !P3 ;  /* 0x0308008024c77fae */ /* 0x0009f0000d901d46 */
[----:B------:R1:W-:Y:S08]  /*ee50*/  @!P1 LDGSTS.E.BYPASS.LTC128B.128 [R199+0x2080], [R2.64], !P5 ;  /* 0x0208000002c79fae */ /* 0x0003f0000e901d46 */
[----:B------:R1:W-:Y:S08]  /*ee60*/  @!P1 LDGSTS.E.BYPASS.LTC128B.128 [R199+0x2c80], [R2.64+0x40], !P4 ;  /* 0x02c8004002c79fae */ /* 0x0003f0000e101d46 */
[----:B------:R1:W-:Y:S01]  /*ee70*/  @!P1 LDGSTS.E.BYPASS.LTC128B.128 [R199+0x3880], [R2.64+0x80], !P3 ;  /* 0x0388008002c79fae */ /* 0x0003e2000d901d46 */
[-C--:B----4-:R-:W-:Y:S07]  /*ee80*/  HMMA.16816.F32.BF16 R36, R48, R108.reuse, RZ ;  /* 0x0000006c3024723c */ /* 0x090fee00000418ff */
[----:B------:R-:W0:Y:S01]  /*ee90*/  LDGDEPBAR ;  /* 0x00000000000079af */ /* 0x000e220000000000 */
[C---:B------:R-:W-:Y:S08]  /*eea0*/  HMMA.16816.F32.BF16 R40, R44.reuse, R108, RZ ;  /* 0x0000006c2c28723c */ /* 0x040ff000000418ff */
[-C--:B------:R-:W-:Y:S08]  /*eeb0*/  HMMA.16816.F32.BF16 R44, R44, R110.reuse, RZ ;  /* 0x0000006e2c2c723c */ /* 0x080ff000000418ff */
[----:B------:R-:W-:Y:S01]  /*eec0*/  HMMA.16816.F32.BF16 R48, R48, R110, RZ ;  /* 0x0000006e3030723c */ /* 0x000fe200000418ff */
[----:B------:R-:W-:Y:S07]  /*eed0*/  LDSM.16.M88.4 R108, [R187+0x2000] ;  /* 0x00200000bb6c783b */ /* 0x000fee0000000200 */
[-C--:B-1----:R-:W-:Y:S08]  /*eee0*/  HMMA.16816.F32.BF16 R4, R160, R164.reuse, R4 ;  /* 0x000000a4a004723c */ /* 0x082ff00000041804 */
[C---:B--2---:R-:W-:Y:S08]  /*eef0*/  HMMA.16816.F32.BF16 R8, R168.reuse, R164, R8 ;  /* 0x000000a4a808723c */ /* 0x044ff00000041808 */
        /* <DEDUP_REMOVED lines=23> */
[----:B------:R-:W1:Y:S03]  /*f070*/  LDSM.16.M88.4 R160, [R188+0x2000] ;  /* 0x00200000bca0783b */ /* 0x000e660000000200 */
[----:B-----5:R-:W-:Y:S04]  /*f080*/  ISETP.GT.AND P0, PT, R200, R217, PT ;  /* 0x000000d9c800720c */ /* 0x020fe80003f04270 */
        /* <DEDUP_REMOVED lines=28> */
[----:B------:R-:W-:Y:S07]  /*f250*/  LDSM.16.M88.4 R164, [R188+0x4000] ;  /* 0x00400000bca4783b */ /* 0x000fee0000000200 */
[-C--:B---3--:R-:W-:Y:S08]  /*f260*/  HMMA.16816.F32.BF16 R20, R108, R160.reuse, R20 ;  /* 0x000000a06c14723c */ /* 0x088ff00000041814 */
[C---:B------:R-:W-:Y:S08]  /*f270*/  HMMA.16816.F32.BF16 R24, R168.reuse, R160, R24 ;  /* 0x000000a0a818723c */ /* 0x040ff00000041818 */
[-C--:B------:R-:W-:Y:S08]  /*f280*/  HMMA.16816.F32.BF16 R28, R168, R162.reuse, R28 ;  /* 0x000000a2a81c723c */ /* 0x080ff0000004181c */
[C---:B------:R-:W-:Y:S01]  /*f290*/  HMMA.16816.F32.BF16 R32, R108.reuse, R162, R32 ;  /* 0x000000a26c20723c */ /* 0x040fe20000041820 */
[----:B------:R-:W1:Y:S07]  /*f2a0*/  LDSM.16.M88.4 R160, [R192] ;  /* 0x00000000c0a0783b */ /* 0x000e6e0000000200 */
        /* <DEDUP_REMOVED lines=157> */
.L_x_557:
[----:B--234-:R-:W-:Y:S05]  /*fc80*/  BSYNC B0 ;  /* 0x0000000000007941 */ /* 0x01cfea0003800000 */
.L_x_556:
        /* <DEDUP_REMOVED lines=34> */
.L_x_560:
[----:B------:R-:W-:Y:S04]  /*feb0*/  MOV R8, c[0x0][0x32c] ;  /* 0x0000cb0000087a02 */ /* 0x000fe80000000f00 */
[----:B------:R-:W-:Y:S11]  /*fec0*/  ISETP.NE.AND P0, PT, R8, 0x1, PT ;  /* 0x000000010800780c */ /* 0x000ff60003f05270 */
[----:B------:R-:W-:Y:S02]  /*fed0*/  @!UPT UIADD3 URZ, URZ, URZ, URZ ;  /* 0x0000003f3f3ff290 */ /* 0x000fe4000fffe03f */
[----:B------:R-:W-:Y:S05]  /*fee0*/  @P0 IMAD.HI.U32 R8, R4, c[0x0][0x330], RZ ;  /* 0x0000cc0004080a27 */ /* 0x000fea00078e00ff */
[----:B------:R-:W-:Y:S02]  /*fef0*/  @P0 SHF.R.U32.HI R4, RZ, c[0x0][0x334], R8 ;  /* 0x0000cd00ff040a19 */ /* 0x000fe40000011608 */
.L_x_561:
[----:B------:R-:W-:Y:S05]  /*ff00*/  BSYNC B0 ;  /* 0x0000000000007941 */ /* 0x000fea0003800000 */
.L_x_559:
[----:B------:R-:W-:Y:S04]  /*ff10*/  IMAD.IADD R8, R0, 0x1, -R236 ;  /* 0x0000000100087824 */ /* 0x000fe800078e0aec */
[----:B------:R-:W-:Y:S05]  /*ff20*/  IMAD R4, R4, c[0x0][0x32c], R8 ;  /* 0x0000cb0004047a24 */ /* 0x000fea00078e0208 */
[----:B------:R-:W-:Y:S02]  /*ff30*/  IADD3 R8, R4, c[0x0][0x32c], RZ ;  /* 0x0000cb0004087a10 */ /* 0x000fe40007ffe0ff */
[----:B------:R-:W-:Y:S02]  /*ff40*/  IMNMX R2, R2, R4, !PT ;  /* 0x0000000402027217 */ /* 0x000fe40007800200 */
[----:B------:R-:W-:Y:S02]  /*ff50*/  IMNMX R3, R3, R8, PT ;  /* 0x0000000803037217 */ /* 0x000fe40003800200 */
.L_x_558:
        /* <DEDUP_REMOVED lines=11> */
[----:B------:R-:W-:Y:S02]  /*10010*/  ISETP.LT.OR P0, PT, R3, 0x1, P0 ;  /* 0x000000010300780c */ /* 0x000fe40000701670 */
[----:B------:R-:W-:Y:S02]  /*10020*/  @P1 LOP3.LUT R198, R198, 0x8, RZ, 0xfc, !PT ;  /* 0x00000008c6c61812 */ /* 0x000fe400078efcff */
[----:B------:R-:W-:Y:S02]  /*10030*/  FSEL R9, R175, -INF , !P0 ;  /* 0xff800000af097808 */ /* 0x000fe40004000000 */
[----:B------:R-:W-:Y:S02]  /*10040*/  ISETP.GT.AND P0, PT, R2, 0x1, !P1 ;  /* 0x000000010200780c */ /* 0x000fe40004f04270 */
[----:B------:R-:W-:Y:S02]  /*10050*/  ISETP.GE.AND P1, PT, R0, 0x9, PT ;  /* 0x000000090000780c */ /* 0x000fe40003f26270 */
[C---:B------:R-:W-:Y:S02]  /*10060*/  ISETP.LT.OR P0, PT, R3.reuse, 0x2, P0 ;  /* 0x000000020300780c */ /* 0x040fe40000701670 */
        /* <DEDUP_REMOVED lines=63> */
.L_x_564:
[----:B------:R-:W-:Y:S04]  /*10460*/  MOV R8, c[0x0][0x32c] ;  /* 0x0000cb0000087a02 */ /* 0x000fe80000000f00 */
[----:B------:R-:W-:Y:S11]  /*10470*/  ISETP.NE.AND P0, PT, R8, 0x1, PT ;  /* 0x000000010800780c */ /* 0x000ff60003f05270 */
[----:B------:R-:W-:Y:S02]  /*10480*/  @!UPT UIADD3 URZ, URZ, URZ, URZ ;  /* 0x0000003f3f3ff290 */ /* 0x000fe4000fffe03f */
[----:B------:R-:W-:Y:S05]  /*10490*/  @P0 IMAD.HI.U32 R8, R4, c[0x0][0x330], RZ ;  /* 0x0000cc0004080a27 */ /* 0x000fea00078e00ff */
[----:B------:R-:W-:Y:S02]  /*104a0*/  @P0 SHF.R.U32.HI R4, RZ, c[0x0][0x334], R8 ;  /* 0x0000cd00ff040a19 */ /* 0x000fe40000011608 */
.L_x_565:
[----:B------:R-:W-:Y:S05]  /*104b0*/  BSYNC B0 ;  /* 0x0000000000007941 */ /* 0x000fea0003800000 */
.L_x_563:
[----:B------:R-:W-:Y:S04]  /*104c0*/  IMAD.IADD R8, R0, 0x1, -R236 ;  /* 0x0000000100087824 */ /* 0x000fe800078e0aec */
[----:B------:R-:W-:Y:S05]  /*104d0*/  IMAD R4, R4, c[0x0][0x32c], R8 ;  /* 0x0000cb0004047a24 */ /* 0x000fea00078e0208 */
[----:B------:R-:W-:Y:S02]  /*104e0*/  IADD3 R8, R4, c[0x0][0x32c], RZ ;  /* 0x0000cb0004087a10 */ /* 0x000fe40007ffe0ff */
[----:B------:R-:W-:Y:S02]  /*104f0*/  IMNMX R2, R2, R4, !PT ;  /* 0x0000000402027217 */ /* 0x000fe40007800200 */
[----:B------:R-:W-:Y:S02]  /*10500*/  IMNMX R3, R3, R8, PT ;  /* 0x0000000803037217 */ /* 0x000fe40003800200 */
.L_x_562:
[----:B------:R-:W-:Y:S01]  /*10510*/  LOP3.LUT P0, RZ, R198, 0x8, RZ, 0xc0, !PT ;  /* 0x00000008c6ff7812 */ /* 0x000fe2000780c0ff */
[----:B------:R-:W1:Y:S03]  /*10520*/  SHFL.IDX PT, R4, R5, 0x2, 0x1c1f ;  /* 0x005c1f0005047f89 */ /* 0x000e6600000e0000 */
        /* <DEDUP_REMOVED lines=59> */
.L_x_568:
[----:B------:R-:W-:Y:S04]  /*108e0*/  MOV R8, c[0x0][0x32c] ;  /* 0x0000cb0000087a02 */ /* 0x000fe80000000f00 */
[----:B------:R-:W-:Y:S11]  /*108f0*/  ISETP.NE.AND P0, PT, R8, 0x1, PT ;  /* 0x000000010800780c */ /* 0x000ff60003f05270 */
[----:B------:R-:W-:Y:S02]  /*10900*/  @!UPT UIADD3 URZ, URZ, URZ, URZ ;  /* 0x0000003f3f3ff290 */ /* 0x000fe4000fffe03f */
[----:B------:R-:W-:Y:S05]  /*10910*/  @P0 IMAD.HI.U32 R8, R4, c[0x0][0x330], RZ ;  /* 0x0000cc0004080a27 */ /* 0x000fea00078e00ff */
[----:B------:R-:W-:Y:S02]  /*10920*/  @P0 SHF.R.U32.HI R4, RZ, c[0x0][0x334], R8 ;  /* 0x0000cd00ff040a19 */ /* 0x000fe40000011608 */
.L_x_569:
[----:B------:R-:W-:Y:S05]  /*10930*/  BSYNC B0 ;  /* 0x0000000000007941 */ /* 0x000fea0003800000 */
.L_x_567:
[----:B------:R-:W-:Y:S04]  /*10940*/  IMAD.IADD R8, R0, 0x1, -R236 ;  /* 0x0000000100087824 */ /* 0x000fe800078e0aec */
[----:B------:R-:W-:Y:S05]  /*10950*/  IMAD R4, R4, c[0x0][0x32c], R8 ;  /* 0x0000cb0004047a24 */ /* 0x000fea00078e0208 */
[----:B------:R-:W-:Y:S02]  /*10960*/  IADD3 R8, R4, c[0x0][0x32c], RZ ;  /* 0x0000cb0004087a10 */ /* 0x000fe40007ffe0ff */
[----:B------:R-:W-:Y:S02]  /*10970*/  IMNMX R2, R2, R4, !PT ;  /* 0x0000000402027217 */ /* 0x000fe40007800200 */
[----:B------:R-:W-:Y:S02]  /*10980*/  IMNMX R3, R3, R8, PT ;  /* 0x0000000803037217 */ /* 0x000fe40003800200 */
.L_x_566:
        /* <DEDUP_REMOVED lines=61> */
.L_x_572:
[----:B------:R-:W-:Y:S04]  /*10d60*/  MOV R5, c[0x0][0x32c] ;  /* 0x0000cb0000057a02 */ /* 0x000fe80000000f00 */
[----:B------:R-:W-:Y:S11]  /*10d70*/  ISETP.NE.AND P0, PT, R5, 0x1, PT ;  /* 0x000000010500780c */ /* 0x000ff60003f05270 */
[----:B------:R-:W-:Y:S02]  /*10d80*/  @!UPT UIADD3 URZ, URZ, URZ, URZ ;  /* 0x0000003f3f3ff290 */ /* 0x000fe4000fffe03f */
[----:B------:R-:W-:Y:S05]  /*10d90*/  @P0 IMAD.HI.U32 R5, R4, c[0x0][0x330], RZ ;  /* 0x0000cc0004050a27 */ /* 0x000fea00078e00ff */
[----:B------:R-:W-:Y:S02]  /*10da0*/  @P0 SHF.R.U32.HI R4, RZ, c[0x0][0x334], R5 ;  /* 0x0000cd00ff040a19 */ /* 0x000fe40000011605 */
.L_x_573:
[----:B------:R-:W-:Y:S05]  /*10db0*/  BSYNC B0 ;  /* 0x0000000000007941 */ /* 0x000fea0003800000 */
.L_x_571:
[----:B------:R-:W-:Y:S04]  /*10dc0*/  IMAD.IADD R0, R0, 0x1, -R236 ;  /* 0x0000000100007824 */ /* 0x000fe800078e0aec */
[----:B------:R-:W-:Y:S05]  /*10dd0*/  IMAD R0, R4, c[0x0][0x32c], R0 ;  /* 0x0000cb0004007a24 */ /* 0x000fea00078e0200 */
[----:B------:R-:W-:Y:S02]  /*10de0*/  IADD3 R4, R0, c[0x0][0x32c], RZ ;  /* 0x0000cb0000047a10 */ /* 0x000fe40007ffe0ff */
[----:B------:R-:W-:Y:S02]  /*10df0*/  IMNMX R2, R2, R0, !PT ;  /* 0x0000000002027217 */ /* 0x000fe40007800200 */
[----:B------:R-:W-:Y:S02]  /*10e00*/  IMNMX R3, R3, R4, PT ;  /* 0x0000000403037217 */ /* 0x000fe40003800200 */
.L_x_570:
        /* <DEDUP_REMOVED lines=51> */
[----:B------:R-:W-:Y:S02]  /*11140*/  FMNMX.FTZ R4, R212, R4, !PT ;  /* 0x00000004d4047209 */ /* 0x000fe40007810000 */
[----:B------:R-:W-:Y:S01]  /*11150*/  FSEL R179, R110, -INF , !P0 ;  /* 0xff8000006eb37808 */ /* 0x000fe20004000000 */
[----:B------:R-:W1:Y:S01]  /*11160*/  SHFL.BFLY PT, R6, R0, 0x1, 0x1f ;  /* 0x0c201f0000067f89 */ /* 0x000e6200000e0000 */
[----:B------:R-:W-:Y:S02]  /*11170*/  ISETP.GT.AND P0, PT, R2, 0x20, !P3 ;  /* 0x000000200200780c */ /* 0x000fe40005f04270 */
[----:B------:R-:W-:Y:S02]  /*11180*/  FMNMX.FTZ R4, R211, R4, !PT ;  /* 0x00000004d3047209 */ /* 0x000fe40007810000 */
[----:B------:R-:W-:Y:S02]  /*11190*/  ISETP.LT.OR P0, PT, R3, 0x21, P0 ;  /* 0x000000210300780c */ /* 0x000fe40000701670 */
[----:B------:R-:W-:Y:S02]  /*111a0*/  FMNMX.FTZ R4, R210, R4, !PT ;  /* 0x00000004d2047209 */ /* 0x000fe40007810000 */
[----:B------:R-:W-:Y:S02]  /*111b0*/  FSEL R181, R31, -INF , !P0 ;  /* 0xff8000001fb57808 */ /* 0x000fe40004000000 */
        /* <DEDUP_REMOVED lines=81> */
[----:B------:R-:W-:Y:S02]  /*116d0*/  FFMA.FTZ R0, R16, c[0x0][0x2d0], -R111 ;  /* 0x0000b40010007a23 */ /* 0x000fe4000001086f */
        /* <DEDUP_REMOVED lines=12> */
[C---:B-1----:R-:W-:Y:S01]  /*117a0*/  FMUL.FTZ R6, R3.reuse, R114 ;  /* 0x0000007203067220 */ /* 0x042fe20000410000 */
        /* <DEDUP_REMOVED lines=11> */
[--C-:B------:R-:W-:Y:S01]  /*11860*/  FFMA.FTZ R103, R167, c[0x0][0x2d0], -R110.reuse ;  /* 0x0000b400a7677a23 */ /* 0x100fe2000001086e */
[----:B------:R-:W-:Y:S01]  /*11870*/  LDSM.16.MT88.4 R124, [R186+0x1c00] ;  /* 0x001c0000ba7c783b */ /* 0x000fe20000004200 */
[----:B------:R-:W-:Y:S02]  /*11880*/  FMUL.FTZ R0, R0, c[0x0][0x2d0] ;  /* 0x0000b40000007a20 */ /* 0x000fe40000410000 */
[----:B------:R1:W-:Y:S01]  /*11890*/  MUFU.EX2 R231, R103 ;  /* 0x0000006700e77308 */ /* 0x0003e20000000800 */
[--C-:B------:R-:W-:Y:S02]  /*118a0*/  FFMA.FTZ R5, R24, c[0x0][0x2d0], -R101.reuse ;  /* 0x0000b40018057a23 */ /* 0x100fe40000010865 */
[--C-:B------:R-:W-:Y:S02]  /*118b0*/  FFMA.FTZ R4, R25, c[0x0][0x2d0], -R101.reuse ;  /* 0x0000b40019047a23 */ /* 0x100fe40000010865 */
        /* <DEDUP_REMOVED lines=19> */
[----:B------:R-:W-:Y:S02]  /*119f0*/  FMUL.FTZ R66, R3, R66 ;  /* 0x0000004203427220 */ /* 0x000fe40000410000 */
[----:B--2---:R-:W-:Y:S02]  /*11a00*/  FFMA.FTZ R0, R14, c[0x0][0x2d0], -R101 ;  /* 0x0000b4000e007a23 */ /* 0x004fe40000010865 */
[C---:B---3--:R-:W-:Y:S02]  /*11a10*/  FMUL.FTZ R8, R2.reuse, R116 ;  /* 0x0000007402087220 */ /* 0x048fe40000410000 */
[C---:B------:R-:W-:Y:S01]  /*11a20*/  FMUL.FTZ R9, R2.reuse, R117 ;  /* 0x0000007502097220 */ /* 0x040fe20000410000 */
[----:B------:R2:W-:Y:S01]  /*11a30*/  MUFU.EX2 R239, R0 ;  /* 0x0000000000ef7308 */ /* 0x0005e20000000800 */
[C---:B------:R-:W-:Y:S02]  /*11a40*/  FMUL.FTZ R12, R2.reuse, R120 ;  /* 0x00000078020c7220 */ /* 0x040fe40000410000 */
[----:B------:R-:W-:Y:S02]  /*11a50*/  FMUL.FTZ R13, R2, R121 ;  /* 0x00000079020d7220 */ /* 0x000fe40000410000 */
[----:B----4-:R-:W-:Y:S02]  /*11a60*/  FMUL.FTZ R5, R100, R113 ;  /* 0x0000007164057220 */ /* 0x010fe40000410000 */
[C---:B------:R-:W-:Y:S01]  /*11a70*/  FMUL.FTZ R24, R2.reuse, R132 ;  /* 0x0000008402187220 */ /* 0x040fe20000410000 */
[----:B------:R-:W-:Y:S01]  /*11a80*/  MOV R132, R27 ;  /* 0x0000001b00847202 */ /* 0x000fe20000000f00 */
[C---:B------:R-:W-:Y:S01]  /*11a90*/  FMUL.FTZ R25, R2.reuse, R133 ;  /* 0x0000008502197220 */ /* 0x040fe20000410000 */
[----:B------:R-:W3:Y:S01]  /*11aa0*/  MUFU.EX2 R243, R4 ;  /* 0x0000000400f37308 */ /* 0x000ee20000000800 */
[C---:B------:R-:W-:Y:S01]  /*11ab0*/  FMUL.FTZ R28, R2.reuse, R136 ;  /* 0x00000088021c7220 */ /* 0x040fe20000410000 */
[----:B------:R-:W-:Y:S01]  /*11ac0*/  MOV R133, R217 ;  /* 0x000000d900857202 */ /* 0x000fe20000000f00 */
        /* <DEDUP_REMOVED lines=11> */
[C---:B------:R-:W-:Y:S02]  /*11b80*/  FMUL.FTZ R57, R2.reuse, R57 ;  /* 0x0000003902397220 */ /* 0x040fe40000410000 */
[----:B------:R-:W-:Y:S01]  /*11b90*/  FMUL.FTZ R60, R2, R60 ;  /* 0x0000003c023c7220 */ /* 0x000fe20000410000 */
[----:B---3--:R-:W-:Y:S01]  /*11ba0*/  F2FP.BF16.PACK_AB R115, R243, R242 ;  /* 0x000000f2f373723e */ /* 0x008fe200000010ff */
[----:B------:R-:W-:Y:S01]  /*11bb0*/  FMUL.FTZ R4, R100, R112 ;  /* 0x0000007064047220 */ /* 0x000fe20000410000 */
[----:B------:R-:W-:Y:S01]  /*11bc0*/  F2FP.BF16.PACK_AB R112, R235, R234 ;  /* 0x000000eaeb70723e */ /* 0x000fe200000010ff */
[----:B------:R-:W-:Y:S02]  /*11bd0*/  FMUL.FTZ R61, R2, R61 ;  /* 0x0000003d023d7220 */ /* 0x000fe40000410000 */
[----:B------:R-:W-:Y:S02]  /*11be0*/  FMUL.FTZ R67, R3, R67 ;  /* 0x0000004303437220 */ /* 0x000fe40000410000 */
[C---:B------:R-:W-:Y:S02]  /*11bf0*/  FMUL.FTZ R68, R100.reuse, R68 ;  /* 0x0000004464447220 */ /* 0x040fe40000410000 */
[----:B------:R-:W-:Y:S02]  /*11c00*/  FMUL.FTZ R69, R100, R69 ;  /* 0x0000004564457220 */ /* 0x000fe40000410000 */
[--C-:B-1----:R-:W-:Y:S02]  /*11c10*/  FFMA.FTZ R103, R165, c[0x0][0x2d0], -R109.reuse ;  /* 0x0000b400a5677a23 */ /* 0x102fe4000001086d */
[C---:B------:R-:W-:Y:S02]  /*11c20*/  FMUL.FTZ R70, R3.reuse, R70 ;  /* 0x0000004603467220 */ /* 0x040fe40000410000 */
[----:B------:R1:W-:Y:S01]  /*11c30*/  MUFU.EX2 R225, R103 ;  /* 0x0000006700e17308 */ /* 0x0003e20000000800 */
[----:B------:R-:W-:Y:S02]  /*11c40*/  FMUL.FTZ R71, R3, R71 ;  /* 0x0000004703477220 */ /* 0x000fe40000410000 */
        /* <DEDUP_REMOVED lines=15> */
[C---:B------:R-:W-:Y:S01]  /*11d40*/  FMUL.FTZ R84, R100.reuse, R84 ;  /* 0x0000005464547220 */ /* 0x040fe20000410000 */
[----:B------:R1:W-:Y:S01]  /*11d50*/  MUFU.EX2 R224, R103 ;  /* 0x0000006700e07308 */ /* 0x0003e20000000800 */
[----:B------:R-:W-:Y:S02]  /*11d60*/  FMUL.FTZ R85, R100, R85 ;  /* 0x0000005564557220 */ /* 0x000fe40000410000 */
[C---:B------:R-:W-:Y:S02]  /*11d70*/  FMUL.FTZ R86, R3.reuse, R86 ;  /* 0x0000005603567220 */ /* 0x040fe40000410000 */
[----:B------:R-:W-:Y:S02]  /*11d80*/  FMUL.FTZ R87, R3, R87 ;  /* 0x0000005703577220 */ /* 0x000fe40000410000 */
[--C-:B------:R-:W-:Y:S02]  /*11d90*/  FFMA.FTZ R104, R180, c[0x0][0x2d0], -R110.reuse ;  /* 0x0000b400b4687a23 */ /* 0x100fe4000001086e */
[C---:B------:R-:W-:Y:S02]  /*11da0*/  FMUL.FTZ R88, R2.reuse, R88 ;  /* 0x0000005802587220 */ /* 0x040fe40000410000 */
[----:B------:R-:W-:Y:S01]  /*11db0*/  MUFU.EX2 R223, R104 ;  /* 0x0000006800df7308 */ /* 0x000fe20000000800 */
[----:B------:R-:W-:Y:S02]  /*11dc0*/  FMUL.FTZ R89, R2, R89 ;  /* 0x0000005902597220 */ /* 0x000fe40000410000 */
[C---:B--2---:R-:W-:Y:S02]  /*11dd0*/  FMUL.FTZ R10, R0.reuse, R118 ;  /* 0x00000076000a7220 */ /* 0x044fe40000410000 */
[C---:B------:R-:W-:Y:S02]  /*11de0*/  FMUL.FTZ R11, R0.reuse, R119 ;  /* 0x00000077000b7220 */ /* 0x040fe40000410000 */
[----:B------:R-:W2:Y:S01]  /*11df0*/  LDSM.16.MT88.4 R116, [R185+0xc00] ;  /* 0x000c0000b974783b */ /* 0x000ea20000004200 */
[C---:B------:R-:W-:Y:S02]  /*11e00*/  FMUL.FTZ R14, R0.reuse, R122 ;  /* 0x0000007a000e7220 */ /* 0x040fe40000410000 */
[C---:B------:R-:W-:Y:S02]  /*11e10*/  FMUL.FTZ R15, R0.reuse, R123 ;  /* 0x0000007b000f7220 */ /* 0x040fe40000410000 */
[C---:B------:R-:W-:Y:S01]  /*11e20*/  HMMA.16816.F32.BF16 R8, R112.reuse, R20, R8 ;  /* 0x000000147008723c */ /* 0x040fe20000041808 */
[--C-:B-1----:R-:W-:Y:S02]  /*11e30*/  FFMA.FTZ R103, R175, c[0x0][0x2d0], -R109.reuse ;  /* 0x0000b400af677a23 */ /* 0x102fe4000001086d */
[----:B------:R-:W-:Y:S01]  /*11e40*/  LDSM.16.MT88.4 R120, [R185+0x400] ;  /* 0x00040000b978783b */ /* 0x000fe20000004200 */
[C---:B------:R-:W-:Y:S01]  /*11e50*/  FMUL.FTZ R26, R0.reuse, R134 ;  /* 0x00000086001a7220 */ /* 0x040fe20000410000 */
[----:B------:R1:W-:Y:S01]  /*11e60*/  MUFU.EX2 R221, R103 ;  /* 0x0000006700dd7308 */ /* 0x0003e20000000800 */
[----:B------:R-:W-:Y:S02]  /*11e70*/  FMUL.FTZ R27, R0, R135 ;  /* 0x00000087001b7220 */ /* 0x000fe40000410000 */
[-C--:B------:R-:W-:Y:S01]  /*11e80*/  HMMA.16816.F32.BF16 R12, R112, R22.reuse, R12 ;  /* 0x00000016700c723c */ /* 0x080fe2000004180c */
[----:B------:R-:W-:Y:S02]  /*11e90*/  FMUL.FTZ R20, R100, R128 ;  /* 0x0000008064147220 */ /* 0x000fe40000410000 */
[----:B------:R-:W3:Y:S01]  /*11ea0*/  LDL.LU R134, [R1+0x8] ;  /* 0x0000080001867983 */ /* 0x000ee20000300800 */
[--C-:B------:R-:W-:Y:S02]  /*11eb0*/  FFMA.FTZ R128, R212, c[0x0][0x2d0], -R109.reuse ;  /* 0x0000b400d4807a23 */ /* 0x100fe4000001086d */
[----:B------:R-:W-:Y:S01]  /*11ec0*/  FMUL.FTZ R21, R100, R129 ;  /* 0x0000008164157220 */ /* 0x000fe20000410000 */
[----:B------:R-:W4:Y:S01]  /*11ed0*/  LDL.LU R135, [R1] ;  /* 0x0000000001877983 */ /* 0x000f220000300800 */
[C---:B------:R-:W-:Y:S01]  /*11ee0*/  HMMA.16816.F32.BF16 R16, R160.reuse, R22, R16 ;  /* 0x00000016a010723c */ /* 0x040fe20000041810 */
[C---:B------:R-:W-:Y:S01]  /*11ef0*/  FMUL.FTZ R30, R0.reuse, R138 ;  /* 0x0000008a001e7220 */ /* 0x040fe20000410000 */
[----:B------:R-:W-:Y:S01]  /*11f00*/  MUFU.EX2 R205, R128 ;  /* 0x0000008000cd7308 */ /* 0x000fe20000000800 */
[----:B------:R-:W5:Y:S01]  /*11f10*/  LDL.LU R136, [R1+0x4] ;  /* 0x0000040001887983 */ /* 0x000f620000300800 */
[C---:B------:R-:W-:Y:S02]  /*11f20*/  FMUL.FTZ R31, R0.reuse, R139 ;  /* 0x0000008b001f7220 */ /* 0x040fe40000410000 */
[----:B------:R-:W-:Y:S02]  /*11f30*/  FMUL.FTZ R42, R0, R150 ;  /* 0x00000096002a7220 */ /* 0x000fe40000410000 */
[C---:B------:R-:W-:Y:S04]  /*11f40*/  FMUL.FTZ R22, R3.reuse, R130 ;  /* 0x0000008203167220 */ /* 0x040fe80000410000 */
[----:B------:R-:W-:Y:S02]  /*11f50*/  FMUL.FTZ R23, R3, R131 ;  /* 0x0000008303177220 */ /* 0x000fe40000410000 */
[----:B-1----:R-:W-:Y:S02]  /*11f60*/  FFMA.FTZ R103, R174, c[0x0][0x2d0], -R109 ;  /* 0x0000b400ae677a23 */ /* 0x002fe4000001086d */
[--C-:B------:R-:W-:Y:S02]  /*11f70*/  FFMA.FTZ R131, R213, c[0x0][0x2d0], -R110.reuse ;  /* 0x0000b400d5837a23 */ /* 0x100fe4000001086e */
[--C-:B------:R-:W-:Y:S01]  /*11f80*/  FFMA.FTZ R130, R216, c[0x0][0x2d0], -R110.reuse ;  /* 0x0000b400d8827a23 */ /* 0x100fe2000001086e */
[-C--:B------:R-:W-:Y:S01]  /*11f90*/  HMMA.16816.F32.BF16 R20, R160, R36.reuse, R20 ;  /* 0x00000024a014723c */ /* 0x080fe20000041814 */
[--C-:B------:R-:W-:Y:S01]  /*11fa0*/  FFMA.FTZ R129, R215, c[0x0][0x2d0], -R110.reuse ;  /* 0x0000b400d7817a23 */ /* 0x100fe2000001086e */
[----:B------:R-:W-:Y:S01]  /*11fb0*/  MUFU.EX2 R202, R131 ;  /* 0x0000008300ca7308 */ /* 0x000fe20000000800 */
[C---:B------:R-:W-:Y:S01]  /*11fc0*/  FMUL.FTZ R43, R0.reuse, R151 ;  /* 0x00000097002b7220 */ /* 0x040fe20000410000 */
[----:B------:R-:W-:Y:S01]  /*11fd0*/  MOV R215, R132 ;  /* 0x0000008400d77202 */ /* 0x000fe20000000f00 */
[C---:B------:R-:W-:Y:S01]  /*11fe0*/  FMUL.FTZ R46, R0.reuse, R154 ;  /* 0x0000009a002e7220 */ /* 0x040fe20000410000 */
[----:B------:R-:W-:Y:S01]  /*11ff0*/  MOV R216, R133 ;  /* 0x0000008500d87202 */ /* 0x000fe20000000f00 */
[C---:B------:R-:W-:Y:S01]  /*12000*/  FMUL.FTZ R47, R0.reuse, R155 ;  /* 0x0000009b002f7220 */ /* 0x040fe20000410000 */
[C---:B------:R-:W-:Y:S01]  /*12010*/  HMMA.16816.F32.BF16 R24, R112.reuse, R36, R24 ;  /* 0x000000247018723c */ /* 0x040fe20000041818 */
[----:B------:R-:W-:Y:S01]  /*12020*/  FMUL.FTZ R58, R0, R58 ;  /* 0x0000003a003a7220 */ /* 0x000fe20000410000 */
[----:B------:R-:W-:Y:S02]  /*12030*/  ISETP.GT.AND P0, PT, R200, R216, PT ;  /* 0x000000d8c800720c */ /* 0x000fe40003f04270 */
[----:B------:R1:W-:Y:S01]  /*12040*/  MUFU.EX2 R222, R103 ;  /* 0x0000006700de7308 */ /* 0x0003e20000000800 */
[----:B------:R-:W-:Y:S02]  /*12050*/  FMUL.FTZ R59, R0, R59 ;  /* 0x0000003b003b7220 */ /* 0x000fe40000410000 */
[C---:B------:R-:W-:Y:S01]  /*12060*/  FMUL.FTZ R36, R100.reuse, R144 ;  /* 0x0000009064247220 */ /* 0x040fe20000410000 */
[-C--:B------:R-:W-:Y:S01]  /*12070*/  HMMA.16816.F32.BF16 R28, R112, R38.reuse, R28 ;  /* 0x00000026701c723c */ /* 0x080fe2000004181c */
[----:B------:R-:W-:Y:S03]  /*12080*/  FMUL.FTZ R37, R100, R145 ;  /* 0x0000009164257220 */ /* 0x000fe60000410000 */
[C---:B------:R-:W-:Y:S02]  /*12090*/  FMUL.FTZ R62, R0.reuse, R62 ;  /* 0x0000003e003e7220 */ /* 0x040fe40000410000 */
[----:B------:R-:W-:Y:S01]  /*120a0*/  MUFU.EX2 R212, R129 ;  /* 0x0000008100d47308 */ /* 0x000fe20000000800 */
[C---:B------:R-:W-:Y:S01]  /*120b0*/  FMUL.FTZ R63, R0.reuse, R63 ;  /* 0x0000003f003f7220 */ /* 0x040fe20000410000 */
[C---:B------:R-:W-:Y:S01]  /*120c0*/  HMMA.16816.F32.BF16 R32, R160.reuse, R38, R32 ;  /* 0x00000026a020723c */ /* 0x040fe20000041820 */
[C---:B------:R-:W-:Y:S03]  /*120d0*/  FMUL.FTZ R74, R0.reuse, R74 ;  /* 0x0000004a004a7220 */ /* 0x040fe60000410000 */
[C---:B------:R-:W-:Y:S02]  /*120e0*/  FMUL.FTZ R75, R0.reuse, R75 ;  /* 0x0000004b004b7220 */ /* 0x040fe40000410000 */
[----:B------:R-:W-:Y:S02]  /*120f0*/  FMUL.FTZ R78, R0, R78 ;  /* 0x0000004e004e7220 */ /* 0x000fe40000410000 */
[C---:B------:R-:W-:Y:S04]  /*12100*/  FMUL.FTZ R38, R3.reuse, R146 ;  /* 0x0000009203267220 */ /* 0x040fe80000410000 */
[C---:B------:R-:W-:Y:S02]  /*12110*/  FMUL.FTZ R39, R3.reuse, R147 ;  /* 0x0000009303277220 */ /* 0x040fe40000410000 */
[--C-:B-1----:R-:W-:Y:S02]  /*12120*/  FFMA.FTZ R103, R170, c[0x0][0x2d0], -R111.reuse ;  /* 0x0000b400aa677a23 */ /* 0x102fe4000001086f */
[----:B------:R-:W-:Y:S02]  /*12130*/  FMUL.FTZ R79, R0, R79 ;  /* 0x0000004f004f7220 */ /* 0x000fe40000410000 */
[----:B------:R1:W-:Y:S01]  /*12140*/  MUFU.EX2 R218, R103 ;  /* 0x0000006700da7308 */ /* 0x0003e20000000800 */
[-C--:B--2---:R-:W-:Y:S01]  /*12150*/  HMMA.16816.F32.BF16 R36, R160, R116.reuse, R36 ;  /* 0x00000074a024723c */ /* 0x084fe20000041824 */
[C---:B------:R-:W-:Y:S02]  /*12160*/  FMUL.FTZ R96, R100.reuse, R96 ;  /* 0x0000006064607220 */ /* 0x040fe40000410000 */
[----:B------:R-:W-:Y:S02]  /*12170*/  FMUL.FTZ R97, R100, R97 ;  /* 0x0000006164617220 */ /* 0x000fe40000410000 */
[C---:B------:R-:W-:Y:S02]  /*12180*/  FMUL.FTZ R98, R3.reuse, R98 ;  /* 0x0000006203627220 */ /* 0x040fe40000410000 */
[----:B------:R-:W-:Y:S01]  /*12190*/  FMUL.FTZ R99, R3, R99 ;  /* 0x0000006303637220 */ /* 0x000fe20000410000 */
[C---:B------:R-:W-:Y:S01]  /*121a0*/  HMMA.16816.F32.BF16 R40, R112.reuse, R116, R40 ;  /* 0x000000747028723c */ /* 0x040fe20000041828 */
[----:B------:R-:W-:Y:S03]  /*121b0*/  FFMA.FTZ R110, R214, c[0x0][0x2d0], -R110 ;  /* 0x0000b400d66e7a23 */ /* 0x000fe6000001086e */
[C---:B------:R-:W-:Y:S01]  /*121c0*/  FMUL.FTZ R90, R0.reuse, R90 ;  /* 0x0000005a005a7220 */ /* 0x040fe20000410000 */
[----:B------:R-:W-:Y:S01]  /*121d0*/  MUFU.EX2 R214, R110 ;  /* 0x0000006e00d67308 */ /* 0x000fe20000000800 */
[----:B------:R-:W-:Y:S02]  /*121e0*/  FMUL.FTZ R91, R0, R91 ;  /* 0x0000005b005b7220 */ /* 0x000fe40000410000 */
[-C--:B------:R-:W-:Y:S01]  /*121f0*/  HMMA.16816.F32.BF16 R44, R112, R118.reuse, R44 ;  /* 0x00000076702c723c */ /* 0x080fe2000004182c */
[C---:B------:R-:W-:Y:S03]  /*12200*/  FMUL.FTZ R92, R2.reuse, R92 ;  /* 0x0000005c025c7220 */ /* 0x040fe60000410000 */
[----:B------:R-:W-:Y:S02]  /*12210*/  FMUL.FTZ R93, R2, R93 ;  /* 0x0000005d025d7220 */ /* 0x000fe40000410000 */
[C---:B------:R-:W-:Y:S02]  /*12220*/  FMUL.FTZ R94, R0.reuse, R94 ;  /* 0x0000005e005e7220 */ /* 0x040fe40000410000 */
[C---:B------:R-:W-:Y:S01]  /*12230*/  HMMA.16816.F32.BF16 R48, R160.reuse, R118, R48 ;  /* 0x00000076a030723c */ /* 0x040fe20000041830 */
[----:B------:R-:W2:Y:S03]  /*12240*/  LDSM.16.MT88.4 R116, [R186+0xc00] ;  /* 0x000c0000ba74783b */ /* 0x000ea60000004200 */
[----:B-1----:R-:W-:Y:S02]  /*12250*/  FFMA.FTZ R103, R169, c[0x0][0x2d0], -R111 ;  /* 0x0000b400a9677a23 */ /* 0x002fe4000001086f */
[----:B------:R-:W-:Y:S02]  /*12260*/  FMUL.FTZ R95, R0, R95 ;  /* 0x0000005f005f7220 */ /* 0x000fe40000410000 */
[----:B------:R1:W1:Y:S01]  /*12270*/  MUFU.EX2 R219, R103 ;  /* 0x0000006700db7308 */ /* 0x0002620000000800 */
[----:B------:R-:W-:Y:S03]  /*12280*/  FFMA.FTZ R104, R211, c[0x0][0x2d0], -R109 ;  /* 0x0000b400d3687a23 */ /* 0x000fe6000001086d */
[--C-:B-1----:R-:W-:Y:S06]  /*12290*/  FFMA.FTZ R103, R168, c[0x0][0x2d0], -R111.reuse ;  /* 0x0000b400a8677a23 */ /* 0x102fec000001086f */
[----:B------:R1:W-:Y:S01]  /*122a0*/  MUFU.EX2 R220, R103 ;  /* 0x0000006700dc7308 */ /* 0x0003e20000000800 */
[-C--:B--2---:R-:W-:Y:S08]  /*122b0*/  HMMA.16816.F32.BF16 R52, R160, R116.reuse, R52 ;  /* 0x00000074a034723c */ /* 0x084ff00000041834 */
[C---:B------:R-:W-:Y:S08]  /*122c0*/  HMMA.16816.F32.BF16 R56, R112.reuse, R116, R56 ;  /* 0x000000747038723c */ /* 0x040ff00000041838 */
[-C--:B------:R-:W-:Y:S01]  /*122d0*/  HMMA.16816.F32.BF16 R60, R112, R118.reuse, R60 ;  /* 0x00000076703c723c */ /* 0x080fe2000004183c */
[----:B-1----:R-:W-:Y:S07]  /*122e0*/  FFMA.FTZ R103, R172, c[0x0][0x2d0], -R111 ;  /* 0x0000b400ac677a23 */ /* 0x002fee000001086f */
[C---:B------:R-:W-:Y:S01]  /*122f0*/  HMMA.16816.F32.BF16 R64, R160.reuse, R118, R64 ;  /* 0x00000076a040723c */ /* 0x040fe20000041840 */
[----:B------:R-:W1:Y:S01]  /*12300*/  LDSM.16.MT88.4 R116, [R185+0x1800] ;  /* 0x00180000b974783b */ /* 0x000e620000004200 */
[----:B------:R2:W-:Y:S02]  /*12310*/  MUFU.EX2 R217, R103 ;  /* 0x0000006700d97308 */ /* 0x0005e40000000800 */
[--C-:B--2---:R-:W-:Y:S05]  /*12320*/  FFMA.FTZ R103, R171, c[0x0][0x2d0], -R101.reuse ;  /* 0x0000b400ab677a23 */ /* 0x104fea0000010865 */
[----:B------:R-:W-:Y:S03]  /*12330*/  LDSM.16.MT88.4 R168, [R186+0x1400] ;  /* 0x00140000baa8783b */ /* 0x000fe60000004200 */
[----:B------:R2:W-:Y:S01]  /*12340*/  MUFU.EX2 R177, R103 ;  /* 0x0000006700b17308 */ /* 0x0005e20000000800 */
[-C--:B-1----:R-:W-:Y:S08]  /*12350*/  HMMA.16816.F32.BF16 R68, R160, R116.reuse, R68 ;  /* 0x00000074a044723c */ /* 0x082ff00000041844 */
[C---:B------:R-:W-:Y:S01]  /*12360*/  HMMA.16816.F32.BF16 R72, R112.reuse, R116, R72 ;  /* 0x000000747048723c */ /* 0x040fe20000041848 */
[--C-:B--2---:R-:W-:Y:S02]  /*12370*/  FFMA.FTZ R103, R173, c[0x0][0x2d0], -R101.reuse ;  /* 0x0000b400ad677a23 */ /* 0x104fe40000010865 */
[----:B------:R-:W-:Y:S05]  /*12380*/  LDSM.16.MT88.4 R172, [R185+0x2000] ;  /* 0x00200000b9ac783b */ /* 0x000fea0000004200 */
        /* <DEDUP_REMOVED lines=9> */
[----:B------:R1:W2:Y:S06]  /*12420*/  MUFU.EX2 R179, R103 ;  /* 0x0000006700b37308 */ /* 0x0002ac0000000800 */
[----:B------:R-:W-:Y:S01]  /*12430*/  F2FP.BF16.PACK_AB R116, R219, R218 ;  /* 0x000000dadb74723e */ /* 0x000fe200000010ff */
[-C--:B------:R-:W-:Y:S01]  /*12440*/  HMMA.16816.F32.BF16 R92, R112, R118.reuse, R92 ;  /* 0x00000076705c723c */ /* 0x080fe2000004185c */
[----:B------:R-:W-:Y:S06]  /*12450*/  F2FP.BF16.PACK_AB R117, R176, R177 ;  /* 0x000000b1b075723e */ /* 0x000fec00000010ff */
[----:B------:R-:W-:Y:S01]  /*12460*/  F2FP.BF16.PACK_AB R112, R233, R231 ;  /* 0x000000e7e970723e */ /* 0x000fe200000010ff */
[----:B------:R-:W-:Y:S01]  /*12470*/  HMMA.16816.F32.BF16 R96, R160, R118, R96 ;  /* 0x00000076a060723c */ /* 0x000fe20000041860 */
[----:B------:R-:W-:Y:S03]  /*12480*/  F2FP.BF16.PACK_AB R113, R225, R230 ;  /* 0x000000e6e171723e */ /* 0x000fe600000010ff */
[----:B------:R-:W-:Y:S02]  /*12490*/  F2FP.BF16.PACK_AB R114, R223, R224 ;  /* 0x000000e0df72723e */ /* 0x000fe400000010ff */
[----:B------:R-:W-:Y:S02]  /*124a0*/  F2FP.BF16.PACK_AB R115, R222, R221 ;  /* 0x000000ddde73723e */ /* 0x000fe400000010ff */
[----:B------:R-:W-:Y:S01]  /*124b0*/  F2FP.BF16.PACK_AB R118, R217, R220 ;  /* 0x000000dcd976723e */ /* 0x000fe200000010ff */
[--C-:B-1----:R-:W-:Y:S02]  /*124c0*/  FFMA.FTZ R103, R210, c[0x0][0x2d0], -R109.reuse ;  /* 0x0000b400d2677a23 */ /* 0x102fe4000001086d */
[----:B------:R1:W1:Y:S01]  /*124d0*/  MUFU.EX2 R210, R130 ;  /* 0x0000008200d27308 */ /* 0x0002620000000800 */
[----:B--2---:R-:W-:Y:S01]  /*124e0*/  F2FP.BF16.PACK_AB R119, R179, R178 ;  /* 0x000000b2b377723e */ /* 0x004fe200000010ff */
[-C--:B------:R-:W-:Y:S01]  /*124f0*/  HMMA.16816.F32.BF16 R4, R112, R120.reuse, R4 ;  /* 0x000000787004723c */ /* 0x080fe20000041804 */
[----:B------:R-:W-:Y:S01]  /*12500*/  F2FP.BF16.PACK_AB R162, R214, R212 ;  /* 0x000000d4d6a2723e */ /* 0x000fe200000010ff */
[----:B------:R-:W-:Y:S02]  /*12510*/  FFMA.FTZ R109, R209, c[0x0][0x2d0], -R109 ;  /* 0x0000b400d16d7a23 */ /* 0x000fe4000001086d */
[----:B----4-:R-:W-:Y:S04]  /*12520*/  FFMA.FTZ R3, R3, R135, R237 ;  /* 0x0000008703037223 */ /* 0x010fe800000100ed */
[C---:B------:R-:W-:Y:S01]  /*12530*/  HMMA.16816.F32.BF16 R8, R116.reuse, R120, R8 ;  /* 0x000000787408723c */ /* 0x040fe20000041808 */
[----:B------:R2:W-:Y:S03]  /*12540*/  MUFU.EX2 R211, R103 ;  /* 0x0000006700d37308 */ /* 0x0005e60000000800 */
[----:B------:R-:W-:Y:S04]  /*12550*/  FADD.FTZ R3, R238, R3 ;  /* 0x00000003ee037221 */ /* 0x000fe80000010000 */
[-C--:B------:R-:W-:Y:S03]  /*12560*/  HMMA.16816.F32.BF16 R12, R116, R122.reuse, R12 ;  /* 0x0000007a740c723c */ /* 0x080fe6000004180c */
[----:B------:R-:W4:Y:S01]  /*12570*/  MUFU.EX2 R213, R109 ;  /* 0x0000006d00d57308 */ /* 0x000f220000000800 */
[----:B-1----:R-:W-:Y:S01]  /*12580*/  LDSM.16.MT88.4 R128, [R185+0x800] ;  /* 0x00080000b980783b */ /* 0x002fe20000004200 */
[----:B------:R-:W-:Y:S03]  /*12590*/  F2FP.BF16.PACK_AB R160, R210, R202 ;  /* 0x000000cad2a0723e */ /* 0x000fe600000010ff */
[C---:B------:R-:W-:Y:S05]  /*125a0*/  HMMA.16816.F32.BF16 R16, R112.reuse, R122, R16 ;  /* 0x0000007a7010723c */ /* 0x040fea0000041810 */
[----:B------:R-:W1:Y:S01]  /*125b0*/  MUFU.EX2 R209, R104 ;  /* 0x0000006800d17308 */ /* 0x000e620000000800 */
[----:B------:R-:W3:Y:S01]  /*125c0*/  LDSM.16.MT88.4 R120, [R186+0x400] ;  /* 0x00040000ba78783b */ /* 0x000ee20000004200 */
[--C-:B--2---:R-:W-:Y:S08]  /*125d0*/  FFMA.FTZ R103, R207, c[0x0][0x2d0], -R111.reuse ;  /* 0x0000b400cf677a23 */ /* 0x104ff0000001086f */
[----:B------:R2:W-:Y:S01]  /*125e0*/  MUFU.EX2 R180, R103 ;  /* 0x0000006700b47308 */ /* 0x0005e20000000800 */
[----:B----4-:R-:W-:Y:S02]  /*125f0*/  F2FP.BF16.PACK_AB R163, R213, R211 ;  /* 0x000000d3d5a3723e */ /* 0x010fe400000010ff */
[----:B-1----:R-:W-:Y:S01]  /*12600*/  F2FP.BF16.PACK_AB R161, R209, R205 ;  /* 0x000000cdd1a1723e */ /* 0x002fe200000010ff */
[--C-:B--2---:R-:W-:Y:S06]  /*12610*/  FFMA.FTZ R103, R206, c[0x0][0x2d0], -R111.reuse ;  /* 0x0000b400ce677a23 */ /* 0x104fec000001086f */
[----:B------:R1:W2:Y:S01]  /*12620*/  MUFU.EX2 R201, R103 ;  /* 0x0000006700c97308 */ /* 0x0002a20000000800 */
[-C--:B---3--:R-:W-:Y:S08]  /*12630*/  HMMA.16816.F32.BF16 R20, R112, R120.reuse, R20 ;  /* 0x000000787014723c */ /* 0x088ff00000041814 */
[C---:B------:R-:W-:Y:S08]  /*12640*/  HMMA.16816.F32.BF16 R24, R116.reuse, R120, R24 ;  /* 0x000000787418723c */ /* 0x040ff00000041818 */
[-C--:B------:R-:W-:Y:S01]  /*12650*/  HMMA.16816.F32.BF16 R28, R116, R122.reuse, R28 ;  /* 0x0000007a741c723c */ /* 0x080fe2000004181c */
[--C-:B-1----:R-:W-:Y:S03]  /*12660*/  FFMA.FTZ R103, R208, c[0x0][0x2d0], -R111.reuse ;  /* 0x0000b400d0677a23 */ /* 0x102fe6000001086f */
[----:B--2---:R-:W-:Y:S01]  /*12670*/  F2FP.BF16.PACK_AB R164, R201, R180 ;  /* 0x000000b4c9a4723e */ /* 0x004fe200000010ff */
[----:B------:R-:W-:Y:S03]  /*12680*/  FFMA.FTZ R111, R203, c[0x0][0x2d0], -R111 ;  /* 0x0000b400cb6f7a23 */ /* 0x000fe6000001086f */
[C---:B------:R-:W-:Y:S01]  /*12690*/  HMMA.16816.F32.BF16 R32, R112.reuse, R122, R32 ;  /* 0x0000007a7020723c */ /* 0x040fe20000041820 */
[----:B------:R-:W1:Y:S01]  /*126a0*/  LDSM.16.MT88.4 R120, [R185+0x1000] ;  /* 0x00100000b978783b */ /* 0x000e620000004200 */
[----:B------:R2:W-:Y:S10]  /*126b0*/  MUFU.EX2 R204, R103 ;  /* 0x0000006700cc7308 */ /* 0x0005f40000000800 */
[----:B------:R-:W3:Y:S01]  /*126c0*/  MUFU.EX2 R111, R111 ;  /* 0x0000006f006f7308 */ /* 0x000ee20000000800 */
[--C-:B--2---:R-:W-:Y:S09]  /*126d0*/  FFMA.FTZ R103, R181, c[0x0][0x2d0], -R101.reuse ;  /* 0x0000b400b5677a23 */ /* 0x104ff20000010865 */
[----:B------:R2:W-:Y:S01]  /*126e0*/  MUFU.EX2 R109, R103 ;  /* 0x00000067006d7308 */ /* 0x0005e20000000800 */
[----:B---3--:R-:W-:Y:S01]  /*126f0*/  F2FP.BF16.PACK_AB R166, R111, R204 ;  /* 0x000000cc6fa6723e */ /* 0x008fe200000010ff */
[-C--:B-1----:R-:W-:Y:S08]  /*12700*/  HMMA.16816.F32.BF16 R36, R112, R120.reuse, R36 ;  /* 0x000000787024723c */ /* 0x082ff00000041824 */
[C---:B------:R-:W-:Y:S01]  /*12710*/  HMMA.16816.F32.BF16 R40, R116.reuse, R120, R40 ;  /* 0x000000787428723c */ /* 0x040fe20000041828 */
[--C-:B--2---:R-:W-:Y:S07]  /*12720*/  FFMA.FTZ R103, R182, c[0x0][0x2d0], -R101.reuse ;  /* 0x0000b400b6677a23 */ /* 0x104fee0000010865 */
[-C--:B------:R-:W-:Y:S01]  /*12730*/  HMMA.16816.F32.BF16 R44, R116, R122.reuse, R44 ;  /* 0x0000007a742c723c */ /* 0x080fe2000004182c */
[----:B------:R1:W2:Y:S07]  /*12740*/  MUFU.EX2 R104, R103 ;  /* 0x0000006700687308 */ /* 0x0002ae0000000800 */
[C---:B------:R-:W-:Y:S01]  /*12750*/  HMMA.16816.F32.BF16 R48, R112.reuse, R122, R48 ;  /* 0x0000007a7030723c */ /* 0x040fe20000041830 */
[----:B------:R-:W3:Y:S03]  /*12760*/  LDSM.16.MT88.4 R120, [R186+0x1000] ;  /* 0x00100000ba78783b */ /* 0x000ee60000004200 */
[--C-:B-1----:R-:W-:Y:S01]  /*12770*/  FFMA.FTZ R103, R183, c[0x0][0x2d0], -R101.reuse ;  /* 0x0000b400b7677a23 */ /* 0x102fe20000010865 */
[----:B--2---:R-:W-:Y:S01]  /*12780*/  F2FP.BF16.PACK_AB R165, R104, R109 ;  /* 0x0000006d68a5723e */ /* 0x004fe200000010ff */
[----:B------:R-:W-:Y:S03]  /*12790*/  FFMA.FTZ R101, R105, c[0x0][0x2d0], -R101 ;  /* 0x0000b40069657a23 */ /* 0x000fe60000010865 */
[----:B------:R-:W2:Y:S01]  /*127a0*/  LDL.LU R105, [R1+0xc] ;  /* 0x00000c0001697983 */ /* 0x000ea20000300800 */
[----:B------:R5:W-:Y:S10]  /*127b0*/  MUFU.EX2 R110, R103 ;  /* 0x00000067006e7308 */ /* 0x000bf40000000800 */
[----:B------:R-:W1:Y:S01]  /*127c0*/  MUFU.EX2 R101, R101 ;  /* 0x0000006500657308 */ /* 0x000e620000000800 */
[-C--:B---3--:R-:W-:Y:S01]  /*127d0*/  HMMA.16816.F32.BF16 R52, R112, R120.reuse, R52 ;  /* 0x000000787034723c */ /* 0x088fe20000041834 */
[----:B-----5:R-:W-:Y:S02]  /*127e0*/  FFMA.FTZ R103, R100, R136, R245 ;  /* 0x0000008864677223 */ /* 0x020fe400000100f5 */
[----:B------:R-:W-:Y:S05]  /*127f0*/  FFMA.FTZ R100, R2, R134, R234 ;  /* 0x0000008602647223 */ /* 0x000fea00000100ea */
[C---:B------:R-:W-:Y:S01]  /*12800*/  HMMA.16816.F32.BF16 R56, R116.reuse, R120, R56 ;  /* 0x000000787438723c */ /* 0x040fe20000041838 */
[----:B------:R-:W-:Y:S03]  /*12810*/  FADD.FTZ R2, R249, R103 ;  /* 0x00000067f9027221 */ /* 0x000fe60000010000 */
[----:B------:R-:W-:Y:S02]  /*12820*/  FADD.FTZ R100, R235, R100 ;  /* 0x00000064eb647221 */ /* 0x000fe40000010000 */
[----:B------:R-:W-:Y:S01]  /*12830*/  FADD.FTZ R2, R248, R2 ;  /* 0x00000002f8027221 */ /* 0x000fe20000010000 */
[----:B-1----:R-:W-:Y:S01]  /*12840*/  F2FP.BF16.PACK_AB R167, R101, R110 ;  /* 0x0000006e65a7723e */ /* 0x002fe200000010ff */
[-C--:B------:R-:W-:Y:S01]  /*12850*/  HMMA.16816.F32.BF16 R60, R116, R122.reuse, R60 ;  /* 0x0000007a743c723c */ /* 0x080fe2000004183c */
[----:B------:R-:W-:Y:S03]  /*12860*/  FADD.FTZ R100, R244, R100 ;  /* 0x00000064f4647221 */ /* 0x000fe60000010000 */
[----:B------:R-:W-:Y:S04]  /*12870*/  FADD.FTZ R103, R240, R3 ;  /* 0x00000003f0677221 */ /* 0x000fe80000010000 */
[C---:B------:R-:W-:Y:S01]  /*12880*/  HMMA.16816.F32.BF16 R64, R112.reuse, R122, R64 ;  /* 0x0000007a7040723c */ /* 0x040fe20000041840 */
[----:B------:R-:W1:Y:S07]  /*12890*/  LDSM.16.MT88.4 R120, [R185+0x1c00] ;  /* 0x001c0000b978783b */ /* 0x000e6e0000004200 */
        /* <DEDUP_REMOVED lines=8> */
[-C--:B------:R-:W-:Y:S01]  /*12920*/  HMMA.16816.F32.BF16 R112, R160, R128.reuse, R4 ;  /* 0x00000080a070723c */ /* 0x080fe20000041804 */
[----:B------:R-:W1:Y:S07]  /*12930*/  LDSM.16.MT88.4 R4, [R186+0x2000] ;  /* 0x00200000ba04783b */ /* 0x000e6e0000004200 */
[C---:B------:R-:W-:Y:S07]  /*12940*/  HMMA.16816.F32.BF16 R116, R164.reuse, R128, R8 ;  /* 0x00000080a474723c */ /* 0x040fee0000041808 */
[----:B------:R-:W-:Y:S01]  /*12950*/  FADD.FTZ R9, R215, R2 ;  /* 0x00000002d7097221 */ /* 0x000fe20000010000 */
[-C--:B------:R-:W-:Y:S01]  /*12960*/  HMMA.16816.F32.BF16 R120, R164, R130.reuse, R12 ;  /* 0x00000082a478723c */ /* 0x080fe2000004180c */
[----:B------:R-:W-:Y:S03]  /*12970*/  FADD.FTZ R2, R251, R103 ;  /* 0x00000067fb027221 */ /* 0x000fe60000010000 */
[----:B------:R-:W-:Y:S01]  /*12980*/  FADD.FTZ R9, R231, R9 ;  /* 0x00000009e7097221 */ /* 0x000fe20000010000 */
[----:B------:R-:W-:Y:S01]  /*12990*/  MOV R103, R106 ;  /* 0x0000006a00677202 */ /* 0x000fe20000000f00 */
        /* <DEDUP_REMOVED lines=17> */
[-C--:B------:R-:W-:Y:S01]  /*12ab0*/  HMMA.16816.F32.BF16 R76, R164, R174.reuse, R76 ;  /* 0x000000aea44c723c */ /* 0x080fe2000004184c */
[----:B--2---:R-:W-:Y:S07]  /*12ac0*/  FFMA.FTZ R3, R0, R105, R239 ;  /* 0x0000006900037223 */ /* 0x004fee00000100ef */
[C---:B------:R-:W-:Y:S01]  /*12ad0*/  HMMA.16816.F32.BF16 R80, R160.reuse, R174, R80 ;  /* 0x000000aea050723c */ /* 0x040fe20000041850 */
[----:B------:R-:W-:Y:S03]  /*12ae0*/  FADD.FTZ R0, R250, R100 ;  /* 0x00000064fa007221 */ /* 0x000fe60000010000 */
[----:B------:R-:W-:Y:S01]  /*12af0*/  FADD.FTZ R3, R241, R3 ;  /* 0x00000003f1037221 */ /* 0x000fe20000010000 */
[----:B------:R-:W-:Y:S01]  /*12b00*/  MOV R100, R108 ;  /* 0x0000006c00647202 */ /* 0x000fe20000000f00 */
[----:B------:R-:W-:Y:S02]  /*12b10*/  FADD.FTZ R8, R218, R0 ;  /* 0x00000000da087221 */ /* 0x000fe40000010000 */
[----:B------:R-:W-:Y:S01]  /*12b20*/  FADD.FTZ R3, R242, R3 ;  /* 0x00000003f2037221 */ /* 0x000fe20000010000 */
[-C--:B-1----:R-:W-:Y:S03]  /*12b30*/  HMMA.16816.F32.BF16 R84, R160, R4.reuse, R84 ;  /* 0x00000004a054723c */ /* 0x082fe60000041854 */
[----:B------:R-:W-:Y:S02]  /*12b40*/  FADD.FTZ R3, R243, R3 ;  /* 0x00000003f3037221 */ /* 0x000fe40000010000 */
[----:B------:R-:W-:Y:S02]  /*12b50*/  FADD.FTZ R0, R225, R10 ;  /* 0x0000000ae1007221 */ /* 0x000fe40000010000 */
[----:B------:R-:W-:Y:S01]  /*12b60*/  FADD.FTZ R9, R219, R8 ;  /* 0x00000008db097221 */ /* 0x000fe20000010000 */
[C---:B------:R-:W-:Y:S01]  /*12b70*/  HMMA.16816.F32.BF16 R88, R164.reuse, R4, R88 ;  /* 0x00000004a458723c */ /* 0x040fe20000041858 */
[----:B------:R-:W-:Y:S03]  /*12b80*/  FADD.FTZ R10, R224, R2 ;  /* 0x00000002e00a7221 */ /* 0x000fe60000010000 */
[----:B------:R-:W-:Y:S02]  /*12b90*/  FADD.FTZ R3, R177, R3 ;  /* 0x00000003b1037221 */ /* 0x000fe40000010000 */
[----:B------:R-:W-:Y:S02]  /*12ba0*/  FADD.FTZ R8, R221, R0 ;  /* 0x00000000dd087221 */ /* 0x000fe40000010000 */
[----:B------:R-:W-:Y:S01]  /*12bb0*/  FADD.FTZ R2, R220, R9 ;  /* 0x00000009dc027221 */ /* 0x000fe20000010000 */
[-C--:B------:R-:W-:Y:S03]  /*12bc0*/  HMMA.16816.F32.BF16 R92, R164, R6.reuse, R92 ;  /* 0x00000006a45c723c */ /* 0x080fe6000004185c */
[----:B------:R-:W-:Y:S02]  /*12bd0*/  FADD.FTZ R3, R176, R3 ;  /* 0x00000003b0037221 */ /* 0x000fe40000010000 */
[----:B------:R-:W-:Y:S02]  /*12be0*/  FADD.FTZ R0, R223, R10 ;  /* 0x0000000adf007221 */ /* 0x000fe40000010000 */
[----:B------:R-:W-:Y:S01]  /*12bf0*/  FADD.FTZ R5, R222, R8 ;  /* 0x00000008de057221 */ /* 0x000fe20000010000 */
[----:B------:R-:W-:Y:S01]  /*12c00*/  HMMA.16816.F32.BF16 R96, R160, R6, R96 ;  /* 0x00000006a060723c */ /* 0x000fe20000041860 */
[----:B------:R-:W-:Y:S03]  /*12c10*/  FADD.FTZ R8, R217, R2 ;  /* 0x00000002d9087221 */ /* 0x000fe60000010000 */
        /* <DEDUP_REMOVED lines=19> */
[----:B------:R-:W-:Y:S03]  /*12d50*/  FADD.FTZ R2, R110, R2 ;  /* 0x000000026e027221 */ /* 0x000fe60000010000 */
[----:B------:R2:W-:Y:S01]  /*12d60*/  STL [R1+0x8], R3 ;  /* 0x0000080301007387 */ /* 0x0005e20000100800 */
[----:B------:R-:W-:Y:S01]  /*12d70*/  FADD.FTZ R2, R101, R2 ;  /* 0x0000000265027221 */ /* 0x000fe20000010000 */
[----:B------:R-:W-:Y:S04]  /*12d80*/  MOV R101, R107 ;  /* 0x0000006b00657202 */ /* 0x000fe80000000f00 */
[----:B------:R2:W-:Y:S01]  /*12d90*/  STL [R1+0xc], R2 ;  /* 0x00000c0201007387 */ /* 0x0005e20000100800 */
[----:B-1----:R-:W-:Y:S04]  /*12da0*/  IADD3 R0, R200, -0x1, RZ ;  /* 0xffffffffc8007810 */ /* 0x002fe80007ffe0ff */
[----:B------:R-:W-:Y:S01]  /*12db0*/  MOV R200, R0 ;  /* 0x0000000000c87202 */ /* 0x000fe20000000f00 */
[----:B------:R-:W-:-:S05]  /*12dc0*/  @P0 BRA `(.L_x_574) ;  /* 0xffffbd2000000947 */ /* 0x000fca000383ffff */
.L_x_555:
[----:B------:R-:W-:Y:S02]  /*12dd0*/  MOV R9, 0x1f ;  /* 0x0000001f00097802 */ /* 0x000fe40000000f00 */
[----:B------:R-:W-:Y:S01]  /*12de0*/  MOV R8, 0xffffffff ;  /* 0xffffffff00087802 */ /* 0x000fe20000000f00 */
[----:B------:R-:W-:Y:S05]  /*12df0*/  BRA.DIV ~URZ, `(.L_x_575) ;  /* 0x000060b27f007947 */ /* 0x000fea000b800000 */
[----:B--2---:R-:W2:Y:S04]  /*12e00*/  LDL R2, [R1+0x4] ;  /* 0x0000040001027983 */ /* 0x004ea80000100800 */
[----:B--2---:R1:W2:Y:S02]  /*12e10*/  SHFL.BFLY PT, R0, R2, 0x2, 0x1f ;  /* 0x0c401f0002007f89 */ /* 0x0042a400000e0000 */
.L_x_655:
[----:B-1----:R-:W3:Y:S02]  /*12e20*/  LDL.LU R2, [R1+0x4] ;  /* 0x0000040001027983 */ /* 0x002ee40000300800 */
[----:B--23--:R-:W-:Y:S01]  /*12e30*/  FADD.FTZ R5, R0, R2 ;  /* 0x0000000200057221 */ /* 0x00cfe20000010000 */
[----:B------:R-:W-:Y:S05]  /*12e40*/  BRA.DIV ~URZ, `(.L_x_576) ;  /* 0x000060b27f007947 */ /* 0x000fea000b800000 */
[----:B------:R-:W2:Y:S04]  /*12e50*/  LDL.LU R10, [R1] ;  /* 0x00000000010a7983 */ /* 0x000ea80000300800 */
[----:B------:R-:W3:Y:S04]  /*12e60*/  LDL.LU R3, [R1+0x8] ;  /* 0x0000080001037983 */ /* 0x000ee80000300800 */
[----:B------:R-:W4:Y:S04]  /*12e70*/  LDL.LU R9, [R1+0xc] ;  /* 0x00000c0001097983 */ /* 0x000f280000300800 */
[----:B--2---:R-:W1:Y:S04]  /*12e80*/  SHFL.BFLY PT, R2, R10, 0x2, 0x1f ;  /* 0x0c401f000a027f89 */ /* 0x004e6800000e0000 */
[----:B---3--:R-:W2:Y:S04]  /*12e90*/  SHFL.BFLY PT, R0, R3, 0x2, 0x1f ;  /* 0x0c401f0003007f89 */ /* 0x008ea800000e0000 */
[----:B----4-:R-:W3:Y:S01]  /*12ea0*/  SHFL.BFLY PT, R6, R9, 0x2, 0x1f ;  /* 0x0c401f0009067f89 */ /* 0x010ee200000e0000 */
[----:B-1----:R-:W-:-:S02]  /*12eb0*/  FADD.FTZ R2, R2, R10 ;  /* 0x0000000a02027221 */ /* 0x002fc40000010000 */
[----:B--2---:R-:W-:-:S03]  /*12ec0*/  FADD.FTZ R0, R0, R3 ;  /* 0x0000000300007221 */ /* 0x004fc60000010000 */
[----:B------:R-:W1:Y:S01]  /*12ed0*/  SHFL.BFLY PT, R4, R2, 0x1, 0x1f ;  /* 0x0c201f0002047f89 */ /* 0x000e6200000e0000 */
[----:B---3--:R-:W-:-:S03]  /*12ee0*/  FADD.FTZ R6, R6, R9 ;  /* 0x0000000906067221 */ /* 0x008fc60000010000 */
[----:B------:R-:W2:Y:S04]  /*12ef0*/  SHFL.BFLY PT, R3, R5, 0x1, 0x1f ;  /* 0x0c201f0005037f89 */ /* 0x000ea800000e0000 */
[----:B------:R-:W3:Y:S04]  /*12f00*/  SHFL.BFLY PT, R7, R0, 0x1, 0x1f ;  /* 0x0c201f0000077f89 */ /* 0x000ee800000e0000 */
[----:B------:R4:W4:Y:S01]  /*12f10*/  SHFL.BFLY PT, R8, R6, 0x1, 0x1f ;  /* 0x0c201f0006087f89 */ /* 0x00092200000e0000 */
[----:B-1----:R-:W-:Y:S02]  /*12f20*/  FADD.FTZ R4, R2, R4 ;  /* 0x0000000402047221 */ /* 0x002fe40000010000 */
[----:B--2---:R-:W-:-:S02]  /*12f30*/  FADD.FTZ R5, R5, R3 ;  /* 0x0000000305057221 */ /* 0x004fc40000010000 */
[----:B---3--:R-:W-:-:S03]  /*12f40*/  FADD.FTZ R7, R0, R7 ;  /* 0x0000000700077221 */ /* 0x008fc60000010000 */
.L_x_656:
[----:B------:R-:W-:Y:S01]  /*12f50*/  FSETP.NE.FTZ.AND P3, PT, R5, RZ, PT ;  /* 0x000000ff0500720b */ /* 0x000fe20003f75000 */
[----:B------:R-:W-:Y:S01]  /*12f60*/  CS2R R2, SRZ ;  /* 0x0000000000027805 */ /* 0x000fe2000001ff00 */
[----:B------:R-:W-:Y:S01]  /*12f70*/  MOV R0, RZ ;  /* 0x000000ff00007202 */ /* 0x000fe20000000f00 */
[----:B----4-:R-:W-:Y:S01]  /*12f80*/  FADD.FTZ R6, R8, R6 ;  /* 0x0000000608067221 */ /* 0x010fe20000010000 */
[----:B------:R-:W-:Y:S02]  /*12f90*/  FSETP.NE.FTZ.AND P2, PT, R4, RZ, PT ;  /* 0x000000ff0400720b */ /* 0x000fe40003f55000 */
[----:B------:R-:W-:Y:S02]  /*12fa0*/  FSETP.NE.FTZ.AND P1, PT, R7, RZ, PT ;  /* 0x000000ff0700720b */ /* 0x000fe40003f35000 */
[----:B------:R-:W-:Y:S02]  /*12fb0*/  FSETP.NE.FTZ.AND P0, PT, R6, RZ, PT ;  /* 0x000000ff0600720b */ /* 0x000fe40003f15000 */
[----:B------:R-:W-:-:S02]  /*12fc0*/  MOV R25, 0xff800000 ;  /* 0xff80000000197802 */ /* 0x000fc40000000f00 */
        /* <DEDUP_REMOVED lines=12> */
[----:B------:R-:W2:Y:S01]  /*13090*/  @P1 MUFU.RCP R2, R7 ;  /* 0x0000000700021308 */ /* 0x000ea20000001000 */
        /* <DEDUP_REMOVED lines=20> */
[----:B------:R3:W4:Y:S01]  /*131e0*/  @P1 MUFU.LG2 R0, R7 ;  /* 0x0000000700001308 */ /* 0x0007220000000c00 */
        /* <DEDUP_REMOVED lines=8> */
[----:B---3--:R-:W-:Y:S01]  /*13270*/  @P2 MOV R7, 0x3f317218 ;  /* 0x3f31721800072802 */ /* 0x008fe20000000f00 */
[----:B------:R-:W-:Y:S02]  /*13280*/  FMUL.FTZ R143, R3, R83 ;  /* 0x00000053038f7220 */ /* 0x000fe40000410000 */
[----:B--2---:R-:W-:Y:S02]  /*13290*/  FMUL.FTZ R46, R2, R60 ;  /* 0x0000003c022e7220 */ /* 0x004fe40000410000 */
[----:B------:R-:W-:Y:S02]  /*132a0*/  @P2 FMUL.FTZ R4, R7, c[0x0][0x2d0] ;  /* 0x0000b40007042a20 */ /* 0x000fe40000410000 */
[----:B----4-:R-:W-:Y:S01]  /*132b0*/  @P1 FMUL.FTZ R7, R0, 0.69314718246459960938 ;  /* 0x3f31721800071820 */ /* 0x010fe20000410000 */
        /* <DEDUP_REMOVED lines=79> */
.L_x_488:
[----:B---3--:R3:W5:Y:S04]  /*137b0*/  LDL R6, [R1+0x20] ;  /* 0x0000200001067983 */ /* 0x0087680000100800 */
[----:B------:R-:W4:Y:S01]  /*137c0*/  S2R R2, SR_TID.X ;  /* 0x0000000000027919 */ /* 0x000f220000002100 */
[----:B------:R-:W-:Y:S01]  /*137d0*/  BSSY B0, `(.L_x_577) ;  /* 0x0000011000007945 */ /* 0x000fe20003800000 */
[----:B----4-:R-:W-:-:S13]  /*137e0*/  LOP3.LUT P0, RZ, R2, 0x7f, RZ, 0xc0, !PT ;  /* 0x0000007f02ff7812 */ /* 0x010fda000780c0ff */
[----:B------:R-:W-:Y:S05]  /*137f0*/  @P0 BRA `(.L_x_578) ;  /* 0x000000e000000947 */ /* 0x000fea0003800000 */
[----:B---3--:R-:W3:Y:S01]  /*13800*/  S2R R4, SR_LANEID ;  /* 0x0000000000047919 */ /* 0x008ee20000000000 */
[----:B------:R-:W-:Y:S01]  /*13810*/  VOTEU.ANY UR4, UPT, PT ;  /* 0x0000000000047886 */ /* 0x000fe200038e0100 */
[----:B--2---:R-:W-:Y:S01]  /*13820*/  IMAD.MOV.U32 R5, RZ, RZ, c[0x0][0x564] ;  /* 0x00015900ff057624 */ /* 0x004fe200078e00ff */
[----:B------:R-:W3:Y:S08]  /*13830*/  FLO.U32 R3, UR4 ;  /* 0x0000000400037d00 */ /* 0x000ef000080e0000 */
[----:B------:R-:W2:Y:S01]  /*13840*/  POPC R2, UR4 ;  /* 0x0000000400027d09 */ /* 0x000ea20008000000 */
[----:B---3--:R-:W-:Y:S01]  /*13850*/  ISETP.EQ.U32.AND P0, PT, R3, R4, PT ;  /* 0x000000040300720c */ /* 0x008fe20003f02070 */
[----:B------:R-:W-:-:S12]  /*13860*/  IMAD.MOV.U32 R4, RZ, RZ, c[0x0][0x560] ;  /* 0x00015800ff047624 */ /* 0x000fd800078e00ff */
[----:B--2---:R2:W3:Y:S04]  /*13870*/  @P0 ATOMG.E.ADD.STRONG.GPU PT, R2, [R4.64], R2 ;  /* 0x00000002040209a8 */ /* 0x0044e800081ee1c6 */
[----:B--2---:R-:W2:Y:S04]  /*13880*/  S2R R4, SR_LTMASK ;  /* 0x0000000000047919 */ /* 0x004ea80000003900 */
[----:B---3--:R2:W3:Y:S02]  /*13890*/  SHFL.IDX PT, R3, R2, R3, 0x1f ;  /* 0x00001f0302037589 */ /* 0x0084e400000e0000 */
[----:B--2---:R-:W-:-:S06]  /*138a0*/  LOP3.LUT R2, R4, UR4, RZ, 0xc0, !PT ;  /* 0x0000000404027c12 */ /* 0x004fcc000f8ec0ff */
[----:B------:R-:W3:Y:S02]  /*138b0*/  POPC R2, R2 ;  /* 0x0000000200027309 */ /* 0x000ee40000000000 */
[----:B---3-5:R-:W-:-:S05]  /*138c0*/  IADD3 R6, R3, c[0x0][0xc], R2 ;  /* 0x0000030003067a10 */ /* 0x028fca0007ffe002 */
[----:B------:R2:W-:Y:S02]  /*138d0*/  STL [R1+0x20], R6 ;  /* 0x0000200601007387 */ /* 0x0005e40000100800 */
.L_x_578:
[----:B---3--:R-:W-:Y:S05]  /*138e0*/  BSYNC B0 ;  /* 0x0000000000007941 */ /* 0x008fea0003800000 */
.L_x_577:
[----:B------:R-:W-:Y:S01]  /*138f0*/  PRMT R0, R0, 0x9910, RZ ;  /* 0x0000991000007816 */ /* 0x000fe200000000ff */
[----:B------:R-:W-:Y:S01]  /*13900*/  BSSY B1, `(.L_x_579) ;  /* 0x00003dc000017945 */ /* 0x000fe20003800000 */
[----:B-----5:R-:W-:Y:S02]  /*13910*/  IMAD.MOV.U32 R74, RZ, RZ, R6 ;  /* 0x000000ffff4a7224 */ /* 0x020fe400078e0006 */
[----:B------:R-:W-:-:S13]  /*13920*/  ISETP.NE.AND P0, PT, R0, RZ, PT ;  /* 0x000000ff0000720c */ /* 0x000fda0003f05270 */
[----:B------:R-:W-:Y:S05]  /*13930*/  @!P0 BRA `(.L_x_580) ;  /* 0x00002f8000008947 */ /* 0x000fea0003800000 */
[----:B------:R-:W3:Y:S04]  /*13940*/  LDL R9, [R1+0x44] ;  /* 0x0000440001097983 */ /* 0x000ee80000100800 */
[----:B------:R-:W4:Y:S04]  /*13950*/  LDL R7, [R1+0x48] ;  /* 0x0000480001077983 */ /* 0x000f280000100800 */
[----:B--2---:R-:W2:Y:S04]  /*13960*/  LDL R6, [R1+0x50] ;  /* 0x0000500001067983 */ /* 0x004ea80000100800 */
[----:B------:R-:W2:Y:S04]  /*13970*/  LDL R10, [R1+0x4c] ;  /* 0x00004c00010a7983 */ /* 0x000ea80000100800 */
[----:B------:R-:W2:Y:S01]  /*13980*/  LDL R8, [R1+0x2c] ;  /* 0x00002c0001087983 */ /* 0x000ea20000100800 */
[----:B------:R-:W-:Y:S01]  /*13990*/  WARPSYNC 0xffffffff ;  /* 0xffffffff00007948 */ /* 0x000fe20003800000 */
[----:B------:R-:W-:-:S02]  /*139a0*/  F2FP.BF16.PACK_AB R0, R161, R160 ;  /* 0x000000a0a100723e */ /* 0x000fc400000010ff */
[----:B------:R-:W-:Y:S01]  /*139b0*/  BAR.SYNC.DEFER_BLOCKING 0x1, 0x80 ;  /* 0x0042000000007b1d */ /* 0x000fe20000010000 */
[----:B------:R-:W-:Y:S02]  /*139c0*/  F2FP.BF16.PACK_AB R3, R125, R124 ;  /* 0x0000007c7d03723e */ /* 0x000fe400000010ff */
[----:B------:R-:W-:Y:S02]  /*139d0*/  F2FP.BF16.PACK_AB R2, R163, R162 ;  /* 0x000000a2a302723e */ /* 0x000fe400000010ff */
[----:B------:R-:W-:Y:S02]  /*139e0*/  F2FP.BF16.PACK_AB R4, R31, R30 ;  /* 0x0000001e1f04723e */ /* 0x000fe400000010ff */
[----:B------:R-:W-:Y:S02]  /*139f0*/  F2FP.BF16.PACK_AB R5, R61, R60 ;  /* 0x0000003c3d05723e */ /* 0x000fe400000010ff */
[----:B------:R-:W-:Y:S02]  /*13a00*/  ISETP.NE.U32.AND P0, PT, RZ, c[0x0][0x508], PT ;  /* 0x00014200ff007a0c */ /* 0x000fe40003f05070 */
[----:B------:R-:W-:-:S02]  /*13a10*/  ISETP.NE.U32.AND P2, PT, RZ, c[0x0][0x500], PT ;  /* 0x00014000ff007a0c */ /* 0x000fc40003f45070 */
[----:B------:R-:W-:Y:S02]  /*13a20*/  ISETP.NE.AND.EX P1, PT, RZ, c[0x0][0x50c], PT, P0 ;  /* 0x00014300ff007a0c */ /* 0x000fe40003f25300 */
[----:B------:R-:W-:Y:S01]  /*13a30*/  ISETP.NE.AND.EX P2, PT, RZ, c[0x0][0x504], PT, P2 ;  /* 0x00014100ff007a0c */ /* 0x000fe20003f45320 */
[----:B------:R-:W-:Y:S01]  /*13a40*/  IMAD.MOV.U32 R12, RZ, RZ, c[0x0][0x388] ;  /* 0x0000e200ff0c7624 */ /* 0x000fe200078e00ff */
[----:B---3--:R3:W-:Y:S04]  /*13a50*/  STS [R9+0x80], R0 ;  /* 0x0000800009007388 */ /* 0x0087e80000000800 */
[----:B------:R1:W-:Y:S04]  /*13a60*/  STS [R9+0x280], R3 ;  /* 0x0002800309007388 */ /* 0x0003e80000000800 */
[----:B----4-:R4:W-:Y:S01]  /*13a70*/  STS [R7], R2 ;  /* 0x0000000207007388 */ /* 0x0109e20000000800 */
[----:B---3--:R-:W-:-:S02]  /*13a80*/  F2FP.BF16.PACK_AB R0, R127, R126 ;  /* 0x0000007e7f00723e */ /* 0x008fc400000010ff */
[----:B-1----:R-:W-:-:S03]  /*13a90*/  F2FP.BF16.PACK_AB R3, R35, R34 ;  /* 0x000000222303723e */ /* 0x002fc600000010ff */
[----:B------:R1:W-:Y:S01]  /*13aa0*/  STS [R7+0x200], R0 ;  /* 0x0002000007007388 */ /* 0x0003e20000000800 */
[----:B----4-:R-:W-:-:S03]  /*13ab0*/  F2FP.BF16.PACK_AB R2, R53, R52 ;  /* 0x000000343502723e */ /* 0x010fc600000010ff */
[----:B------:R3:W-:Y:S04]  /*13ac0*/  STS [R9+0x1080], R3 ;  /* 0x0010800309007388 */ /* 0x0007e80000000800 */
[----:B------:R4:W-:Y:S01]  /*13ad0*/  STS [R9+0x1280], R2 ;  /* 0x0012800209007388 */ /* 0x0009e20000000800 */
[----:B-1----:R-:W-:Y:S02]  /*13ae0*/  F2FP.BF16.PACK_AB R0, R37, R36 ;  /* 0x000000242500723e */ /* 0x002fe400000010ff */
[----:B---3--:R-:W-:-:S03]  /*13af0*/  F2FP.BF16.PACK_AB R3, R129, R128 ;  /* 0x000000808103723e */ /* 0x008fc600000010ff */
[----:B------:R1:W-:Y:S01]  /*13b00*/  STS [R7+0x1000], R0 ;  /* 0x0010000007007388 */ /* 0x0003e20000000800 */
[----:B----4-:R-:W-:-:S03]  /*13b10*/  F2FP.BF16.PACK_AB R2, R131, R130 ;  /* 0x000000828302723e */ /* 0x010fc600000010ff */
[----:B------:R3:W-:Y:S04]  /*13b20*/  STS [R7+0x1200], R4 ;  /* 0x0012000407007388 */ /* 0x0007e80000000800 */
[----:B--2---:R2:W-:Y:S04]  /*13b30*/  STS [R6+0x80], R3 ;  /* 0x0000800306007388 */ /* 0x0045e80000000800 */
[----:B------:R4:W-:Y:S01]  /*13b40*/  STS [R6+0x280], R2 ;  /* 0x0002800206007388 */ /* 0x0009e20000000800 */
[----:B-1----:R-:W-:Y:S02]  /*13b50*/  F2FP.BF16.PACK_AB R0, R141, R140 ;  /* 0x0000008c8d00723e */ /* 0x002fe400000010ff */
[----:B---3--:R-:W-:-:S03]  /*13b60*/  F2FP.BF16.PACK_AB R4, R39, R38 ;  /* 0x000000262704723e */ /* 0x008fc600000010ff */
[----:B------:R1:W-:Y:S01]  /*13b70*/  STS [R10], R0 ;  /* 0x000000000a007388 */ /* 0x0003e20000000800 */
[----:B--2---:R-:W-:Y:S02]  /*13b80*/  F2FP.BF16.PACK_AB R3, R97, R96 ;  /* 0x000000606103723e */ /* 0x004fe400000010ff */
        /* <DEDUP_REMOVED lines=37> */
[----:B------:R4:W-:Y:S01]  /*13de0*/  STS [R10+0x3000], R2 ;  /* 0x003000020a007388 */ /* 0x0009e20000000800 */
[----:B-1----:R-:W-:Y:S02]  /*13df0*/  F2FP.BF16.PACK_AB R3, R73, R72 ;  /* 0x000000484903723e */ /* 0x002fe400000010ff */
[----:B--2---:R-:W-:-:S03]  /*13e00*/  F2FP.BF16.PACK_AB R4, R71, R70 ;  /* 0x000000464704723e */ /* 0x004fc600000010ff */
[----:B------:R1:W-:Y:S01]  /*13e10*/  STS [R10+0x3200], R3 ;  /* 0x003200030a007388 */ /* 0x0003e20000000800 */
[----:B---3--:R-:W-:Y:S02]  /*13e20*/  F2FP.BF16.PACK_AB R0, R101, R100 ;  /* 0x000000646500723e */ /* 0x008fe400000010ff */
[----:B----4-:R-:W-:-:S03]  /*13e30*/  F2FP.BF16.PACK_AB R2, R147, R146 ;  /* 0x000000929302723e */ /* 0x010fc600000010ff */
[----:B------:R2:W-:Y:S04]  /*13e40*/  STS [R9+0x4080], R0 ;  /* 0x0040800009007388 */ /* 0x0005e80000000800 */
[----:B------:R3:W-:Y:S01]  /*13e50*/  STS [R9+0x4280], R2 ;  /* 0x0042800209007388 */ /* 0x0007e20000000800 */
[----:B-1----:R-:W-:-:S05]  /*13e60*/  F2FP.BF16.PACK_AB R3, R171, R170 ;  /* 0x000000aaab03723e */ /* 0x002fca00000010ff */
[----:B------:R1:W-:Y:S01]  /*13e70*/  STS [R7+0x4000], R3 ;  /* 0x0040000307007388 */ /* 0x0003e20000000800 */
[----:B--2---:R-:W-:Y:S02]  /*13e80*/  F2FP.BF16.PACK_AB R0, R143, R142 ;  /* 0x0000008e8f00723e */ /* 0x004fe400000010ff */
[----:B---3--:R-:W-:-:S03]  /*13e90*/  F2FP.BF16.PACK_AB R2, R69, R68 ;  /* 0x000000444502723e */ /* 0x008fc600000010ff */
[----:B------:R2:W-:Y:S04]  /*13ea0*/  STS [R7+0x4200], R0 ;  /* 0x0042000007007388 */ /* 0x0005e80000000800 */
[----:B------:R3:W-:Y:S04]  /*13eb0*/  STS [R9+0x5080], R2 ;  /* 0x0050800209007388 */ /* 0x0007e80000000800 */
[----:B------:R4:W-:Y:S04]  /*13ec0*/  STS [R9+0x5280], R4 ;  /* 0x0052800409007388 */ /* 0x0009e80000000800 */
[----:B------:R-:W-:Y:S01]  /*13ed0*/  STS [R7+0x5000], R5 ;  /* 0x0050000507007388 */ /* 0x000fe20000000800 */
[----:B-1----:R-:W-:-:S05]  /*13ee0*/  F2FP.BF16.PACK_AB R3, R63, R62 ;  /* 0x0000003e3f03723e */ /* 0x002fca00000010ff */
[----:B------:R1:W-:Y:S01]  /*13ef0*/  STS [R7+0x5200], R3 ;  /* 0x0052000307007388 */ /* 0x0003e20000000800 */
[----:B--2---:R-:W-:Y:S02]  /*13f00*/  F2FP.BF16.PACK_AB R0, R83, R82 ;  /* 0x000000525300723e */ /* 0x004fe400000010ff */
[----:B---3--:R-:W-:Y:S02]  /*13f10*/  F2FP.BF16.PACK_AB R2, R169, R168 ;  /* 0x000000a8a902723e */ /* 0x008fe400000010ff */
[----:B----4-:R-:W-:-:S03]  /*13f20*/  F2FP.BF16.PACK_AB R4, R49, R48 ;  /* 0x000000303104723e */ /* 0x010fc600000010ff */
[----:B------:R2:W-:Y:S04]  /*13f30*/  STS [R6+0x4080], R2 ;  /* 0x0040800206007388 */ /* 0x0005e80000000800 */
[----:B------:R3:W-:Y:S04]  /*13f40*/  STS [R6+0x4280], R0 ;  /* 0x0042800006007388 */ /* 0x0007e80000000800 */
[----:B------:R-:W4:Y:S01]  /*13f50*/  LDL.LU R9, [R1+0x24] ;  /* 0x0000240001097983 */ /* 0x000f220000300800 */
[----:B-1----:R-:W-:Y:S02]  /*13f60*/  F2FP.BF16.PACK_AB R3, R51, R50 ;  /* 0x000000323303723e */ /* 0x002fe400000010ff */
[----:B--2---:R-:W-:-:S02]  /*13f70*/  F2FP.BF16.PACK_AB R2, R85, R84 ;  /* 0x000000545502723e */ /* 0x004fc400000010ff */
[----:B---3--:R-:W-:-:S03]  /*13f80*/  F2FP.BF16.PACK_AB R0, R81, R80 ;  /* 0x000000505100723e */ /* 0x008fc600000010ff */
[----:B------:R1:W-:Y:S04]  /*13f90*/  STS [R10+0x4000], R2 ;  /* 0x004000020a007388 */ /* 0x0003e80000000800 */
[----:B------:R2:W-:Y:S04]  /*13fa0*/  STS [R10+0x4200], R0 ;  /* 0x004200000a007388 */ /* 0x0005e80000000800 */
[----:B------:R3:W-:Y:S04]  /*13fb0*/  STS [R6+0x5080], R4 ;  /* 0x0050800406007388 */ /* 0x0007e80000000800 */
[----:B------:R3:W-:Y:S01]  /*13fc0*/  STS [R6+0x5280], R3 ;  /* 0x0052800306007388 */ /* 0x0007e20000000800 */
[----:B-1----:R-:W-:Y:S01]  /*13fd0*/  IMAD.MOV.U32 R2, RZ, RZ, RZ ;  /* 0x000000ffff027224 */ /* 0x002fe200078e00ff */
[----:B--2---:R-:W-:Y:S01]  /*13fe0*/  F2FP.BF16.PACK_AB R0, R29, R28 ;  /* 0x0000001c1d00723e */ /* 0x004fe200000010ff */
[----:B---3--:R-:W-:Y:S01]  /*13ff0*/  IMAD.MOV.U32 R4, RZ, RZ, 0x4 ;  /* 0x00000004ff047424 */ /* 0x008fe200078e00ff */
[----:B------:R-:W-:-:S03]  /*14000*/  F2FP.BF16.PACK_AB R3, R27, R26 ;  /* 0x0000001a1b03723e */ /* 0x000fc600000010ff */
[CC--:B------:R-:W-:Y:S02]  /*14010*/  @P1 IMAD.WIDE R6, R8.reuse, R4.reuse, c[0x0][0x508] ;  /* 0x0001420008061625 */ /* 0x0c0fe400078e0204 */
[----:B------:R1:W-:Y:S02]  /*14020*/  STS [R10+0x5000], R3 ;  /* 0x005000030a007388 */ /* 0x0003e40000000800 */
[----:B------:R-:W-:Y:S02]  /*14030*/  IMAD.WIDE R4, R8, R4, c[0x0][0x500] ;  /* 0x0001400008047625 */ /* 0x000fe400078e0204 */
[----:B------:R2:W-:Y:S04]  /*14040*/  STS [R10+0x5200], R0 ;  /* 0x005200000a007388 */ /* 0x0005e80000000800 */
        /* <DEDUP_REMOVED lines=10> */
.L_x_581:
[----:B--2---:R-:W2:Y:S04]  /*140f0*/  LDL R4, [R1+0x3c] ;  /* 0x00003c0001047983 */ /* 0x004ea80000100800 */
[----:B------:R-:W2:Y:S04]  /*14100*/  LDL R76, [R1+0x18] ;  /* 0x00001800014c7983 */ /* 0x000ea80000100800 */
[----:B------:R-:W3:Y:S04]  /*14110*/  LDL R77, [R1+0x40] ;  /* 0x00004000014d7983 */ /* 0x000ee80000100800 */
[----:B------:R-:W4:Y:S04]  /*14120*/  LDL R13, [R1+0x28] ;  /* 0x00002800010d7983 */ /* 0x000f280000100800 */
[----:B------:R-:W3:Y:S01]  /*14130*/  LDL R75, [R1+0x64] ;  /* 0x00006400014b7983 */ /* 0x000ee20000100800 */
[----:B------:R-:W-:Y:S01]  /*14140*/  IMAD.MOV.U32 R0, RZ, RZ, 0x368 ;  /* 0x00000368ff007424 */ /* 0x000fe200078e00ff */
[----:B------:R-:W-:-:S04]  /*14150*/  ISETP.GT.AND P2, PT, R3, 0x1, PT ;  /* 0x000000010300780c */ /* 0x000fc80003f44270 */
[----:B------:R-:W-:-:S04]  /*14160*/  SEL R0, R0, 0x328, P2 ;  /* 0x0000032800007807 */ /* 0x000fc80001000000 */
[----:B------:R1:W2:Y:S08]  /*14170*/  LDC.64 R6, c[0x0][R0+0x170] ;  /* 0x00005c0000067b82 */ /* 0x0002b00000000a00 */
[----:B------:R1:W3:Y:S08]  /*14180*/  LDC.64 R14, c[0x0][R0+0x168] ;  /* 0x00005a00000e7b82 */ /* 0x0002f00000000a00 */
[----:B------:R1:W2:Y:S08]  /*14190*/  LDC.64 R18, c[0x0][R0+0x178] ;  /* 0x00005e0000127b82 */ /* 0x0002b00000000a00 */
[----:B------:R1:W2:Y:S01]  /*141a0*/  LDC.64 R20, c[0x0][R0+0x160] ;  /* 0x0000580000147b82 */ /* 0x0002a20000000a00 */
[----:B------:R-:W-:-:S04]  /*141b0*/  ISETP.NE.U32.AND P0, PT, RZ, c[0x0][0x500], PT ;  /* 0x00014000ff007a0c */ /* 0x000fc80003f05070 */
[----:B------:R-:W-:Y:S02]  /*141c0*/  ISETP.NE.AND.EX P0, PT, RZ, c[0x0][0x504], PT, P0 ;  /* 0x00014100ff007a0c */ /* 0x000fe40003f05300 */
[----:B------:R-:W-:Y:S01]  /*141d0*/  SHF.R.S32.HI R3, RZ, 0x1f, R8 ;  /* 0x0000001fff037819 */ /* 0x000fe20000011408 */
[----:B-1----:R-:W-:-:S05]  /*141e0*/  IMAD.MOV.U32 R0, RZ, RZ, c[0x0][0x4e8] ;  /* 0x00013a00ff007624 */ /* 0x002fca00078e00ff */
[----:B------:R-:W-:Y:S02]  /*141f0*/  ISETP.NE.AND P5, PT, R0, 0x1, PT ;  /* 0x000000010000780c */ /* 0x000fe40003fa5270 */
[----:B------:R-:W-:Y:S01]  /*14200*/  SEL R0, R8, RZ, !P0 ;  /* 0x000000ff08007207 */ /* 0x000fe20004000000 */
[----:B------:R-:W1:Y:S01]  /*14210*/  S2R R78, SR_TID.X ;  /* 0x00000000004e7919 */ /* 0x000e620000002100 */
[----:B-----5:R-:W-:Y:S02]  /*14220*/  SHF.R.S32.HI R17, RZ, 0x1f, R2 ;  /* 0x0000001fff117819 */ /* 0x020fe40000011402 */
[----:B-1----:R-:W-:-:S04]  /*14230*/  SHF.R.S32.HI R16, RZ, 0x1f, R78 ;  /* 0x0000001fff107819 */ /* 0x002fc8000001144e */
[----:B------:R-:W-:-:S04]  /*14240*/  LEA.HI R16, R16, R78, RZ, 0x5 ;  /* 0x0000004e10107211 */ /* 0x000fc800078f28ff */
[----:B------:R-:W-:-:S05]  /*14250*/  LOP3.LUT R16, R16, 0xffffffe0, RZ, 0xc0, !PT ;  /* 0xffffffe010107812 */ /* 0x000fca00078ec0ff */
[----:B------:R-:W-:Y:S01]  /*14260*/  IMAD.IADD R16, R78, 0x1, -R16 ;  /* 0x000000014e107824 */ /* 0x000fe200078e0a10 */
[----:B------:R-:W-:-:S04]  /*14270*/  LOP3.LUT R198, R198, 0xfffffffd, RZ, 0xc0, !PT ;  /* 0xfffffffdc6c67812 */ /* 0x000fc800078ec0ff */
[----:B------:R-:W-:Y:S01]  /*14280*/  LOP3.LUT R198, R198, 0xfffffffe, RZ, 0xc0, !PT ;  /* 0xfffffffec6c67812 */ /* 0x000fe200078ec0ff */
[----:B--2---:R-:W-:Y:S01]  /*14290*/  IMAD.IADD R8, R4, 0x1, R76 ;  /* 0x0000000104087824 */ /* 0x004fe200078e024c */
[----:B------:R-:W-:Y:S01]  /*142a0*/  SEL R4, R3, RZ, !P0 ;  /* 0x000000ff03047207 */ /* 0x000fe20004000000 */
[----:B------:R-:W-:Y:S02]  /*142b0*/  IMAD R3, R7, R0, RZ ;  /* 0x0000000007037224 */ /* 0x000fe400078e02ff */
        /* <DEDUP_REMOVED lines=31> */
[----:B------:R-:W-:Y:S01]  /*144b0*/  IMAD R4, R12, c[0x0][0x4e8], RZ ;  /* 0x00013a000c047a24 */ /* 0x000fe200078e02ff */
[----:B------:R-:W-:Y:S04]  /*144c0*/  SHFL.IDX PT, R14, R5, RZ, 0x1c1f ;  /* 0x001c1fff050e7589 */ /* 0x000fe800000e0000 */
[----:B------:R-:W1:Y:S04]  /*144d0*/  SHFL.IDX PT, R15, R3, RZ, 0x1c1f ;  /* 0x001c1fff030f7589 */ /* 0x000e6800000e0000 */
[----:B------:R-:W-:Y:S04]  /*144e0*/  SHFL.IDX PT, R12, R5, 0x1, 0x1c1f ;  /* 0x003c1f00050c7f89 */ /* 0x000fe800000e0000 */
[----:B------:R-:W2:Y:S04]  /*144f0*/  SHFL.IDX PT, R13, R3, 0x1, 0x1c1f ;  /* 0x003c1f00030d7f89 */ /* 0x000ea800000e0000 */
[----:B------:R-:W-:Y:S04]  /*14500*/  SHFL.IDX PT, R11, R3, 0x2, 0x1c1f ;  /* 0x005c1f00030b7f89 */ /* 0x000fe800000e0000 */
[----:B------:R3:W-:Y:S01]  /*14510*/  SHFL.IDX PT, R7, R3, 0x3, 0x1c1f ;  /* 0x007c1f0003077f89 */ /* 0x0007e200000e0000 */
[----:B------:R-:W-:-:S03]  /*14520*/  LOP3.LUT P0, RZ, R16, 0x3, RZ, 0xc0, !PT ;  /* 0x0000000310ff7812 */ /* 0x000fc6000780c0ff */
[----:B------:R-:W4:Y:S04]  /*14530*/  SHFL.IDX PT, R10, R5, 0x2, 0x1c1f ;  /* 0x005c1f00050a7f89 */ /* 0x000f2800000e0000 */
[----:B------:R1:W1:Y:S01]  /*14540*/  SHFL.IDX PT, R6, R5, 0x3, 0x1c1f ;  /* 0x007c1f0005067f89 */ /* 0x00026200000e0000 */
[----:B---3--:R-:W-:-:S05]  /*14550*/  IMAD.IADD R3, R75, 0x1, R76 ;  /* 0x000000014b037824 */ /* 0x008fca00078e024c */
[C---:B------:R-:W-:Y:S02]  /*14560*/  IADD3 R16, R3.reuse, 0x8, RZ ;  /* 0x0000000803107810 */ /* 0x040fe40007ffe0ff */
[CC--:B------:R-:W-:Y:S02]  /*14570*/  ISETP.GE.OR P4, PT, R3.reuse, R4.reuse, P0 ;  /* 0x000000040300720c */ /* 0x0c0fe40000786670 */
[----:B------:R-:W-:Y:S02]  /*14580*/  IADD3 R9, R3, 0x40, RZ ;  /* 0x0000004003097810 */ /* 0x000fe40007ffe0ff */
[-C--:B------:R-:W-:Y:S02]  /*14590*/  ISETP.GE.OR P3, PT, R16, R4.reuse, P0 ;  /* 0x000000041000720c */ /* 0x080fe40000766670 */
[----:B------:R-:W-:Y:S02]  /*145a0*/  ISETP.GE.OR P1, PT, R9, R4, P0 ;  /* 0x000000040900720c */ /* 0x000fe40000726670 */
[----:B-1----:R-:W-:-:S05]  /*145b0*/  IADD3 R5, R3, 0x48, RZ ;  /* 0x0000004803057810 */ /* 0x002fca0007ffe0ff */
[----:B------:R1:W-:Y:S04]  /*145c0*/  @!P4 ST.E [R14.64], R23 ;  /* 0x000000170e00c985 */ /* 0x0003e8000c101906 */
[----:B--2---:R1:W-:Y:S01]  /*145d0*/  @!P3 ST.E [R12.64], R24 ;  /* 0x000000180c00b985 */ /* 0x0043e2000c101906 */
[-C--:B------:R-:W-:Y:S02]  /*145e0*/  ISETP.GE.AND P3, PT, R9, R4.reuse, PT ;  /* 0x000000040900720c */ /* 0x080fe40003f66270 */
[CC--:B------:R-:W-:Y:S01]  /*145f0*/  ISETP.GE.OR P0, PT, R5.reuse, R4.reuse, P0 ;  /* 0x000000040500720c */ /* 0x0c0fe20000706670 */
[----:B----4-:R1:W-:Y:S01]  /*14600*/  @!P1 ST.E [R10.64], R25 ;  /* 0x000000190a009985 */ /* 0x0103e2000c101906 */
[-C--:B------:R-:W-:Y:S02]  /*14610*/  ISETP.GE.AND P1, PT, R5, R4.reuse, PT ;  /* 0x000000040500720c */ /* 0x080fe40003f26270 */
[----:B------:R-:W-:-:S07]  /*14620*/  ISETP.GE.AND P6, PT, R16, R4, PT ;  /* 0x000000041000720c */ /* 0x000fce0003fc6270 */
[----:B------:R-:W-:Y:S02]  /*14630*/  @P3 LOP3.LUT R198, R198, 0x1, RZ, 0xfc, !PT ;  /* 0x00000001c6c63812 */ /* 0x000fe400078efcff */
[----:B------:R1:W-:Y:S01]  /*14640*/  @!P0 ST.E [R6.64], R22 ;  /* 0x0000001606008985 */ /* 0x0003e2000c101906 */
[----:B------:R-:W-:Y:S02]  /*14650*/  ISETP.GE.AND P0, PT, R3, R4, PT ;  /* 0x000000040300720c */ /* 0x000fe40003f06270 */
[----:B------:R-:W-:Y:S01]  /*14660*/  @P1 LOP3.LUT R198, R198, 0x2, RZ, 0xfc, !PT ;  /* 0x00000002c6c61812 */ /* 0x000fe200078efcff */
[----:B------:R-:W-:Y:S05]  /*14670*/  @P2 BRA `(.L_x_582) ;  /* 0x000009b000002947 */ /* 0x000fea0003800000 */
[----:B------:R-:W2:Y:S04]  /*14680*/  LDL R18, [R1+0x5c] ;  /* 0x00005c0001127983 */ /* 0x000ea80000100800 */
[----:B------:R-:W3:Y:S01]  /*14690*/  S2R R79, SR_TID.X ;  /* 0x00000000004f7919 */ /* 0x000ee20000002100 */
[----:B------:R-:W-:-:S02]  /*146a0*/  IMAD R3, R17, c[0x0][0x3a0], RZ ;  /* 0x0000e80011037a24 */ /* 0x000fc400078e02ff */
        /* <DEDUP_REMOVED lines=12> */
[----:B------:R-:W-:Y:S01]  /*14770*/  IADD3 R5, R76, R5, RZ ;  /* 0x000000054c057210 */ /* 0x000fe20007ffe0ff */
        /* <DEDUP_REMOVED lines=15> */
[----:B------:R-:W-:Y:S01]  /*14870*/  IADD3 R11, R75, R76, RZ ;  /* 0x0000004c4b0b7210 */ /* 0x000fe20007ffe0ff */
        /* <DEDUP_REMOVED lines=24> */
.L_x_657:
[----:B------:R-:W-:Y:S05]  /*14a00*/  BRA.DIV ~URZ, `(.L_x_584) ;  /* 0x000047d27f007947 */ /* 0x000fea000b800000 */
[----:B------:R3:W4:Y:S02]  /*14a10*/  SHFL.IDX PT, R0, R13, RZ, 0x1c1f ;  /* 0x001c1fff0d007589 */ /* 0x00072400000e0000 */
.L_x_658:
[----:B------:R-:W-:Y:S01]  /*14a20*/  ISETP.GE.AND P0, PT, R11, R4, PT ;  /* 0x000000040b00720c */ /* 0x000fe20003f06270 */
[----:B------:R-:W-:-:S12]  /*14a30*/  BSSY B0, `(.L_x_585) ;  /* 0x0000013000007945 */ /* 0x000fd80003800000 */
[----:B------:R-:W-:Y:S05]  /*14a40*/  @P0 BRA `(.L_x_586) ;  /* 0x0000011000000947 */ /* 0x000fea0003800000 */
[----:B------:R-:W5:Y:S04]  /*14a50*/  LDL.64 R66, [R1+0x30] ;  /* 0x0000300001427983 */ /* 0x000f680000100a00 */
[----:B---3--:R-:W3:Y:S04]  /*14a60*/  LDL R15, [R1+0x1c] ;  /* 0x00001c00010f7983 */ /* 0x008ee80000100800 */
[----:B----4-:R-:W4:Y:S04]  /*14a70*/  LDL R5, [R1+0x38] ;  /* 0x0000380001057983 */ /* 0x010f280000100800 */
[----:B--2---:R-:W2:Y:S04]  /*14a80*/  LDL R64, [R1+0x58] ;  /* 0x0000580001407983 */ /* 0x004ea80000100800 */
[----:B------:R-:W2:Y:S01]  /*14a90*/  LDL R14, [R1+0x54] ;  /* 0x00005400010e7983 */ /* 0x000ea20000100800 */
[----:B-----5:R-:W-:-:S02]  /*14aa0*/  ISETP.GE.AND P2, PT, R66, c[0x0][0x3c8], PT ;  /* 0x0000f20042007a0c */ /* 0x020fc40003f46270 */
[----:B---3--:R-:W-:Y:S02]  /*14ab0*/  ISETP.GE.AND P1, PT, R15, c[0x0][0x3c8], PT ;  /* 0x0000f2000f007a0c */ /* 0x008fe40003f26270 */
[----:B----4-:R-:W-:-:S09]  /*14ac0*/  ISETP.GE.AND P0, PT, R5, c[0x0][0x3c8], PT ;  /* 0x0000f20005007a0c */ /* 0x010fd20003f06270 */
[CC--:B------:R-:W-:Y:S02]  /*14ad0*/  @!P2 LEA R8, P5, R66.reuse, R0.reuse, 0x1 ;  /* 0x000000004208a211 */ /* 0x0c0fe400078a08ff */
[----:B------:R-:W-:Y:S02]  /*14ae0*/  @!P1 LEA R6, P4, R15, R0, 0x1 ;  /* 0x000000000f069211 */ /* 0x000fe400078808ff */
[----:B------:R-:W-:Y:S02]  /*14af0*/  @!P2 LEA.HI.X R9, R66, R10, R67, 0x1, P5 ;  /* 0x0000000a4209a211 */ /* 0x000fe400028f0c43 */
[----:B------:R-:W-:Y:S02]  /*14b00*/  @!P0 LEA R2, P3, R5, R0, 0x1 ;  /* 0x0000000005028211 */ /* 0x000fe400078608ff */
[-C--:B--2---:R-:W-:Y:S02]  /*14b10*/  @!P1 LEA.HI.X R7, R15, R10.reuse, R64, 0x1, P4 ;  /* 0x0000000a0f079211 */ /* 0x084fe400020f0c40 */
[----:B------:R-:W-:Y:S01]  /*14b20*/  @!P0 LEA.HI.X R3, R5, R10, R14, 0x1, P3 ;  /* 0x0000000a05038211 */ /* 0x000fe200018f0c0e */
[----:B------:R2:W-:Y:S04]  /*14b30*/  @!P2 ST.E.128 [R8.64], R24 ;  /* 0x000000180800a985 */ /* 0x0005e8000c101d06 */
[----:B------:R2:W-:Y:S04]  /*14b40*/  @!P1 ST.E.128 [R6.64], R20 ;  /* 0x0000001406009985 */ /* 0x0005e8000c101d06 */
[----:B------:R2:W-:Y:S02]  /*14b50*/  @!P0 ST.E.128 [R2.64], R16 ;  /* 0x0000001002008985 */ /* 0x0005e4000c101d06 */
.L_x_586:
[----:B------:R-:W-:Y:S05]  /*14b60*/  BSYNC B0 ;  /* 0x0000000000007941 */ /* 0x000fea0003800000 */
.L_x_585:
[----:B------:R-:W-:Y:S05]  /*14b70*/  BRA.DIV ~URZ, `(.L_x_587) ;  /* 0x000046c27f007947 */ /* 0x000fea000b800000 */
[----:B--2---:R2:W1:Y:S04]  /*14b80*/  SHFL.IDX PT, R10, R12, 0x1, 0x1c1f ;  /* 0x003c1f000c0a7f89 */ /* 0x00446800000e0000 */
[----:B----4-:R2:W4:Y:S02]  /*14b90*/  SHFL.IDX PT, R0, R13, 0x1, 0x1c1f ;  /* 0x003c1f000d007f89 */ /* 0x01052400000e0000 */
.L_x_659:
        /* <DEDUP_REMOVED lines=8> */
[----:B------:R-:W4:Y:S01]  /*14c20*/  LDL R14, [R1+0x54] ;  /* 0x00005400010e7983 */ /* 0x000f220000100800 */
[----:B-----5:R-:W-:-:S02]  /*14c30*/  ISETP.GE.AND P2, PT, R18, c[0x0][0x3c8], PT ;  /* 0x0000f20012007a0c */ /* 0x020fc40003f46270 */
[----:B--2---:R-:W-:Y:S02]  /*14c40*/  ISETP.GE.AND P1, PT, R15, c[0x0][0x3c8], PT ;  /* 0x0000f2000f007a0c */ /* 0x004fe40003f26270 */
[----:B---3--:R-:W-:-:S09]  /*14c50*/  ISETP.GE.AND P0, PT, R5, c[0x0][0x3c8], PT ;  /* 0x0000f20005007a0c */ /* 0x008fd20003f06270 */
[CC--:B------:R-:W-:Y:S02]  /*14c60*/  @!P2 LEA R8, P5, R18.reuse, R0.reuse, 0x1 ;  /* 0x000000001208a211 */ /* 0x0c0fe400078a08ff */
[----:B------:R-:W-:Y:S02]  /*14c70*/  @!P1 LEA R6, P4, R15, R0, 0x1 ;  /* 0x000000000f069211 */ /* 0x000fe400078808ff */
[----:B-1----:R-:W-:Y:S02]  /*14c80*/  @!P2 LEA.HI.X R9, R18, R10, R19, 0x1, P5 ;  /* 0x0000000a1209a211 */ /* 0x002fe400028f0c13 */
[----:B------:R-:W-:Y:S02]  /*14c90*/  @!P0 LEA R2, P3, R5, R0, 0x1 ;  /* 0x0000000005028211 */ /* 0x000fe400078608ff */
[-C--:B----4-:R-:W-:Y:S02]  /*14ca0*/  @!P1 LEA.HI.X R7, R15, R10.reuse, R16, 0x1, P4 ;  /* 0x0000000a0f079211 */ /* 0x090fe400020f0c10 */
[----:B------:R-:W-:Y:S01]  /*14cb0*/  @!P0 LEA.HI.X R3, R5, R10, R14, 0x1, P3 ;  /* 0x0000000a05038211 */ /* 0x000fe200018f0c0e */
[----:B------:R1:W-:Y:S04]  /*14cc0*/  @!P2 ST.E.128 [R8.64], R36 ;  /* 0x000000240800a985 */ /* 0x0003e8000c101d06 */
[----:B------:R1:W-:Y:S04]  /*14cd0*/  @!P1 ST.E.128 [R6.64], R32 ;  /* 0x0000002006009985 */ /* 0x0003e8000c101d06 */
[----:B------:R1:W-:Y:S02]  /*14ce0*/  @!P0 ST.E.128 [R2.64], R28 ;  /* 0x0000001c02008985 */ /* 0x0003e4000c101d06 */
.L_x_589:
[----:B------:R-:W-:Y:S05]  /*14cf0*/  BSYNC B0 ;  /* 0x0000000000007941 */ /* 0x000fea0003800000 */
.L_x_588:
[----:B------:R-:W-:Y:S05]  /*14d00*/  BRA.DIV ~URZ, `(.L_x_590) ;  /* 0x000045f27f007947 */ /* 0x000fea000b800000 */
[----:B-1----:R1:W2:Y:S02]  /*14d10*/  SHFL.IDX PT, R10, R12, 0x2, 0x1c1f ;  /* 0x005c1f000c0a7f89 */ /* 0x0022a400000e0000 */
.L_x_660:
[----:B------:R-:W-:Y:S05]  /*14d20*/  BRA.DIV ~URZ, `(.L_x_591) ;  /* 0x000046427f007947 */ /* 0x000fea000b800000 */
[----:B----4-:R4:W1:Y:S02]  /*14d30*/  SHFL.IDX PT, R0, R13, 0x2, 0x1c1f ;  /* 0x005c1f000d007f89 */ /* 0x01086400000e0000 */
.L_x_661:
        /* <DEDUP_REMOVED lines=12> */
[CC--:B-1----:R-:W-:Y:S02]  /*14e00*/  @!P2 LEA R8, P5, R18.reuse, R0.reuse, 0x1 ;  /* 0x000000001208a211 */ /* 0x0c2fe400078a08ff */
        /* <DEDUP_REMOVED lines=8> */
.L_x_593:
[----:B------:R-:W-:Y:S05]  /*14e90*/  BSYNC B0 ;  /* 0x0000000000007941 */ /* 0x000fea0003800000 */
.L_x_592:
[----:B------:R-:W-:Y:S05]  /*14ea0*/  BRA.DIV ~URZ, `(.L_x_594) ;  /* 0x000045227f007947 */ /* 0x000fea000b800000 */
[----:B-1----:R1:W3:Y:S04]  /*14eb0*/  SHFL.IDX PT, R6, R12, 0x3, 0x1c1f ;  /* 0x007c1f000c067f89 */ /* 0x0022e800000e0000 */
[----:B------:R1:W4:Y:S02]  /*14ec0*/  SHFL.IDX PT, R0, R13, 0x3, 0x1c1f ;  /* 0x007c1f000d007f89 */ /* 0x00032400000e0000 */
.L_x_662:
[----:B------:R-:W-:-:S04]  /*14ed0*/  IADD3 R2, R11, 0x60, RZ ;  /* 0x000000600b027810 */ /* 0x000fc80007ffe0ff */
[----:B------:R-:W-:-:S13]  /*14ee0*/  ISETP.GE.AND P0, PT, R2, R4, PT ;  /* 0x000000040200720c */ /* 0x000fda0003f06270 */
[----:B------:R-:W-:Y:S05]  /*14ef0*/  @P0 BRA `(.L_x_595) ;  /* 0x000027c000000947 */ /* 0x000fea0003800000 */
[----:B-1234-:R-:W2:Y:S04]  /*14f00*/  LDL.64 R12, [R1+0x30] ;  /* 0x00003000010c7983 */ /* 0x01eea80000100a00 */
[----:B------:R-:W3:Y:S04]  /*14f10*/  LDL R8, [R1+0x1c] ;  /* 0x00001c0001087983 */ /* 0x000ee80000100800 */
[----:B------:R-:W4:Y:S04]  /*14f20*/  LDL R9, [R1+0x58] ;  /* 0x0000580001097983 */ /* 0x000f280000100800 */
[----:B------:R-:W5:Y:S01]  /*14f30*/  LDL R7, [R1+0x38] ;  /* 0x0000380001077983 */ /* 0x000f620000100800 */
[----:B--2---:R-:W-:-:S02]  /*14f40*/  ISETP.GE.AND P1, PT, R12, c[0x0][0x3c8], PT ;  /* 0x0000f2000c007a0c */ /* 0x004fc40003f26270 */
[----:B---3--:R-:W-:-:S11]  /*14f50*/  ISETP.GE.AND P0, PT, R8, c[0x0][0x3c8], PT ;  /* 0x0000f20008007a0c */ /* 0x008fd60003f06270 */
[-C--:B------:R-:W-:Y:S02]  /*14f60*/  @!P1 LEA R4, P3, R12, R0.reuse, 0x1 ;  /* 0x000000000c049211 */ /* 0x080fe400078608ff */
[----:B------:R-:W-:Y:S02]  /*14f70*/  @!P0 LEA R2, P2, R8, R0, 0x1 ;  /* 0x0000000008028211 */ /* 0x000fe400078408ff */
[-C--:B------:R-:W-:Y:S02]  /*14f80*/  @!P1 LEA.HI.X R5, R12, R6.reuse, R13, 0x1, P3 ;  /* 0x000000060c059211 */ /* 0x080fe400018f0c0d */
[----:B----4-:R-:W-:-:S03]  /*14f90*/  @!P0 LEA.HI.X R3, R8, R6, R9, 0x1, P2 ;  /* 0x0000000608038211 */ /* 0x010fc600010f0c09 */
[----:B------:R1:W-:Y:S04]  /*14fa0*/  @!P1 ST.E.128 [R4.64], R60 ;  /* 0x0000003c04009985 */ /* 0x0003e8000c101d06 */
[----:B------:R1:W-:Y:S01]  /*14fb0*/  @!P0 ST.E.128 [R2.64], R56 ;  /* 0x0000003802008985 */ /* 0x0003e2000c101d06 */
[----:B-----5:R-:W-:-:S13]  /*14fc0*/  ISETP.GE.AND P0, PT, R7, c[0x0][0x3c8], PT ;  /* 0x0000f20007007a0c */ /* 0x020fda0003f06270 */
[----:B------:R-:W-:Y:S05]  /*14fd0*/  @P0 BRA `(.L_x_595) ;  /* 0x000026e000000947 */ /* 0x000fea0003800000 */
[----:B------:R-:W2:Y:S01]  /*14fe0*/  LDL R8, [R1+0x54] ;  /* 0x0000540001087983 */ /* 0x000ea20000100800 */
[----:B-1----:R-:W-:-:S04]  /*14ff0*/  LEA R2, P0, R7, R0, 0x1 ;  /* 0x0000000007027211 */ /* 0x002fc800078008ff */
[----:B--2---:R-:W-:-:S05]  /*15000*/  LEA.HI.X R3, R7, R6, R8, 0x1, P0 ;  /* 0x0000000607037211 */ /* 0x004fca00000f0c08 */
[----:B------:R1:W-:Y:S01]  /*15010*/  ST.E.128 [R2.64], R52 ;  /* 0x0000003402007985 */ /* 0x0003e2000c101d06 */
[----:B------:R-:W-:Y:S05]  /*15020*/  BRA `(.L_x_595) ;  /* 0x0000269000007947 */ /* 0x000fea0003800000 */
.L_x_582:
        /* <DEDUP_REMOVED lines=35> */
.L_x_663:
[----:B------:R-:W-:Y:S05]  /*15260*/  BRA.DIV ~URZ, `(.L_x_597) ;  /* 0x000042927f007947 */ /* 0x000fea000b800000 */
[----:B------:R3:W4:Y:S02]  /*15270*/  SHFL.IDX PT, R0, R13, RZ, 0x1c1f ;  /* 0x001c1fff0d007589 */ /* 0x00072400000e0000 */
.L_x_664:
[----:B------:R-:W-:Y:S01]  /*15280*/  BSSY B0, `(.L_x_598) ;  /* 0x0000054000007945 */ /* 0x000fe20003800000 */
[----:B------:R-:W-:Y:S05]  /*15290*/  @P0 BRA `(.L_x_599) ;  /* 0x0000052000000947 */ /* 0x000fea0003800000 */
[C---:B------:R-:W-:Y:S02]  /*152a0*/  ISETP.GE.AND P1, PT, R236.reuse, c[0x0][0x3c8], PT ;  /* 0x0000f200ec007a0c */ /* 0x040fe40003f26270 */
[C---:B------:R-:W-:Y:S02]  /*152b0*/  IADD3 R9, R236.reuse, 0x8, RZ ;  /* 0x00000008ec097810 */ /* 0x040fe40007ffe0ff */
[----:B------:R-:W-:Y:S02]  /*152c0*/  IADD3 R10, R236, 0x10, RZ ;  /* 0x00000010ec0a7810 */ /* 0x000fe40007ffe0ff */
[----:B------:R-:W-:Y:S02]  /*152d0*/  ISETP.GE.AND P2, PT, R9, c[0x0][0x3c8], PT ;  /* 0x0000f20009007a0c */ /* 0x000fe40003f46270 */
[----:B------:R-:W-:-:S02]  /*152e0*/  SHF.R.S32.HI R6, RZ, 0x1f, R236 ;  /* 0x0000001fff067819 */ /* 0x000fc400000114ec */
[----:B------:R-:W-:Y:S02]  /*152f0*/  ISETP.GE.AND P4, PT, R10, c[0x0][0x3c8], PT ;  /* 0x0000f2000a007a0c */ /* 0x000fe40003f86270 */
[C---:B------:R-:W-:Y:S02]  /*15300*/  IADD3 R11, R236.reuse, 0x8, RZ ;  /* 0x00000008ec0b7810 */ /* 0x040fe40007ffe0ff */
[C---:B----4-:R-:W-:Y:S02]  /*15310*/  @!P1 LEA R2, P0, R236.reuse, R0, 0x2 ;  /* 0x00000000ec029211 */ /* 0x050fe400078010ff */
[----:B------:R-:W-:Y:S02]  /*15320*/  SHF.R.S32.HI R11, RZ, 0x1f, R11 ;  /* 0x0000001fff0b7819 */ /* 0x000fe4000001140b */
[----:B--2---:R-:W-:Y:S02]  /*15330*/  @!P1 LEA.HI.X R3, R236, R4, R6, 0x2, P0 ;  /* 0x00000004ec039211 */ /* 0x004fe400000f1406 */
[----:B------:R-:W-:-:S02]  /*15340*/  @!P2 LEA R6, P0, R9, R0, 0x2 ;  /* 0x000000000906a211 */ /* 0x000fc400078010ff */
[C---:B------:R-:W-:Y:S01]  /*15350*/  IADD3 R5, R236.reuse, 0x18, RZ ;  /* 0x00000018ec057810 */ /* 0x040fe20007ffe0ff */
[----:B------:R2:W-:Y:S01]  /*15360*/  @!P1 ST.E.64 [R2.64], R160 ;  /* 0x000000a002009985 */ /* 0x0005e2000c101b06 */
[----:B------:R-:W-:Y:S02]  /*15370*/  @!P2 LEA.HI.X R7, R9, R4, R11, 0x2, P0 ;  /* 0x000000040907a211 */ /* 0x000fe400000f140b */
[----:B------:R-:W-:Y:S02]  /*15380*/  ISETP.GE.AND P3, PT, R5, c[0x0][0x3c8], PT ;  /* 0x0000f20005007a0c */ /* 0x000fe40003f66270 */
[C---:B------:R-:W-:Y:S01]  /*15390*/  IADD3 R11, R236.reuse, 0x10, RZ ;  /* 0x00000010ec0b7810 */ /* 0x040fe20007ffe0ff */
[----:B------:R4:W-:Y:S01]  /*153a0*/  @!P2 ST.E.64 [R6.64], R162 ;  /* 0x000000a20600a985 */ /* 0x0009e2000c101b06 */
[----:B------:R-:W-:Y:S02]  /*153b0*/  IADD3 R8, R236, 0x20, RZ ;  /* 0x00000020ec087810 */ /* 0x000fe40007ffe0ff */
[----:B------:R-:W-:-:S02]  /*153c0*/  SHF.R.S32.HI R11, RZ, 0x1f, R11 ;  /* 0x0000001fff0b7819 */ /* 0x000fc4000001140b */
[----:B------:R-:W-:Y:S02]  /*153d0*/  ISETP.GE.AND P1, PT, R8, c[0x0][0x3c8], PT ;  /* 0x0000f20008007a0c */ /* 0x000fe40003f26270 */
[C---:B------:R-:W-:Y:S02]  /*153e0*/  IADD3 R9, R236.reuse, 0x28, RZ ;  /* 0x00000028ec097810 */ /* 0x040fe40007ffe0ff */
[----:B------:R-:W-:-:S04]  /*153f0*/  IADD3 R14, R236, 0x48, RZ ;  /* 0x00000048ec0e7810 */ /* 0x000fc80007ffe0ff */
[----:B------:R-:W-:Y:S02]  /*15400*/  SHF.R.S32.HI R14, RZ, 0x1f, R14 ;  /* 0x0000001fff0e7819 */ /* 0x000fe4000001140e */
[----:B--2---:R-:W-:-:S04]  /*15410*/  @!P4 LEA R2, P0, R10, R0, 0x2 ;  /* 0x000000000a02c211 */ /* 0x004fc800078010ff */
[----:B------:R-:W-:Y:S02]  /*15420*/  @!P4 LEA.HI.X R3, R10, R4, R11, 0x2, P0 ;  /* 0x000000040a03c211 */ /* 0x000fe400000f140b */
[----:B------:R-:W-:Y:S02]  /*15430*/  IADD3 R11, R236, 0x18, RZ ;  /* 0x00000018ec0b7810 */ /* 0x000fe40007ffe0ff */
[----:B----4-:R-:W-:Y:S01]  /*15440*/  @!P3 LEA R6, P0, R5, R0, 0x2 ;  /* 0x000000000506b211 */ /* 0x010fe200078010ff */
[----:B------:R2:W-:Y:S01]  /*15450*/  @!P4 ST.E.64 [R2.64], R128 ;  /* 0x000000800200c985 */ /* 0x0005e2000c101b06 */
[----:B------:R-:W-:Y:S02]  /*15460*/  SHF.R.S32.HI R11, RZ, 0x1f, R11 ;  /* 0x0000001fff0b7819 */ /* 0x000fe4000001140b */
[----:B------:R-:W-:Y:S02]  /*15470*/  ISETP.GE.AND P4, PT, R9, c[0x0][0x3c8], PT ;  /* 0x0000f20009007a0c */ /* 0x000fe40003f86270 */
[----:B------:R-:W-:-:S02]  /*15480*/  @!P3 LEA.HI.X R7, R5, R4, R11, 0x2, P0 ;  /* 0x000000040507b211 */ /* 0x000fc400000f140b */
[C---:B------:R-:W-:Y:S02]  /*15490*/  IADD3 R11, R236.reuse, 0x20, RZ ;  /* 0x00000020ec0b7810 */ /* 0x040fe40007ffe0ff */
[----:B------:R-:W-:Y:S01]  /*154a0*/  IADD3 R10, R236, 0x30, RZ ;  /* 0x00000030ec0a7810 */ /* 0x000fe20007ffe0ff */
[----:B------:R4:W-:Y:S01]  /*154b0*/  @!P3 ST.E.64 [R6.64], R140 ;  /* 0x0000008c0600b985 */ /* 0x0009e2000c101b06 */
[----:B------:R-:W-:Y:S02]  /*154c0*/  SHF.R.S32.HI R11, RZ, 0x1f, R11 ;  /* 0x0000001fff0b7819 */ /* 0x000fe4000001140b */
[----:B------:R-:W-:Y:S02]  /*154d0*/  ISETP.GE.AND P2, PT, R10, c[0x0][0x3c8], PT ;  /* 0x0000f2000a007a0c */ /* 0x000fe40003f46270 */
[----:B------:R-:W-:Y:S02]  /*154e0*/  IADD3 R5, R236, 0x38, RZ ;  /* 0x00000038ec057810 */ /* 0x000fe40007ffe0ff */
[----:B--2---:R-:W-:-:S04]  /*154f0*/  @!P1 LEA R2, P0, R8, R0, 0x2 ;  /* 0x0000000008029211 */ /* 0x004fc800078010ff */
[----:B------:R-:W-:Y:S02]  /*15500*/  @!P1 LEA.HI.X R3, R8, R4, R11, 0x2, P0 ;  /* 0x0000000408039211 */ /* 0x000fe400000f140b */
[C---:B------:R-:W-:Y:S02]  /*15510*/  IADD3 R11, R236.reuse, 0x28, RZ ;  /* 0x00000028ec0b7810 */ /* 0x040fe40007ffe0ff */
[----:B------:R-:W-:Y:S01]  /*15520*/  IADD3 R8, R236, 0x40, RZ ;  /* 0x00000040ec087810 */ /* 0x000fe20007ffe0ff */
[----:B------:R2:W-:Y:S01]  /*15530*/  @!P1 ST.E.64 [R2.64], R144 ;  /* 0x0000009002009985 */ /* 0x0005e2000c101b06 */
[----:B----4-:R-:W-:Y:S02]  /*15540*/  @!P4 LEA R6, P0, R9, R0, 0x2 ;  /* 0x000000000906c211 */ /* 0x010fe400078010ff */
[----:B------:R-:W-:Y:S02]  /*15550*/  SHF.R.S32.HI R11, RZ, 0x1f, R11 ;  /* 0x0000001fff0b7819 */ /* 0x000fe4000001140b */
[----:B------:R-:W-:-:S02]  /*15560*/  ISETP.GE.AND P1, PT, R5, c[0x0][0x3c8], PT ;  /* 0x0000f20005007a0c */ /* 0x000fc40003f26270 */
[----:B------:R-:W-:Y:S02]  /*15570*/  @!P4 LEA.HI.X R7, R9, R4, R11, 0x2, P0 ;  /* 0x000000040907c211 */ /* 0x000fe400000f140b */
[C---:B------:R-:W-:Y:S02]  /*15580*/  IADD3 R11, R236.reuse, 0x30, RZ ;  /* 0x00000030ec0b7810 */ /* 0x040fe40007ffe0ff */
[----:B------:R-:W-:Y:S01]  /*15590*/  IADD3 R9, R236, 0x38, RZ ;  /* 0x00000038ec097810 */ /* 0x000fe20007ffe0ff */
[----:B------:R4:W-:Y:S01]  /*155a0*/  @!P4 ST.E.64 [R6.64], R156 ;  /* 0x0000009c0600c985 */ /* 0x0009e2000c101b06 */
[----:B------:R-:W-:Y:S02]  /*155b0*/  SHF.R.S32.HI R11, RZ, 0x1f, R11 ;  /* 0x0000001fff0b7819 */ /* 0x000fe4000001140b */
[----:B------:R-:W-:Y:S02]  /*155c0*/  ISETP.GE.AND P4, PT, R8, c[0x0][0x3c8], PT ;  /* 0x0000f20008007a0c */ /* 0x000fe40003f86270 */
[----:B------:R-:W-:-:S02]  /*155d0*/  SHF.R.S32.HI R9, RZ, 0x1f, R9 ;  /* 0x0000001fff097819 */ /* 0x000fc40000011409 */
[----:B--2---:R-:W-:-:S04]  /*155e0*/  @!P2 LEA R2, P0, R10, R0, 0x2 ;  /* 0x000000000a02a211 */ /* 0x004fc800078010ff */
[----:B------:R-:W-:Y:S02]  /*155f0*/  @!P2 LEA.HI.X R3, R10, R4, R11, 0x2, P0 ;  /* 0x000000040a03a211 */ /* 0x000fe400000f140b */
[C---:B------:R-:W-:Y:S02]  /*15600*/  IADD3 R10, R236.reuse, 0x48, RZ ;  /* 0x00000048ec0a7810 */ /* 0x040fe40007ffe0ff */
[----:B------:R-:W-:Y:S01]  /*15610*/  IADD3 R11, R236, 0x50, RZ ;  /* 0x00000050ec0b7810 */ /* 0x000fe20007ffe0ff */
[----:B------:R2:W-:Y:S01]  /*15620*/  @!P2 ST.E.64 [R2.64], R164 ;  /* 0x000000a40200a985 */ /* 0x0005e2000c101b06 */
[----:B------:R-:W-:Y:S02]  /*15630*/  ISETP.GE.AND P3, PT, R10, c[0x0][0x3c8], PT ;  /* 0x0000f2000a007a0c */ /* 0x000fe40003f66270 */
[----:B----4-:R-:W-:Y:S02]  /*15640*/  @!P1 LEA R6, P0, R5, R0, 0x2 ;  /* 0x0000000005069211 */ /* 0x010fe400078010ff */
[----:B------:R-:W-:-:S02]  /*15650*/  ISETP.GE.AND P2, PT, R11, c[0x0][0x3c8], PT ;  /* 0x0000f2000b007a0c */ /* 0x000fc40003f46270 */
[----:B------:R-:W-:Y:S02]  /*15660*/  @!P1 LEA.HI.X R7, R5, R4, R9, 0x2, P0 ;  /* 0x0000000405079211 */ /* 0x000fe400000f1409 */
[C---:B------:R-:W-:Y:S02]  /*15670*/  IADD3 R9, R236.reuse, 0x40, RZ ;  /* 0x00000040ec097810 */ /* 0x040fe40007ffe0ff */
[----:B------:R-:W-:Y:S01]  /*15680*/  IADD3 R5, R236, 0x58, RZ ;  /* 0x00000058ec057810 */ /* 0x000fe20007ffe0ff */
[----:B------:R4:W-:Y:S01]  /*15690*/  @!P1 ST.E.64 [R6.64], R166 ;  /* 0x000000a606009985 */ /* 0x0009e2000c101b06 */
[----:B------:R-:W-:Y:S02]  /*156a0*/  SHF.R.S32.HI R9, RZ, 0x1f, R9 ;  /* 0x0000001fff097819 */ /* 0x000fe40000011409 */
[----:B------:R-:W-:Y:S02]  /*156b0*/  ISETP.GE.AND P1, PT, R5, c[0x0][0x3c8], PT ;  /* 0x0000f20005007a0c */ /* 0x000fe40003f26270 */
[----:B--2---:R-:W-:-:S04]  /*156c0*/  @!P4 LEA R2, P0, R8, R0, 0x2 ;  /* 0x000000000802c211 */ /* 0x004fc800078010ff */
[----:B------:R-:W-:Y:S02]  /*156d0*/  @!P4 LEA.HI.X R3, R8, R4, R9, 0x2, P0 ;  /* 0x000000040803c211 */ /* 0x000fe400000f1409 */
[----:B------:R-:W-:-:S03]  /*156e0*/  @!P3 LEA R8, P0, R10, R0, 0x2 ;  /* 0x000000000a08b211 */ /* 0x000fc600078010ff */
[----:B------:R2:W-:Y:S01]  /*156f0*/  @!P4 ST.E.64 [R2.64], R100 ;  /* 0x000000640200c985 */ /* 0x0005e2000c101b06 */
[----:B------:R-:W-:Y:S02]  /*15700*/  @!P3 LEA.HI.X R9, R10, R4, R14, 0x2, P0 ;  /* 0x000000040a09b211 */ /* 0x000fe400000f140e */
[C---:B------:R-:W-:Y:S02]  /*15710*/  IADD3 R14, R236.reuse, 0x50, RZ ;  /* 0x00000050ec0e7810 */ /* 0x040fe40007ffe0ff */
[C---:B----4-:R-:W-:Y:S01]  /*15720*/  @!P2 LEA R6, P0, R11.reuse, R0, 0x2 ;  /* 0x000000000b06a211 */ /* 0x050fe200078010ff */
[----:B------:R4:W-:Y:S01]  /*15730*/  @!P3 ST.E.64 [R8.64], R170 ;  /* 0x000000aa0800b985 */ /* 0x0009e2000c101b06 */
[----:B------:R-:W-:Y:S02]  /*15740*/  SHF.R.S32.HI R14, RZ, 0x1f, R14 ;  /* 0x0000001fff0e7819 */ /* 0x000fe4000001140e */
[----:B------:R-:W-:Y:S02]  /*15750*/  IADD3 R10, R236, 0x58, RZ ;  /* 0x00000058ec0a7810 */ /* 0x000fe40007ffe0ff */
[----:B------:R-:W-:-:S02]  /*15760*/  @!P2 LEA.HI.X R7, R11, R4, R14, 0x2, P0 ;  /* 0x000000040b07a211 */ /* 0x000fc400000f140e */
[----:B------:R-:W-:-:S03]  /*15770*/  SHF.R.S32.HI R10, RZ, 0x1f, R10 ;  /* 0x0000001fff0a7819 */ /* 0x000fc6000001140a */
[----:B------:R4:W-:Y:S01]  /*15780*/  @!P2 ST.E.64 [R6.64], R168 ;  /* 0x000000a80600a985 */ /* 0x0009e2000c101b06 */
[----:B--2---:R-:W-:-:S04]  /*15790*/  @!P1 LEA R2, P0, R5, R0, 0x2 ;  /* 0x0000000005029211 */ /* 0x004fc800078010ff */
[----:B------:R-:W-:-:S05]  /*157a0*/  @!P1 LEA.HI.X R3, R5, R4, R10, 0x2, P0 ;  /* 0x0000000405039211 */ /* 0x000fca00000f140a */
[----:B------:R4:W-:Y:S04]  /*157b0*/  @!P1 ST.E.64 [R2.64], R84 ;  /* 0x0000005402009985 */ /* 0x0009e8000c101b06 */
.L_x_599:
[----:B------:R-:W-:Y:S05]  /*157c0*/  BSYNC B0 ;  /* 0x0000000000007941 */ /* 0x000fea0003800000 */
.L_x_598:
[----:B------:R-:W-:Y:S05]  /*157d0*/  BRA.DIV ~URZ, `(.L_x_600) ;  /* 0x00003d827f007947 */ /* 0x000fea000b800000 */
[----:B--2---:R2:W1:Y:S04]  /*157e0*/  SHFL.IDX PT, R4, R12, 0x1, 0x1c1f ;  /* 0x003c1f000c047f89 */ /* 0x00446800000e0000 */
[----:B----4-:R2:W4:Y:S02]  /*157f0*/  SHFL.IDX PT, R0, R13, 0x1, 0x1c1f ;  /* 0x003c1f000d007f89 */ /* 0x01052400000e0000 */
.L_x_665:
[----:B------:R-:W-:Y:S01]  /*15800*/  BSSY B0, `(.L_x_601) ;  /* 0x0000054000007945 */ /* 0x000fe20003800000 */
[----:B------:R-:W-:Y:S05]  /*15810*/  @P6 BRA `(.L_x_602) ;  /* 0x0000052000006947 */ /* 0x000fea0003800000 */
[C---:B------:R-:W-:Y:S02]  /*15820*/  ISETP.GE.AND P1, PT, R236.reuse, c[0x0][0x3c8], PT ;  /* 0x0000f200ec007a0c */ /* 0x040fe40003f26270 */
[C---:B------:R-:W-:Y:S02]  /*15830*/  IADD3 R9, R236.reuse, 0x8, RZ ;  /* 0x00000008ec097810 */ /* 0x040fe40007ffe0ff */
[----:B------:R-:W-:Y:S02]  /*15840*/  IADD3 R11, R236, 0x10, RZ ;  /* 0x00000010ec0b7810 */ /* 0x000fe40007ffe0ff */
[----:B------:R-:W-:-:S02]  /*15850*/  ISETP.GE.AND P0, PT, R9, c[0x0][0x3c8], PT ;  /* 0x0000f20009007a0c */ /* 0x000fc40003f06270 */
[C---:B------:R-:W-:Y:S02]  /*15860*/  IADD3 R5, R236.reuse, 0x18, RZ ;  /* 0x00000018ec057810 */ /* 0x040fe40007ffe0ff */
[----:B------:R-:W-:Y:S02]  /*15870*/  SHF.R.S32.HI R6, RZ, 0x1f, R236 ;  /* 0x0000001fff067819 */ /* 0x000fe400000114ec */
[----:B------:R-:W-:Y:S02]  /*15880*/  ISETP.GE.AND P3, PT, R11, c[0x0][0x3c8], PT ;  /* 0x0000f2000b007a0c */ /* 0x000fe40003f66270 */
[C---:B----4-:R-:W-:Y:S02]  /*15890*/  @!P1 LEA R2, P2, R236.reuse, R0, 0x2 ;  /* 0x00000000ec029211 */ /* 0x050fe400078410ff */
[----:B------:R-:W-:Y:S02]  /*158a0*/  IADD3 R10, R236, 0x8, RZ ;  /* 0x00000008ec0a7810 */ /* 0x000fe40007ffe0ff */
[----:B------:R-:W-:-:S02]  /*158b0*/  ISETP.GE.AND P5, PT, R5, c[0x0][0x3c8], PT ;  /* 0x0000f20005007a0c */ /* 0x000fc40003fa6270 */
[C---:B-1----:R-:W-:Y:S02]  /*158c0*/  @!P1 LEA.HI.X R3, R236.reuse, R4, R6, 0x2, P2 ;  /* 0x00000004ec039211 */ /* 0x042fe400010f1406 */
[----:B------:R-:W-:Y:S02]  /*158d0*/  SHF.R.S32.HI R10, RZ, 0x1f, R10 ;  /* 0x0000001fff0a7819 */ /* 0x000fe4000001140a */
[C---:B------:R-:W-:Y:S01]  /*158e0*/  @!P0 LEA R6, P2, R9.reuse, R0, 0x2 ;  /* 0x0000000009068211 */ /* 0x040fe200078410ff */
[----:B------:R1:W-:Y:S01]  /*158f0*/  @!P1 ST.E.64 [R2.64], R124 ;  /* 0x0000007c02009985 */ /* 0x0003e2000c101b06 */
[C---:B------:R-:W-:Y:S02]  /*15900*/  IADD3 R8, R236.reuse, 0x20, RZ ;  /* 0x00000020ec087810 */ /* 0x040fe40007ffe0ff */
[----:B------:R-:W-:Y:S02]  /*15910*/  @!P0 LEA.HI.X R7, R9, R4, R10, 0x2, P2 ;  /* 0x0000000409078211 */ /* 0x000fe400010f140a */
[----:B------:R-:W-:-:S02]  /*15920*/  IADD3 R14, R236, 0x10, RZ ;  /* 0x00000010ec0e7810 */ /* 0x000fc40007ffe0ff */
[----:B------:R-:W-:Y:S01]  /*15930*/  ISETP.GE.AND P2, PT, R8, c[0x0][0x3c8], PT ;  /* 0x0000f20008007a0c */ /* 0x000fe20003f46270 */
[----:B------:R4:W-:Y:S01]  /*15940*/  @!P0 ST.E.64 [R6.64], R126 ;  /* 0x0000007e06008985 */ /* 0x0009e2000c101b06 */
[C---:B------:R-:W-:Y:S02]  /*15950*/  IADD3 R9, R236.reuse, 0x18, RZ ;  /* 0x00000018ec097810 */ /* 0x040fe40007ffe0ff */
[----:B------:R-:W-:Y:S02]  /*15960*/  IADD3 R10, R236, 0x28, RZ ;  /* 0x00000028ec0a7810 */ /* 0x000fe40007ffe0ff */
[----:B------:R-:W-:Y:S02]  /*15970*/  SHF.R.S32.HI R14, RZ, 0x1f, R14 ;  /* 0x0000001fff0e7819 */ /* 0x000fe4000001140e */
[----:B------:R-:W-:Y:S02]  /*15980*/  SHF.R.S32.HI R9, RZ, 0x1f, R9 ;  /* 0x0000001fff097819 */ /* 0x000fe40000011409 */
[----:B------:R-:W-:-:S02]  /*15990*/  ISETP.GE.AND P1, PT, R10, c[0x0][0x3c8], PT ;  /* 0x0000f2000a007a0c */ /* 0x000fc40003f26270 */
[C---:B------:R-:W-:Y:S02]  /*159a0*/  IADD3 R17, R236.reuse, 0x40, RZ ;  /* 0x00000040ec117810 */ /* 0x040fe40007ffe0ff */
[C---:B------:R-:W-:Y:S02]  /*159b0*/  IADD3 R15, R236.reuse, 0x30, RZ ;  /* 0x00000030ec0f7810 */ /* 0x040fe40007ffe0ff */
[----:B------:R-:W-:Y:S02]  /*159c0*/  IADD3 R18, R236, 0x40, RZ ;  /* 0x00000040ec127810 */ /* 0x000fe40007ffe0ff */
[----:B------:R-:W-:Y:S02]  /*159d0*/  SHF.R.S32.HI R15, RZ, 0x1f, R15 ;  /* 0x0000001fff0f7819 */ /* 0x000fe4000001140f */
[----:B------:R-:W-:Y:S02]  /*159e0*/  SHF.R.S32.HI R18, RZ, 0x1f, R18 ;  /* 0x0000001fff127819 */ /* 0x000fe40000011412 */
[----:B-1----:R-:W-:-:S02]  /*159f0*/  @!P3 LEA R2, P4, R11, R0, 0x2 ;  /* 0x000000000b02b211 */ /* 0x002fc400078810ff */
[C---:B------:R-:W-:Y:S02]  /*15a00*/  IADD3 R16, R236.reuse, 0x48, RZ ;  /* 0x00000048ec107810 */ /* 0x040fe40007ffe0ff */
[----:B------:R-:W-:Y:S02]  /*15a10*/  @!P3 LEA.HI.X R3, R11, R4, R14, 0x2, P4 ;  /* 0x000000040b03b211 */ /* 0x000fe400020f140e */
[C---:B------:R-:W-:Y:S02]  /*15a20*/  IADD3 R11, R236.reuse, 0x30, RZ ;  /* 0x00000030ec0b7810 */ /* 0x040fe40007ffe0ff */
[C---:B----4-:R-:W-:Y:S01]  /*15a30*/  @!P5 LEA R6, P0, R5.reuse, R0, 0x2 ;  /* 0x000000000506d211 */ /* 0x050fe200078010ff */
[----:B------:R1:W-:Y:S01]  /*15a40*/  @!P3 ST.E.64 [R2.64], R130 ;  /* 0x000000820200b985 */ /* 0x0003e2000c101b06 */
[----:B------:R-:W-:Y:S02]  /*15a50*/  IADD3 R14, R236, 0x28, RZ ;  /* 0x00000028ec0e7810 */ /* 0x000fe40007ffe0ff */
[----:B------:R-:W-:-:S02]  /*15a60*/  @!P5 LEA.HI.X R7, R5, R4, R9, 0x2, P0 ;  /* 0x000000040507d211 */ /* 0x000fc400000f1409 */
[C---:B------:R-:W-:Y:S02]  /*15a70*/  IADD3 R9, R236.reuse, 0x20, RZ ;  /* 0x00000020ec097810 */ /* 0x040fe40007ffe0ff */
[----:B------:R-:W-:Y:S01]  /*15a80*/  ISETP.GE.AND P0, PT, R11, c[0x0][0x3c8], PT ;  /* 0x0000f2000b007a0c */ /* 0x000fe20003f06270 */
[----:B------:R4:W-:Y:S01]  /*15a90*/  @!P5 ST.E.64 [R6.64], R96 ;  /* 0x000000600600d985 */ /* 0x0009e2000c101b06 */
[----:B------:R-:W-:Y:S02]  /*15aa0*/  IADD3 R5, R236, 0x38, RZ ;  /* 0x00000038ec057810 */ /* 0x000fe40007ffe0ff */
[----:B------:R-:W-:Y:S02]  /*15ab0*/  SHF.R.S32.HI R9, RZ, 0x1f, R9 ;  /* 0x0000001fff097819 */ /* 0x000fe40000011409 */
[----:B------:R-:W-:Y:S02]  /*15ac0*/  ISETP.GE.AND P4, PT, R5, c[0x0][0x3c8], PT ;  /* 0x0000f20005007a0c */ /* 0x000fe40003f86270 */
[----:B------:R-:W-:-:S02]  /*15ad0*/  SHF.R.S32.HI R14, RZ, 0x1f, R14 ;  /* 0x0000001fff0e7819 */ /* 0x000fc4000001140e */
[----:B------:R-:W-:Y:S02]  /*15ae0*/  ISETP.GE.AND P5, PT, R17, c[0x0][0x3c8], PT ;  /* 0x0000f20011007a0c */ /* 0x000fe40003fa6270 */
[----:B------:R-:W-:Y:S02]  /*15af0*/  SHF.R.S32.HI R16, RZ, 0x1f, R16 ;  /* 0x0000001fff107819 */ /* 0x000fe40000011410 */
[----:B-1----:R-:W-:-:S04]  /*15b00*/  @!P2 LEA R2, P3, R8, R0, 0x2 ;  /* 0x000000000802a211 */ /* 0x002fc800078610ff */
[----:B------:R-:W-:Y:S02]  /*15b10*/  @!P2 LEA.HI.X R3, R8, R4, R9, 0x2, P3 ;  /* 0x000000040803a211 */ /* 0x000fe400018f1409 */
[----:B------:R-:W-:-:S03]  /*15b20*/  @!P1 LEA R8, P3, R10, R0, 0x2 ;  /* 0x000000000a089211 */ /* 0x000fc600078610ff */
[----:B------:R1:W-:Y:S01]  /*15b30*/  @!P2 ST.E.64 [R2.64], R104 ;  /* 0x000000680200a985 */ /* 0x0003e2000c101b06 */
[----:B------:R-:W-:Y:S02]  /*15b40*/  @!P1 LEA.HI.X R9, R10, R4, R14, 0x2, P3 ;  /* 0x000000040a099211 */ /* 0x000fe400018f140e */
[C---:B------:R-:W-:Y:S02]  /*15b50*/  IADD3 R14, R236.reuse, 0x48, RZ ;  /* 0x00000048ec0e7810 */ /* 0x040fe40007ffe0ff */
[C---:B----4-:R-:W-:Y:S01]  /*15b60*/  @!P0 LEA R6, P2, R11.reuse, R0, 0x2 ;  /* 0x000000000b068211 */ /* 0x050fe200078410ff */
[----:B------:R4:W-:Y:S01]  /*15b70*/  @!P1 ST.E.64 [R8.64], R110 ;  /* 0x0000006e08009985 */ /* 0x0009e2000c101b06 */
[----:B------:R-:W-:Y:S02]  /*15b80*/  IADD3 R10, R236, 0x38, RZ ;  /* 0x00000038ec0a7810 */ /* 0x000fe40007ffe0ff */
[----:B------:R-:W-:Y:S02]  /*15b90*/  ISETP.GE.AND P3, PT, R14, c[0x0][0x3c8], PT ;  /* 0x0000f2000e007a0c */ /* 0x000fe40003f66270 */
[----:B------:R-:W-:-:S02]  /*15ba0*/  @!P0 LEA.HI.X R7, R11, R4, R15, 0x2, P2 ;  /* 0x000000040b078211 */ /* 0x000fc400010f140f */
[----:B------:R-:W-:Y:S02]  /*15bb0*/  SHF.R.S32.HI R10, RZ, 0x1f, R10 ;  /* 0x0000001fff0a7819 */ /* 0x000fe4000001140a */
[----:B------:R-:W-:Y:S01]  /*15bc0*/  IADD3 R15, R236, 0x50, RZ ;  /* 0x00000050ec0f7810 */ /* 0x000fe20007ffe0ff */
[----:B------:R5:W-:Y:S03]  /*15bd0*/  @!P0 ST.E.64 [R6.64], R112 ;  /* 0x0000007006008985 */ /* 0x000be6000c101b06 */
[----:B------:R-:W-:Y:S02]  /*15be0*/  ISETP.GE.AND P2, PT, R15, c[0x0][0x3c8], PT ;  /* 0x0000f2000f007a0c */ /* 0x000fe40003f46270 */
[----:B-1----:R-:W-:-:S04]  /*15bf0*/  @!P4 LEA R2, P1, R5, R0, 0x2 ;  /* 0x000000000502c211 */ /* 0x002fc800078210ff */
[----:B------:R-:W-:Y:S02]  /*15c00*/  @!P4 LEA.HI.X R3, R5, R4, R10, 0x2, P1 ;  /* 0x000000040503c211 */ /* 0x000fe400008f140a */
[C---:B------:R-:W-:Y:S02]  /*15c10*/  @!P5 LEA R10, P0, R17.reuse, R0, 0x2 ;  /* 0x00000000110ad211 */ /* 0x040fe400078010ff */
[----:B------:R-:W-:Y:S01]  /*15c20*/  IADD3 R5, R236, 0x58, RZ ;  /* 0x00000058ec057810 */ /* 0x000fe20007ffe0ff */
[----:B------:R1:W-:Y:S01]  /*15c30*/  @!P4 ST.E.64 [R2.64], R114 ;  /* 0x000000720200c985 */ /* 0x0003e2000c101b06 */
[----:B------:R-:W-:Y:S02]  /*15c40*/  @!P5 LEA.HI.X R11, R17, R4, R18, 0x2, P0 ;  /* 0x00000004110bd211 */ /* 0x000fe400000f1412 */
[C---:B----4-:R-:W-:Y:S02]  /*15c50*/  @!P3 LEA R8, P0, R14.reuse, R0, 0x2 ;  /* 0x000000000e08b211 */ /* 0x050fe400078010ff */
[----:B------:R-:W-:Y:S01]  /*15c60*/  ISETP.GE.AND P1, PT, R5, c[0x0][0x3c8], PT ;  /* 0x0000f20005007a0c */ /* 0x000fe20003f26270 */
[----:B------:R4:W-:Y:S01]  /*15c70*/  @!P5 ST.E.64 [R10.64], R146 ;  /* 0x000000920a00d985 */ /* 0x0009e2000c101b06 */
[----:B------:R-:W-:-:S02]  /*15c80*/  @!P3 LEA.HI.X R9, R14, R4, R16, 0x2, P0 ;  /* 0x000000040e09b211 */ /* 0x000fc400000f1410 */
[C---:B------:R-:W-:Y:S02]  /*15c90*/  IADD3 R16, R236.reuse, 0x50, RZ ;  /* 0x00000050ec107810 */ /* 0x040fe40007ffe0ff */
[C---:B-----5:R-:W-:Y:S01]  /*15ca0*/  @!P2 LEA R6, P0, R15.reuse, R0, 0x2 ;  /* 0x000000000f06a211 */ /* 0x060fe200078010ff */
[----:B------:R4:W-:Y:S01]  /*15cb0*/  @!P3 ST.E.64 [R8.64], R142 ;  /* 0x0000008e0800b985 */ /* 0x0009e2000c101b06 */
[----:B------:R-:W-:Y:S02]  /*15cc0*/  SHF.R.S32.HI R16, RZ, 0x1f, R16 ;  /* 0x0000001fff107819 */ /* 0x000fe40000011410 */
[----:B------:R-:W-:Y:S02]  /*15cd0*/  IADD3 R14, R236, 0x58, RZ ;  /* 0x00000058ec0e7810 */ /* 0x000fe40007ffe0ff */
[----:B------:R-:W-:Y:S02]  /*15ce0*/  @!P2 LEA.HI.X R7, R15, R4, R16, 0x2, P0 ;  /* 0x000000040f07a211 */ /* 0x000fe400000f1410 */
[----:B------:R-:W-:-:S03]  /*15cf0*/  SHF.R.S32.HI R14, RZ, 0x1f, R14 ;  /* 0x0000001fff0e7819 */ /* 0x000fc6000001140e */
[----:B------:R4:W-:Y:S01]  /*15d00*/  @!P2 ST.E.64 [R6.64], R82 ;  /* 0x000000520600a985 */ /* 0x0009e2000c101b06 */
[----:B-1----:R-:W-:-:S04]  /*15d10*/  @!P1 LEA R2, P0, R5, R0, 0x2 ;  /* 0x0000000005029211 */ /* 0x002fc800078010ff */
[----:B------:R-:W-:-:S05]  /*15d20*/  @!P1 LEA.HI.X R3, R5, R4, R14, 0x2, P0 ;  /* 0x0000000405039211 */ /* 0x000fca00000f140e */
[----:B------:R4:W-:Y:S04]  /*15d30*/  @!P1 ST.E.64 [R2.64], R80 ;  /* 0x0000005002009985 */ /* 0x0009e8000c101b06 */
.L_x_602:
[----:B------:R-:W-:Y:S05]  /*15d40*/  BSYNC B0 ;  /* 0x0000000000007941 */ /* 0x000fea0003800000 */
.L_x_601:
[----:B------:R-:W-:Y:S05]  /*15d50*/  BRA.DIV ~URZ, `(.L_x_603) ;  /* 0x000038c27f007947 */ /* 0x000fea000b800000 */
[----:B-1----:R1:W2:Y:S02]  /*15d60*/  SHFL.IDX PT, R4, R12, 0x2, 0x1c1f ;  /* 0x005c1f000c047f89 */ /* 0x0022a400000e0000 */
.L_x_666:
[----:B------:R-:W-:Y:S05]  /*15d70*/  BRA.DIV ~URZ, `(.L_x_604) ;  /* 0x000039127f007947 */ /* 0x000fea000b800000 */
[----:B----4-:R4:W1:Y:S02]  /*15d80*/  SHFL.IDX PT, R0, R13, 0x2, 0x1c1f ;  /* 0x005c1f000d007f89 */ /* 0x01086400000e0000 */
.L_x_667:
[----:B------:R-:W-:Y:S01]  /*15d90*/  LOP3.LUT P0, RZ, R198, 0x1, RZ, 0xc0, !PT ;  /* 0x00000001c6ff7812 */ /* 0x000fe2000780c0ff */
[----:B------:R-:W-:-:S12]  /*15da0*/  BSSY B0, `(.L_x_605) ;  /* 0x0000054000007945 */ /* 0x000fd80003800000 */
[----:B------:R-:W-:Y:S05]  /*15db0*/  @P0 BRA `(.L_x_606) ;  /* 0x0000052000000947 */ /* 0x000fea0003800000 */
[C---:B------:R-:W-:Y:S02]  /*15dc0*/  IADD3 R5, R236.reuse, 0x8, RZ ;  /* 0x00000008ec057810 */ /* 0x040fe40007ffe0ff */
[C---:B------:R-:W-:Y:S02]  /*15dd0*/  ISETP.GE.AND P0, PT, R236.reuse, c[0x0][0x3c8], PT ;  /* 0x0000f200ec007a0c */ /* 0x040fe40003f06270 */
[----:B------:R-:W-:Y:S02]  /*15de0*/  ISETP.GE.AND P2, PT, R5, c[0x0][0x3c8], PT ;  /* 0x0000f20005007a0c */ /* 0x000fe40003f46270 */
[C---:B------:R-:W-:Y:S02]  /*15df0*/  IADD3 R16, R236.reuse, 0x10, RZ ;  /* 0x00000010ec107810 */ /* 0x040fe40007ffe0ff */
[----:B------:R-:W-:Y:S02]  /*15e00*/  IADD3 R10, R236, 0x18, RZ ;  /* 0x00000018ec0a7810 */ /* 0x000fe40007ffe0ff */
[----:B------:R-:W-:-:S02]  /*15e10*/  ISETP.GE.AND P4, PT, R16, c[0x0][0x3c8], PT ;  /* 0x0000f20010007a0c */ /* 0x000fc40003f86270 */
[----:B------:R-:W-:Y:S02]  /*15e20*/  IADD3 R6, R236, 0x8, RZ ;  /* 0x00000008ec067810 */ /* 0x000fe40007ffe0ff */
[----:B------:R-:W-:Y:S02]  /*15e30*/  ISETP.GE.AND P3, PT, R10, c[0x0][0x3c8], PT ;  /* 0x0000f2000a007a0c */ /* 0x000fe40003f66270 */
[-C--:B-1----:R-:W-:Y:S02]  /*15e40*/  @!P0 LEA R2, P5, R236, R0.reuse, 0x2 ;  /* 0x00000000ec028211 */ /* 0x082fe400078a10ff */
[----:B------:R-:W-:Y:S02]  /*15e50*/  SHF.R.S32.HI R7, RZ, 0x1f, R236 ;  /* 0x0000001fff077819 */ /* 0x000fe400000114ec */
[----:B------:R-:W-:Y:S02]  /*15e60*/  SHF.R.S32.HI R6, RZ, 0x1f, R6 ;  /* 0x0000001fff067819 */ /* 0x000fe40000011406 */
[----:B------:R-:W-:-:S02]  /*15e70*/  @!P2 LEA R8, P1, R5, R0, 0x2 ;  /* 0x000000000508a211 */ /* 0x000fc400078210ff */
[CC--:B--2---:R-:W-:Y:S02]  /*15e80*/  @!P0 LEA.HI.X R3, R236.reuse, R4.reuse, R7, 0x2, P5 ;  /* 0x00000004ec038211 */ /* 0x0c4fe400028f1407 */
[C---:B------:R-:W-:Y:S02]  /*15e90*/  IADD3 R11, R236.reuse, 0x28, RZ ;  /* 0x00000028ec0b7810 */ /* 0x040fe40007ffe0ff */
[C---:B------:R-:W-:Y:S01]  /*15ea0*/  IADD3 R14, R236.reuse, 0x20, RZ ;  /* 0x00000020ec0e7810 */ /* 0x040fe20007ffe0ff */
[----:B------:R1:W-:Y:S01]  /*15eb0*/  @!P0 ST.E.64 [R2.64], R34 ;  /* 0x0000002202008985 */ /* 0x0003e2000c101b06 */
[----:B------:R-:W-:Y:S02]  /*15ec0*/  @!P2 LEA.HI.X R9, R5, R4, R6, 0x2, P1 ;  /* 0x000000040509a211 */ /* 0x000fe400008f1406 */
[C---:B------:R-:W-:Y:S02]  /*15ed0*/  IADD3 R17, R236.reuse, 0x10, RZ ;  /* 0x00000010ec117810 */ /* 0x040fe40007ffe0ff */
[----:B------:R-:W-:Y:S01]  /*15ee0*/  IADD3 R15, R236, 0x18, RZ ;  /* 0x00000018ec0f7810 */ /* 0x000fe20007ffe0ff */
[----:B------:R2:W-:Y:S01]  /*15ef0*/  @!P2 ST.E.64 [R8.64], R36 ;  /* 0x000000240800a985 */ /* 0x0005e2000c101b06 */
[----:B------:R-:W-:-:S02]  /*15f00*/  ISETP.GE.AND P0, PT, R11, c[0x0][0x3c8], PT ;  /* 0x0000f2000b007a0c */ /* 0x000fc40003f06270 */
[----:B------:R-:W-:Y:S02]  /*15f10*/  ISETP.GE.AND P1, PT, R14, c[0x0][0x3c8], PT ;  /* 0x0000f2000e007a0c */ /* 0x000fe40003f26270 */
[----:B------:R-:W-:Y:S02]  /*15f20*/  @!P4 LEA R6, P5, R16, R0, 0x2 ;  /* 0x000000001006c211 */ /* 0x000fe400078a10ff */
[----:B------:R-:W-:Y:S02]  /*15f30*/  SHF.R.S32.HI R17, RZ, 0x1f, R17 ;  /* 0x0000001fff117819 */ /* 0x000fe40000011411 */
[----:B------:R-:W-:Y:S02]  /*15f40*/  SHF.R.S32.HI R15, RZ, 0x1f, R15 ;  /* 0x0000001fff0f7819 */ /* 0x000fe4000001140f */
[----:B------:R-:W-:Y:S02]  /*15f50*/  IADD3 R5, R236, 0x30, RZ ;  /* 0x00000030ec057810 */ /* 0x000fe40007ffe0ff */
[----:B------:R-:W-:-:S02]  /*15f60*/  @!P4 LEA.HI.X R7, R16, R4, R17, 0x2, P5 ;  /* 0x000000041007c211 */ /* 0x000fc400028f1411 */
[----:B------:R-:W-:Y:S02]  /*15f70*/  ISETP.GE.AND P6, PT, R5, c[0x0][0x3c8], PT ;  /* 0x0000f20005007a0c */ /* 0x000fe40003fc6270 */
[C---:B------:R-:W-:Y:S01]  /*15f80*/  IADD3 R16, R236.reuse, 0x20, RZ ;  /* 0x00000020ec107810 */ /* 0x040fe20007ffe0ff */
[----:B------:R5:W-:Y:S01]  /*15f90*/  @!P4 ST.E.64 [R6.64], R38 ;  /* 0x000000260600c985 */ /* 0x000be2000c101b06 */
[----:B------:R-:W-:Y:S02]  /*15fa0*/  IADD3 R17, R236, 0x48, RZ ;  /* 0x00000048ec117810 */ /* 0x000fe40007ffe0ff */
[----:B------:R-:W-:Y:S02]  /*15fb0*/  SHF.R.S32.HI R16, RZ, 0x1f, R16 ;  /* 0x0000001fff107819 */ /* 0x000fe40000011410 */
[----:B-1----:R-:W-:Y:S02]  /*15fc0*/  @!P3 LEA R2, P2, R10, R0, 0x2 ;  /* 0x000000000a02b211 */ /* 0x002fe400078410ff */
[----:B------:R-:W-:-:S02]  /*15fd0*/  IADD3 R18, R236, 0x48, RZ ;  /* 0x00000048ec127810 */ /* 0x000fc40007ffe0ff */
[----:B------:R-:W-:Y:S02]  /*15fe0*/  @!P3 LEA.HI.X R3, R10, R4, R15, 0x2, P2 ;  /* 0x000000040a03b211 */ /* 0x000fe400010f140f */
[C---:B------:R-:W-:Y:S02]  /*15ff0*/  IADD3 R15, R236.reuse, 0x28, RZ ;  /* 0x00000028ec0f7810 */ /* 0x040fe40007ffe0ff */
[----:B------:R-:W-:Y:S01]  /*16000*/  IADD3 R10, R236, 0x38, RZ ;  /* 0x00000038ec0a7810 */ /* 0x000fe20007ffe0ff */
[----:B------:R1:W-:Y:S01]  /*16010*/  @!P3 ST.E.64 [R2.64], R40 ;  /* 0x000000280200b985 */ /* 0x0003e2000c101b06 */
[----:B------:R-:W-:Y:S02]  /*16020*/  SHF.R.S32.HI R15, RZ, 0x1f, R15 ;  /* 0x0000001fff0f7819 */ /* 0x000fe4000001140f */
[----:B--2---:R-:W-:Y:S02]  /*16030*/  @!P1 LEA R8, P5, R14, R0, 0x2 ;  /* 0x000000000e089211 */ /* 0x004fe400078a10ff */
[----:B------:R-:W-:-:S02]  /*16040*/  ISETP.GE.AND P4, PT, R10, c[0x0][0x3c8], PT ;  /* 0x0000f2000a007a0c */ /* 0x000fc40003f86270 */
[----:B------:R-:W-:Y:S02]  /*16050*/  @!P1 LEA.HI.X R9, R14, R4, R16, 0x2, P5 ;  /* 0x000000040e099211 */ /* 0x000fe400028f1410 */
[C---:B------:R-:W-:Y:S02]  /*16060*/  IADD3 R14, R236.reuse, 0x40, RZ ;  /* 0x00000040ec0e7810 */ /* 0x040fe40007ffe0ff */
[----:B------:R-:W-:Y:S01]  /*16070*/  IADD3 R16, R236, 0x40, RZ ;  /* 0x00000040ec107810 */ /* 0x000fe20007ffe0ff */
[----:B------:R-:W-:Y:S01]  /*16080*/  @!P1 ST.E.64 [R8.64], R64 ;  /* 0x0000004008009985 */ /* 0x000fe2000c101b06 */
[----:B------:R-:W-:Y:S02]  /*16090*/  ISETP.GE.AND P3, PT, R14, c[0x0][0x3c8], PT ;  /* 0x0000f2000e007a0c */ /* 0x000fe40003f66270 */
[----:B-----5:R-:W-:Y:S02]  /*160a0*/  @!P6 LEA R6, P5, R5, R0, 0x2 ;  /* 0x000000000506e211 */ /* 0x020fe400078a10ff */
[----:B------:R-:W-:-:S02]  /*160b0*/  SHF.R.S32.HI R16, RZ, 0x1f, R16 ;  /* 0x0000001fff107819 */ /* 0x000fc40000011410 */
[----:B------:R-:W-:Y:S02]  /*160c0*/  SHF.R.S32.HI R18, RZ, 0x1f, R18 ;  /* 0x0000001fff127819 */ /* 0x000fe40000011412 */
[----:B-1----:R-:W-:-:S04]  /*160d0*/  @!P0 LEA R2, P2, R11, R0, 0x2 ;  /* 0x000000000b028211 */ /* 0x002fc800078410ff */
[-C--:B------:R-:W-:Y:S02]  /*160e0*/  @!P0 LEA.HI.X R3, R11, R4.reuse, R15, 0x2, P2 ;  /* 0x000000040b038211 */ /* 0x080fe400010f140f */
[C---:B------:R-:W-:Y:S02]  /*160f0*/  IADD3 R11, R236.reuse, 0x30, RZ ;  /* 0x00000030ec0b7810 */ /* 0x040fe40007ffe0ff */
[----:B------:R-:W-:Y:S01]  /*16100*/  IADD3 R15, R236, 0x50, RZ ;  /* 0x00000050ec0f7810 */ /* 0x000fe20007ffe0ff */
        /* <DEDUP_REMOVED lines=9> */
[----:B------:R-:W-:Y:S02]  /*161a0*/  ISETP.GE.AND P0, PT, R5, c[0x0][0x3c8], PT ;  /* 0x0000f20005007a0c */ /* 0x000fe40003f06270 */
[----:B-1----:R-:W-:-:S04]  /*161b0*/  @!P4 LEA R2, P5, R10, R0, 0x2 ;  /* 0x000000000a02c211 */ /* 0x002fc800078a10ff */
[----:B------:R-:W-:Y:S02]  /*161c0*/  @!P4 LEA.HI.X R3, R10, R4, R11, 0x2, P5 ;  /* 0x000000040a03c211 */ /* 0x000fe400028f140b */
[----:B------:R-:W-:-:S03]  /*161d0*/  @!P3 LEA R10, P5, R14, R0, 0x2 ;  /* 0x000000000e0ab211 */ /* 0x000fc600078a10ff */
[----:B------:R1:W-:Y:S01]  /*161e0*/  @!P4 ST.E.64 [R2.64], R46 ;  /* 0x0000002e0200c985 */ /* 0x0003e2000c101b06 */
[----:B------:R-:W-:Y:S02]  /*161f0*/  @!P3 LEA.HI.X R11, R14, R4, R16, 0x2, P5 ;  /* 0x000000040e0bb211 */ /* 0x000fe400028f1410 */
[-C--:B------:R-:W-:Y:S02]  /*16200*/  @!P2 LEA R8, P4, R17, R0.reuse, 0x2 ;  /* 0x000000001108a211 */ /* 0x080fe400078810ff */
[C---:B------:R-:W-:Y:S01]  /*16210*/  IADD3 R16, R236.reuse, 0x50, RZ ;  /* 0x00000050ec107810 */ /* 0x040fe20007ffe0ff */
[----:B------:R3:W-:Y:S01]  /*16220*/  @!P3 ST.E.64 [R10.64], R68 ;  /* 0x000000440a00b985 */ /* 0x0007e2000c101b06 */
[----:B------:R-:W-:Y:S02]  /*16230*/  IADD3 R14, R236, 0x58, RZ ;  /* 0x00000058ec0e7810 */ /* 0x000fe40007ffe0ff */
[----:B--2---:R-:W-:Y:S02]  /*16240*/  @!P1 LEA R6, P5, R15, R0, 0x2 ;  /* 0x000000000f069211 */ /* 0x004fe400078a10ff */
[----:B------:R-:W-:-:S02]  /*16250*/  SHF.R.S32.HI R16, RZ, 0x1f, R16 ;  /* 0x0000001fff107819 */ /* 0x000fc40000011410 */
[-C--:B------:R-:W-:Y:S02]  /*16260*/  @!P2 LEA.HI.X R9, R17, R4.reuse, R18, 0x2, P4 ;  /* 0x000000041109a211 */ /* 0x080fe400020f1412 */
[----:B------:R-:W-:Y:S02]  /*16270*/  SHF.R.S32.HI R14, RZ, 0x1f, R14 ;  /* 0x0000001fff0e7819 */ /* 0x000fe4000001140e */
[----:B------:R-:W-:Y:S01]  /*16280*/  @!P1 LEA.HI.X R7, R15, R4, R16, 0x2, P5 ;  /* 0x000000040f079211 */ /* 0x000fe200028f1410 */
[----:B------:R3:W-:Y:S04]  /*16290*/  @!P2 ST.E.64 [R8.64], R60 ;  /* 0x0000003c0800a985 */ /* 0x0007e8000c101b06 */
[----:B------:R3:W-:Y:S01]  /*162a0*/  @!P1 ST.E.64 [R6.64], R48 ;  /* 0x0000003006009985 */ /* 0x0007e2000c101b06 */
[----:B-1----:R-:W-:-:S04]  /*162b0*/  @!P0 LEA R2, P4, R5, R0, 0x2 ;  /* 0x0000000005028211 */ /* 0x002fc800078810ff */
[----:B------:R-:W-:-:S05]  /*162c0*/  @!P0 LEA.HI.X R3, R5, R4, R14, 0x2, P4 ;  /* 0x0000000405038211 */ /* 0x000fca00020f140e */
[----:B------:R3:W-:Y:S04]  /*162d0*/  @!P0 ST.E.64 [R2.64], R26 ;  /* 0x0000001a02008985 */ /* 0x0007e8000c101b06 */
.L_x_606:
[----:B------:R-:W-:Y:S05]  /*162e0*/  BSYNC B0 ;  /* 0x0000000000007941 */ /* 0x000fea0003800000 */
.L_x_605:
[----:B------:R-:W-:Y:S05]  /*162f0*/  BRA.DIV ~URZ, `(.L_x_607) ;  /* 0x000033f27f007947 */ /* 0x000fea000b800000 */
[----:B--2---:R2:W3:Y:S04]  /*16300*/  SHFL.IDX PT, R4, R12, 0x3, 0x1c1f ;  /* 0x007c1f000c047f89 */ /* 0x0044e800000e0000 */
[----:B-1----:R2:W1:Y:S02]  /*16310*/  SHFL.IDX PT, R0, R13, 0x3, 0x1c1f ;  /* 0x007c1f000d007f89 */ /* 0x00246400000e0000 */
.L_x_668:
[----:B------:R-:W-:-:S13]  /*16320*/  LOP3.LUT P0, RZ, R198, 0x2, RZ, 0xc0, !PT ;  /* 0x00000002c6ff7812 */ /* 0x000fda000780c0ff */
[----:B------:R-:W-:Y:S05]  /*16330*/  @P0 BRA `(.L_x_595) ;  /* 0x0000138000000947 */ /* 0x000fea0003800000 */
[C---:B------:R-:W-:Y:S02]  /*16340*/  ISETP.GE.AND P4, PT, R236.reuse, c[0x0][0x3c8], PT ;  /* 0x0000f200ec007a0c */ /* 0x040fe40003f86270 */
[C---:B---3--:R-:W-:Y:S02]  /*16350*/  IADD3 R8, R236.reuse, 0x8, RZ ;  /* 0x00000008ec087810 */ /* 0x048fe40007ffe0ff */
[----:B--2---:R-:W-:Y:S02]  /*16360*/  IADD3 R12, R236, 0x18, RZ ;  /* 0x00000018ec0c7810 */ /* 0x004fe40007ffe0ff */
[----:B------:R-:W-:Y:S02]  /*16370*/  ISETP.GE.AND P3, PT, R8, c[0x0][0x3c8], PT ;  /* 0x0000f20008007a0c */ /* 0x000fe40003f66270 */
[----:B------:R-:W-:Y:S02]  /*16380*/  ISETP.GE.AND P1, PT, R12, c[0x0][0x3c8], PT ;  /* 0x0000f2000c007a0c */ /* 0x000fe40003f26270 */
[----:B------:R-:W-:-:S02]  /*16390*/  SHF.R.S32.HI R10, RZ, 0x1f, R236 ;  /* 0x0000001fff0a7819 */ /* 0x000fc400000114ec */
[C---:B------:R-:W-:Y:S02]  /*163a0*/  IADD3 R11, R236.reuse, 0x10, RZ ;  /* 0x00000010ec0b7810 */ /* 0x040fe40007ffe0ff */
[C---:B-1----:R-:W-:Y:S02]  /*163b0*/  @!P4 LEA R6, P6, R236.reuse, R0, 0x2 ;  /* 0x00000000ec06c211 */ /* 0x042fe400078c10ff */
[C---:B------:R-:W-:Y:S02]  /*163c0*/  IADD3 R9, R236.reuse, 0x8, RZ ;  /* 0x00000008ec097810 */ /* 0x040fe40007ffe0ff */
[----:B------:R-:W-:Y:S02]  /*163d0*/  @!P4 LEA.HI.X R7, R236, R4, R10, 0x2, P6 ;  /* 0x00000004ec07c211 */ /* 0x000fe400030f140a */
[----:B------:R-:W-:Y:S02]  /*163e0*/  ISETP.GE.AND P2, PT, R11, c[0x0][0x3c8], PT ;  /* 0x0000f2000b007a0c */ /* 0x000fe40003f46270 */
[----:B------:R-:W-:Y:S01]  /*163f0*/  SHF.R.S32.HI R9, RZ, 0x1f, R9 ;  /* 0x0000001fff097819 */ /* 0x000fe20000011409 */
[----:B------:R1:W-:Y:S01]  /*16400*/  @!P4 ST.E.64 [R6.64], R52 ;  /* 0x000000340600c985 */ /* 0x0003e2000c101b06 */
[----:B------:R-:W-:-:S02]  /*16410*/  @!P3 LEA R2, P5, R8, R0, 0x2 ;  /* 0x000000000802b211 */ /* 0x000fc400078a10ff */
[----:B------:R-:W-:Y:S02]  /*16420*/  IADD3 R5, R236, 0x20, RZ ;  /* 0x00000020ec057810 */ /* 0x000fe40007ffe0ff */
[----:B------:R-:W-:Y:S02]  /*16430*/  @!P3 LEA.HI.X R3, R8, R4, R9, 0x2, P5 ;  /* 0x000000040803b211 */ /* 0x000fe400028f1409 */
[----:B----4-:R-:W-:Y:S02]  /*16440*/  IADD3 R13, R236, 0x10, RZ ;  /* 0x00000010ec0d7810 */ /* 0x010fe40007ffe0ff */
[----:B------:R-:W-:Y:S01]  /*16450*/  ISETP.GE.AND P0, PT, R5, c[0x0][0x3c8], PT ;  /* 0x0000f20005007a0c */ /* 0x000fe20003f06270 */
[----:B------:R2:W-:Y:S01]  /*16460*/  @!P3 ST.E.64 [R2.64], R30 ;  /* 0x0000001e0200b985 */ /* 0x0005e2000c101b06 */
[----:B------:R-:W-:Y:S02]  /*16470*/  @!P2 LEA R8, P3, R11, R0, 0x2 ;  /* 0x000000000b08a211 */ /* 0x000fe400078610ff */
[----:B------:R-:W-:-:S02]  /*16480*/  SHF.R.S32.HI R13, RZ, 0x1f, R13 ;  /* 0x0000001fff0d7819 */ /* 0x000fc4000001140d */
[C---:B------:R-:W-:Y:S02]  /*16490*/  IADD3 R14, R236.reuse, 0x28, RZ ;  /* 0x00000028ec0e7810 */ /* 0x040fe40007ffe0ff */
[----:B------:R-:W-:Y:S02]  /*164a0*/  @!P2 LEA.HI.X R9, R11, R4, R13, 0x2, P3 ;  /* 0x000000040b09a211 */ /* 0x000fe400018f140d */
[C---:B------:R-:W-:Y:S02]  /*164b0*/  IADD3 R13, R236.reuse, 0x18, RZ ;  /* 0x00000018ec0d7810 */ /* 0x040fe40007ffe0ff */
[----:B------:R-:W-:Y:S01]  /*164c0*/  IADD3 R11, R236, 0x20, RZ ;  /* 0x00000020ec0b7810 */ /* 0x000fe20007ffe0ff */
[----:B------:R-:W-:Y:S01]  /*164d0*/  @!P2 ST.E.64 [R8.64], R66 ;  /* 0x000000420800a985 */ /* 0x000fe2000c101b06 */
[----:B------:R-:W-:Y:S02]  /*164e0*/  ISETP.GE.AND P5, PT, R14, c[0x0][0x3c8], PT ;  /* 0x0000f2000e007a0c */ /* 0x000fe40003fa6270 */
[----:B------:R-:W-:-:S02]  /*164f0*/  IADD3 R10, R236, 0x30, RZ ;  /* 0x00000030ec0a7810 */ /* 0x000fc40007ffe0ff */
[----:B------:R-:W-:Y:S02]  /*16500*/  SHF.R.S32.HI R13, RZ, 0x1f, R13 ;  /* 0x0000001fff0d7819 */ /* 0x000fe4000001140d */
[----:B-1----:R-:W-:Y:S02]  /*16510*/  @!P1 LEA R6, P4, R12, R0, 0x2 ;  /* 0x000000000c069211 */ /* 0x002fe400078810ff */
[----:B------:R-:W-:Y:S02]  /*16520*/  SHF.R.S32.HI R11, RZ, 0x1f, R11 ;  /* 0x0000001fff0b7819 */ /* 0x000fe4000001140b */
[C---:B------:R-:W-:Y:S02]  /*16530*/  IADD3 R16, R236.reuse, 0x28, RZ ;  /* 0x00000028ec107810 */ /* 0x040fe40007ffe0ff */
[----:B------:R-:W-:Y:S02]  /*16540*/  IADD3 R15, R236, 0x40, RZ ;  /* 0x00000040ec0f7810 */ /* 0x000fe40007ffe0ff */
[----:B------:R-:W-:-:S02]  /*16550*/  SHF.R.S32.HI R16, RZ, 0x1f, R16 ;  /* 0x0000001fff107819 */ /* 0x000fc40000011410 */
[----:B--2---:R-:W-:Y:S02]  /*16560*/  @!P0 LEA R2, P6, R5, R0, 0x2 ;  /* 0x0000000005028211 */ /* 0x004fe400078c10ff */
[----:B------:R-:W-:Y:S02]  /*16570*/  ISETP.GE.AND P2, PT, R15, c[0x0][0x3c8], PT ;  /* 0x0000f2000f007a0c */ /* 0x000fe40003f46270 */
[----:B------:R-:W-:Y:S02]  /*16580*/  P2R R3, PR, RZ, 0x10 ;  /* 0x00000010ff037803 */ /* 0x000fe40000000000 */
[----:B------:R-:W-:Y:S02]  /*16590*/  ISETP.GE.AND P4, PT, R10, c[0x0][0x3c8], PT ;  /* 0x0000f2000a007a0c */ /* 0x000fe40003f86270 */
[----:B------:R-:W-:Y:S02]  /*165a0*/  ISETP.NE.AND P3, PT, R3, RZ, PT ;  /* 0x000000ff0300720c */ /* 0x000fe40003f65270 */
[----:B------:R-:W-:-:S02]  /*165b0*/  @!P0 LEA.HI.X R3, R5, R4, R11, 0x2, P6 ;  /* 0x0000000405038211 */ /* 0x000fc400030f140b */
[----:B------:R-:W-:Y:S02]  /*165c0*/  @!P1 LEA.HI.X R7, R12, R4, R13, 0x2, P3 ;  /* 0x000000040c079211 */ /* 0x000fe400018f140d */
[C---:B------:R-:W-:Y:S02]  /*165d0*/  IADD3 R12, R236.reuse, 0x38, RZ ;  /* 0x00000038ec0c7810 */ /* 0x040fe40007ffe0ff */
[----:B------:R-:W-:Y:S01]  /*165e0*/  IADD3 R11, R236, 0x30, RZ ;  /* 0x00000030ec0b7810 */ /* 0x000fe20007ffe0ff */
[----:B------:R1:W-:Y:S01]  /*165f0*/  @!P1 ST.E.64 [R6.64], R56 ;  /* 0x0000003806009985 */ /* 0x0003e2000c101b06 */
[----:B------:R-:W-:Y:S02]  /*16600*/  ISETP.GE.AND P3, PT, R12, c[0x0][0x3c8], PT ;  /* 0x0000f2000c007a0c */ /* 0x000fe40003f66270 */
[----:B------:R-:W-:Y:S01]  /*16610*/  SHF.R.S32.HI R11, RZ, 0x1f, R11 ;  /* 0x0000001fff0b7819 */ /* 0x000fe2000001140b */
[----:B------:R2:W-:Y:S01]  /*16620*/  @!P0 ST.E.64 [R2.64], R32 ;  /* 0x0000002002008985 */ /* 0x0005e2000c101b06 */
[----:B------:R-:W-:-:S02]  /*16630*/  IADD3 R13, R236, 0x48, RZ ;  /* 0x00000048ec0d7810 */ /* 0x000fc40007ffe0ff */
[----:B------:R-:W-:Y:S02]  /*16640*/  IADD3 R5, R236, 0x50, RZ ;  /* 0x00000050ec057810 */ /* 0x000fe40007ffe0ff */
[----:B------:R-:W-:Y:S02]  /*16650*/  ISETP.GE.AND P1, PT, R13, c[0x0][0x3c8], PT ;  /* 0x0000f2000d007a0c */ /* 0x000fe40003f26270 */
[----:B-1----:R-:W-:-:S04]  /*16660*/  @!P5 LEA R6, P0, R14, R0, 0x2 ;  /* 0x000000000e06d211 */ /* 0x002fc800078010ff */
[----:B------:R-:W-:Y:S02]  /*16670*/  @!P5 LEA.HI.X R7, R14, R4, R16, 0x2, P0 ;  /* 0x000000040e07d211 */ /* 0x000fe400000f1410 */
[----:B--2---:R-:W-:Y:S02]  /*16680*/  @!P4 LEA R2, P6, R10, R0, 0x2 ;  /* 0x000000000a02c211 */ /* 0x004fe400078c10ff */
[----:B------:R-:W-:Y:S01]  /*16690*/  IADD3 R14, R236, 0x38, RZ ;  /* 0x00000038ec0e7810 */ /* 0x000fe20007ffe0ff */
[----:B------:R-:W-:Y:S01]  /*166a0*/  @!P5 ST.E.64 [R6.64], R54 ;  /* 0x000000360600d985 */ /* 0x000fe2000c101b06 */
[----:B------:R-:W-:Y:S02]  /*166b0*/  @!P4 LEA.HI.X R3, R10, R4, R11, 0x2, P6 ;  /* 0x000000040a03c211 */ /* 0x000fe400030f140b */
[----:B------:R-:W-:Y:S02]  /*166c0*/  @!P3 LEA R10, P5, R12, R0, 0x2 ;  /* 0x000000000c0ab211 */ /* 0x000fe400078a10ff */
[----:B------:R-:W-:Y:S01]  /*166d0*/  ISETP.GE.AND P0, PT, R5, c[0x0][0x3c8], PT ;  /* 0x0000f20005007a0c */ /* 0x000fe20003f06270 */
[----:B------:R1:W-:Y:S01]  /*166e0*/  @!P4 ST.E.64 [R2.64], R58 ;  /* 0x0000003a0200c985 */ /* 0x0003e2000c101b06 */
[----:B------:R-:W-:-:S02]  /*166f0*/  SHF.R.S32.HI R14, RZ, 0x1f, R14 ;  /* 0x0000001fff0e7819 */ /* 0x000fc4000001140e */
[----:B------:R-:W-:Y:S02]  /*16700*/  IADD3 R16, R236, 0x40, RZ ;  /* 0x00000040ec107810 */ /* 0x000fe40007ffe0ff */
[----:B------:R-:W-:Y:S02]  /*16710*/  @!P2 LEA R8, P6, R15, R0, 0x2 ;  /* 0x000000000f08a211 */ /* 0x000fe400078c10ff */
[----:B------:R-:W-:-:S04]  /*16720*/  SHF.R.S32.HI R16, RZ, 0x1f, R16 ;  /* 0x0000001fff107819 */ /* 0x000fc80000011410 */
[----:B------:R-:W-:Y:S02]  /*16730*/  @!P2 LEA.HI.X R9, R15, R4, R16, 0x2, P6 ;  /* 0x000000040f09a211 */ /* 0x000fe400030f1410 */
[----:B-1----:R-:W-:Y:S02]  /*16740*/  P2R R2, PR, RZ, 0x20 ;  /* 0x00000020ff027803 */ /* 0x002fe40000000000 */
[----:B------:R-:W-:Y:S02]  /*16750*/  @!P1 LEA R6, P5, R13, R0, 0x2 ;  /* 0x000000000d069211 */ /* 0x000fe400078a10ff */
[----:B------:R-:W-:-:S04]  /*16760*/  ISETP.NE.AND P4, PT, R2, RZ, PT ;  /* 0x000000ff0200720c */ /* 0x000fc80003f85270 */
[----:B------:R-:W-:Y:S02]  /*16770*/  @!P3 LEA.HI.X R11, R12, R4, R14, 0x2, P4 ;  /* 0x000000040c0bb211 */ /* 0x000fe400020f140e */
[C---:B------:R-:W-:Y:S02]  /*16780*/  IADD3 R14, R236.reuse, 0x48, RZ ;  /* 0x00000048ec0e7810 */ /* 0x040fe40007ffe0ff */
[----:B------:R-:W-:Y:S01]  /*16790*/  IADD3 R12, R236, 0x50, RZ ;  /* 0x00000050ec0c7810 */ /* 0x000fe20007ffe0ff */
[----:B------:R1:W-:Y:S01]  /*167a0*/  @!P3 ST.E.64 [R10.64], R72 ;  /* 0x000000480a00b985 */ /* 0x0003e2000c101b06 */
[----:B------:R-:W-:Y:S02]  /*167b0*/  SHF.R.S32.HI R14, RZ, 0x1f, R14 ;  /* 0x0000001fff0e7819 */ /* 0x000fe4000001140e */
[----:B------:R-:W-:Y:S01]  /*167c0*/  SHF.R.S32.HI R12, RZ, 0x1f, R12 ;  /* 0x0000001fff0c7819 */ /* 0x000fe2000001140c */
[----:B------:R1:W-:Y:S01]  /*167d0*/  @!P2 ST.E.64 [R8.64], R70 ;  /* 0x000000460800a985 */ /* 0x0003e2000c101b06 */
[----:B------:R-:W-:-:S02]  /*167e0*/  @!P0 LEA R2, P4, R5, R0, 0x2 ;  /* 0x0000000005028211 */ /* 0x000fc400078810ff */
[-C--:B------:R-:W-:Y:S02]  /*167f0*/  @!P1 LEA.HI.X R7, R13, R4.reuse, R14, 0x2, P5 ;  /* 0x000000040d079211 */ /* 0x080fe400028f140e */
[----:B------:R-:W-:Y:S02]  /*16800*/  @!P0 LEA.HI.X R3, R5, R4, R12, 0x2, P4 ;  /* 0x0000000405038211 */ /* 0x000fe400020f140c */
[----:B------:R-:W-:Y:S01]  /*16810*/  IADD3 R5, R236, 0x58, RZ ;  /* 0x00000058ec057810 */ /* 0x000fe20007ffe0ff */
[----:B------:R1:W-:Y:S04]  /*16820*/  @!P1 ST.E.64 [R6.64], R62 ;  /* 0x0000003e06009985 */ /* 0x0003e8000c101b06 */
[----:B------:R1:W-:Y:S01]  /*16830*/  @!P0 ST.E.64 [R2.64], R50 ;  /* 0x0000003202008985 */ /* 0x0003e2000c101b06 */
[----:B------:R-:W-:-:S13]  /*16840*/  ISETP.GE.AND P0, PT, R5, c[0x0][0x3c8], PT ;  /* 0x0000f20005007a0c */ /* 0x000fda0003f06270 */
[----:B------:R-:W-:Y:S05]  /*16850*/  @P0 BRA `(.L_x_595) ;  /* 0x00000e6000000947 */ /* 0x000fea0003800000 */
[----:B------:R-:W-:Y:S02]  /*16860*/  IADD3 R12, R236, 0x58, RZ ;  /* 0x00000058ec0c7810 */ /* 0x000fe40007ffe0ff */
[----:B-1----:R-:W-:Y:S02]  /*16870*/  LEA R2, P0, R5, R0, 0x2 ;  /* 0x0000000005027211 */ /* 0x002fe400078010ff */
[----:B------:R-:W-:-:S04]  /*16880*/  SHF.R.S32.HI R12, RZ, 0x1f, R12 ;  /* 0x0000001fff0c7819 */ /* 0x000fc8000001140c */
[----:B------:R-:W-:-:S05]  /*16890*/  LEA.HI.X R3, R5, R4, R12, 0x2, P0 ;  /* 0x0000000405037211 */ /* 0x000fca00000f140c */
[----:B------:R1:W-:Y:S01]  /*168a0*/  ST.E.64 [R2.64], R28 ;  /* 0x0000001c02007985 */ /* 0x0003e2000c101b06 */
[----:B------:R-:W-:Y:S05]  /*168b0*/  BRA `(.L_x_595) ;  /* 0x00000e0000007947 */ /* 0x000fea0003800000 */
.L_x_580:
[----:B------:R-:W3:Y:S04]  /*168c0*/  LDL.LU R7, [R1+0x24] ;  /* 0x0000240001077983 */ /* 0x000ee80000300800 */
[----:B--2---:R-:W2:Y:S01]  /*168d0*/  LDL R6, [R1+0x2c] ;  /* 0x00002c0001067983 */ /* 0x004ea20000100800 */
[----:B------:R-:W-:Y:S01]  /*168e0*/  ISETP.NE.U32.AND P0, PT, RZ, c[0x0][0x508], PT ;  /* 0x00014200ff007a0c */ /* 0x000fe20003f05070 */
[----:B------:R-:W-:Y:S01]  /*168f0*/  IMAD.MOV.U32 R4, RZ, RZ, 0x4 ;  /* 0x00000004ff047424 */ /* 0x000fe200078e00ff */
[----:B------:R-:W-:Y:S01]  /*16900*/  ISETP.NE.U32.AND P2, PT, RZ, c[0x0][0x500], PT ;  /* 0x00014000ff007a0c */ /* 0x000fe20003f45070 */
[----:B------:R-:W-:Y:S01]  /*16910*/  IMAD.MOV.U32 R19, RZ, RZ, c[0x0][0x388] ;  /* 0x0000e200ff137624 */ /* 0x000fe200078e00ff */
[----:B------:R-:W-:Y:S01]  /*16920*/  ISETP.NE.AND.EX P0, PT, RZ, c[0x0][0x50c], PT, P0 ;  /* 0x00014300ff007a0c */ /* 0x000fe20003f05300 */
[----:B------:R-:W-:Y:S01]  /*16930*/  IMAD.MOV.U32 R0, RZ, RZ, RZ ;  /* 0x000000ffff007224 */ /* 0x000fe200078e00ff */
[----:B------:R-:W-:Y:S01]  /*16940*/  ISETP.NE.AND.EX P2, PT, RZ, c[0x0][0x504], PT, P2 ;  /* 0x00014100ff007a0c */ /* 0x000fe20003f45320 */
[----:B--2---:R-:W-:-:S10]  /*16950*/  IMAD.WIDE R2, R6, R4, c[0x0][0x500] ;  /* 0x0001400006027625 */ /* 0x004fd400078e0204 */
[----:B------:R-:W-:Y:S02]  /*16960*/  @P0 IMAD.WIDE R4, R6, R4, c[0x0][0x508] ;  /* 0x0001420006040625 */ /* 0x000fe400078e0204 */
[----:B------:R2:W5:Y:S04]  /*16970*/  @P2 LDG.E R0, [R2.64] ;  /* 0x0000000602002981 */ /* 0x000568000c1e1900 */
[----:B------:R2:W5:Y:S01]  /*16980*/  @P0 LDG.E R19, [R4.64] ;  /* 0x0000000604130981 */ /* 0x000562000c1e1900 */
[----:B---3--:R-:W-:-:S04]  /*16990*/  ISETP.NE.AND P1, PT, R7, RZ, PT ;  /* 0x000000ff0700720c */ /* 0x008fc80003f25270 */
[----:B------:R-:W-:Y:S01]  /*169a0*/  SEL R18, R7, c[0x0][0x3d4], P1 ;  /* 0x0000f50007127a07 */ /* 0x000fe20000800000 */
[----:B------:R-:W-:Y:S05]  /*169b0*/  @P0 BRA `(.L_x_608) ;  /* 0x0000004000000947 */ /* 0x000fea0003800000 */
[----:B------:R-:W-:Y:S05]  /*169c0*/  @!P2 BRA `(.L_x_608) ;  /* 0x000000300000a947 */ /* 0x000fea0003800000 */
[----:B--2---:R2:W3:Y:S04]  /*169d0*/  LDG.E R4, [R2.64] ;  /* 0x0000000602047981 */ /* 0x0044e8000c1e1900 */
[----:B--2---:R-:W3:Y:S02]  /*169e0*/  LDG.E R2, [R2.64+0x4] ;  /* 0x0000040602027981 */ /* 0x004ee4000c1e1900 */
[----:B---3-5:R-:W-:Y:S02]  /*169f0*/  IADD3 R19, -R4, R2, RZ ;  /* 0x0000000204137210 */ /* 0x028fe40007ffe1ff */
.L_x_608:
[----:B--2---:R-:W2:Y:S01]  /*16a00*/  S2R R4, SR_TID.X ;  /* 0x0000000000047919 */ /* 0x004ea20000002100 */
[----:B------:R-:W-:Y:S01]  /*16a10*/  SHF.R.S32.HI R2, RZ, 0x1f, R6 ;  /* 0x0000001fff027819 */ /* 0x000fe20000011406 */
[----:B------:R-:W-:Y:S01]  /*16a20*/  BSSY B0, `(.L_x_609) ;  /* 0x0000038000007945 */ /* 0x000fe20003800000 */
[----:B-----5:R-:W-:-:S02]  /*16a30*/  SHF.R.S32.HI R17, RZ, 0x1f, R0 ;  /* 0x0000001fff117819 */ /* 0x020fc40000011400 */
[----:B------:R-:W-:Y:S02]  /*16a40*/  SEL R12, R6, RZ, !P2 ;  /* 0x000000ff060c7207 */ /* 0x000fe40005000000 */
[----:B-1----:R-:W-:Y:S02]  /*16a50*/  SEL R20, R2, RZ, !P2 ;  /* 0x000000ff02147207 */ /* 0x002fe40005000000 */
[----:B--2---:R-:W-:-:S13]  /*16a60*/  ISETP.GT.AND P0, PT, R4, 0x7f, PT ;  /* 0x0000007f0400780c */ /* 0x004fda0003f04270 */
[----:B------:R-:W-:Y:S05]  /*16a70*/  @P0 BRA `(.L_x_610) ;  /* 0x0000032000000947 */ /* 0x000fea0003800000 */
[----:B------:R-:W2:Y:S01]  /*16a80*/  LDL R3, [R1+0x18] ;  /* 0x0000180001037983 */ /* 0x000ea20000100800 */
[----:B------:R-:W-:Y:S01]  /*16a90*/  IMAD R2, R19, c[0x0][0x4e8], RZ ;  /* 0x00013a0013027a24 */ /* 0x000fe200078e02ff */
[----:B--2---:R-:W-:-:S04]  /*16aa0*/  IADD3 R13, R3, R4, RZ ;  /* 0x00000004030d7210 */ /* 0x004fc80007ffe0ff */
        /* <DEDUP_REMOVED lines=47> */
.L_x_610:
[----:B------:R-:W-:Y:S05]  /*16da0*/  BSYNC B0 ;  /* 0x0000000000007941 */ /* 0x000fea0003800000 */
.L_x_609:
        /* <DEDUP_REMOVED lines=15> */
[----:B------:R-:W-:Y:S02]  /*16ea0*/  IADD3 R11, R8, R9, RZ ;  /* 0x00000009080b7210 */ /* 0x000fe40007ffe0ff */
[----:B------:R-:W-:Y:S01]  /*16eb0*/  ISETP.NE.AND P0, PT, R2, 0x1, PT ;  /* 0x000000010200780c */ /* 0x000fe20003f05270 */
[----:B------:R-:W-:-:S04]  /*16ec0*/  IMAD.WIDE.U32 R2, R0, c[0x0][0x3a0], RZ ;  /* 0x0000e80000027a25 */ /* 0x000fc800078e00ff */
[----:B------:R-:W-:Y:S01]  /*16ed0*/  IMAD R0, R0, c[0x0][0x3a4], R4 ;  /* 0x0000e90000007a24 */ /* 0x000fe200078e0204 */
[----:B------:R-:W-:Y:S01]  /*16ee0*/  LEA R4, R5, R8, 0x5 ;  /* 0x0000000805047211 */ /* 0x000fe200078e28ff */
[----:B------:R-:W-:-:S03]  /*16ef0*/  IMAD R5, R20, c[0x0][0x3f0], RZ ;  /* 0x0000fc0014057a24 */ /* 0x000fc600078e02ff */
[----:B------:R-:W-:Y:S01]  /*16f00*/  IADD3 R3, R3, R0, RZ ;  /* 0x0000000003037210 */ /* 0x000fe20007ffe0ff */
[----:B------:R-:W-:-:S04]  /*16f10*/  IMAD.IADD R4, R9, 0x1, R4 ;  /* 0x0000000109047824 */ /* 0x000fc800078e0204 */
        /* <DEDUP_REMOVED lines=24> */
.L_x_669:
[----:B------:R-:W-:Y:S05]  /*170a0*/  BRA.DIV ~URZ, `(.L_x_612) ;  /* 0x000027727f007947 */ /* 0x000fea000b800000 */
[----:B------:R3:W4:Y:S02]  /*170b0*/  SHFL.IDX PT, R0, R12, RZ, 0x1c1f ;  /* 0x001c1fff0c007589 */ /* 0x00072400000e0000 */
.L_x_670:
        /* <DEDUP_REMOVED lines=18> */
[----:B------:R2:W-:Y:S04]  /*171e0*/  @!P2 ST.E.128 [R6.64], RZ ;  /* 0x000000ff0600a985 */ /* 0x0005e8000c101d06 */
[----:B------:R2:W-:Y:S04]  /*171f0*/  @!P1 ST.E.128 [R4.64], RZ ;  /* 0x000000ff04009985 */ /* 0x0005e8000c101d06 */
[----:B------:R2:W-:Y:S02]  /*17200*/  @!P0 ST.E.128 [R2.64], RZ ;  /* 0x000000ff02008985 */ /* 0x0005e4000c101d06 */
.L_x_614:
[----:B------:R-:W-:Y:S05]  /*17210*/  BSYNC B0 ;  /* 0x0000000000007941 */ /* 0x000fea0003800000 */
.L_x_613:
[----:B------:R-:W-:Y:S05]  /*17220*/  BRA.DIV ~URZ, `(.L_x_615) ;  /* 0x000026527f007947 */ /* 0x000fea000b800000 */
[----:B--2---:R2:W1:Y:S04]  /*17230*/  SHFL.IDX PT, R8, R9, 0x1, 0x1c1f ;  /* 0x003c1f0009087f89 */ /* 0x00446800000e0000 */
[----:B----4-:R2:W4:Y:S02]  /*17240*/  SHFL.IDX PT, R0, R12, 0x1, 0x1c1f ;  /* 0x003c1f000c007f89 */ /* 0x01052400000e0000 */
.L_x_671:
        /* <DEDUP_REMOVED lines=18> */
[----:B------:R1:W-:Y:S04]  /*17370*/  @!P2 ST.E.128 [R6.64], RZ ;  /* 0x000000ff0600a985 */ /* 0x0003e8000c101d06 */
[----:B------:R1:W-:Y:S04]  /*17380*/  @!P1 ST.E.128 [R4.64], RZ ;  /* 0x000000ff04009985 */ /* 0x0003e8000c101d06 */
[----:B------:R1:W-:Y:S02]  /*17390*/  @!P0 ST.E.128 [R2.64], RZ ;  /* 0x000000ff02008985 */ /* 0x0003e4000c101d06 */
.L_x_617:
[----:B------:R-:W-:Y:S05]  /*173a0*/  BSYNC B0 ;  /* 0x0000000000007941 */ /* 0x000fea0003800000 */
.L_x_616:
[----:B------:R-:W-:Y:S05]  /*173b0*/  BRA.DIV ~URZ, `(.L_x_618) ;  /* 0x000025827f007947 */ /* 0x000fea000b800000 */
[----:B-1----:R1:W2:Y:S02]  /*173c0*/  SHFL.IDX PT, R8, R9, 0x2, 0x1c1f ;  /* 0x005c1f0009087f89 */ /* 0x0022a400000e0000 */
.L_x_672:
[----:B------:R-:W-:Y:S05]  /*173d0*/  BRA.DIV ~URZ, `(.L_x_619) ;  /* 0x000025d27f007947 */ /* 0x000fea000b800000 */
[----:B----4-:R4:W1:Y:S02]  /*173e0*/  SHFL.IDX PT, R0, R12, 0x2, 0x1c1f ;  /* 0x005c1f000c007f89 */ /* 0x01086400000e0000 */
.L_x_673:
        /* <DEDUP_REMOVED lines=21> */
.L_x_621:
[----:B------:R-:W-:Y:S05]  /*17540*/  BSYNC B0 ;  /* 0x0000000000007941 */ /* 0x000fea0003800000 */
.L_x_620:
[----:B------:R-:W-:Y:S05]  /*17550*/  BRA.DIV ~URZ, `(.L_x_622) ;  /* 0x000024b27f007947 */ /* 0x000fea000b800000 */
[----:B--2---:R2:W3:Y:S04]  /*17560*/  SHFL.IDX PT, R8, R9, 0x3, 0x1c1f ;  /* 0x007c1f0009087f89 */ /* 0x0044e800000e0000 */
[----:B-1----:R2:W1:Y:S02]  /*17570*/  SHFL.IDX PT, R0, R12, 0x3, 0x1c1f ;  /* 0x007c1f000c007f89 */ /* 0x00246400000e0000 */
.L_x_674:
[----:B------:R-:W-:-:S04]  /*17580*/  IADD3 R2, R11, 0x60, RZ ;  /* 0x000000600b027810 */ /* 0x000fc80007ffe0ff */
[----:B------:R-:W-:-:S13]  /*17590*/  ISETP.GE.AND P0, PT, R2, R10, PT ;  /* 0x0000000a0200720c */ /* 0x000fda0003f06270 */
[----:B------:R-:W-:Y:S05]  /*175a0*/  @P0 BRA `(.L_x_595) ;  /* 0x0000011000000947 */ /* 0x000fea0003800000 */
[----:B------:R-:W5:Y:S04]  /*175b0*/  LDL.64 R16, [R1+0x30] ;  /* 0x0000300001107983 */ /* 0x000f680000100a00 */
[----:B--2---:R-:W2:Y:S04]  /*175c0*/  LDL R13, [R1+0x1c] ;  /* 0x00001c00010d7983 */ /* 0x004ea80000100800 */
[----:B----4-:R-:W4:Y:S04]  /*175d0*/  LDL R9, [R1+0x38] ;  /* 0x0000380001097983 */ /* 0x010f280000100800 */
[----:B---3--:R-:W3:Y:S04]  /*175e0*/  LDL R14, [R1+0x58] ;  /* 0x00005800010e7983 */ /* 0x008ee80000100800 */
[----:B------:R-:W3:Y:S01]  /*175f0*/  LDL R12, [R1+0x54] ;  /* 0x00005400010c7983 */ /* 0x000ee20000100800 */
[----:B-----5:R-:W-:-:S02]  /*17600*/  ISETP.GE.AND P2, PT, R16, c[0x0][0x3c8], PT ;  /* 0x0000f20010007a0c */ /* 0x020fc40003f46270 */
[----:B--2---:R-:W-:Y:S02]  /*17610*/  ISETP.GE.AND P1, PT, R13, c[0x0][0x3c8], PT ;  /* 0x0000f2000d007a0c */ /* 0x004fe40003f26270 */
[----:B----4-:R-:W-:-:S09]  /*17620*/  ISETP.GE.AND P0, PT, R9, c[0x0][0x3c8], PT ;  /* 0x0000f20009007a0c */ /* 0x010fd20003f06270 */
[CC--:B-1----:R-:W-:Y:S02]  /*17630*/  @!P2 LEA R6, P5, R16.reuse, R0.reuse, 0x1 ;  /* 0x000000001006a211 */ /* 0x0c2fe400078a08ff */
[----:B------:R-:W-:Y:S02]  /*17640*/  @!P1 LEA R4, P4, R13, R0, 0x1 ;  /* 0x000000000d049211 */ /* 0x000fe400078808ff */
[----:B------:R-:W-:Y:S02]  /*17650*/  @!P2 LEA.HI.X R7, R16, R8, R17, 0x1, P5 ;  /* 0x000000081007a211 */ /* 0x000fe400028f0c11 */
[----:B------:R-:W-:Y:S02]  /*17660*/  @!P0 LEA R2, P3, R9, R0, 0x1 ;  /* 0x0000000009028211 */ /* 0x000fe400078608ff */
[-C--:B---3--:R-:W-:Y:S02]  /*17670*/  @!P1 LEA.HI.X R5, R13, R8.reuse, R14, 0x1, P4 ;  /* 0x000000080d059211 */ /* 0x088fe400020f0c0e */
[----:B------:R-:W-:Y:S01]  /*17680*/  @!P0 LEA.HI.X R3, R9, R8, R12, 0x1, P3 ;  /* 0x0000000809038211 */ /* 0x000fe200018f0c0c */
[----:B------:R1:W-:Y:S04]  /*17690*/  @!P2 ST.E.128 [R6.64], RZ ;  /* 0x000000ff0600a985 */ /* 0x0003e8000c101d06 */
[----:B------:R1:W-:Y:S04]  /*176a0*/  @!P1 ST.E.128 [R4.64], RZ ;  /* 0x000000ff04009985 */ /* 0x0003e8000c101d06 */
[----:B------:R1:W-:Y:S02]  /*176b0*/  @!P0 ST.E.128 [R2.64], RZ ;  /* 0x000000ff02008985 */ /* 0x0003e4000c101d06 */
.L_x_595:
[----:B------:R-:W-:Y:S05]  /*176c0*/  BSYNC B1 ;  /* 0x0000000000017941 */ /* 0x000fea0003800000 */
.L_x_579:
        /* <DEDUP_REMOVED lines=15> */
.L_x_675:
[----:B------:R-:W-:Y:S05]  /*177c0*/  BRA.DIV ~URZ, `(.L_x_625) ;  /* 0x000023727f007947 */ /* 0x000fea000b800000 */
[----:B------:R3:W4:Y:S02]  /*177d0*/  SHFL.IDX PT, R8, R74, 0x1, 0x1f ;  /* 0x00201f004a087f89 */ /* 0x00072400000e0000 */
.L_x_676:
        /* <DEDUP_REMOVED lines=19> */
.L_x_677:
        /* <DEDUP_REMOVED lines=16> */
.L_x_678:
[----:B---3--:R-:W-:Y:S01]  /*17a10*/  IMAD R0, R0, c[0x0][0x538], RZ ;  /* 0x00014e0000007a24 */ /* 0x008fe200078e02ff */
[----:B------:R-:W-:Y:S04]  /*17a20*/  BSSY B1, `(.L_x_628) ;  /* 0x00000ce000017945 */ /* 0x000fe80003800000 */
[----:B----4-:R-:W-:-:S04]  /*17a30*/  IADD3 R8, R0, R8, RZ ;  /* 0x0000000800087210 */ /* 0x010fc80007ffe0ff */
[----:B--2---:R-:W-:-:S13]  /*17a40*/  ISETP.GT.AND P0, PT, R8, R9, PT ;  /* 0x000000090800720c */ /* 0x004fda0003f04270 */
[----:B------:R-:W-:Y:S05]  /*17a50*/  @P0 BRA `(.L_x_629) ;  /* 0x0000025000000947 */ /* 0x000fea0003800000 */
.L_x_633:
        /* <DEDUP_REMOVED lines=17> */
.L_x_679:
        /* <DEDUP_REMOVED lines=16> */
.L_x_680:
[----:B--2---:R-:W-:-:S05]  /*17c70*/  IMAD R0, R0, c[0x0][0x538], RZ ;  /* 0x00014e0000007a24 */ /* 0x004fca00078e02ff */
[----:B------:R-:W-:-:S04]  /*17c80*/  IADD3 R8, R0, R8, RZ ;  /* 0x0000000800087210 */ /* 0x000fc80007ffe0ff */
[----:B------:R-:W-:-:S13]  /*17c90*/  ISETP.GT.AND P0, PT, R8, R9, PT ;  /* 0x000000090800720c */ /* 0x000fda0003f04270 */
[----:B-1----:R-:W-:Y:S05]  /*17ca0*/  @!P0 BRA `(.L_x_633) ;  /* 0xfffffdb000008947 */ /* 0x002fea000383ffff */
.L_x_629:
[----:B------:R-:W-:-:S05]  /*17cb0*/  IADD3 R12, -R0, R8, RZ ;  /* 0x00000008000c7210 */ /* 0x000fca0007ffe1ff */
[----:B------:R-:W-:-:S05]  /*17cc0*/  IMAD R0, R4, c[0x0][0x538], R12 ;  /* 0x00014e0004007a24 */ /* 0x000fca00078e020c */
[----:B------:R-:W-:Y:S01]  /*17cd0*/  ISETP.GT.AND P0, PT, R0, R9, PT ;  /* 0x000000090000720c */ /* 0x000fe20003f04270 */
[----:B------:R-:W-:-:S12]  /*17ce0*/  BRA.DIV ~URZ, `(.L_x_634) ;  /* 0x000022927f007947 */ /* 0x000fd8000b800000 */
[----:B------:R-:W-:-:S03]  /*17cf0*/  VOTE.ANY R10, PT, !P0 ;  /* 0x00000000000a7806 */ /* 0x000fc600040e0100 */
.L_x_681:
[----:B------:R-:W2:Y:S01]  /*17d00*/  LDL.LU R0, [R1+0x2c] ;  /* 0x00002c0001007983 */ /* 0x000ea20000300800 */
[----:B------:R-:W2:Y:S02]  /*17d10*/  POPC R8, R10 ;  /* 0x0000000a00087309 */ /* 0x000ea40000000000 */
[----:B--2---:R-:W-:-:S05]  /*17d20*/  IADD3 R0, R8, R0, RZ ;  /* 0x0000000008007210 */ /* 0x004fca0007ffe0ff */
[----:B------:R2:W-:Y:S01]  /*17d30*/  STL [R1+0x2c], R0 ;  /* 0x00002c0001007387 */ /* 0x0005e20000100800 */
[----:B------:R-:W-:Y:S05]  /*17d40*/  BRA.DIV ~URZ, `(.L_x_635) ;  /* 0x000022827f007947 */ /* 0x000fea000b800000 */
[----:B------:R3:W4:Y:S04]  /*17d50*/  SHFL.IDX PT, R11, R6, R8, 0x1f ;  /* 0x00001f08060b7589 */ /* 0x00072800000e0000 */
[----:B------:R3:W1:Y:S02]  /*17d60*/  SHFL.IDX PT, R7, R7, R8, 0x1f ;  /* 0x00001f0807077589 */ /* 0x00066400000e0000 */
.L_x_682:
[----:B------:R-:W-:Y:S01]  /*17d70*/  ISETP.NE.AND P0, PT, R10, RZ, PT ;  /* 0x000000ff0a00720c */ /* 0x000fe20003f05270 */
[----:B------:R-:W-:-:S12]  /*17d80*/  BSSY B0, `(.L_x_636) ;  /* 0x0000005000007945 */ /* 0x000fd80003800000 */
[----:B------:R-:W-:Y:S05]  /*17d90*/  @!P0 BRA `(.L_x_637) ;  /* 0x0000003000008947 */ /* 0x000fea0003800000 */
[----:B------:R-:W-:Y:S01]  /*17da0*/  IADD3 R3, R8, -0x1, RZ ;  /* 0xffffffff08037810 */ /* 0x000fe20007ffe0ff */
[----:B------:R-:W-:Y:S05]  /*17db0*/  BRA.DIV ~URZ, `(.L_x_638) ;  /* 0x000022e27f007947 */ /* 0x000fea000b800000 */
[----:B------:R2:W3:Y:S02]  /*17dc0*/  SHFL.IDX PT, R13, R4, R3, 0x1f ;  /* 0x00001f03040d7589 */ /* 0x0004e400000e0000 */
.L_x_637:
[----:B------:R-:W-:Y:S05]  /*17dd0*/  BSYNC B0 ;  /* 0x0000000000007941 */ /* 0x000fea0003800000 */
.L_x_636:
[----:B--23--:R-:W-:Y:S01]  /*17de0*/  IMAD R0, R13, c[0x0][0x538], R12 ;  /* 0x00014e000d007a24 */ /* 0x00cfe200078e020c */
[----:B-1----:R-:W-:Y:S01]  /*17df0*/  ISETP.NE.AND P0, PT, R7, 0x1, PT ;  /* 0x000000010700780c */ /* 0x002fe20003f05270 */
[----:B------:R-:W-:Y:S03]  /*17e00*/  BSSY B0, `(.L_x_639) ;  /* 0x0000086000007945 */ /* 0x000fe60003800000 */
[----:B------:R1:W-:Y:S01]  /*17e10*/  STL [R1+0x20], R0 ;  /* 0x0000200001007387 */ /* 0x0003e20000100800 */
[----:B------:R-:W-:-:S08]  /*17e20*/  IADD3 R8, -R0, R9, RZ ;  /* 0x0000000900087210 */ /* 0x000fd00007ffe1ff */
[----:B------:R-:W-:Y:S05]  /*17e30*/  @!P0 BRA `(.L_x_640) ;  /* 0x000003e000008947 */ /* 0x000fea0003800000 */
[-C--:B----4-:R-:W-:Y:S02]  /*17e40*/  IABS R2, R11.reuse ;  /* 0x0000000b00027213 */ /* 0x090fe40000000000 */
[----:B------:R-:W-:Y:S02]  /*17e50*/  IABS R9, R11 ;  /* 0x0000000b00097213 */ /* 0x000fe40000000000 */
[----:B-1----:R-:W1:Y:S08]  /*17e60*/  I2F.RP R0, R2 ;  /* 0x0000000200007306 */ /* 0x002e700000209400 */
[----:B-1----:R-:W1:Y:S02]  /*17e70*/  MUFU.RCP R0, R0 ;  /* 0x0000000000007308 */ /* 0x002e640000001000 */
[----:B-1----:R-:W-:-:S06]  /*17e80*/  IADD3 R0, R0, 0xffffffe, RZ ;  /* 0x0ffffffe00007810 */ /* 0x002fcc0007ffe0ff */
[----:B------:R-:W1:Y:S02]  /*17e90*/  F2I.FTZ.U32.TRUNC.NTZ R5, R0 ;  /* 0x0000000000057305 */ /* 0x000e64000021f000 */
[----:B-1----:R-:W-:Y:S01]  /*17ea0*/  IMAD.MOV R3, RZ, RZ, -R5 ;  /* 0x000000ffff037224 */ /* 0x002fe200078e0a05 */
[----:B------:R-:W-:-:S03]  /*17eb0*/  IABS R0, R7 ;  /* 0x0000000700007213 */ /* 0x000fc60000000000 */
[----:B------:R-:W-:Y:S01]  /*17ec0*/  IMAD.MOV.U32 R4, RZ, RZ, R3 ;  /* 0x000000ffff047224 */ /* 0x000fe200078e0003 */
[----:B------:R-:W-:Y:S01]  /*17ed0*/  IABS R3, R8 ;  /* 0x0000000800037213 */ /* 0x000fe20000000000 */
[----:B------:R-:W-:Y:S02]  /*17ee0*/  IMAD.MOV.U32 R6, RZ, RZ, R0 ;  /* 0x000000ffff067224 */ /* 0x000fe400078e0000 */
[----:B------:R-:W-:Y:S02]  /*17ef0*/  IMAD R0, R4, R2, RZ ;  /* 0x0000000204007224 */ /* 0x000fe400078e02ff */
[----:B------:R-:W-:Y:S01]  /*17f00*/  IMAD.MOV.U32 R4, RZ, RZ, RZ ;  /* 0x000000ffff047224 */ /* 0x000fe200078e00ff */
[----:B------:R-:W1:Y:S03]  /*17f10*/  I2F.RP R10, R6 ;  /* 0x00000006000a7306 */ /* 0x000e660000209400 */
[----:B------:R-:W-:-:S04]  /*17f20*/  IMAD.HI.U32 R5, R5, R0, R4 ;  /* 0x0000000005057227 */ /* 0x000fc800078e0004 */
[----:B------:R-:W-:-:S05]  /*17f30*/  IMAD.MOV R0, RZ, RZ, -R9 ;  /* 0x000000ffff007224 */ /* 0x000fca00078e0a09 */
[----:B------:R-:W-:Y:S01]  /*17f40*/  MOV R4, R0 ;  /* 0x0000000000047202 */ /* 0x000fe20000000f00 */
[----:B------:R-:W-:-:S04]  /*17f50*/  IMAD.HI.U32 R0, R5, R3, RZ ;  /* 0x0000000305007227 */ /* 0x000fc800078e00ff */
[----:B------:R-:W-:Y:S02]  /*17f60*/  IMAD R3, R0, R4, R3 ;  /* 0x0000000400037224 */ /* 0x000fe400078e0203 */
[----:B-1----:R-:W1:Y:S03]  /*17f70*/  MUFU.RCP R4, R10 ;  /* 0x0000000a00047308 */ /* 0x002e660000001000 */
        /* <DEDUP_REMOVED lines=9> */
[----:B------:R-:W-:Y:S01]  /*18010*/  @P2 IADD3 R0, R0, 0x1, RZ ;  /* 0x0000000100002810 */ /* 0x000fe20007ffe0ff */
[----:B-1----:R-:W-:-:S06]  /*18020*/  IMAD.MOV R2, RZ, RZ, -R3 ;  /* 0x000000ffff027224 */ /* 0x002fcc00078e0a03 */
[----:B------:R-:W-:Y:S01]  /*18030*/  @!P1 IMAD.MOV R0, RZ, RZ, -R0 ;  /* 0x000000ffff009224 */ /* 0x000fe200078e0a00 */
[----:B------:R-:W-:Y:S02]  /*18040*/  @!P0 LOP3.LUT R0, RZ, R11, RZ, 0x33, !PT ;  /* 0x0000000bff008212 */ /* 0x000fe400078e33ff */
[----:B------:R-:W-:Y:S02]  /*18050*/  MOV R4, R2 ;  /* 0x0000000200047202 */ /* 0x000fe40000000f00 */
[----:B------:R-:W-:Y:S02]  /*18060*/  IABS R2, R7 ;  /* 0x0000000700027213 */ /* 0x000fe40000000000 */
[----:B------:R-:W-:Y:S01]  /*18070*/  IABS R9, R0 ;  /* 0x0000000000097213 */ /* 0x000fe20000000000 */
[----:B------:R-:W-:Y:S02]  /*18080*/  IMAD R4, R4, R6, RZ ;  /* 0x0000000604047224 */ /* 0x000fe400078e02ff */
[----:B------:R-:W-:-:S02]  /*18090*/  IMAD.MOV R5, RZ, RZ, -R2 ;  /* 0x000000ffff057224 */ /* 0x000fc400078e0a02 */
[----:B------:R-:W-:-:S04]  /*180a0*/  IMAD.MOV.U32 R2, RZ, RZ, RZ ;  /* 0x000000ffff027224 */ /* 0x000fc800078e00ff */
[----:B------:R-:W-:Y:S01]  /*180b0*/  IMAD.HI.U32 R2, R3, R4, R2 ;  /* 0x0000000403027227 */ /* 0x000fe200078e0002 */
[----:B------:R-:W-:-:S03]  /*180c0*/  MOV R4, R5 ;  /* 0x0000000500047202 */ /* 0x000fc60000000f00 */
[----:B------:R-:W-:-:S04]  /*180d0*/  IMAD.MOV.U32 R3, RZ, RZ, R9 ;  /* 0x000000ffff037224 */ /* 0x000fc800078e0009 */
[----:B------:R-:W-:-:S04]  /*180e0*/  IMAD.HI.U32 R2, R2, R3, RZ ;  /* 0x0000000302027227 */ /* 0x000fc800078e00ff */
[----:B------:R-:W-:Y:S01]  /*180f0*/  IMAD R3, R2, R4, R3 ;  /* 0x0000000402037224 */ /* 0x000fe200078e0203 */
[----:B------:R-:W-:-:S04]  /*18100*/  IADD3 R4, -R0, RZ, RZ ;  /* 0x000000ff00047210 */ /* 0x000fc80007ffe1ff */
        /* <DEDUP_REMOVED lines=9> */
[----:B------:R-:W-:-:S05]  /*181a0*/  @!P0 LOP3.LUT R2, RZ, R7, RZ, 0x33, !PT ;  /* 0x00000007ff028212 */ /* 0x000fca00078e33ff */
[----:B------:R-:W-:-:S04]  /*181b0*/  IMAD.MOV R3, RZ, RZ, -R2 ;  /* 0x000000ffff037224 */ /* 0x000fc800078e0a02 */
[C---:B------:R-:W-:Y:S02]  /*181c0*/  IMAD R3, R7.reuse, R3, R0 ;  /* 0x0000000307037224 */ /* 0x040fe400078e0200 */
[----:B------:R-:W-:Y:S02]  /*181d0*/  IMAD R0, R7, 0x1000000, R2 ;  /* 0x0100000007007824 */ /* 0x000fe400078e0202 */
[----:B------:R-:W-:Y:S02]  /*181e0*/  IMAD R2, R11, R4, R8 ;  /* 0x000000040b027224 */ /* 0x000fe400078e0208 */
[----:B------:R-:W-:-:S05]  /*181f0*/  IMAD R0, R3, 0x10000, R0 ;  /* 0x0001000003007824 */ /* 0x000fca00078e0200 */
[----:B------:R1:W-:Y:S01]  /*18200*/  STL [R1+0x28], R0 ;  /* 0x0000280001007387 */ /* 0x0003e20000100800 */
[----:B------:R-:W-:Y:S05]  /*18210*/  BRA `(.L_x_641) ;  /* 0x0000044000007947 */ /* 0x000fea0003800000 */
.L_x_640:
[----:B-1----:R-:W2:Y:S01]  /*18220*/  LDL R0, [R1+0x2c] ;  /* 0x00002c0001007983 */ /* 0x002ea20000100800 */
[----:B------:R-:W-:-:S04]  /*18230*/  IMAD.MOV.U32 R2, RZ, RZ, 0x4 ;  /* 0x00000004ff027424 */ /* 0x000fc800078e00ff */
[----:B--2---:R-:W-:-:S05]  /*18240*/  IMAD.WIDE R2, R0, R2, c[0x0][0x590] ;  /* 0x0001640000027625 */ /* 0x004fca00078e0202 */
[----:B------:R-:W2:Y:S02]  /*18250*/  LDG.E R4, [R2.64] ;  /* 0x0000000602047981 */ /* 0x000ea4000c1e1900 */
[----:B--2-4-:R-:W-:-:S05]  /*18260*/  IMAD R9, R4, R11, RZ ;  /* 0x0000000b04097224 */ /* 0x014fca00078e02ff */
[-C--:B------:R-:W-:Y:S02]  /*18270*/  IABS R0, R9.reuse ;  /* 0x0000000900007213 */ /* 0x080fe40000000000 */
        /* <DEDUP_REMOVED lines=27> */
[----:B------:R-:W-:Y:S02]  /*18430*/  IMAD R10, R4, R2, RZ ;  /* 0x00000002040a7224 */ /* 0x000fe400078e02ff */
[----:B------:R-:W-:-:S03]  /*18440*/  IMAD.MOV R2, RZ, RZ, -R2 ;  /* 0x000000ffff027224 */ /* 0x000fc600078e0a02 */
[----:B------:R-:W-:Y:S01]  /*18450*/  IADD3 R0, -R10, c[0x0][0x538], RZ ;  /* 0x00014e000a007a10 */ /* 0x000fe20007ffe1ff */
[----:B------:R-:W-:-:S03]  /*18460*/  IMAD R6, R9, R2, R8 ;  /* 0x0000000209067224 */ /* 0x000fc600078e0208 */
[----:B------:R-:W-:Y:S02]  /*18470*/  IMNMX R0, R4, R0, PT ;  /* 0x0000000004007217 */ /* 0x000fe40003800200 */
[----:B------:R-:W-:Y:S02]  /*18480*/  IABS R2, R6 ;  /* 0x0000000600027213 */ /* 0x000fe40000000000 */
[-C--:B------:R-:W-:Y:S02]  /*18490*/  IABS R3, R0.reuse ;  /* 0x0000000000037213 */ /* 0x080fe40000000000 */
[----:B------:R-:W-:Y:S02]  /*184a0*/  IABS R9, R0 ;  /* 0x0000000000097213 */ /* 0x000fe40000000000 */
[----:B------:R-:W1:Y:S01]  /*184b0*/  I2F.RP R4, R3 ;  /* 0x0000000300047306 */ /* 0x000e620000209400 */
[----:B------:R-:W-:Y:S02]  /*184c0*/  MOV R7, R2 ;  /* 0x0000000200077202 */ /* 0x000fe40000000f00 */
[----:B------:R-:W-:-:S05]  /*184d0*/  IMAD.MOV R2, RZ, RZ, -R9 ;  /* 0x000000ffff027224 */ /* 0x000fca00078e0a09 */
[----:B-1----:R-:W1:Y:S02]  /*184e0*/  MUFU.RCP R4, R4 ;  /* 0x0000000400047308 */ /* 0x002e640000001000 */
[----:B-1----:R-:W-:-:S06]  /*184f0*/  IADD3 R4, R4, 0xffffffe, RZ ;  /* 0x0ffffffe04047810 */ /* 0x002fcc0007ffe0ff */
[----:B------:R-:W1:Y:S02]  /*18500*/  F2I.FTZ.U32.TRUNC.NTZ R5, R4 ;  /* 0x0000000400057305 */ /* 0x000e64000021f000 */
[----:B-1----:R-:W-:-:S04]  /*18510*/  IMAD.MOV R4, RZ, RZ, -R5 ;  /* 0x000000ffff047224 */ /* 0x002fc800078e0a05 */
[----:B------:R-:W-:Y:S02]  /*18520*/  IMAD R8, R4, R3, RZ ;  /* 0x0000000304087224 */ /* 0x000fe400078e02ff */
[----:B------:R-:W-:-:S04]  /*18530*/  IMAD.MOV.U32 R4, RZ, RZ, RZ ;  /* 0x000000ffff047224 */ /* 0x000fc800078e00ff */
[----:B------:R-:W-:-:S04]  /*18540*/  IMAD.HI.U32 R5, R5, R8, R4 ;  /* 0x0000000805057227 */ /* 0x000fc800078e0004 */
[----:B------:R-:W-:Y:S02]  /*18550*/  IMAD.MOV.U32 R4, RZ, RZ, R2 ;  /* 0x000000ffff047224 */ /* 0x000fe400078e0002 */
[----:B------:R-:W-:-:S04]  /*18560*/  IMAD.HI.U32 R2, R5, R7, RZ ;  /* 0x0000000705027227 */ /* 0x000fc800078e00ff */
[----:B------:R-:W-:-:S05]  /*18570*/  IMAD R4, R2, R4, R7 ;  /* 0x0000000402047224 */ /* 0x000fca00078e0207 */
[----:B------:R-:W-:-:S13]  /*18580*/  ISETP.GT.U32.AND P0, PT, R3, R4, PT ;  /* 0x000000040300720c */ /* 0x000fda0003f04070 */
[-C--:B------:R-:W-:Y:S02]  /*18590*/  @!P0 IADD3 R4, R4, -R3.reuse, RZ ;  /* 0x8000000304048210 */ /* 0x080fe40007ffe0ff */
[----:B------:R-:W-:Y:S02]  /*185a0*/  @!P0 IADD3 R2, R2, 0x1, RZ ;  /* 0x0000000102028810 */ /* 0x000fe40007ffe0ff */
[----:B------:R-:W-:Y:S02]  /*185b0*/  ISETP.GE.U32.AND P2, PT, R4, R3, PT ;  /* 0x000000030400720c */ /* 0x000fe40003f46070 */
[----:B------:R-:W-:Y:S02]  /*185c0*/  LOP3.LUT R3, R6, R0, RZ, 0x3c, !PT ;  /* 0x0000000006037212 */ /* 0x000fe400078e3cff */
[----:B------:R-:W-:Y:S02]  /*185d0*/  ISETP.NE.AND P0, PT, R0, RZ, PT ;  /* 0x000000ff0000720c */ /* 0x000fe40003f05270 */
[----:B------:R-:W-:Y:S01]  /*185e0*/  ISETP.GE.AND P1, PT, R3, RZ, PT ;  /* 0x000000ff0300720c */ /* 0x000fe20003f26270 */
[----:B------:R-:W-:Y:S01]  /*185f0*/  IMAD.MOV R3, RZ, RZ, -R0 ;  /* 0x000000ffff037224 */ /* 0x000fe200078e0a00 */
[----:B------:R-:W-:-:S05]  /*18600*/  IADD3 R6, R10, 0x1000000, R6 ;  /* 0x010000000a067810 */ /* 0x000fca0007ffe006 */
[----:B------:R-:W-:-:S06]  /*18610*/  @P2 IADD3 R2, R2, 0x1, RZ ;  /* 0x0000000102022810 */ /* 0x000fcc0007ffe0ff */
[----:B------:R-:W-:Y:S01]  /*18620*/  @!P1 IMAD.MOV R2, RZ, RZ, -R2 ;  /* 0x000000ffff029224 */ /* 0x000fe200078e0a02 */
[----:B------:R-:W-:-:S05]  /*18630*/  @!P0 LOP3.LUT R2, RZ, R0, RZ, 0x33, !PT ;  /* 0x00000000ff028212 */ /* 0x000fca00078e33ff */
[----:B------:R-:W-:-:S05]  /*18640*/  IMAD R0, R2, R3, R6 ;  /* 0x0000000302007224 */ /* 0x000fca00078e0206 */
[----:B------:R1:W-:Y:S02]  /*18650*/  STL [R1+0x28], R0 ;  /* 0x0000280001007387 */ /* 0x0003e40000100800 */
.L_x_641:
[----:B------:R-:W-:Y:S05]  /*18660*/  BSYNC B0 ;  /* 0x0000000000007941 */ /* 0x000fea0003800000 */
.L_x_639:
[----:B------:R-:W-:-:S04]  /*18670*/  LOP3.LUT R2, RZ, R2, RZ, 0x33, !PT ;  /* 0x00000002ff027212 */ /* 0x000fc800078e33ff */
[----:B-1----:R-:W-:-:S05]  /*18680*/  IADD3 R0, R2, R11, RZ ;  /* 0x0000000b02007210 */ /* 0x002fca0007ffe0ff */
[----:B------:R1:W-:Y:S01]  /*18690*/  STL [R1+0x24], R0 ;  /* 0x0000240001007387 */ /* 0x0003e20000100800 */
[----:B------:R-:W-:Y:S05]  /*186a0*/  BRA `(.L_x_642) ;  /* 0x0000005000007947 */ /* 0x000fea0003800000 */
.L_x_630:
[----:B------:R-:W-:Y:S01]  /*186b0*/  MOV R0, c[0x0][0x53c] ;  /* 0x00014f0000007a02 */ /* 0x000fe20000000f00 */
[----:B------:R2:W-:Y:S04]  /*186c0*/  STL [R1+0x20], R9 ;  /* 0x0000200901007387 */ /* 0x0005e80000100800 */
[----:B------:R2:W-:Y:S04]  /*186d0*/  STL [R1+0x24], RZ ;  /* 0x000024ff01007387 */ /* 0x0005e80000100800 */
[----:B------:R2:W-:Y:S04]  /*186e0*/  STL [R1+0x28], RZ ;  /* 0x000028ff01007387 */ /* 0x0005e80000100800 */
[----:B------:R2:W-:Y:S02]  /*186f0*/  STL [R1+0x2c], R0 ;  /* 0x00002c0001007387 */ /* 0x0005e40000100800 */
.L_x_642:
[----:B------:R-:W-:Y:S05]  /*18700*/  BSYNC B1 ;  /* 0x0000000000017941 */ /* 0x000fea0003800000 */
.L_x_628:
        /* <DEDUP_REMOVED lines=9> */
.L_x_623:
[----:B--2---:R-:W2:Y:S02]  /*187a0*/  LDL R0, [R1+0x2c] ;  /* 0x00002c0001007983 */ /* 0x004ea40000100800 */
[----:B--2---:R-:W-:-:S13]  /*187b0*/  ISETP.GE.AND P0, PT, R0, c[0x0][0x53c], PT ;  /* 0x00014f0000007a0c */ /* 0x004fda0003f06270 */
[----:B-1----:R-:W-:Y:S01]  /*187c0*/  @P0 CALL.REL.NOINC `(.L_x_643) ;  /* 0x0000001000000944 */ /* 0x002fe20003c00000 */
[----:B------:R-:W-:Y:S05]  /*187d0*/  BRA `(.L_x_644) ;  /* 0xfffe938000007947 */ /* 0x000fea000383ffff */
.L_x_643:
[----:B------:R-:W-:Y:S05]  /*187e0*/  EXIT ;  /* 0x000000000000794d */ /* 0x000fea0003800000 */
.L_x_463:
[----:B------:R-:W-:Y:S01]  /*187f0*/  IMAD.MOV.U32 R0, RZ, RZ, R5 ;  /* 0x000000ffff007224 */ /* 0x000fe200078e0005 */
[----:B------:R-:W-:Y:S02]  /*18800*/  MOV R2, 0x1 ;  /* 0x0000000100027802 */ /* 0x000fe40000000f00 */
[----:B------:R-:W-:Y:S02]  /*18810*/  MOV R3, 0x18830 ;  /* 0x0001883000037802 */ /* 0x000fe40000000f00 */
[----:B------:R-:W-:Y:S05]  /*18820*/  CALL.REL.NOINC `($__internal_10_$__cuda_sm70_shflsync_up_p) ;  /* 0x0000196000007944 */ /* 0x000fea0003c00000 */
[----:B------:R-:W-:Y:S01]  /*18830*/  MOV R0, R4 ;  /* 0x0000000400007202 */ /* 0x000fe20000000f00 */
[----:B------:R-:W-:Y:S05]  /*18840*/  BRA `(.L_x_645) ;  /* 0xfffe7c1000007947 */ /* 0x000fea000383ffff */
.L_x_464:
[----:B------:R-:W-:Y:S01]  /*18850*/  IMAD.MOV.U32 R0, RZ, RZ, R5 ;  /* 0x000000ffff007224 */ /* 0x000fe200078e0005 */
[----:B------:R-:W-:Y:S02]  /*18860*/  MOV R2, 0x2 ;  /* 0x0000000200027802 */ /* 0x000fe40000000f00 */
[----:B------:R-:W-:Y:S02]  /*18870*/  MOV R3, 0x18890 ;  /* 0x0001889000037802 */ /* 0x000fe40000000f00 */
[----:B------:R-:W-:Y:S05]  /*18880*/  CALL.REL.NOINC `($__internal_10_$__cuda_sm70_shflsync_up_p) ;  /* 0x0000190000007944 */ /* 0x000fea0003c00000 */
[----:B------:R-:W-:Y:S01]  /*18890*/  SEL R0, R4, RZ, P4 ;  /* 0x000000ff04007207 */ /* 0x000fe20002000000 */
[----:B------:R-:W-:Y:S01]  /*188a0*/  IMAD.MOV.U32 R2, RZ, RZ, 0x4 ;  /* 0x00000004ff027424 */ /* 0x000fe200078e00ff */
[----:B------:R-:W-:-:S03]  /*188b0*/  MOV R3, 0x188e0 ;  /* 0x000188e000037802 */ /* 0x000fc60000000f00 */
[----:B------:R-:W-:Y:S02]  /*188c0*/  IMAD.IADD R0, R5, 0x1, R0 ;  /* 0x0000000105007824 */ /* 0x000fe400078e0200 */
        /* <DEDUP_REMOVED lines=14> */
[----:B------:R-:W-:Y:S01]  /*189b0*/  IMAD.IADD R4, R0, 0x1, R4 ;  /* 0x0000000100047824 */ /* 0x000fe200078e0204 */
[----:B------:R-:W-:-:S03]  /*189c0*/  MOV R0, 0x1f ;  /* 0x0000001f00007802 */ /* 0x000fc60000000f00 */
[----:B------:R-:W-:Y:S02]  /*189d0*/  IMAD.MOV.U32 R5, RZ, RZ, R4 ;  /* 0x000000ffff057224 */ /* 0x000fe400078e0004 */
[----:B------:R-:W-:Y:S05]  /*189e0*/  CALL.REL.NOINC `($__internal_9_$__cuda_sm70_shflsync_idx_p) ;  /* 0x0000175000007944 */ /* 0x000fea0003c00000 */
[----:B------:R-:W-:Y:S05]  /*189f0*/  BRA `(.L_x_646) ;  /* 0xfffe7b6000007947 */ /* 0x000fea000383ffff */
.L_x_466:
[----:B------:R-:W-:Y:S02]  /*18a00*/  SEL R0, RZ, 0x1, P0 ;  /* 0x00000001ff007807 */ /* 0x000fe40000000000 */
[----:B------:R-:W-:Y:S02]  /*18a10*/  MOV R2, 0x18a30 ;  /* 0x00018a3000027802 */ /* 0x000fe40000000f00 */
[----:B------:R-:W-:Y:S05]  /*18a20*/  CALL.REL.NOINC `($__internal_11_$__cuda_sm70_votesync_ballot) ;  /* 0x000017d000007944 */ /* 0x000fea0003c00000 */
[----:B------:R-:W-:Y:S01]  /*18a30*/  MOV R10, R0 ;  /* 0x00000000000a7202 */ /* 0x000fe20000000f00 */
[----:B------:R-:W-:Y:S05]  /*18a40*/  BRA `(.L_x_647) ;  /* 0xfffe7ba000007947 */ /* 0x000fea000383ffff */
.L_x_467:
[----:B------:R-:W-:Y:S01]  /*18a50*/  IMAD.MOV.U32 R5, RZ, RZ, R9 ;  /* 0x000000ffff057224 */ /* 0x000fe200078e0009 */
[----:B------:R-:W-:Y:S01]  /*18a60*/  MOV R3, R6 ;  /* 0x0000000600037202 */ /* 0x000fe20000000f00 */
[----:B-1----:R-:W-:Y:S01]  /*18a70*/  IMAD.MOV.U32 R0, RZ, RZ, 0x1f ;  /* 0x0000001fff007424 */ /* 0x002fe200078e00ff */
[----:B------:R-:W-:Y:S02]  /*18a80*/  MOV R2, 0x18aa0 ;  /* 0x00018aa000027802 */ /* 0x000fe40000000f00 */
[----:B------:R-:W-:Y:S05]  /*18a90*/  CALL.REL.NOINC `($__internal_9_$__cuda_sm70_shflsync_idx_p) ;  /* 0x000016a000007944 */ /* 0x000fea0003c00000 */
[----:B------:R-:W-:Y:S01]  /*18aa0*/  IMAD.MOV.U32 R12, RZ, RZ, R0 ;  /* 0x000000ffff0c7224 */ /* 0x000fe200078e0000 */
[----:B------:R-:W-:Y:S01]  /*18ab0*/  MOV R5, R8 ;  /* 0x0000000800057202 */ /* 0x000fe20000000f00 */
[----:B------:R-:W-:Y:S01]  /*18ac0*/  IMAD.MOV.U32 R7, RZ, RZ, RZ ;  /* 0x000000ffff077224 */ /* 0x000fe200078e00ff */
[----:B------:R-:W-:Y:S01]  /*18ad0*/  MOV R3, R6 ;  /* 0x0000000600037202 */ /* 0x000fe20000000f00 */
[----:B------:R-:W-:Y:S01]  /*18ae0*/  IMAD.MOV.U32 R0, RZ, RZ, 0x1f ;  /* 0x0000001fff007424 */ /* 0x000fe200078e00ff */
[----:B------:R-:W-:-:S02]  /*18af0*/  MOV R2, 0x18b10 ;  /* 0x00018b1000027802 */ /* 0x000fc40000000f00 */
[----:B------:R-:W-:Y:S05]  /*18b00*/  CALL.REL.NOINC `($__internal_9_$__cuda_sm70_shflsync_idx_p) ;  /* 0x0000163000007944 */ /* 0x000fea0003c00000 */
[----:B------:R-:W-:Y:S01]  /*18b10*/  MOV R9, R0 ;  /* 0x0000000000097202 */ /* 0x000fe20000000f00 */
[----:B------:R-:W-:Y:S05]  /*18b20*/  BRA `(.L_x_648) ;  /* 0xfffe7b3000007947 */ /* 0x000fea000383ffff */
.L_x_470:
[----:B------:R-:W-:Y:S01]  /*18b30*/  IMAD.MOV.U32 R5, RZ, RZ, R4 ;  /* 0x000000ffff057224 */ /* 0x000fe200078e0004 */
[----:B-1----:R-:W-:-:S02]  /*18b40*/  MOV R0, 0x1f ;  /* 0x0000001f00007802 */ /* 0x002fc40000000f00 */
[----:B------:R-:W-:Y:S02]  /*18b50*/  MOV R2, 0x18b70 ;  /* 0x00018b7000027802 */ /* 0x000fe40000000f00 */
[----:B--234-:R-:W-:Y:S05]  /*18b60*/  CALL.REL.NOINC `($__internal_9_$__cuda_sm70_shflsync_idx_p) ;  /* 0x000015d000007944 */ /* 0x01cfea0003c00000 */
[----:B------:R-:W-:Y:S01]  /*18b70*/  MOV R7, R0 ;  /* 0x0000000000077202 */ /* 0x000fe20000000f00 */
[----:B------:R-:W-:Y:S05]  /*18b80*/  BRA `(.L_x_469) ;  /* 0xfffe7b3000007947 */ /* 0x000fea000383ffff */
.L_x_489:
[----:B------:R-:W-:Y:S01]  /*18b90*/  IMAD.MOV.U32 R5, RZ, RZ, R11 ;  /* 0x000000ffff057224 */ /* 0x000fe200078e000b */
[----:B------:R-:W-:Y:S01]  /*18ba0*/  MOV R3, RZ ;  /* 0x000000ff00037202 */ /* 0x000fe20000000f00 */
[----:B------:R-:W-:Y:S01]  /*18bb0*/  IMAD.MOV.U32 R0, RZ, RZ, 0x1c1f ;  /* 0x00001c1fff007424 */ /* 0x000fe200078e00ff */
[----:B------:R-:W-:Y:S02]  /*18bc0*/  MOV R2, 0x18be0 ;  /* 0x00018be000027802 */ /* 0x000fe40000000f00 */
[----:B------:R-:W-:Y:S05]  /*18bd0*/  CALL.REL.NOINC `($__internal_9_$__cuda_sm70_shflsync_idx_p) ;  /* 0x0000156000007944 */ /* 0x000fea0003c00000 */
[----:B------:R-:W-:Y:S01]  /*18be0*/  MOV R8, R0 ;  /* 0x0000000000087202 */ /* 0x000fe20000000f00 */
[----:B------:R-:W-:Y:S05]  /*18bf0*/  BRA `(.L_x_649) ;  /* 0xfffea35000007947 */ /* 0x000fea000383ffff */
.L_x_490:
[----:B------:R-:W-:Y:S01]  /*18c00*/  IMAD.MOV.U32 R5, RZ, RZ, R12 ;  /* 0x000000ffff057224 */ /* 0x000fe200078e000c */
[----:B------:R-:W-:Y:S01]  /*18c10*/  MOV R3, RZ ;  /* 0x000000ff00037202 */ /* 0x000fe20000000f00 */
[----:B------:R-:W-:Y:S01]  /*18c20*/  IMAD.MOV.U32 R0, RZ, RZ, 0x1c1f ;  /* 0x00001c1fff007424 */ /* 0x000fe200078e00ff */
[----:B------:R-:W-:Y:S02]  /*18c30*/  MOV R2, 0x18c50 ;  /* 0x00018c5000027802 */ /* 0x000fe40000000f00 */
[----:B-12---:R-:W-:Y:S05]  /*18c40*/  CALL.REL.NOINC `($__internal_9_$__cuda_sm70_shflsync_idx_p) ;  /* 0x000014f000007944 */ /* 0x006fea0003c00000 */
[----:B------:R-:W-:Y:S05]  /*18c50*/  BRA `(.L_x_650) ;  /* 0xfffea31000007947 */ /* 0x000fea000383ffff */
.L_x_493:
[----:B--2---:R-:W-:Y:S01]  /*18c60*/  IMAD.MOV.U32 R5, RZ, RZ, R11 ;  /* 0x000000ffff057224 */ /* 0x004fe200078e000b */
[----:B------:R-:W-:Y:S01]  /*18c70*/  MOV R3, 0x1 ;  /* 0x0000000100037802 */ /* 0x000fe20000000f00 */
[----:B----4-:R-:W-:Y:S01]  /*18c80*/  IMAD.MOV.U32 R0, RZ, RZ, 0x1c1f ;  /* 0x00001c1fff007424 */ /* 0x010fe200078e00ff */
[----:B------:R-:W-:-:S02]  /*18c90*/  MOV R2, 0x18cb0 ;  /* 0x00018cb000027802 */ /* 0x000fc40000000f00 */
[----:B-1-3--:R-:W-:Y:S05]  /*18ca0*/  CALL.REL.NOINC `($__internal_9_$__cuda_sm70_shflsync_idx_p) ;  /* 0x0000149000007944 */ /* 0x00afea0003c00000 */
[----:B------:R-:W-:Y:S01]  /*18cb0*/  IMAD.MOV.U32 R8, RZ, RZ, R0 ;  /* 0x000000ffff087224 */ /* 0x000fe200078e0000 */
[----:B------:R-:W-:Y:S01]  /*18cc0*/  MOV R3, 0x1 ;  /* 0x0000000100037802 */ /* 0x000fe20000000f00 */
[----:B------:R-:W-:Y:S01]  /*18cd0*/  IMAD.MOV.U32 R5, RZ, RZ, R12 ;  /* 0x000000ffff057224 */ /* 0x000fe200078e000c */
[----:B------:R-:W-:-:S02]  /*18ce0*/  MOV R0, 0x1c1f ;  /* 0x00001c1f00007802 */ /* 0x000fc40000000f00 */
[----:B------:R-:W-:Y:S02]  /*18cf0*/  MOV R2, 0x18d10 ;  /* 0x00018d1000027802 */ /* 0x000fe40000000f00 */
[----:B------:R-:W-:Y:S05]  /*18d00*/  CALL.REL.NOINC `($__internal_9_$__cuda_sm70_shflsync_idx_p) ;  /* 0x0000143000007944 */ /* 0x000fea0003c00000 */
[----:B------:R-:W-:Y:S05]  /*18d10*/  BRA `(.L_x_651) ;  /* 0xfffea40000007947 */ /* 0x000fea000383ffff */
.L_x_496:
[----:B-1----:R-:W-:Y:S01]  /*18d20*/  IMAD.MOV.U32 R5, RZ, RZ, R11 ;  /* 0x000000ffff057224 */ /* 0x002fe200078e000b */
[----:B------:R-:W-:Y:S01]  /*18d30*/  MOV R3, 0x2 ;  /* 0x0000000200037802 */ /* 0x000fe20000000f00 */
[----:B----4-:R-:W-:Y:S01]  /*18d40*/  IMAD.MOV.U32 R0, RZ, RZ, 0x1c1f ;  /* 0x00001c1fff007424 */ /* 0x010fe200078e00ff */
[----:B------:R-:W-:Y:S02]  /*18d50*/  MOV R2, 0x18d70 ;  /* 0x00018d7000027802 */ /* 0x000fe40000000f00 */
[----:B--23--:R-:W-:Y:S05]  /*18d60*/  CALL.REL.NOINC `($__internal_9_$__cuda_sm70_shflsync_idx_p) ;  /* 0x000013d000007944 */ /* 0x00cfea0003c00000 */
[----:B------:R-:W-:Y:S01]  /*18d70*/  MOV R8, R0 ;  /* 0x0000000000087202 */ /* 0x000fe20000000f00 */
[----:B------:R-:W-:Y:S05]  /*18d80*/  BRA `(.L_x_652) ;  /* 0xfffea53000007947 */ /* 0x000fea000383ffff */
.L_x_497:
[----:B------:R-:W-:Y:S01]  /*18d90*/  IMAD.MOV.U32 R5, RZ, RZ, R12 ;  /* 0x000000ffff057224 */ /* 0x000fe200078e000c */
[----:B------:R-:W-:Y:S01]  /*18da0*/  MOV R3, 0x2 ;  /* 0x0000000200037802 */ /* 0x000fe20000000f00 */
[----:B----4-:R-:W-:Y:S01]  /*18db0*/  IMAD.MOV.U32 R0, RZ, RZ, 0x1c1f ;  /* 0x00001c1fff007424 */ /* 0x010fe200078e00ff */
[----:B------:R-:W-:Y:S02]  /*18dc0*/  MOV R2, 0x18de0 ;  /* 0x00018de000027802 */ /* 0x000fe40000000f00 */
[----:B-123--:R-:W-:Y:S05]  /*18dd0*/  CALL.REL.NOINC `($__internal_9_$__cuda_sm70_shflsync_idx_p) ;  /* 0x0000136000007944 */ /* 0x00efea0003c00000 */
[----:B------:R-:W-:Y:S05]  /*18de0*/  BRA `(.L_x_653) ;  /* 0xfffea4f000007947 */ /* 0x000fea000383ffff */
.L_x_500:
[----:B-1----:R-:W-:Y:S01]  /*18df0*/  IMAD.MOV.U32 R5, RZ, RZ, R11 ;  /* 0x000000ffff057224 */ /* 0x002fe200078e000b */
[----:B------:R-:W-:Y:S01]  /*18e00*/  MOV R3, 0x3 ;  /* 0x0000000300037802 */ /* 0x000fe20000000f00 */
[----:B------:R-:W-:Y:S01]  /*18e10*/  IMAD.MOV.U32 R0, RZ, RZ, 0x1c1f ;  /* 0x00001c1fff007424 */ /* 0x000fe200078e00ff */
[----:B------:R-:W-:-:S02]  /*18e20*/  MOV R2, 0x18e40 ;  /* 0x00018e4000027802 */ /* 0x000fc40000000f00 */
[----:B--234-:R-:W-:Y:S05]  /*18e30*/  CALL.REL.NOINC `($__internal_9_$__cuda_sm70_shflsync_idx_p) ;  /* 0x0000130000007944 */ /* 0x01cfea0003c00000 */
[----:B------:R-:W-:Y:S01]  /*18e40*/  IMAD.MOV.U32 R7, RZ, RZ, R0 ;  /* 0x000000ffff077224 */ /* 0x000fe200078e0000 */
[----:B------:R-:W-:Y:S01]  /*18e50*/  MOV R3, 0x3 ;  /* 0x0000000300037802 */ /* 0x000fe20000000f00 */
[----:B------:R-:W-:Y:S01]  /*18e60*/  IMAD.MOV.U32 R5, RZ, RZ, R12 ;  /* 0x000000ffff057224 */ /* 0x000fe200078e000c */
[----:B------:R-:W-:-:S02]  /*18e70*/  MOV R0, 0x1c1f ;  /* 0x00001c1f00007802 */ /* 0x000fc40000000f00 */
[----:B------:R-:W-:Y:S02]  /*18e80*/  MOV R2, 0x18ea0 ;  /* 0x00018ea000027802 */ /* 0x000fe40000000f00 */
[----:B------:R-:W-:Y:S05]  /*18e90*/  CALL.REL.NOINC `($__internal_9_$__cuda_sm70_shflsync_idx_p) ;  /* 0x000012a000007944 */ /* 0x000fea0003c00000 */
[----:B------:R-:W-:Y:S05]  /*18ea0*/  BRA `(.L_x_654) ;  /* 0xfffea5e000007947 */ /* 0x000fea000383ffff */
.L_x_575:
[----:B------:R1:W5:Y:S01]  /*18eb0*/  LDL R0, [R1+0x4] ;  /* 0x0000040001007983 */ /* 0x0003620000100800 */
[----:B--2---:R-:W-:Y:S02]  /*18ec0*/  MOV R3, 0x2 ;  /* 0x0000000200037802 */ /* 0x004fe40000000f00 */
[----:B------:R-:W-:Y:S02]  /*18ed0*/  MOV R2, 0x18ef0 ;  /* 0x00018ef000027802 */ /* 0x000fe40000000f00 */
[----:B-1---5:R-:W-:Y:S05]  /*18ee0*/  CALL.REL.NOINC `($__internal_8_$__cuda_sm70_shflsync_bfly_p) ;  /* 0x0000121000007944 */ /* 0x022fea0003c00000 */
[----:B------:R-:W-:Y:S05]  /*18ef0*/  BRA `(.L_x_655) ;  /* 0xffff9f2000007947 */ /* 0x000fea000383ffff */
.L_x_576:
[----:B------:R-:W-:Y:S01]  /*18f00*/  IMAD.MOV.U32 R0, RZ, RZ, R5 ;  /* 0x000000ffff007224 */ /* 0x000fe200078e0005 */
[----:B------:R-:W-:Y:S02]  /*18f10*/  MOV R3, 0x1 ;  /* 0x0000000100037802 */ /* 0x000fe40000000f00 */
[----:B------:R-:W-:Y:S02]  /*18f20*/  MOV R2, 0x18f40 ;  /* 0x00018f4000027802 */ /* 0x000fe40000000f00 */
[----:B------:R-:W-:Y:S05]  /*18f30*/  CALL.REL.NOINC `($__internal_8_$__cuda_sm70_shflsync_bfly_p) ;  /* 0x000011c000007944 */ /* 0x000fea0003c00000 */
[----:B------:R-:W-:Y:S02]  /*18f40*/  FADD.FTZ R5, R5, R0 ;  /* 0x0000000005057221 */ /* 0x000fe40000010000 */
[----:B------:R1:W5:Y:S01]  /*18f50*/  LDL R0, [R1] ;  /* 0x0000000001007983 */ /* 0x0003620000100800 */
[----:B------:R-:W-:Y:S02]  /*18f60*/  MOV R3, 0x2 ;  /* 0x0000000200037802 */ /* 0x000fe40000000f00 */
[----:B------:R-:W-:-:S02]  /*18f70*/  MOV R2, 0x18f90 ;  /* 0x00018f9000027802 */ /* 0x000fc40000000f00 */
[----:B-1---5:R-:W-:Y:S05]  /*18f80*/  CALL.REL.NOINC `($__internal_8_$__cuda_sm70_shflsync_bfly_p) ;  /* 0x0000117000007944 */ /* 0x022fea0003c00000 */
[----:B------:R-:W2:Y:S01]  /*18f90*/  LDL.LU R2, [R1] ;  /* 0x0000000001027983 */ /* 0x000ea20000300800 */
[----:B------:R-:W-:Y:S01]  /*18fa0*/  MOV R3, 0x1 ;  /* 0x0000000100037802 */ /* 0x000fe20000000f00 */
[----:B--2---:R-:W-:Y:S01]  /*18fb0*/  FADD.FTZ R7, R2, R0 ;  /* 0x0000000002077221 */ /* 0x004fe20000010000 */
[----:B------:R-:W-:-:S04]  /*18fc0*/  MOV R2, 0x18ff0 ;  /* 0x00018ff000027802 */ /* 0x000fc80000000f00 */
[----:B------:R-:W-:Y:S02]  /*18fd0*/  MOV R0, R7 ;  /* 0x0000000700007202 */ /* 0x000fe40000000f00 */
[----:B------:R-:W-:Y:S05]  /*18fe0*/  CALL.REL.NOINC `($__internal_8_$__cuda_sm70_shflsync_bfly_p) ;  /* 0x0000111000007944 */ /* 0x000fea0003c00000 */
[----:B------:R-:W-:Y:S02]  /*18ff0*/  FADD.FTZ R4, R7, R0 ;  /* 0x0000000007047221 */ /* 0x000fe40000010000 */
[----:B------:R1:W5:Y:S01]  /*19000*/  LDL R0, [R1+0x8] ;  /* 0x0000080001007983 */ /* 0x0003620000100800 */
[----:B------:R-:W-:Y:S02]  /*19010*/  MOV R3, 0x2 ;  /* 0x0000000200037802 */ /* 0x000fe40000000f00 */
[----:B------:R-:W-:Y:S02]  /*19020*/  MOV R2, 0x19040 ;  /* 0x0001904000027802 */ /* 0x000fe40000000f00 */
[----:B-1---5:R-:W-:Y:S05]  /*19030*/  CALL.REL.NOINC `($__internal_8_$__cuda_sm70_shflsync_bfly_p) ;  /* 0x000010c000007944 */ /* 0x022fea0003c00000 */
[----:B------:R-:W2:Y:S01]  /*19040*/  LDL.LU R2, [R1+0x8] ;  /* 0x0000080001027983 */ /* 0x000ea20000300800 */
        /* <DEDUP_REMOVED lines=16> */
[----:B------:R-:W-:Y:S01]  /*19150*/  MOV R8, R0 ;  /* 0x0000000000087202 */ /* 0x000fe20000000f00 */
[----:B------:R-:W-:Y:S05]  /*19160*/  BRA `(.L_x_656) ;  /* 0xffff9de000007947 */ /* 0x000fea000383ffff */
.L_x_583:
[----:B-1234-:R-:W-:Y:S01]  /*19170*/  IMAD.MOV.U32 R5, RZ, RZ, R12 ;  /* 0x000000ffff057224 */ /* 0x01efe200078e000c */
[----:B------:R-:W-:Y:S01]  /*19180*/  MOV R3, RZ ;  /* 0x000000ff00037202 */ /* 0x000fe20000000f00 */
[----:B------:R-:W-:Y:S01]  /*19190*/  IMAD.MOV.U32 R0, RZ, RZ, 0x1c1f ;  /* 0x00001c1fff007424 */ /* 0x000fe200078e00ff */
[----:B------:R-:W-:Y:S02]  /*191a0*/  MOV R2, 0x191c0 ;  /* 0x000191c000027802 */ /* 0x000fe40000000f00 */
[----:B------:R-:W-:Y:S05]  /*191b0*/  CALL.REL.NOINC `($__internal_9_$__cuda_sm70_shflsync_idx_p) ;  /* 0x00000f8000007944 */ /* 0x000fea0003c00000 */
[----:B------:R-:W-:Y:S01]  /*191c0*/  MOV R10, R0 ;  /* 0x00000000000a7202 */ /* 0x000fe20000000f00 */
[----:B------:R-:W-:Y:S05]  /*191d0*/  BRA `(.L_x_657) ;  /* 0xffffb82000007947 */ /* 0x000fea000383ffff */
.L_x_584:
[----:B------:R-:W-:Y:S01]  /*191e0*/  IMAD.MOV.U32 R5, RZ, RZ, R13 ;  /* 0x000000ffff057224 */ /* 0x000fe200078e000d */
[----:B------:R-:W-:Y:S01]  /*191f0*/  MOV R3, RZ ;  /* 0x000000ff00037202 */ /* 0x000fe20000000f00 */
[----:B------:R-:W-:Y:S01]  /*19200*/  IMAD.MOV.U32 R0, RZ, RZ, 0x1c1f ;  /* 0x00001c1fff007424 */ /* 0x000fe200078e00ff */
[----:B------:R-:W-:Y:S02]  /*19210*/  MOV R2, 0x19230 ;  /* 0x0001923000027802 */ /* 0x000fe40000000f00 */
[----:B-12---:R-:W-:Y:S05]  /*19220*/  CALL.REL.NOINC `($__internal_9_$__cuda_sm70_shflsync_idx_p) ;  /* 0x00000f1000007944 */ /* 0x006fea0003c00000 */
[----:B------:R-:W-:Y:S05]  /*19230*/  BRA `(.L_x_658) ;  /* 0xffffb7e000007947 */ /* 0x000fea000383ffff */
.L_x_587:
[----:B------:R-:W-:Y:S01]  /*19240*/  IMAD.MOV.U32 R5, RZ, RZ, R12 ;  /* 0x000000ffff057224 */ /* 0x000fe200078e000c */
[----:B--2---:R-:W-:Y:S01]  /*19250*/  MOV R3, 0x1 ;  /* 0x0000000100037802 */ /* 0x004fe20000000f00 */
        /* <DEDUP_REMOVED lines=10> */
.L_x_590:
[----:B------:R-:W-:Y:S01]  /*19300*/  IMAD.MOV.U32 R5, RZ, RZ, R12 ;  /* 0x000000ffff057224 */ /* 0x000fe200078e000c */
[----:B-1----:R-:W-:Y:S01]  /*19310*/  MOV R3, 0x2 ;  /* 0x0000000200037802 */ /* 0x002fe20000000f00 */
[----:B----4-:R-:W-:Y:S01]  /*19320*/  IMAD.MOV.U32 R0, RZ, RZ, 0x1c1f ;  /* 0x00001c1fff007424 */ /* 0x010fe200078e00ff */
[----:B------:R-:W-:Y:S02]  /*19330*/  MOV R2, 0x19350 ;  /* 0x0001935000027802 */ /* 0x000fe40000000f00 */
[----:B--23--:R-:W-:Y:S05]  /*19340*/  CALL.REL.NOINC `($__internal_9_$__cuda_sm70_shflsync_idx_p) ;  /* 0x00000df000007944 */ /* 0x00cfea0003c00000 */
[----:B------:R-:W-:Y:S01]  /*19350*/  MOV R10, R0 ;  /* 0x00000000000a7202 */ /* 0x000fe20000000f00 */
[----:B------:R-:W-:Y:S05]  /*19360*/  BRA `(.L_x_660) ;  /* 0xffffb9b000007947 */ /* 0x000fea000383ffff */
.L_x_591:
[----:B------:R-:W-:Y:S01]  /*19370*/  IMAD.MOV.U32 R5, RZ, RZ, R13 ;  /* 0x000000ffff057224 */ /* 0x000fe200078e000d */
[----:B------:R-:W-:Y:S01]  /*19380*/  MOV R3, 0x2 ;  /* 0x0000000200037802 */ /* 0x000fe20000000f00 */
[----:B----4-:R-:W-:Y:S01]  /*19390*/  IMAD.MOV.U32 R0, RZ, RZ, 0x1c1f ;  /* 0x00001c1fff007424 */ /* 0x010fe200078e00ff */
[----:B------:R-:W-:Y:S02]  /*193a0*/  MOV R2, 0x193c0 ;  /* 0x000193c000027802 */ /* 0x000fe40000000f00 */
[----:B-123--:R-:W-:Y:S05]  /*193b0*/  CALL.REL.NOINC `($__internal_9_$__cuda_sm70_shflsync_idx_p) ;  /* 0x00000d8000007944 */ /* 0x00efea0003c00000 */
[----:B------:R-:W-:Y:S05]  /*193c0*/  BRA `(.L_x_661) ;  /* 0xffffb97000007947 */ /* 0x000fea000383ffff */
.L_x_594:
[----:B------:R-:W-:Y:S01]  /*193d0*/  IMAD.MOV.U32 R5, RZ, RZ, R12 ;  /* 0x000000ffff057224 */ /* 0x000fe200078e000c */
[----:B-1----:R-:W-:Y:S01]  /*193e0*/  MOV R3, 0x3 ;  /* 0x0000000300037802 */ /* 0x002fe20000000f00 */
        /* <DEDUP_REMOVED lines=10> */
.L_x_596:
[----:B------:R-:W-:Y:S01]  /*19490*/  IMAD.MOV.U32 R5, RZ, RZ, R12 ;  /* 0x000000ffff057224 */ /* 0x000fe200078e000c */
[----:B------:R-:W-:Y:S01]  /*194a0*/  MOV R3, RZ ;  /* 0x000000ff00037202 */ /* 0x000fe20000000f00 */
[----:B------:R-:W-:Y:S01]  /*194b0*/  IMAD.MOV.U32 R0, RZ, RZ, 0x1c1f ;  /* 0x00001c1fff007424 */ /* 0x000fe200078e00ff */
[----:B------:R-:W-:Y:S02]  /*194c0*/  MOV R2, 0x194e0 ;  /* 0x000194e000027802 */ /* 0x000fe40000000f00 */
[----:B------:R-:W-:Y:S05]  /*194d0*/  CALL.REL.NOINC `($__internal_9_$__cuda_sm70_shflsync_idx_p) ;  /* 0x00000c6000007944 */ /* 0x000fea0003c00000 */
[----:B------:R-:W-:Y:S01]  /*194e0*/  MOV R4, R0 ;  /* 0x0000000000047202 */ /* 0x000fe20000000f00 */
[----:B------:R-:W-:Y:S05]  /*194f0*/  BRA `(.L_x_663) ;  /* 0xffffbd6000007947 */ /* 0x000fea000383ffff */
.L_x_597:
[----:B------:R-:W-:Y:S01]  /*19500*/  IMAD.MOV.U32 R5, RZ, RZ, R13 ;  /* 0x000000ffff057224 */ /* 0x000fe200078e000d */
[----:B------:R-:W-:Y:S01]  /*19510*/  MOV R3, RZ ;  /* 0x000000ff00037202 */ /* 0x000fe20000000f00 */
[----:B------:R-:W-:Y:S01]  /*19520*/  IMAD.MOV.U32 R0, RZ, RZ, 0x1c1f ;  /* 0x00001c1fff007424 */ /* 0x000fe200078e00ff */
[----:B------:R-:W-:Y:S02]  /*19530*/  MOV R2, 0x19550 ;  /* 0x0001955000027802 */ /* 0x000fe40000000f00 */
[----:B-12---:R-:W-:Y:S05]  /*19540*/  CALL.REL.NOINC `($__internal_9_$__cuda_sm70_shflsync_idx_p) ;  /* 0x00000bf000007944 */ /* 0x006fea0003c00000 */
[----:B------:R-:W-:Y:S05]  /*19550*/  BRA `(.L_x_664) ;  /* 0xffffbd2000007947 */ /* 0x000fea000383ffff */
.L_x_600:
[----:B------:R-:W-:Y:S01]  /*19560*/  IMAD.MOV.U32 R5, RZ, RZ, R12 ;  /* 0x000000ffff057224 */ /* 0x000fe200078e000c */
[----:B----4-:R-:W-:Y:S01]  /*19570*/  MOV R3, 0x1 ;  /* 0x0000000100037802 */ /* 0x010fe20000000f00 */
[----:B------:R-:W-:Y:S01]  /*19580*/  IMAD.MOV.U32 R0, RZ, RZ, 0x1c1f ;  /* 0x00001c1fff007424 */ /* 0x000fe200078e00ff */
[----:B------:R-:W-:-:S02]  /*19590*/  MOV R2, 0x195b0 ;  /* 0x000195b000027802 */ /* 0x000fc40000000f00 */
[----:B-123--:R-:W-:Y:S05]  /*195a0*/  CALL.REL.NOINC `($__internal_9_$__cuda_sm70_shflsync_idx_p) ;  /* 0x00000b9000007944 */ /* 0x00efea0003c00000 */
[----:B------:R-:W-:Y:S01]  /*195b0*/  IMAD.MOV.U32 R4, RZ, RZ, R0 ;  /* 0x000000ffff047224 */ /* 0x000fe200078e0000 */
[----:B------:R-:W-:Y:S01]  /*195c0*/  MOV R3, 0x1 ;  /* 0x0000000100037802 */ /* 0x000fe20000000f00 */
[----:B------:R-:W-:Y:S01]  /*195d0*/  IMAD.MOV.U32 R5, RZ, RZ, R13 ;  /* 0x000000ffff057224 */ /* 0x000fe200078e000d */
[----:B------:R-:W-:-:S02]  /*195e0*/  MOV R0, 0x1c1f ;  /* 0x00001c1f00007802 */ /* 0x000fc40000000f00 */
[----:B------:R-:W-:Y:S02]  /*195f0*/  MOV R2, 0x19610 ;  /* 0x0001961000027802 */ /* 0x000fe40000000f00 */
[----:B------:R-:W-:Y:S05]  /*19600*/  CALL.REL.NOINC `($__internal_9_$__cuda_sm70_shflsync_idx_p) ;  /* 0x00000b3000007944 */ /* 0x000fea0003c00000 */
[----:B------:R-:W-:Y:S05]  /*19610*/  BRA `(.L_x_665) ;  /* 0xffffc1e000007947 */ /* 0x000fea000383ffff */
.L_x_603:
[----:B------:R-:W-:Y:S01]  /*19620*/  IMAD.MOV.U32 R5, RZ, RZ, R12 ;  /* 0x000000ffff057224 */ /* 0x000fe200078e000c */
[----:B----4-:R-:W-:Y:S01]  /*19630*/  MOV R3, 0x2 ;  /* 0x0000000200037802 */ /* 0x010fe20000000f00 */
[----:B------:R-:W-:Y:S01]  /*19640*/  IMAD.MOV.U32 R0, RZ, RZ, 0x1c1f ;  /* 0x00001c1fff007424 */ /* 0x000fe200078e00ff */
[----:B------:R-:W-:Y:S02]  /*19650*/  MOV R2, 0x19670 ;  /* 0x0001967000027802 */ /* 0x000fe40000000f00 */
[----:B-123--:R-:W-:Y:S05]  /*19660*/  CALL.REL.NOINC `($__internal_9_$__cuda_sm70_shflsync_idx_p) ;  /* 0x00000ad000007944 */ /* 0x00efea0003c00000 */
[----:B------:R-:W-:Y:S01]  /*19670*/  MOV R4, R0 ;  /* 0x0000000000047202 */ /* 0x000fe20000000f00 */
[----:B------:R-:W-:Y:S05]  /*19680*/  BRA `(.L_x_666) ;  /* 0xffffc6e000007947 */ /* 0x000fea000383ffff */
.L_x_604:
[----:B------:R-:W-:Y:S01]  /*19690*/  IMAD.MOV.U32 R5, RZ, RZ, R13 ;  /* 0x000000ffff057224 */ /* 0x000fe200078e000d */
[----:B----4-:R-:W-:Y:S01]  /*196a0*/  MOV R3, 0x2 ;  /* 0x0000000200037802 */ /* 0x010fe20000000f00 */
[----:B------:R-:W-:Y:S01]  /*196b0*/  IMAD.MOV.U32 R0, RZ, RZ, 0x1c1f ;  /* 0x00001c1fff007424 */ /* 0x000fe200078e00ff */
[----:B------:R-:W-:Y:S02]  /*196c0*/  MOV R2, 0x196e0 ;  /* 0x000196e000027802 */ /* 0x000fe40000000f00 */
[----:B-123--:R-:W-:Y:S05]  /*196d0*/  CALL.REL.NOINC `($__internal_9_$__cuda_sm70_shflsync_idx_p) ;  /* 0x00000a6000007944 */ /* 0x00efea0003c00000 */
[----:B------:R-:W-:Y:S05]  /*196e0*/  BRA `(.L_x_667) ;  /* 0xffffc6a000007947 */ /* 0x000fea000383ffff */
.L_x_607:
[----:B------:R-:W-:Y:S01]  /*196f0*/  IMAD.MOV.U32 R5, RZ, RZ, R12 ;  /* 0x000000ffff057224 */ /* 0x000fe200078e000c */
[----:B---3--:R-:W-:Y:S01]  /*19700*/  MOV R3, 0x3 ;  /* 0x0000000300037802 */ /* 0x008fe20000000f00 */
[----:B-1----:R-:W-:Y:S01]  /*19710*/  IMAD.MOV.U32 R0, RZ, RZ, 0x1c1f ;  /* 0x00001c1fff007424 */ /* 0x002fe200078e00ff */
[----:B------:R-:W-:-:S02]  /*19720*/  MOV R2, 0x19740 ;  /* 0x0001974000027802 */ /* 0x000fc40000000f00 */
[----:B--2-4-:R-:W-:Y:S05]  /*19730*/  CALL.REL.NOINC `($__internal_9_$__cuda_sm70_shflsync_idx_p) ;  /* 0x00000a0000007944 */ /* 0x014fea0003c00000 */
[----:B------:R-:W-:Y:S01]  /*19740*/  IMAD.MOV.U32 R4, RZ, RZ, R0 ;  /* 0x000000ffff047224 */ /* 0x000fe200078e0000 */
[----:B------:R-:W-:Y:S01]  /*19750*/  MOV R3, 0x3 ;  /* 0x0000000300037802 */ /* 0x000fe20000000f00 */
[----:B------:R-:W-:Y:S01]  /*19760*/  IMAD.MOV.U32 R5, RZ, RZ, R13 ;  /* 0x000000ffff057224 */ /* 0x000fe200078e000d */
[----:B------:R-:W-:-:S02]  /*19770*/  MOV R0, 0x1c1f ;  /* 0x00001c1f00007802 */ /* 0x000fc40000000f00 */
[----:B------:R-:W-:Y:S02]  /*19780*/  MOV R2, 0x197a0 ;  /* 0x000197a000027802 */ /* 0x000fe40000000f00 */
[----:B------:R-:W-:Y:S05]  /*19790*/  CALL.REL.NOINC `($__internal_9_$__cuda_sm70_shflsync_idx_p) ;  /* 0x000009a000007944 */ /* 0x000fea0003c00000 */
[----:B------:R-:W-:Y:S05]  /*197a0*/  BRA `(.L_x_668) ;  /* 0xffffcb7000007947 */ /* 0x000fea000383ffff */
.L_x_611:
[----:B------:R-:W-:Y:S01]  /*197b0*/  IMAD.MOV.U32 R5, RZ, RZ, R9 ;  /* 0x000000ffff057224 */ /* 0x000fe200078e0009 */
[----:B------:R-:W-:Y:S01]  /*197c0*/  MOV R3, RZ ;  /* 0x000000ff00037202 */ /* 0x000fe20000000f00 */
[----:B------:R-:W-:Y:S01]  /*197d0*/  IMAD.MOV.U32 R0, RZ, RZ, 0x1c1f ;  /* 0x00001c1fff007424 */ /* 0x000fe200078e00ff */
[----:B------:R-:W-:Y:S02]  /*197e0*/  MOV R2, 0x19800 ;  /* 0x0001980000027802 */ /* 0x000fe40000000f00 */
[----:B------:R-:W-:Y:S05]  /*197f0*/  CALL.REL.NOINC `($__internal_9_$__cuda_sm70_shflsync_idx_p) ;  /* 0x0000094000007944 */ /* 0x000fea0003c00000 */
[----:B------:R-:W-:Y:S01]  /*19800*/  MOV R8, R0 ;  /* 0x0000000000087202 */ /* 0x000fe20000000f00 */
[----:B------:R-:W-:Y:S05]  /*19810*/  BRA `(.L_x_669) ;  /* 0xffffd88000007947 */ /* 0x000fea000383ffff */
.L_x_612:
[----:B------:R-:W-:Y:S01]  /*19820*/  IMAD.MOV.U32 R5, RZ, RZ, R12 ;  /* 0x000000ffff057224 */ /* 0x000fe200078e000c */
[----:B------:R-:W-:Y:S01]  /*19830*/  MOV R3, RZ ;  /* 0x000000ff00037202 */ /* 0x000fe20000000f00 */
[----:B------:R-:W-:Y:S01]  /*19840*/  IMAD.MOV.U32 R0, RZ, RZ, 0x1c1f ;  /* 0x00001c1fff007424 */ /* 0x000fe200078e00ff */
[----:B------:R-:W-:Y:S02]  /*19850*/  MOV R2, 0x19870 ;  /* 0x0001987000027802 */ /* 0x000fe40000000f00 */
[----:B-12---:R-:W-:Y:S05]  /*19860*/  CALL.REL.NOINC `($__internal_9_$__cuda_sm70_shflsync_idx_p) ;  /* 0x000008d000007944 */ /* 0x006fea0003c00000 */
[----:B------:R-:W-:Y:S05]  /*19870*/  BRA `(.L_x_670) ;  /* 0xffffd84000007947 */ /* 0x000fea000383ffff */
.L_x_615:
        /* <DEDUP_REMOVED lines=12> */
.L_x_618:
[----:B-1----:R-:W-:Y:S01]  /*19940*/  IMAD.MOV.U32 R5, RZ, RZ, R9 ;  /* 0x000000ffff057224 */ /* 0x002fe200078e0009 */
[----:B------:R-:W-:Y:S01]  /*19950*/  MOV R3, 0x2 ;  /* 0x0000000200037802 */ /* 0x000fe20000000f00 */
[----:B----4-:R-:W-:Y:S01]  /*19960*/  IMAD.MOV.U32 R0, RZ, RZ, 0x1c1f ;  /* 0x00001c1fff007424 */ /* 0x010fe200078e00ff */
[----:B------:R-:W-:Y:S02]  /*19970*/  MOV R2, 0x19990 ;  /* 0x0001999000027802 */ /* 0x000fe40000000f00 */
[----:B--23--:R-:W-:Y:S05]  /*19980*/  CALL.REL.NOINC `($__internal_9_$__cuda_sm70_shflsync_idx_p) ;  /* 0x000007b000007944 */ /* 0x00cfea0003c00000 */
[----:B------:R-:W-:Y:S01]  /*19990*/  MOV R8, R0 ;  /* 0x0000000000087202 */ /* 0x000fe20000000f00 */
[----:B------:R-:W-:Y:S05]  /*199a0*/  BRA `(.L_x_672) ;  /* 0xffffda2000007947 */ /* 0x000fea000383ffff */
.L_x_619:
[----:B------:R-:W-:Y:S01]  /*199b0*/  IMAD.MOV.U32 R5, RZ, RZ, R12 ;  /* 0x000000ffff057224 */ /* 0x000fe200078e000c */
[----:B------:R-:W-:Y:S01]  /*199c0*/  MOV R3, 0x2 ;  /* 0x0000000200037802 */ /* 0x000fe20000000f00 */
[----:B----4-:R-:W-:Y:S01]  /*199d0*/  IMAD.MOV.U32 R0, RZ, RZ, 0x1c1f ;  /* 0x00001c1fff007424 */ /* 0x010fe200078e00ff */
[----:B------:R-:W-:Y:S02]  /*199e0*/  MOV R2, 0x19a00 ;  /* 0x00019a0000027802 */ /* 0x000fe40000000f00 */
[----:B-123--:R-:W-:Y:S05]  /*199f0*/  CALL.REL.NOINC `($__internal_9_$__cuda_sm70_shflsync_idx_p) ;  /* 0x0000074000007944 */ /* 0x00efea0003c00000 */
[----:B------:R-:W-:Y:S05]  /*19a00*/  BRA `(.L_x_673) ;  /* 0xffffd9e000007947 */ /* 0x000fea000383ffff */
.L_x_622:
        /* <DEDUP_REMOVED lines=12> */
.L_x_624:
[----:B------:R-:W-:Y:S01]  /*19ad0*/  IMAD.MOV.U32 R5, RZ, RZ, R74 ;  /* 0x000000ffff057224 */ /* 0x000fe200078e004a */
[----:B------:R-:W-:Y:S01]  /*19ae0*/  MOV R3, RZ ;  /* 0x000000ff00037202 */ /* 0x000fe20000000f00 */
[----:B------:R-:W-:Y:S01]  /*19af0*/  IMAD.MOV.U32 R0, RZ, RZ, 0x1f ;  /* 0x0000001fff007424 */ /* 0x000fe200078e00ff */
[----:B------:R-:W-:Y:S02]  /*19b00*/  MOV R2, 0x19b20 ;  /* 0x00019b2000027802 */ /* 0x000fe40000000f00 */
[----:B--2---:R-:W-:Y:S05]  /*19b10*/  CALL.REL.NOINC `($__internal_9_$__cuda_sm70_shflsync_idx_p) ;  /* 0x0000062000007944 */ /* 0x004fea0003c00000 */
[----:B------:R-:W-:Y:S01]  /*19b20*/  MOV R9, R0 ;  /* 0x0000000000097202 */ /* 0x000fe20000000f00 */
[----:B------:R-:W-:Y:S05]  /*19b30*/  BRA `(.L_x_675) ;  /* 0xffffdc8000007947 */ /* 0x000fea000383ffff */
.L_x_625:
[----:B------:R-:W-:Y:S01]  /*19b40*/  IMAD.MOV.U32 R5, RZ, RZ, R74 ;  /* 0x000000ffff057224 */ /* 0x000fe200078e004a */
[----:B------:R-:W-:Y:S01]  /*19b50*/  MOV R3, 0x1 ;  /* 0x0000000100037802 */ /* 0x000fe20000000f00 */
[----:B------:R-:W-:Y:S01]  /*19b60*/  IMAD.MOV.U32 R0, RZ, RZ, 0x1f ;  /* 0x0000001fff007424 */ /* 0x000fe200078e00ff */
[----:B------:R-:W-:Y:S02]  /*19b70*/  MOV R2, 0x19b90 ;  /* 0x00019b9000027802 */ /* 0x000fe40000000f00 */
[----:B-12---:R-:W-:Y:S05]  /*19b80*/  CALL.REL.NOINC `($__internal_9_$__cuda_sm70_shflsync_idx_p) ;  /* 0x000005b000007944 */ /* 0x006fea0003c00000 */
[----:B------:R-:W-:Y:S01]  /*19b90*/  MOV R8, R0 ;  /* 0x0000000000087202 */ /* 0x000fe20000000f00 */
[----:B------:R-:W-:Y:S05]  /*19ba0*/  BRA `(.L_x_676) ;  /* 0xffffdc3000007947 */ /* 0x000fea000383ffff */
.L_x_626:
[----:B------:R-:W-:Y:S02]  /*19bb0*/  MOV R2, 0x1 ;  /* 0x0000000100027802 */ /* 0x000fe40000000f00 */
[----:B------:R-:W-:-:S02]  /*19bc0*/  MOV R3, 0x19be0 ;  /* 0x00019be000037802 */ /* 0x000fc40000000f00 */
[----:B-1234-:R-:W-:Y:S05]  /*19bd0*/  CALL.REL.NOINC `($__internal_10_$__cuda_sm70_shflsync_up_p) ;  /* 0x000005b000007944 */ /* 0x01efea0003c00000 */
[----:B------:R-:W-:Y:S05]  /*19be0*/  BRA `(.L_x_677) ;  /* 0xffffdd2000007947 */ /* 0x000fea000383ffff */
.L_x_627:
[----:B------:R-:W-:Y:S02]  /*19bf0*/  MOV R2, 0x2 ;  /* 0x0000000200027802 */ /* 0x000fe40000000f00 */
[----:B------:R-:W-:-:S02]  /*19c00*/  MOV R3, 0x19c20 ;  /* 0x00019c2000037802 */ /* 0x000fc40000000f00 */
[----:B--2-4-:R-:W-:Y:S05]  /*19c10*/  CALL.REL.NOINC `($__internal_10_$__cuda_sm70_shflsync_up_p) ;  /* 0x0000057000007944 */ /* 0x014fea0003c00000 */
        /* <DEDUP_REMOVED lines=23> */
.L_x_631:
[----:B------:R-:W-:Y:S02]  /*19d90*/  MOV R2, 0x1 ;  /* 0x0000000100027802 */ /* 0x000fe40000000f00 */
[----:B------:R-:W-:Y:S02]  /*19da0*/  MOV R3, 0x19dc0 ;  /* 0x00019dc000037802 */ /* 0x000fe40000000f00 */
[----:B------:R-:W-:Y:S05]  /*19db0*/  CALL.REL.NOINC `($__internal_10_$__cuda_sm70_shflsync_up_p) ;  /* 0x000003d000007944 */ /* 0x000fea0003c00000 */
[----:B------:R-:W-:Y:S01]  /*19dc0*/  MOV R2, R4 ;  /* 0x0000000400027202 */ /* 0x000fe20000000f00 */
[----:B------:R-:W-:Y:S05]  /*19dd0*/  BRA `(.L_x_679) ;  /* 0xffffdd9000007947 */ /* 0x000fea000383ffff */
.L_x_632:
        /* <DEDUP_REMOVED lines=26> */
.L_x_634:
[----:B------:R-:W-:Y:S02]  /*19f80*/  SEL R0, RZ, 0x1, P0 ;  /* 0x00000001ff007807 */ /* 0x000fe40000000000 */
[----:B------:R-:W-:Y:S02]  /*19f90*/  MOV R2, 0x19fb0 ;  /* 0x00019fb000027802 */ /* 0x000fe40000000f00 */
[----:B-1----:R-:W-:Y:S05]  /*19fa0*/  CALL.REL.NOINC `($__internal_11_$__cuda_sm70_votesync_ballot) ;  /* 0x0000025000007944 */ /* 0x002fea0003c00000 */
[----:B------:R-:W-:Y:S01]  /*19fb0*/  MOV R10, R0 ;  /* 0x00000000000a7202 */ /* 0x000fe20000000f00 */
[----:B------:R-:W-:Y:S05]  /*19fc0*/  BRA `(.L_x_681) ;  /* 0xffffdd3000007947 */ /* 0x000fea000383ffff */
.L_x_635:
[----:B------:R-:W-:Y:S01]  /*19fd0*/  IMAD.MOV.U32 R5, RZ, RZ, R6 ;  /* 0x000000ffff057224 */ /* 0x000fe200078e0006 */
[----:B------:R-:W-:Y:S01]  /*19fe0*/  MOV R3, R8 ;  /* 0x0000000800037202 */ /* 0x000fe20000000f00 */
[----:B--2---:R-:W-:Y:S01]  /*19ff0*/  IMAD.MOV.U32 R0, RZ, RZ, 0x1f ;  /* 0x0000001fff007424 */ /* 0x004fe200078e00ff */
[----:B------:R-:W-:Y:S02]  /*1a000*/  MOV R2, 0x1a020 ;  /* 0x0001a02000027802 */ /* 0x000fe40000000f00 */
[----:B-1----:R-:W-:Y:S05]  /*1a010*/  CALL.REL.NOINC `($__internal_9_$__cuda_sm70_shflsync_idx_p) ;  /* 0x0000012000007944 */ /* 0x002fea0003c00000 */
[----:B------:R-:W-:Y:S01]  /*1a020*/  IMAD.MOV.U32 R11, RZ, RZ, R0 ;  /* 0x000000ffff0b7224 */ /* 0x000fe200078e0000 */
[----:B------:R-:W-:Y:S01]  /*1a030*/  MOV R3, R8 ;  /* 0x0000000800037202 */ /* 0x000fe20000000f00 */
[----:B------:R-:W-:Y:S01]  /*1a040*/  IMAD.MOV.U32 R5, RZ, RZ, R7 ;  /* 0x000000ffff057224 */ /* 0x000fe200078e0007 */
[----:B------:R-:W-:Y:S02]  /*1a050*/  MOV R0, 0x1f ;  /* 0x0000001f00007802 */ /* 0x000fe40000000f00 */
[----:B------:R-:W-:-:S02]  /*1a060*/  MOV R2, 0x1a080 ;  /* 0x0001a08000027802 */ /* 0x000fc40000000f00 */
[----:B------:R-:W-:Y:S05]  /*1a070*/  CALL.REL.NOINC `($__internal_9_$__cuda_sm70_shflsync_idx_p) ;  /* 0x000000c000007944 */ /* 0x000fea0003c00000 */
[----:B------:R-:W-:Y:S01]  /*1a080*/  MOV R7, R0 ;  /* 0x0000000000077202 */ /* 0x000fe20000000f00 */
[----:B------:R-:W-:Y:S05]  /*1a090*/  BRA `(.L_x_682) ;  /* 0xffffdcd000007947 */ /* 0x000fea000383ffff */
.L_x_638:
[----:B------:R-:W-:Y:S01]  /*1a0a0*/  IMAD.MOV.U32 R5, RZ, RZ, R4 ;  /* 0x000000ffff057224 */ /* 0x000fe200078e0004 */
[----:B--2---:R-:W-:-:S02]  /*1a0b0*/  MOV R0, 0x1f ;  /* 0x0000001f00007802 */ /* 0x004fc40000000f00 */
[----:B------:R-:W-:Y:S02]  /*1a0c0*/  MOV R2, 0x1a0e0 ;  /* 0x0001a0e000027802 */ /* 0x000fe40000000f00 */
[----:B-1-34-:R-:W-:Y:S05]  /*1a0d0*/  CALL.REL.NOINC `($__internal_9_$__cuda_sm70_shflsync_idx_p) ;  /* 0x0000006000007944 */ /* 0x01afea0003c00000 */
[----:B------:R-:W-:Y:S01]  /*1a0e0*/  MOV R13, R0 ;  /* 0x00000000000d7202 */ /* 0x000fe20000000f00 */
[----:B------:R-:W-:Y:S05]  /*1a0f0*/  BRA `(.L_x_637) ;  /* 0xffffdcd000007947 */ /* 0x000fea000383ffff */
        .weak           $__internal_8_$__cuda_sm70_shflsync_bfly_p
        .type           $__internal_8_$__cuda_sm70_shflsync_bfly_p,@function
        .size           $__internal_8_$__cuda_sm70_shflsync_bfly_p,($__internal_9_$__cuda_sm70_shflsync_idx_p - $__internal_8_$__cuda_sm70_shflsync_bfly_p)
$__internal_8_$__cuda_sm70_shflsync_bfly_p:
[----:B------:R-:W-:Y:S04]  /*1a100*/  WARPSYNC R8 ;  /* 0x0000000800007348 */ /* 0x000fe80003800000 */
[----:B------:R1:W2:Y:S02]  /*1a110*/  SHFL.BFLY PT, R0, R0, R3, R9 ;  /* 0x0c00000300007389 */ /* 0x0002a400000e0009 */
[----:B-1----:R-:W-:-:S04]  /*1a120*/  MOV R3, 0x0 ;  /* 0x0000000000037802 */ /* 0x002fc80000000f00 */
[----:B--2---:R-:W-:Y:S05]  /*1a130*/  RET.REL.NODEC R2 `(_ZN7cutlass13device_kernelIN5flash19enable_sm80_to_sm89INS1_16FlashAttnFwdSm80INS1_25CollectiveMainloopFwdSm80ILi4ELi1ELb0EN4cute5tupleIJNS5_1CILi128EEENS7_ILi48EEENS7_ILi96EEEEEELi96ENS_10bfloat16_tEfNS_4arch4Sm80ELb0ELb1ELb1ELb1ELb0ELb0ELb1ELb1EEENS1_21CollectiveEpilogueFwdINS6_IJS8_SA_S9_EEENS6_IJNS7_ILi1EEESI_SI_EEESC_SE_Li128ELb1ELb1ELb1ELb0EEENS1_36VarlenDynamicPersistentTileSchedulerILi128ELi48ELi128ELi128ELb1ELb1ELb0ELb1ELb0ELb1EEEEEEEEEvNT_6ParamsE) ;  /* 0xfffe5ec002007950 */ /* 0x004fea0003c3ffff */
        .weak           $__internal_9_$__cuda_sm70_shflsync_idx_p
        .type           $__internal_9_$__cuda_sm70_shflsync_idx_p,@function
        .size           $__internal_9_$__cuda_sm70_shflsync_idx_p,($__internal_10_$__cuda_sm70_shflsync_up_p - $__internal_9_$__cuda_sm70_shflsync_idx_p)
$__internal_9_$__cuda_sm70_shflsync_idx_p:
[----:B------:R-:W-:-:S04]  /*1a140*/  MOV R15, 0xffffffff ;  /* 0xffffffff000f7802 */ /* 0x000fc80000000f00 */
[----:B------:R-:W-:Y:S04]  /*1a150*/  WARPSYNC R15 ;  /* 0x0000000f00007348 */ /* 0x000fe80003800000 */
[----:B------:R1:W2:Y:S02]  /*1a160*/  SHFL.IDX PT, R0, R5, R3, R0 ;  /* 0x0000000305007389 */ /* 0x0002a400000e0000 */
[----:B-1----:R-:W-:-:S04]  /*1a170*/  MOV R3, 0x0 ;  /* 0x0000000000037802 */ /* 0x002fc80000000f00 */
[----:B--2---:R-:W-:Y:S05]  /*1a180*/  RET.REL.NODEC R2 `(_ZN7cutlass13device_kernelIN5flash19enable_sm80_to_sm89INS1_16FlashAttnFwdSm80INS1_25CollectiveMainloopFwdSm80ILi4ELi1ELb0EN4cute5tupleIJNS5_1CILi128EEENS7_ILi48EEENS7_ILi96EEEEEELi96ENS_10bfloat16_tEfNS_4arch4Sm80ELb0ELb1ELb1ELb1ELb0ELb0ELb1ELb1EEENS1_21CollectiveEpilogueFwdINS6_IJS8_SA_S9_EEENS6_IJNS7_ILi1EEESI_SI_EEESC_SE_Li128ELb1ELb1ELb1ELb0EEENS1_36VarlenDynamicPersistentTileSchedulerILi128ELi48ELi128ELi128ELb1ELb1ELb0ELb1ELb0ELb1EEEEEEEEEvNT_6ParamsE) ;  /* 0xfffe5e7002007950 */ /* 0x004fea0003c3ffff */
        .weak           $__internal_10_$__cuda_sm70_shflsync_up_p
        .type           $__internal_10_$__cuda_sm70_shflsync_up_p,@function
        .size           $__internal_10_$__cuda_sm70_shflsync_up_p,($__internal_11_$__cuda_sm70_votesync_ballot - $__internal_10_$__cuda_sm70_shflsync_up_p)
$__internal_10_$__cuda_sm70_shflsync_up_p:
[----:B------:R-:W-:Y:S02]  /*1a190*/  IMAD.MOV.U32 R4, RZ, RZ, RZ ;  /* 0x000000ffff047224 */ /* 0x000fe400078e00ff */
[----:B------:R-:W-:-:S04]  /*1a1a0*/  IMAD.MOV.U32 R10, RZ, RZ, -0x1 ;  /* 0xffffffffff0a7424 */ /* 0x000fc800078e00ff */
[----:B------:R-:W-:Y:S04]  /*1a1b0*/  WARPSYNC R10 ;  /* 0x0000000a00007348 */ /* 0x000fe80003800000 */
[----:B------:R1:W2:Y:S02]  /*1a1c0*/  SHFL.UP PT, R4, R0, R2, R4 ;  /* 0x0400000200047389 */ /* 0x0002a400000e0004 */
[----:B-1----:R-:W-:Y:S02]  /*1a1d0*/  MOV R2, R3 ;  /* 0x0000000300027202 */ /* 0x002fe40000000f00 */
[----:B------:R-:W-:-:S04]  /*1a1e0*/  MOV R3, 0x0 ;  /* 0x0000000000037802 */ /* 0x000fc80000000f00 */
[----:B--2---:R-:W-:Y:S05]  /*1a1f0*/  RET.REL.NODEC R2 `(_ZN7cutlass13device_kernelIN5flash19enable_sm80_to_sm89INS1_16FlashAttnFwdSm80INS1_25CollectiveMainloopFwdSm80ILi4ELi1ELb0EN4cute5tupleIJNS5_1CILi128EEENS7_ILi48EEENS7_ILi96EEEEEELi96ENS_10bfloat16_tEfNS_4arch4Sm80ELb0ELb1ELb1ELb1ELb0ELb0ELb1ELb1EEENS1_21CollectiveEpilogueFwdINS6_IJS8_SA_S9_EEENS6_IJNS7_ILi1EEESI_SI_EEESC_SE_Li128ELb1ELb1ELb1ELb0EEENS1_36VarlenDynamicPersistentTileSchedulerILi128ELi48ELi128ELi128ELb1ELb1ELb0ELb1ELb0ELb1EEEEEEEEEvNT_6ParamsE) ;  /* 0xfffe5e0002007950 */ /* 0x004fea0003c3ffff */
        .weak           $__internal_11_$__cuda_sm70_votesync_ballot
        .type           $__internal_11_$__cuda_sm70_votesync_ballot,@function
        .size           $__internal_11_$__cuda_sm70_votesync_ballot,(.L_x_2860 - $__internal_11_$__cuda_sm70_votesync_ballot)
$__internal_11_$__cuda_sm70_votesync_ballot:
[----:B------:R-:W-:Y:S01]  /*1a200*/  ISETP.NE.U32.AND P0, PT, R0, 0x1, PT ;  /* 0x000000010000780c */ /* 0x000fe20003f05070 */
[----:B------:R-:W-:-:S04]  /*1a210*/  IMAD.MOV.U32 R3, RZ, RZ, -0x1 ;  /* 0xffffffffff037424 */ /* 0x000fc800078e00ff */
[----:B------:R-:W-:Y:S08]  /*1a220*/  WARPSYNC R3 ;  /* 0x0000000300007348 */ /* 0x000ff00003800000 */
[----:B------:R-:W-:-:S04]  /*1a230*/  VOTE.ANY R0, PT, !P0 ;  /* 0x0000000000007806 */ /* 0x000fc800040e0100 */
[----:B------:R-:W-:Y:S01]  /*1a240*/  LOP3.LUT R0, R0, R3, RZ, 0xc0, !PT ;  /* 0x0000000300007212 */ /* 0x000fe200078ec0ff */
[----:B------:R-:W-:-:S04]  /*1a250*/  IMAD.MOV.U32 R3, RZ, RZ, 0x0 ;  /* 0x00000000ff037424 */ /* 0x000fc800078e00ff */
[----:B------:R-:W-:Y:S05]  /*1a260*/  RET.REL.NODEC R2 `(_ZN7cutlass13device_kernelIN5flash19enable_sm80_to_sm89INS1_16FlashAttnFwdSm80INS1_25CollectiveMainloopFwdSm80ILi4ELi1ELb0EN4cute5tupleIJNS5_1CILi128EEENS7_ILi48EEENS7_ILi96EEEEEELi96ENS_10bfloat16_tEfNS_4arch4Sm80ELb0ELb1ELb1ELb1ELb0ELb0ELb1ELb1EEENS1_21CollectiveEpilogueFwdINS6_IJS8_SA_S9_EEENS6_IJNS7_ILi1EEESI_SI_EEESC_SE_Li128ELb1ELb1ELb1ELb0EEENS1_36VarlenDynamicPersistentTileSchedulerILi128ELi48ELi128ELi128ELb1ELb1ELb0ELb1ELb0ELb1EEEEEEEEEvNT_6ParamsE) ;  /* 0xfffe5d9002007950 */ /* 0x000fea0003c3ffff */
.L_x_683:
        /* <DEDUP_REMOVED lines=9> */
.L_x_2860:


//--------------------- .text._ZN7cutlass13device_kernelIN5flash19enable_sm80_to_sm89INS1_16FlashAttnFwdSm80INS1_25CollectiveMainloopFwdSm80ILi4ELi1ELb0EN4cute5tupleIJNS5_1CILi128EEENS7_ILi48EEENS7_ILi96EEEEEELi96ENS_10bfloat16_tEfNS_4arch4Sm80ELb0ELb1ELb1ELb1ELb0ELb1ELb1ELb1EEENS1_21CollectiveEpilogueFwdINS6_IJS8_SA_S9_EEENS6_IJNS7_ILi1EEESI_SI_EEESC_SE_Li128ELb1ELb1ELb1ELb0EEENS1_36VarlenDynamicPersistentTileSchedulerILi128ELi48ELi128ELi128ELb1ELb1ELb0ELb1ELb0ELb1EEEEEEEEEvNT_6ParamsE --------------------------
	.section	.text._ZN7cutlass13device_kernelIN5flash19enable_sm80_to_sm89INS1_16FlashAttnFwdSm80INS1_25CollectiveMainloopFwdSm80ILi4ELi1ELb0EN4cute5tupleIJNS5_1CILi128EEENS7_ILi48EEENS7_ILi96EEEEEELi96ENS_10bfloat16_tEfNS_4arch4Sm80ELb0ELb1ELb1ELb1ELb0ELb1ELb1ELb1EEENS1_21CollectiveEpilogueFwdINS6_IJS8_SA_S9_EEENS6_IJNS7_ILi1EEESI_SI_EEESC_SE_Li128ELb1ELb1ELb1ELb0EEENS1_36VarlenDynamicPersistentTileSchedulerILi128ELi48ELi128ELi128ELb1ELb1ELb0ELb1ELb0ELb1EEEEEEEEEvNT_6ParamsE,"ax",@progbits
	.sectioninfo	@"SHI_REGISTERS=255"
	.align	128
.text._ZN7cutlass13device_kernelIN5flash19enable_sm80_to_sm89INS1_16FlashAttnFwdSm80INS1_25CollectiveMainloopFwdSm80ILi4ELi1ELb0EN4cute5tupleIJNS5_1CILi128EEENS7_ILi48EEENS7_ILi96EEEEEELi96ENS_10bfloat16_tEfNS_4arch4Sm80ELb0ELb1ELb1ELb1ELb0ELb1ELb1ELb1EEENS1_21CollectiveEpilogueFwdINS6_IJS8_SA_S9_EEENS6_IJNS7_ILi1EEESI_SI_EEESC_SE_Li128ELb1ELb1ELb1ELb0EEENS1_36VarlenDynamicPersistentTileSchedulerILi128ELi48ELi128ELi128ELb1ELb1ELb0ELb1ELb0ELb1EEEEEEEEEvNT_6ParamsE:
        .type           _ZN7cutlass13device_kernelIN5flash19enable_sm80_to_sm89INS1_16FlashAttnFwdSm80INS1_25CollectiveMainloopFwdSm80ILi4ELi1ELb0EN4cute5tupleIJNS5_1CILi128EEENS7_ILi48EEENS7_ILi96EEEEEELi96ENS_10bfloat16_tEfNS_4arch4Sm80ELb0ELb1ELb1ELb1ELb0ELb1ELb1ELb1EEENS1_21CollectiveEpilogueFwdINS6_IJS8_SA_S9_EEENS6_IJNS7_ILi1EEESI_SI_EEESC_SE_Li128ELb1ELb1ELb1ELb0EEENS1_36VarlenDynamicPersistentTileSchedulerILi128ELi48ELi128ELi128ELb1ELb1ELb0ELb1ELb0ELb1EEEEEEEEEvNT_6ParamsE,@function
        .size           _ZN7cutlass13device_kernelIN5flash19enable_sm80_to_sm89INS1_16FlashAttnFwdSm80INS1_25CollectiveMainloopFwdSm80ILi4ELi1ELb0EN4cute5tupleIJNS5_1CILi128EEENS7_ILi48EEENS7_ILi96EEEEEELi96ENS_10bfloat16_tEfNS_4arch4Sm80ELb0ELb1ELb1ELb1ELb0ELb1ELb1ELb1EEENS1_21CollectiveEpilogueFwdINS6_IJS8_SA_S9_EEENS6_IJNS7_ILi1EEESI_SI_EEESC_SE_Li128ELb1ELb1ELb1ELb0EEENS1_36VarlenDynamicPersistentTileSchedulerILi128ELi48ELi128ELi128ELb1ELb1ELb0ELb1ELb0ELb1EEEEEEEEEvNT_6ParamsE,(.L_x_2865 - _ZN7cutlass13device_kernelIN5flash19enable_sm80_to_sm89INS1_16FlashAttnFwdSm80INS1_25CollectiveMainloopFwdSm80ILi4ELi1ELb0EN4cute5tupleIJNS5_1CILi128EEENS7_ILi48EEENS7_ILi96EEEEEELi96ENS_10bfloat16_tEfNS_4arch4Sm80ELb0ELb1ELb1ELb1ELb0ELb1ELb1ELb1EEENS1_21CollectiveEpilogueFwdINS6_IJS8_SA_S9_EEENS6_IJNS7_ILi1EEESI_SI_EEESC_SE_Li128ELb1ELb1ELb1ELb0EEENS1_36VarlenDynamicPersistentTileSchedulerILi128ELi48ELi128ELi128ELb1ELb1ELb0ELb1ELb0ELb1EEEEEEEEEvNT_6ParamsE)
        .other          _ZN7cutlass13device_kernelIN5flash19enable_sm80_to_sm89INS1_16FlashAttnFwdSm80INS1_25CollectiveMainloopFwdSm80ILi4ELi1ELb0EN4cute5tupleIJNS5_1CILi128EEENS7_ILi48EEENS7_ILi96EEEEEELi96ENS_10bfloat16_tEfNS_4arch4Sm80ELb0ELb1ELb1ELb1ELb0ELb1ELb1ELb1EEENS1_21CollectiveEpilogueFwdINS6_IJS8_SA_S9_EEENS6_IJNS7_ILi1EEESI_SI_EEESC_SE_Li128ELb1ELb1ELb1ELb0EEENS1_36VarlenDynamicPersistentTileSchedulerILi128ELi48ELi128ELi128ELb1ELb1ELb0ELb1ELb0ELb1EEEEEEEEEvNT_6ParamsE,@"STO_CUDA_ENTRY STV_DEFAULT"
_ZN7cutlass13device_kernelIN5flash19enable_sm80_to_sm89INS1_16FlashAttnFwdSm80INS1_25CollectiveMainloopFwdSm80ILi4ELi1ELb0EN4cute5tupleIJNS5_1CILi128EEENS7_ILi48EEENS7_ILi96EEEEEELi96ENS_10bfloat16_tEfNS_4arch4Sm80ELb0ELb1ELb1ELb1ELb0ELb1ELb1ELb1EEENS1_21CollectiveEpilogueFwdINS6_IJS8_SA_S9_EEENS6_IJNS7_ILi1EEESI_SI_EEESC_SE_Li128ELb1ELb1ELb1ELb0EEENS1_36VarlenDynamicPersistentTileSchedulerILi128ELi48ELi128ELi128ELb1ELb1ELb0ELb1ELb0ELb1EEEEEEEEEvNT_6ParamsE:
        /* <DEDUP_REMOVED lines=54> */
.L_x_689:
        /* <DEDUP_REMOVED lines=16> */
.L_x_951:
        /* <DEDUP_REMOVED lines=16> */
.L_x_952:
[----:B--2---:R-:W-:-:S05]  /*0560*/  IMAD R0, R0, c[0x0][0x538], RZ ;  /* 0x00014e0000007a24 */ /* 0x004fca00078e02ff */
[----:B------:R-:W-:-:S04]  /*0570*/  IADD3 R7, R0, R7, RZ ;  /* 0x0000000700077210 */ /* 0x000fc80007ffe0ff */
[----:B------:R-:W-:-:S13]  /*0580*/  ISETP.GT.AND P0, PT, R7, UR4, PT ;  /* 0x0000000407007c0c */ /* 0x000fda000bf04270 */
[----:B-1----:R-:W-:Y:S05]  /*0590*/  @!P0 BRA `(.L_x_689) ;  /* 0xfffffdc000008947 */ /* 0x002fea000383ffff */
.L_x_685:
[----:B------:R-:W-:-:S05]  /*05a0*/  IADD3 R11, -R0, R7, RZ ;  /* 0x00000007000b7210 */ /* 0x000fca0007ffe1ff */
[----:B------:R-:W-:-:S05]  /*05b0*/  IMAD R0, R4, c[0x0][0x538], R11 ;  /* 0x00014e0004007a24 */ /* 0x000fca00078e020b */
[----:B------:R-:W-:Y:S01]  /*05c0*/  ISETP.GT.AND P0, PT, R0, UR4, PT ;  /* 0x0000000400007c0c */ /* 0x000fe2000bf04270 */
[----:B------:R-:W-:-:S12]  /*05d0*/  BRA.DIV ~URZ, `(.L_x_690) ;  /* 0x00024aa27f007947 */ /* 0x000fd8000b800000 */
[----:B------:R-:W-:-:S04]  /*05e0*/  VOTE.ANY R10, PT, !P0 ;  /* 0x00000000000a7806 */ /* 0x000fc800040e0100 */
.L_x_953:
[----:B------:R-:W1:Y:S02]  /*05f0*/  POPC R7, R10 ;  /* 0x0000000a00077309 */ /* 0x000e640000000000 */
[----:B-1----:R-:W-:-:S05]  /*0600*/  IADD3 R0, R7, R6, RZ ;  /* 0x0000000607007210 */ /* 0x002fca0007ffe0ff */
[----:B------:R1:W-:Y:S01]  /*0610*/  STL [R1+0x34], R0 ;  /* 0x0000340001007387 */ /* 0x0003e20000100800 */
[----:B------:R-:W-:Y:S05]  /*0620*/  BRA.DIV ~URZ, `(.L_x_691) ;  /* 0x00024aa27f007947 */ /* 0x000fea000b800000 */
[----:B------:R2:W3:Y:S01]  /*0630*/  SHFL.IDX PT, R12, R9, R7, 0x1f ;  /* 0x00001f07090c7589 */ /* 0x0004e200000e0000 */
[----:B------:R-:W-:-:S03]  /*0640*/  MOV R6, RZ ;  /* 0x000000ff00067202 */ /* 0x000fc60000000f00 */
[----:B------:R2:W4:Y:S04]  /*0650*/  SHFL.IDX PT, R9, R8, R7, 0x1f ;  /* 0x00001f0708097589 */ /* 0x00052800000e0000 */
.L_x_954:
[----:B------:R-:W-:Y:S01]  /*0660*/  ISETP.NE.AND P0, PT, R10, RZ, PT ;  /* 0x000000ff0a00720c */ /* 0x000fe20003f05270 */
[----:B------:R-:W-:-:S12]  /*0670*/  BSSY B0, `(.L_x_692) ;  /* 0x0000005000007945 */ /* 0x000fd80003800000 */
[----:B------:R-:W-:Y:S05]  /*0680*/  @!P0 BRA `(.L_x_693) ;  /* 0x0000003000008947 */ /* 0x000fea0003800000 */
[----:B------:R-:W-:Y:S01]  /*0690*/  IADD3 R3, R7, -0x1, RZ ;  /* 0xffffffff07037810 */ /* 0x000fe20007ffe0ff */
[----:B------:R-:W-:Y:S05]  /*06a0*/  BRA.DIV ~URZ, `(.L_x_694) ;  /* 0x00024b027f007947 */ /* 0x000fea000b800000 */
[----:B------:R1:W2:Y:S02]  /*06b0*/  SHFL.IDX PT, R6, R4, R3, 0x1f ;  /* 0x00001f0304067589 */ /* 0x0002a400000e0000 */
.L_x_693:
[----:B------:R-:W-:Y:S05]  /*06c0*/  BSYNC B0 ;  /* 0x0000000000007941 */ /* 0x000fea0003800000 */
.L_x_692:
        /* <DEDUP_REMOVED lines=69> */
.L_x_696:
        /* <DEDUP_REMOVED lines=46> */
[----:B------:R-:W-:-:S03]  /*0e00*/  IMAD.MOV.U32 R2, RZ, RZ, R0 ;  /* 0x000000ffff027224 */ /* 0x000fc600078e0000 */
[----:B------:R-:W-:Y:S01]  /*0e10*/  IABS R0, R8 ;  /* 0x0000000800007213 */ /* 0x000fe20000000000 */
[----:B------:R-:W-:Y:S02]  /*0e20*/  IMAD R7, R2, R5, RZ ;  /* 0x0000000502077224 */ /* 0x000fe400078e02ff */
[----:B------:R-:W-:Y:S02]  /*0e30*/  IMAD.MOV.U32 R2, RZ, RZ, RZ ;  /* 0x000000ffff027224 */ /* 0x000fe400078e00ff */
        /* <DEDUP_REMOVED lines=20> */
.L_x_697:
[----:B------:R-:W-:Y:S05]  /*0f80*/  BSYNC B0 ;  /* 0x0000000000007941 */ /* 0x000fea0003800000 */
.L_x_695:
[----:B------:R-:W-:-:S04]  /*0f90*/  LOP3.LUT R0, RZ, R0, RZ, 0x33, !PT ;  /* 0x00000000ff007212 */ /* 0x000fc800078e33ff */
[----:B------:R-:W-:-:S05]  /*0fa0*/  IADD3 R0, R0, R12, RZ ;  /* 0x0000000c00007210 */ /* 0x000fca0007ffe0ff */
[----:B------:R2:W-:Y:S01]  /*0fb0*/  STL [R1+0x2c], R0 ;  /* 0x00002c0001007387 */ /* 0x0005e20000100800 */
[----:B------:R-:W-:Y:S05]  /*0fc0*/  BRA `(.L_x_698) ;  /* 0x0000006000007947 */ /* 0x000fea0003800000 */
.L_x_686:
[----:B------:R-:W-:Y:S01]  /*0fd0*/  MOV R0, UR4 ;  /* 0x0000000400007c02 */ /* 0x000fe20008000f00 */
[----:B------:R-:W-:Y:S04]  /*0fe0*/  STL [R1+0x2c], RZ ;  /* 0x00002cff01007387 */ /* 0x000fe80000100800 */
[----:B------:R-:W-:Y:S04]  /*0ff0*/  STL [R1+0x30], RZ ;  /* 0x000030ff01007387 */ /* 0x000fe80000100800 */
[----:B------:R1:W-:Y:S02]  /*1000*/  STL [R1+0x28], R0 ;  /* 0x0000280001007387 */ /* 0x0003e40000100800 */
[----:B-1----:R-:W-:-:S05]  /*1010*/  MOV R0, c[0x0][0x53c] ;  /* 0x00014f0000007a02 */ /* 0x002fca0000000f00 */
[----:B------:R1:W-:Y:S02]  /*1020*/  STL [R1+0x34], R0 ;  /* 0x0000340001007387 */ /* 0x0003e40000100800 */
.L_x_698:
        /* <DEDUP_REMOVED lines=8> */
.L_x_684:
[----:B-12---:R-:W2:Y:S02]  /*10b0*/  LDL R0, [R1+0x34] ;  /* 0x0000340001007983 */ /* 0x006ea40000100800 */
[----:B--2---:R-:W-:-:S13]  /*10c0*/  ISETP.GE.AND P0, PT, R0, c[0x0][0x53c], PT ;  /* 0x00014f0000007a0c */ /* 0x004fda0003f06270 */
[----:B------:R-:W-:Y:S05]  /*10d0*/  @P0 EXIT ;  /* 0x000000000000094d */ /* 0x000fea0003800000 */
[----:B------:R-:W1:Y:S02]  /*10e0*/  S2R R24, SR_TID.X ;  /* 0x0000000000187919 */ /* 0x000e640000002100 */
[----:B-1-3--:R-:W-:Y:S02]  /*10f0*/  SHF.R.S32.HI R7, RZ, 0x1f, R24 ;  /* 0x0000001fff077819 */ /* 0x00afe40000011418 */
[-C--:B------:R-:W-:Y:S02]  /*1100*/  LEA.HI R15, R24, R24.reuse, RZ, 0x1 ;  /* 0x00000018180f7211 */ /* 0x080fe400078f08ff */
[CC--:B------:R-:W-:Y:S02]  /*1110*/  LEA.HI R16, R7.reuse, R24.reuse, RZ, 0x3 ;  /* 0x0000001807107211 */ /* 0x0c0fe400078f18ff */
[----:B------:R-:W-:Y:S02]  /*1120*/  LEA.HI R10, R7, R24, RZ, 0x2 ;  /* 0x00000018070a7211 */ /* 0x000fe400078f10ff */
[----:B------:R-:W-:-:S02]  /*1130*/  LOP3.LUT R0, R16, 0xfffffff8, RZ, 0xc0, !PT ;  /* 0xfffffff810007812 */ /* 0x000fc400078ec0ff */
[CC--:B------:R-:W-:Y:S02]  /*1140*/  LEA.HI R12, R7.reuse, R24.reuse, RZ, 0x5 ;  /* 0x00000018070c7211 */ /* 0x0c0fe400078f28ff */
[----:B------:R-:W-:Y:S01]  /*1150*/  SHF.R.S32.HI R2, RZ, 0x3, R16 ;  /* 0x00000003ff027819 */ /* 0x000fe20000011410 */
[----:B------:R-:W-:Y:S01]  /*1160*/  IMAD.IADD R3, R24, 0x1, -R0 ;  /* 0x0000000118037824 */ /* 0x000fe200078e0a00 */
[----:B------:R-:W-:Y:S02]  /*1170*/  LEA.HI R7, R7, R24, RZ, 0x4 ;  /* 0x0000001807077211 */ /* 0x000fe400078f20ff */
[----:B------:R-:W-:Y:S01]  /*1180*/  SHF.R.S32.HI R14, RZ, 0x1, R15 ;  /* 0x00000001ff0e7819 */ /* 0x000fe2000001140f */
[----:B------:R-:W-:Y:S01]  /*1190*/  IMAD.SHL.U32 R0, R2, 0x40, RZ ;  /* 0x0000004002007824 */ /* 0x000fe200078e00ff */
[----:B------:R-:W-:Y:S02]  /*11a0*/  LOP3.LUT R4, R10, 0xfffffffc, RZ, 0xc0, !PT ;  /* 0xfffffffc0a047812 */ /* 0x000fe400078ec0ff */
[----:B------:R-:W-:-:S02]  /*11b0*/  SHF.R.S32.HI R8, RZ, 0x4, R7 ;  /* 0x00000004ff087819 */ /* 0x000fc40000011407 */
[----:B------:R-:W-:Y:S01]  /*11c0*/  LEA.HI R5, R15, R14, RZ, 0x1 ;  /* 0x0000000e0f057211 */ /* 0x000fe200078f08ff */
[----:B------:R-:W-:Y:S01]  /*11d0*/  IMAD.IADD R25, R24, 0x1, -R4 ;  /* 0x0000000118197824 */ /* 0x000fe200078e0a04 */
[----:B------:R-:W-:Y:S02]  /*11e0*/  LEA.HI R6, R7, R8, RZ, 0x1 ;  /* 0x0000000807067211 */ /* 0x000fe400078f08ff */
[----:B------:R-:W-:Y:S01]  /*11f0*/  LOP3.LUT R2, R5, 0x7fffffe, RZ, 0xc0, !PT ;  /* 0x07fffffe05027812 */ /* 0x000fe200078ec0ff */
[----:B------:R-:W-:Y:S01]  /*1200*/  IMAD.SHL.U32 R30, R25, 0x8, RZ ;  /* 0x00000008191e7824 */ /* 0x000fe200078e00ff */
[----:B------:R-:W-:Y:S02]  /*1210*/  LOP3.LUT R0, R0, 0xc0, RZ, 0xc0, !PT ;  /* 0x000000c000007812 */ /* 0x000fe400078ec0ff */
[----:B------:R-:W-:Y:S01]  /*1220*/  LOP3.LUT R6, R6, 0xfffffffe, RZ, 0xc0, !PT ;  /* 0xfffffffe06067812 */ /* 0x000fe200078ec0ff */
[----:B------:R-:W-:Y:S01]  /*1230*/  IMAD.IADD R2, R14, 0x1, -R2 ;  /* 0x000000010e027824 */ /* 0x000fe200078e0a02 */
[----:B------:R-:W-:-:S02]  /*1240*/  LEA.HI R11, R3, R3, RZ, 0x1 ;  /* 0x00000003030b7211 */ /* 0x000fc400078f08ff */
[----:B------:R-:W-:Y:S01]  /*1250*/  SHF.R.U32.HI R5, RZ, 0x3, R0 ;  /* 0x00000003ff057819 */ /* 0x000fe20000011600 */
[----:B------:R-:W-:Y:S01]  /*1260*/  IMAD.IADD R17, R8, 0x1, -R6 ;  /* 0x0000000108117824 */ /* 0x000fe200078e0a06 */
[----:B------:R-:W-:Y:S01]  /*1270*/  LOP3.LUT R0, R0, 0x18, R30, 0xf8, !PT ;  /* 0x0000001800007812 */ /* 0x000fe200078ef81e */
[----:B------:R-:W-:Y:S01]  /*1280*/  IMAD R20, R8, 0x8, R2 ;  /* 0x0000000808147824 */ /* 0x000fe200078e0202 */
[----:B------:R-:W-:Y:S02]  /*1290*/  LOP3.LUT R4, R11, 0x3fffffe, RZ, 0xc0, !PT ;  /* 0x03fffffe0b047812 */ /* 0x000fe400078ec0ff */
[----:B------:R-:W-:Y:S01]  /*12a0*/  LOP3.LUT R8, R0, R5, RZ, 0x3c, !PT ;  /* 0x0000000500087212 */ /* 0x000fe200078e3cff */
[----:B------:R-:W-:Y:S01]  /*12b0*/  IMAD.SHL.U32 R20, R20, 0x20, RZ ;  /* 0x0000002014147824 */ /* 0x000fe200078e00ff */
[----:B------:R-:W-:Y:S01]  /*12c0*/  SHF.R.S32.HI R23, RZ, 0x2, R10 ;  /* 0x00000002ff177819 */ /* 0x000fe2000001140a */
[----:B------:R-:W-:Y:S01]  /*12d0*/  IMAD.IADD R19, R3, 0x1, -R4 ;  /* 0x0000000103137824 */ /* 0x000fe200078e0a04 */
[----:B------:R-:W-:-:S02]  /*12e0*/  SHF.R.S32.HI R9, RZ, 0x5, R12 ;  /* 0x00000005ff097819 */ /* 0x000fc4000001140c */
[----:B------:R-:W-:Y:S02]  /*12f0*/  SHF.R.S32.HI R0, RZ, 0x1f, R12 ;  /* 0x0000001fff007819 */ /* 0x000fe4000001140c */
[----:B------:R-:W-:Y:S02]  /*1300*/  LOP3.LUT R2, R7, 0xfffffff0, RZ, 0xc0, !PT ;  /* 0xfffffff007027812 */ /* 0x000fe400078ec0ff */
[----:B------:R-:W-:Y:S02]  /*1310*/  LEA.HI R5, R10, R23, RZ, 0x1 ;  /* 0x000000170a057211 */ /* 0x000fe400078f08ff */
[----:B------:R-:W-:Y:S01]  /*1320*/  LEA.HI R4, R0, R9, RZ, 0x2 ;  /* 0x0000000900047211 */ /* 0x000fe200078f10ff */
[----:B------:R-:W-:Y:S01]  /*1330*/  IMAD.IADD R0, R24, 0x1, -R2 ;  /* 0x0000000118007824 */ /* 0x000fe200078e0a02 */
[----:B------:R-:W-:Y:S02]  /*1340*/  LOP3.LUT R2, R5, 0x7fffffe, RZ, 0xc0, !PT ;  /* 0x07fffffe05027812 */ /* 0x000fe400078ec0ff */
[----:B------:R-:W-:-:S02]  /*1350*/  LOP3.LUT R3, R12, 0xffffffe0, RZ, 0xc0, !PT ;  /* 0xffffffe00c037812 */ /* 0x000fc400078ec0ff */
[-C--:B------:R-:W-:Y:S01]  /*1360*/  LEA.HI R7, R0, R0.reuse, RZ, 0x1 ;  /* 0x0000000000077211 */ /* 0x080fe200078f08ff */
[----:B------:R-:W-:Y:S01]  /*1370*/  IMAD.IADD R2, R23, 0x1, -R2 ;  /* 0x0000000117027824 */ /* 0x000fe200078e0a02 */
[----:B------:R-:W-:Y:S01]  /*1380*/  SHF.R.S32.HI R13, RZ, 0x1f, R0 ;  /* 0x0000001fff0d7819 */ /* 0x000fe20000011400 */
[----:B------:R-:W-:Y:S01]  /*1390*/  IMAD.IADD R28, R24, 0x1, -R3 ;  /* 0x00000001181c7824 */ /* 0x000fe200078e0a03 */
[----:B------:R-:W-:Y:S01]  /*13a0*/  LOP3.LUT R6, R7, 0x7fffffe, RZ, 0xc0, !PT ;  /* 0x07fffffe07067812 */ /* 0x000fe200078ec0ff */
[----:B------:R-:W-:Y:S01]  /*13b0*/  IMAD R2, R9, 0x8, R2 ;  /* 0x0000000809027824 */ /* 0x000fe200078e0202 */
[----:B------:R-:W-:Y:S02]  /*13c0*/  LEA.HI R13, R13, R0, RZ, 0x3 ;  /* 0x000000000d0d7211 */ /* 0x000fe400078f18ff */
[----:B------:R-:W-:Y:S01]  /*13d0*/  LOP3.LUT R3, R4, 0xffffffc, RZ, 0xc0, !PT ;  /* 0x0ffffffc04037812 */ /* 0x000fe200078ec0ff */
[----:B------:R-:W-:Y:S01]  /*13e0*/  IMAD.IADD R12, R0, 0x1, -R6 ;  /* 0x00000001000c7824 */ /* 0x000fe200078e0a06 */
[----:B------:R-:W-:Y:S01]  /*13f0*/  LEA.HI R4, R25, R25, RZ, 0x1 ;  /* 0x0000001919047211 */ /* 0x000fe200078f08ff */
[----:B------:R-:W-:Y:S01]  /*1400*/  IMAD.U32 R0, R2, 0x20, R8 ;  /* 0x0000002002007824 */ /* 0x000fe200078e0008 */
[----:B------:R-:W-:-:S02]  /*1410*/  SHF.R.S32.HI R5, RZ, 0x1f, R28 ;  /* 0x0000001fff057819 */ /* 0x000fc4000001141c */
[----:B------:R-:W-:Y:S02]  /*1420*/  LOP3.LUT R2, R4, 0x1ffffffe, RZ, 0xc0, !PT ;  /* 0x1ffffffe04027812 */ /* 0x000fe400078ec0ff */
[----:B------:R1:W-:Y:S01]  /*1430*/  STL [R1+0x1c], R0 ;  /* 0x00001c0001007387 */ /* 0x0003e20000100800 */
[----:B------:R-:W-:Y:S01]  /*1440*/  LEA.HI R18, R5, R28, RZ, 0x2 ;  /* 0x0000001c05127211 */ /* 0x000fe200078f10ff */
[----:B------:R-:W-:Y:S01]  /*1450*/  IMAD.IADD R5, R9, 0x1, -R3 ;  /* 0x0000000109057824 */ /* 0x000fe200078e0a03 */
[----:B------:R-:W-:Y:S01]  /*1460*/  IADD3 R22, R14, 0x40, RZ ;  /* 0x000000400e167810 */ /* 0x000fe20007ffe0ff */
[----:B------:R-:W-:Y:S01]  /*1470*/  IMAD.IADD R2, R25, 0x1, -R2 ;  /* 0x0000000119027824 */ /* 0x000fe200078e0a02 */
[----:B------:R-:W-:Y:S02]  /*1480*/  SHF.R.S32.HI R3, RZ, 0x2, R18 ;  /* 0x00000002ff037819 */ /* 0x000fe40000011412 */
[----:B------:R-:W-:Y:S02]  /*1490*/  SHF.R.S32.HI R10, RZ, 0x1f, R10 ;  /* 0x0000001fff0a7819 */ /* 0x000fe4000001140a */
[----:B------:R-:W-:Y:S01]  /*14a0*/  LEA.HI R14, R22, R22, RZ, 0x1 ;  /* 0x00000016160e7211 */ /* 0x000fe200078f08ff */
[----:B------:R-:W-:Y:S01]  /*14b0*/  IMAD R26, R5, 0x10, R3 ;  /* 0x00000010051a7824 */ /* 0x000fe200078e0203 */
[----:B------:R-:W-:-:S02]  /*14c0*/  LEA.HI R3, R10, R23, RZ, 0x3 ;  /* 0x000000170a037211 */ /* 0x000fc400078f18ff */
[----:B------:R-:W-:Y:S02]  /*14d0*/  SHF.R.S32.HI R5, RZ, 0x1, R7 ;  /* 0x00000001ff057819 */ /* 0x000fe40000011407 */
[----:B------:R-:W-:Y:S01]  /*14e0*/  LOP3.LUT R3, R3, 0xfffffff8, RZ, 0xc0, !PT ;  /* 0xfffffff803037812 */ /* 0x000fe200078ec0ff */
[----:B------:R-:W-:Y:S01]  /*14f0*/  STL [R1+0xa8], R26 ;  /* 0x0000a81a01007387 */ /* 0x000fe20000100800 */
[----:B------:R-:W-:Y:S02]  /*1500*/  LOP3.LUT R6, R14, 0x7fffffe, RZ, 0xc0, !PT ;  /* 0x07fffffe0e067812 */ /* 0x000fe400078ec0ff */
[----:B------:R-:W-:Y:S01]  /*1510*/  SHF.R.S32.HI R31, RZ, 0x1f, R30 ;  /* 0x0000001fff1f7819 */ /* 0x000fe2000001141e */
[----:B------:R-:W-:Y:S02]  /*1520*/  IMAD.IADD R8, R23, 0x1, -R3 ;  /* 0x0000000117087824 */ /* 0x000fe400078e0a03 */
[----:B------:R-:W-:Y:S02]  /*1530*/  IMAD.IADD R6, R22, 0x1, -R6 ;  /* 0x0000000116067824 */ /* 0x000fe400078e0a06 */
[----:B-1----:R-:W-:Y:S01]  /*1540*/  IMAD.SHL.U32 R0, R4, 0x20, RZ ;  /* 0x0000002004007824 */ /* 0x002fe200078e00ff */
[----:B------:R-:W-:-:S04]  /*1550*/  SHF.R.S32.HI R4, RZ, 0x1f, R22 ;  /* 0x0000001fff047819 */ /* 0x000fc80000011416 */
[----:B------:R-:W-:-:S05]  /*1560*/  LOP3.LUT R0, R0, 0xffffffc0, RZ, 0xc0, !PT ;  /* 0xffffffc000007812 */ /* 0x000fca00078ec0ff */
[----:B------:R-:W-:Y:S01]  /*1570*/  IMAD R21, R2, 0x8, R0 ;  /* 0x0000000802157824 */ /* 0x000fe200078e0200 */
[----:B------:R-:W-:Y:S02]  /*1580*/  LEA.HI R0, R4, R22, RZ, 0x3 ;  /* 0x0000001604007211 */ /* 0x000fe400078f18ff */
[----:B------:R-:W-:Y:S02]  /*1590*/  SHF.R.S32.HI R2, RZ, 0x1, R11 ;  /* 0x00000001ff027819 */ /* 0x000fe4000001140b */
[----:B------:R-:W-:Y:S01]  /*15a0*/  SHF.R.S32.HI R4, RZ, 0x1f, R7 ;  /* 0x0000001fff047819 */ /* 0x000fe20000011407 */
[----:B------:R-:W-:Y:S01]  /*15b0*/  IMAD.SHL.U32 R0, R0, 0x20, RZ ;  /* 0x0000002000007824 */ /* 0x000fe200078e00ff */
[----:B------:R-:W-:Y:S02]  /*15c0*/  LOP3.LUT P3, RZ, R2, 0x2, RZ, 0xc0, !PT ;  /* 0x0000000202ff7812 */ /* 0x000fe4000786c0ff */
[----:B------:R-:W-:Y:S02]  /*15d0*/  LEA.HI R4, R4, R5, RZ, 0x2 ;  /* 0x0000000504047211 */ /* 0x000fe400078f10ff */
[----:B------:R-:W-:Y:S01]  /*15e0*/  LOP3.LUT R3, R0, 0xffffff00, RZ, 0xc0, !PT ;  /* 0xffffff0000037812 */ /* 0x000fe200078ec0ff */
[----:B------:R-:W-:Y:S01]  /*15f0*/  IMAD.SHL.U32 R0, R2, 0x40, RZ ;  /* 0x0000004002007824 */ /* 0x000fe200078e00ff */
[----:B------:R-:W-:-:S02]  /*1600*/  LOP3.LUT R2, R4, 0xfffffffc, RZ, 0xc0, !PT ;  /* 0xfffffffc04027812 */ /* 0x000fc400078ec0ff */
[----:B------:R-:W-:Y:S01]  /*1610*/  LEA.HI R7, R8, R8, RZ, 0x1 ;  /* 0x0000000808077211 */ /* 0x000fe200078f08ff */
[----:B------:R-:W-:Y:S01]  /*1620*/  IMAD R22, R6, 0x20, R3 ;  /* 0x0000002006167824 */ /* 0x000fe200078e0203 */
[----:B------:R-:W-:Y:S01]  /*1630*/  LOP3.LUT R0, R0, 0xc0, RZ, 0xc0, !PT ;  /* 0x000000c000007812 */ /* 0x000fe200078ec0ff */
[----:B------:R-:W-:Y:S01]  /*1640*/  IMAD.IADD R11, R5, 0x1, -R2 ;  /* 0x00000001050b7824 */ /* 0x000fe200078e0a02 */
[----:B------:R-:W-:Y:S01]  /*1650*/  LOP3.LUT R4, R7, 0x3fffffe, RZ, 0xc0, !PT ;  /* 0x03fffffe07047812 */ /* 0x000fe200078ec0ff */
[----:B------:R-:W-:Y:S01]  /*1660*/  IMAD.SHL.U32 R2, R13, 0x20, RZ ;  /* 0x000000200d027824 */ /* 0x000fe200078e00ff */
[----:B------:R-:W-:Y:S01]  /*1670*/  LOP3.LUT R6, R0, 0x8, R16, 0xf8, !PT ;  /* 0x0000000800067812 */ /* 0x000fe200078ef810 */
[----:B------:R-:W-:Y:S01]  /*1680*/  STL [R1+0x88], R22 ;  /* 0x0000881601007387 */ /* 0x000fe20000100800 */
[----:B------:R-:W-:Y:S01]  /*1690*/  SHF.R.U32.HI R3, RZ, 0x3, R0 ;  /* 0x00000003ff037819 */ /* 0x000fe20000011600 */
[----:B------:R-:W-:Y:S01]  /*16a0*/  IMAD.SHL.U32 R0, R9, 0x200, RZ ;  /* 0x0000020009007824 */ /* 0x000fe200078e00ff */
[----:B------:R-:W-:Y:S01]  /*16b0*/  LOP3.LUT R2, R2, 0xffffff00, RZ, 0xc0, !PT ;  /* 0xffffff0002027812 */ /* 0x000fe200078ec0ff */
[----:B------:R-:W-:Y:S01]  /*16c0*/  IMAD.IADD R5, R8, 0x1, -R4 ;  /* 0x0000000108057824 */ /* 0x000fe200078e0a04 */
[----:B------:R-:W-:Y:S01]  /*16d0*/  LOP3.LUT R6, R6, R3, RZ, 0x3c, !PT ;  /* 0x0000000306067212 */ /* 0x000fe200078e3cff */
[----:B------:R-:W-:Y:S01]  /*16e0*/  STL [R1+0x70], R20 ;  /* 0x0000701401007387 */ /* 0x000fe20000100800 */
[----:B------:R-:W-:Y:S01]  /*16f0*/  LOP3.LUT R3, R15, 0xfffffffe, RZ, 0xc0, !PT ;  /* 0xfffffffe0f037812 */ /* 0x000fe200078ec0ff */
[----:B------:R-:W-:Y:S01]  /*1700*/  IMAD.IADD R4, R2, 0x1, R0 ;  /* 0x0000000102047824 */ /* 0x000fe200078e0200 */
[----:B------:R-:W-:Y:S01]  /*1710*/  SHF.R.S32.HI R7, RZ, 0x1, R7 ;  /* 0x00000001ff077819 */ /* 0x000fe20000011407 */
[----:B------:R-:W-:Y:S01]  /*1720*/  IMAD R16, R12, 0x20, R2 ;  /* 0x000000200c107824 */ /* 0x000fe200078e0202 */
[----:B------:R-:W-:Y:S01]  /*1730*/  LOP3.LUT P4, RZ, R11, 0x2, RZ, 0xc0, !PT ;  /* 0x000000020bff7812 */ /* 0x000fe2000788c0ff */
[----:B------:R-:W-:Y:S01]  /*1740*/  IMAD.IADD R29, R24, 0x1, -R3 ;  /* 0x00000001181d7824 */ /* 0x000fe200078e0a03 */
[----:B------:R-:W-:Y:S01]  /*1750*/  LOP3.LUT R2, R7, 0x1, RZ, 0xc0, !PT ;  /* 0x0000000107027812 */ /* 0x000fe200078ec0ff */
[----:B------:R-:W-:Y:S01]  /*1760*/  IMAD R15, R12, 0x20, R4 ;  /* 0x000000200c0f7824 */ /* 0x000fe200078e0204 */
[----:B------:R-:W-:Y:S01]  /*1770*/  LEA.HI R3, R10, R23, RZ, 0x2 ;  /* 0x000000170a037211 */ /* 0x000fe200078f10ff */
[----:B------:R-:W-:Y:S01]  /*1780*/  IMAD.SHL.U32 R154, R29, 0x4, RZ ;  /* 0x000000041d9a7824 */ /* 0x000fe200078e00ff */
[----:B------:R-:W-:Y:S01]  /*1790*/  ISETP.NE.U32.AND P1, PT, R2, 0x1, PT ;  /* 0x000000010200780c */ /* 0x000fe20003f25070 */
[----:B------:R-:W-:Y:S01]  /*17a0*/  IMAD R0, R25, 0x2, R0 ;  /* 0x0000000219007824 */ /* 0x000fe200078e0200 */
[----:B------:R-:W-:Y:S01]  /*17b0*/  LOP3.LUT R2, R3, 0xfffffffc, RZ, 0xc0, !PT ;  /* 0xfffffffc03027812 */ /* 0x000fe200078ec0ff */
[----:B------:R-:W-:Y:S01]  /*17c0*/  IMAD.SHL.U32 R110, R29, 0x8, RZ ;  /* 0x000000081d6e7824 */ /* 0x000fe200078e00ff */
[C---:B------:R-:W-:Y:S01]  /*17d0*/  IADD3 R164, R154.reuse, 0x10, RZ ;  /* 0x000000109aa47810 */ /* 0x040fe20007ffe0ff */
[----:B------:R-:W-:Y:S01]  /*17e0*/  IMAD R9, R5, 0x20, R0 ;  /* 0x0000002005097824 */ /* 0x000fe200078e0200 */
[----:B------:R-:W-:Y:S01]  /*17f0*/  SHF.R.S32.HI R3, RZ, 0x1, R14 ;  /* 0x00000001ff037819 */ /* 0x000fe2000001140e */
[----:B------:R-:W-:Y:S01]  /*1800*/  IMAD.IADD R2, R23, 0x1, -R2 ;  /* 0x0000000117027824 */ /* 0x000fe200078e0a02 */
[C---:B------:R-:W-:Y:S01]  /*1810*/  IADD3 R153, R154.reuse, 0x20, RZ ;  /* 0x000000209a997810 */ /* 0x040fe20007ffe0ff */
[----:B------:R-:W-:Y:S01]  /*1820*/  IMAD.IADD R152, R154, 0x1, R164 ;  /* 0x000000019a987824 */ /* 0x000fe200078e02a4 */
[----:B------:R-:W-:Y:S01]  /*1830*/  LOP3.LUT P0, RZ, R7, 0x2, RZ, 0xc0, !PT ;  /* 0x0000000207ff7812 */ /* 0x000fe2000780c0ff */
[----:B------:R-:W-:Y:S01]  /*1840*/  IMAD.SHL.U32 R4, R3, 0x40, RZ ;  /* 0x0000004003047824 */ /* 0x000fe200078e00ff */
[C---:B------:R-:W-:Y:S01]  /*1850*/  LOP3.LUT P2, RZ, R2.reuse, 0x2, RZ, 0xc0, !PT ;  /* 0x0000000202ff7812 */ /* 0x040fe2000784c0ff */
[----:B------:R-:W-:Y:S01]  /*1860*/  IMAD.SHL.U32 R3, R2, 0x40, RZ ;  /* 0x0000004002037824 */ /* 0x000fe200078e00ff */
[----:B------:R-:W-:Y:S01]  /*1870*/  SHF.R.S32.HI R2, RZ, 0x1f, R152 ;  /* 0x0000001fff027819 */ /* 0x000fe20000011498 */
[----:B------:R-:W-:Y:S01]  /*1880*/  IMAD R0, R17, 0x8, R19 ;  /* 0x0000000811007824 */ /* 0x000fe200078e0213 */
[----:B------:R-:W-:Y:S01]  /*1890*/  LOP3.LUT R27, R4, 0xc0, RZ, 0xc0, !PT ;  /* 0x000000c0041b7812 */ /* 0x000fe200078ec0ff */
[----:B------:R-:W-:Y:S01]  /*18a0*/  IMAD.SHL.U32 R4, R7, 0x40, RZ ;  /* 0x0000004007047824 */ /* 0x000fe200078e00ff */
[-C--:B------:R-:W-:Y:S01]  /*18b0*/  LEA.HI R8, R2, R152.reuse, RZ, 0x3 ;  /* 0x0000009802087211 */ /* 0x080fe200078f18ff */
[----:B------:R-:W-:Y:S01]  /*18c0*/  IMAD.U32 R0, R0, 0x20, R6 ;  /* 0x0000002000007824 */ /* 0x000fe200078e0006 */
[----:B------:R-:W-:Y:S01]  /*18d0*/  LEA.HI R2, R2, R152, RZ, 0x5 ;  /* 0x0000009802027211 */ /* 0x000fe200078f28ff */
[----:B------:R-:W-:Y:S01]  /*18e0*/  IMAD.IADD R109, R154, 0x1, R153 ;  /* 0x000000019a6d7824 */ /* 0x000fe200078e0299 */
[----:B------:R-:W-:Y:S01]  /*18f0*/  LOP3.LUT R25, R3, 0xc0, RZ, 0xc0, !PT ;  /* 0x000000c003197812 */ /* 0x000fe200078ec0ff */
[----:B------:R-:W-:Y:S01]  /*1900*/  IMAD.SHL.U32 R7, R17, 0x8, RZ ;  /* 0x0000000811077824 */ /* 0x000fe200078e00ff */
[----:B------:R-:W-:Y:S01]  /*1910*/  SHF.R.U32.HI R24, RZ, 0x3, R27 ;  /* 0x00000003ff187819 */ /* 0x000fe2000001161b */
[----:B------:R-:W-:Y:S01]  /*1920*/  IMAD.SHL.U32 R2, R2, 0x80, RZ ;  /* 0x0000008002027824 */ /* 0x000fe200078e00ff */
[----:B------:R-:W-:Y:S01]  /*1930*/  SHF.R.U32.HI R23, RZ, 0x3, R25 ;  /* 0x00000003ff177819 */ /* 0x000fe20000011619 */
[----:B------:R-:W-:Y:S01]  /*1940*/  STL [R1+0x80], R27 ;  /* 0x0000801b01007387 */ /* 0x000fe20000100800 */
[----:B------:R-:W-:-:S02]  /*1950*/  LOP3.LUT R3, R25, 0x18, R8, 0xf8, !PT ;  /* 0x0000001819037812 */ /* 0x000fc400078ef808 */
[----:B------:R-:W-:Y:S01]  /*1960*/  LOP3.LUT R5, R27, 0x18, R8, 0xf8, !PT ;  /* 0x000000181b057812 */ /* 0x000fe200078ef808 */
[----:B------:R-:W-:Y:S01]  /*1970*/  STL [R1+0x68], R25 ;  /* 0x0000681901007387 */ /* 0x000fe20000100800 */
[----:B------:R-:W-:Y:S02]  /*1980*/  LOP3.LUT R6, R4, 0xc0, RZ, 0xc0, !PT ;  /* 0x000000c004067812 */ /* 0x000fe400078ec0ff */
[----:B------:R-:W-:Y:S01]  /*1990*/  LOP3.LUT R4, R3, R23, RZ, 0x3c, !PT ;  /* 0x0000001703047212 */ /* 0x000fe200078e3cff */
[----:B------:R-:W-:Y:S01]  /*19a0*/  STL [R1+0x84], R24 ;  /* 0x0000841801007387 */ /* 0x000fe20000100800 */
[----:B------:R-:W-:Y:S02]  /*19b0*/  LOP3.LUT R2, R2, 0xfffff000, RZ, 0xc0, !PT ;  /* 0xfffff00002027812 */ /* 0x000fe400078ec0ff */
[----:B------:R-:W-:Y:S01]  /*19c0*/  LOP3.LUT R3, R5, R24, RZ, 0x3c, !PT ;  /* 0x0000001805037212 */ /* 0x000fe200078e3cff */
[----:B------:R-:W-:Y:S01]  /*19d0*/  STL [R1+0x6c], R23 ;  /* 0x00006c1701007387 */ /* 0x000fe20000100800 */
[----:B------:R-:W-:-:S02]  /*19e0*/  LEA.HI R5, R6, R6, RZ, 0x1d ;  /* 0x0000000606057211 */ /* 0x000fc400078fe8ff */
[----:B------:R-:W-:Y:S02]  /*19f0*/  IADD3 R13, R4, R2, R20 ;  /* 0x00000002040d7210 */ /* 0x000fe40007ffe014 */
[----:B------:R-:W-:Y:S01]  /*1a00*/  IADD3 R12, R3, R22, R2 ;  /* 0x00000016030c7210 */ /* 0x000fe20007ffe002 */
[----:B------:R-:W-:Y:S01]  /*1a10*/  IMAD.IADD R10, R5, 0x1, R9 ;  /* 0x00000001050a7824 */ /* 0x000fe200078e0209 */
[----:B------:R-:W-:Y:S01]  /*1a20*/  SHF.R.S32.HI R2, RZ, 0x1f, R109 ;  /* 0x0000001fff027819 */ /* 0x000fe2000001146d */
[----:B------:R-:W-:Y:S01]  /*1a30*/  IMAD.SHL.U32 R3, R11, 0x40, RZ ;  /* 0x000000400b037824 */ /* 0x000fe200078e00ff */
[----:B------:R-:W-:Y:S01]  /*1a40*/  LEA R165, R0, 0x3c80, 0x1 ;  /* 0x00003c8000a57811 */ /* 0x000fe200078e08ff */
[----:B------:R-:W-:Y:S01]  /*1a50*/  IMAD.SHL.U32 R19, R10, 0x2, RZ ;  /* 0x000000020a137824 */ /* 0x000fe200078e00ff */
[CC--:B------:R-:W-:Y:S01]  /*1a60*/  LEA.HI R5, R2.reuse, R109.reuse, RZ, 0x5 ;  /* 0x0000006d02057211 */ /* 0x0c0fe200078f28ff */
[----:B------:R-:W-:Y:S01]  /*1a70*/  IMAD.MOV.U32 R11, RZ, RZ, 0x20 ;  /* 0x00000020ff0b7424 */ /* 0x000fe200078e00ff */
[----:B------:R-:W-:-:S02]  /*1a80*/  LEA.HI R4, R2, R109, RZ, 0x3 ;  /* 0x0000006d02047211 */ /* 0x000fc400078f18ff */
[----:B------:R-:W-:Y:S01]  /*1a90*/  LOP3.LUT R2, R3, 0xc0, RZ, 0xc0, !PT ;  /* 0x000000c003027812 */ /* 0x000fe200078ec0ff */
[----:B------:R-:W-:Y:S01]  /*1aa0*/  IMAD.SHL.U32 R3, R5, 0x80, RZ ;  /* 0x0000008005037824 */ /* 0x000fe200078e00ff */
[----:B------:R-:W-:Y:S01]  /*1ab0*/  LOP3.LUT R6, R25, 0x18, R4, 0xf8, !PT ;  /* 0x0000001819067812 */ /* 0x000fe200078ef804 */
[----:B------:R-:W-:Y:S01]  /*1ac0*/  STL [R1+0x4c], R19 ;  /* 0x00004c1301007387 */ /* 0x000fe20000100800 */
[----:B------:R-:W-:Y:S02]  /*1ad0*/  LOP3.LUT R7, R2, 0x8, R7, 0xf8, !PT ;  /* 0x0000000802077812 */ /* 0x000fe400078ef807 */
[----:B------:R-:W-:Y:S02]  /*1ae0*/  SHF.R.U32.HI R5, RZ, 0x3, R2 ;  /* 0x00000003ff057819 */ /* 0x000fe40000011602 */
[----:B------:R-:W-:Y:S02]  /*1af0*/  LOP3.LUT R2, R3, 0xfffff000, RZ, 0xc0, !PT ;  /* 0xfffff00003027812 */ /* 0x000fe400078ec0ff */
[----:B------:R-:W-:-:S02]  /*1b00*/  LOP3.LUT R6, R6, R23, RZ, 0x3c, !PT ;  /* 0x0000001706067212 */ /* 0x000fc400078e3cff */
[----:B------:R-:W-:Y:S02]  /*1b10*/  LOP3.LUT R9, R27, 0x18, R4, 0xf8, !PT ;  /* 0x000000181b097812 */ /* 0x000fe400078ef804 */
[----:B------:R-:W-:Y:S02]  /*1b20*/  LOP3.LUT R3, R7, R5, RZ, 0x3c, !PT ;  /* 0x0000000507037212 */ /* 0x000fe400078e3cff */
[----:B------:R-:W-:Y:S02]  /*1b30*/  IADD3 R10, R6, R2, R20 ;  /* 0x00000002060a7210 */ /* 0x000fe40007ffe014 */
[----:B------:R-:W-:Y:S02]  /*1b40*/  LOP3.LUT R5, R9, R24, RZ, 0x3c, !PT ;  /* 0x0000001809057212 */ /* 0x000fe400078e3cff */
[C---:B------:R-:W-:Y:S02]  /*1b50*/  IADD3 R6, R19.reuse, 0x80, RZ ;  /* 0x0000008013067810 */ /* 0x040fe40007ffe0ff */
[----:B------:R-:W-:-:S02]  /*1b60*/  IADD3 R14, R19, 0x70, RZ ;  /* 0x00000070130e7810 */ /* 0x000fc40007ffe0ff */
[----:B------:R-:W-:Y:S01]  /*1b70*/  IADD3 R9, R5, R22, R2 ;  /* 0x0000001605097210 */ /* 0x000fe20007ffe002 */
[C---:B------:R-:W-:Y:S01]  /*1b80*/  IMAD.IADD R2, R3.reuse, 0x1, R15 ;  /* 0x0000000103027824 */ /* 0x040fe200078e020f */
[----:B------:R-:W-:Y:S01]  /*1b90*/  @P1 IADD3 R14, R6, 0x10, RZ ;  /* 0x00000010060e1810 */ /* 0x000fe20007ffe0ff */
[----:B------:R-:W-:Y:S01]  /*1ba0*/  IMAD.IADD R3, R3, 0x1, R16 ;  /* 0x0000000103037824 */ /* 0x000fe200078e0210 */
[----:B------:R-:W-:Y:S01]  /*1bb0*/  IADD3 R7, R30, 0x20, RZ ;  /* 0x000000201e077810 */ /* 0x000fe20007ffe0ff */
[----:B------:R-:W-:Y:S01]  /*1bc0*/  IMAD.IADD R16, R26, 0x1, R21 ;  /* 0x000000011a107824 */ /* 0x000fe200078e0215 */
[----:B------:R-:W-:Y:S01]  /*1bd0*/  LOP3.LUT R5, R18, 0x7ffffffc, RZ, 0xc0, !PT ;  /* 0x7ffffffc12057812 */ /* 0x000fe200078ec0ff */
[----:B------:R-:W-:Y:S01]  /*1be0*/  STL [R1+0x50], R14 ;  /* 0x0000500e01007387 */ /* 0x000fe20000100800 */
[----:B------:R-:W-:Y:S02]  /*1bf0*/  IADD3 R6, R30, 0x40, RZ ;  /* 0x000000401e067810 */ /* 0x000fe40007ffe0ff */
[----:B------:R-:W-:Y:S01]  /*1c00*/  SHF.R.S32.HI R15, RZ, 0x1f, R7 ;  /* 0x0000001fff0f7819 */ /* 0x000fe20000011407 */
[----:B------:R-:W-:Y:S01]  /*1c10*/  IMAD.IADD R5, R28, 0x1, -R5 ;  /* 0x000000011c057824 */ /* 0x000fe200078e0a05 */
[----:B------:R1:W-:Y:S01]  /*1c20*/  STL [R1+0x24], R7 ;  /* 0x0000240701007387 */ /* 0x0003e20000100800 */
[----:B------:R-:W-:-:S02]  /*1c30*/  LEA R0, R13, 0x6080, 0x1 ;  /* 0x000060800d007811 */ /* 0x000fc400078e08ff */
[----:B------:R-:W-:Y:S01]  /*1c40*/  LEA R9, R9, 0x6080, 0x1 ;  /* 0x0000608009097811 */ /* 0x000fe200078e08ff */
[----:B------:R-:W-:Y:S01]  /*1c50*/  STL.64 [R1+0x38], R30 ;  /* 0x0000381e01007387 */ /* 0x000fe20000100a00 */
[----:B------:R-:W-:Y:S02]  /*1c60*/  IADD3 R194, R165, 0x20, RZ ;  /* 0x00000020a5c27810 */ /* 0x000fe40007ffe0ff */
[----:B------:R-:W-:Y:S01]  /*1c70*/  LEA R192, R2, 0x6080, 0x1 ;  /* 0x0000608002c07811 */ /* 0x000fe200078e08ff */
[----:B------:R2:W-:Y:S01]  /*1c80*/  STL [R1+0x40], R6 ;  /* 0x0000400601007387 */ /* 0x0005e20000100800 */
[----:B------:R-:W-:Y:S02]  /*1c90*/  LEA R166, R3, 0x1880, 0x1 ;  /* 0x0000188003a67811 */ /* 0x000fe400078e08ff */
[----:B------:R-:W-:Y:S01]  /*1ca0*/  @P3 IADD3 R194, R165, -0x20, RZ ;  /* 0xffffffe0a5c23810 */ /* 0x000fe20007ffe0ff */
[----:B------:R3:W-:Y:S03]  /*1cb0*/  STL [R1+0x64], R15 ;  /* 0x0000640f01007387 */ /* 0x0007e60000100800 */
[----:B------:R-:W-:-:S02]  /*1cc0*/  IADD3 R202, R194, 0x400, RZ ;  /* 0x00000400c2ca7810 */ /* 0x000fc40007ffe0ff */
[C---:B------:R-:W-:Y:S02]  /*1cd0*/  IADD3 R201, R194.reuse, 0x800, RZ ;  /* 0x00000800c2c97810 */ /* 0x040fe40007ffe0ff */
[C---:B------:R-:W-:Y:S02]  /*1ce0*/  IADD3 R200, R194.reuse, 0xc00, RZ ;  /* 0x00000c00c2c87810 */ /* 0x040fe40007ffe0ff */
[C---:B------:R-:W-:Y:S02]  /*1cf0*/  IADD3 R199, R194.reuse, 0x1000, RZ ;  /* 0x00001000c2c77810 */ /* 0x040fe40007ffe0ff */
[C---:B------:R-:W-:Y:S02]  /*1d00*/  IADD3 R198, R194.reuse, 0x1400, RZ ;  /* 0x00001400c2c67810 */ /* 0x040fe40007ffe0ff */
[----:B-1----:R-:W-:Y:S02]  /*1d10*/  SHF.R.S32.HI R7, RZ, 0x1f, R6 ;  /* 0x0000001fff077819 */ /* 0x002fe40000011406 */
[----:B------:R-:W-:-:S02]  /*1d20*/  IADD3 R197, R194, 0x1800, RZ ;  /* 0x00001800c2c57810 */ /* 0x000fc40007ffe0ff */
[C---:B------:R-:W-:Y:S01]  /*1d30*/  IADD3 R196, R194.reuse, 0x1c00, RZ ;  /* 0x00001c00c2c47810 */ /* 0x040fe20007ffe0ff */
[----:B------:R1:W-:Y:S01]  /*1d40*/  STL [R1+0x60], R7 ;  /* 0x0000600701007387 */ /* 0x0003e20000100800 */
[----:B------:R-:W-:Y:S02]  /*1d50*/  IADD3 R195, R194, 0x2000, RZ ;  /* 0x00002000c2c37810 */ /* 0x000fe40007ffe0ff */
[----:B--2---:R-:W-:Y:S01]  /*1d60*/  LOP3.LUT R6, R27, 0x18, R110, 0xf8, !PT ;  /* 0x000000181b067812 */ /* 0x004fe200078ef86e */
[----:B------:R-:W-:Y:S01]  /*1d70*/  STL [R1+0x44], R16 ;  /* 0x0000441001007387 */ /* 0x000fe20000100800 */
[----:B---3--:R-:W-:Y:S01]  /*1d80*/  IMAD.SHL.U32 R15, R5, 0x2, RZ ;  /* 0x00000002050f7824 */ /* 0x008fe200078e00ff */
[----:B------:R-:W-:Y:S02]  /*1d90*/  SHF.R.S32.HI R5, RZ, 0x3, R8 ;  /* 0x00000003ff057819 */ /* 0x000fe40000011408 */
[C-C-:B------:R-:W-:Y:S02]  /*1da0*/  LOP3.LUT R8, R25.reuse, 0x18, R110.reuse, 0xf8, !PT ;  /* 0x0000001819087812 */ /* 0x140fe400078ef86e */
[----:B------:R2:W-:Y:S04]  /*1db0*/  STL [R1], R15 ;  /* 0x0000000f01007387 */ /* 0x0005e80000100800 */
[----:B------:R3:W-:Y:S01]  /*1dc0*/  STL [R1+0x78], R5 ;  /* 0x0000780501007387 */ /* 0x0007e20000100800 */
[----:B-1----:R-:W-:-:S02]  /*1dd0*/  LOP3.LUT R7, R25, 0x8, R110, 0xf8, !PT ;  /* 0x0000000819077812 */ /* 0x002fc400078ef86e */
[----:B--2---:R-:W-:Y:S02]  /*1de0*/  IADD3 R15, R15, 0x58, RZ ;  /* 0x000000580f0f7810 */ /* 0x004fe40007ffe0ff */
[----:B---3--:R-:W-:Y:S02]  /*1df0*/  LOP3.LUT R5, R6, R24, RZ, 0x3c, !PT ;  /* 0x0000001806057212 */ /* 0x008fe400078e3cff */
[----:B------:R-:W-:Y:S02]  /*1e00*/  SHF.R.S32.HI R6, RZ, 0x3, R4 ;  /* 0x00000003ff067819 */ /* 0x000fe40000011404 */
[-C--:B------:R-:W-:Y:S01]  /*1e10*/  LOP3.LUT R4, R7, R23.reuse, RZ, 0x3c, !PT ;  /* 0x0000001707047212 */ /* 0x080fe200078e3cff */
[----:B------:R-:W-:Y:S01]  /*1e20*/  IMAD.IADD R5, R22, 0x1, R5 ;  /* 0x0000000116057824 */ /* 0x000fe200078e0205 */
[----:B------:R-:W-:Y:S01]  /*1e30*/  LOP3.LUT R7, R8, R23, RZ, 0x3c, !PT ;  /* 0x0000001708077212 */ /* 0x000fe200078e3cff */
[----:B------:R1:W-:Y:S01]  /*1e40*/  STL [R1+0x74], R6 ;  /* 0x0000740601007387 */ /* 0x0003e20000100800 */
[----:B------:R-:W-:-:S03]  /*1e50*/  SEL R8, R11, 0xffffffe0, !P0 ;  /* 0xffffffe00b087807 */ /* 0x000fc60004000000 */
[----:B------:R-:W-:Y:S01]  /*1e60*/  STL [R1+0x54], R15 ;  /* 0x0000540f01007387 */ /* 0x000fe20000100800 */
[C---:B------:R-:W-:Y:S02]  /*1e70*/  IMAD.IADD R7, R20.reuse, 0x1, R7 ;  /* 0x0000000114077824 */ /* 0x040fe400078e0207 */
[----:B-1----:R-:W-:Y:S01]  /*1e80*/  IMAD.IADD R6, R20, 0x1, R4 ;  /* 0x0000000114067824 */ /* 0x002fe200078e0204 */
[----:B------:R-:W-:Y:S02]  /*1e90*/  SEL R4, R11, 0xffffffe0, !P4 ;  /* 0xffffffe00b047807 */ /* 0x000fe40006000000 */
[----:B------:R-:W-:Y:S02]  /*1ea0*/  LEA R11, R5, 0x6080, 0x1 ;  /* 0x00006080050b7811 */ /* 0x000fe400078e08ff */
[----:B------:R-:W-:Y:S01]  /*1eb0*/  SHF.R.S32.HI R5, RZ, 0x1f, R15 ;  /* 0x0000001fff057819 */ /* 0x000fe2000001140f */
[----:B------:R-:W-:Y:S02]  /*1ec0*/  IMAD.IADD R193, R192, 0x1, R4 ;  /* 0x00000001c0c17824 */ /* 0x000fe400078e0204 */
[----:B------:R-:W-:Y:S01]  /*1ed0*/  STL [R1+0xa0], R11 ;  /* 0x0000a00b01007387 */ /* 0x000fe20000100800 */
[----:B------:R-:W-:-:S03]  /*1ee0*/  IMAD.IADD R167, R4, 0x1, R166 ;  /* 0x0000000104a77824 */ /* 0x000fc600078e02a6 */
[----:B------:R1:W-:Y:S04]  /*1ef0*/  STL [R1+0x7c], R5 ;  /* 0x00007c0501007387 */ /* 0x0003e80000100800 */
[----:B------:R2:W-:Y:S01]  /*1f00*/  STL [R1+0x9c], R0 ;  /* 0x00009c0001007387 */ /* 0x0005e20000100800 */
[----:B-1----:R-:W-:Y:S02]  /*1f10*/  LEA R5, R6, 0x1880, 0x1 ;  /* 0x0000188006057811 */ /* 0x002fe400078e08ff */
[----:B------:R-:W-:Y:S02]  /*1f20*/  LEA R6, R12, 0x6080, 0x1 ;  /* 0x000060800c067811 */ /* 0x000fe400078e08ff */
[----:B--2---:R-:W-:-:S03]  /*1f30*/  LEA R0, R10, 0x6080, 0x1 ;  /* 0x000060800a007811 */ /* 0x004fc600078e08ff */
[----:B------:R1:W-:Y:S04]  /*1f40*/  STL [R1+0x98], R6 ;  /* 0x0000980601007387 */ /* 0x0003e80000100800 */
[----:B------:R-:W-:Y:S04]  /*1f50*/  STL [R1+0x10], R5 ;  /* 0x0000100501007387 */ /* 0x000fe80000100800 */
[----:B------:R2:W-:Y:S04]  /*1f60*/  STL [R1+0x94], R0 ;  /* 0x0000940001007387 */ /* 0x0005e80000100800 */
[----:B------:R-:W-:Y:S01]  /*1f70*/  STL [R1+0x90], R9 ;  /* 0x0000900901007387 */ /* 0x000fe20000100800 */
[----:B-1----:R-:W-:-:S05]  /*1f80*/  LEA R6, R7, 0x6080, 0x1 ;  /* 0x0000608007067811 */ /* 0x002fca00078e08ff */
[----:B------:R-:W-:Y:S01]  /*1f90*/  STL [R1+0x8c], R6 ;  /* 0x00008c0601007387 */ /* 0x000fe20000100800 */
[C---:B--2---:R-:W-:Y:S02]  /*1fa0*/  IADD3 R0, R5.reuse, 0x20, RZ ;  /* 0x0000002005007810 */ /* 0x044fe40007ffe0ff */
[----:B------:R-:W-:-:S05]  /*1fb0*/  @P2 IADD3 R0, R5, -0x20, RZ ;  /* 0xffffffe005002810 */ /* 0x000fca0007ffe0ff */
[----:B------:R1:W-:Y:S02]  /*1fc0*/  STL [R1+0x14], R0 ;  /* 0x0000140001007387 */ /* 0x0003e40000100800 */
[----:B-1----:R-:W-:-:S05]  /*1fd0*/  IMAD.IADD R0, R19, 0x1, R8 ;  /* 0x0000000113007824 */ /* 0x002fca00078e0208 */
[----:B------:R1:W-:Y:S02]  /*1fe0*/  STL [R1+0x5c], R0 ;  /* 0x00005c0001007387 */ /* 0x0003e40000100800 */
[----:B-1----:R-:W-:-:S05]  /*1ff0*/  IMAD.IADD R0, R8, 0x1, R14 ;  /* 0x0000000108007824 */ /* 0x002fca00078e020e */
[----:B------:R1:W-:Y:S02]  /*2000*/  STL [R1+0x58], R0 ;  /* 0x0000580001007387 */ /* 0x0003e40000100800 */
.L_x_950:
[----:B------:R-:W2:Y:S04]  /*2010*/  LDL R17, [R1+0x34] ;  /* 0x0000340001117983 */ /* 0x000ea80000100800 */
[----:B------:R-:W3:Y:S01]  /*2020*/  LDL R18, [R1+0x30] ;  /* 0x0000300001127983 */ /* 0x000ee20000100800 */
[----:B------:R-:W-:Y:S02]  /*2030*/  ISETP.NE.U32.AND P0, PT, RZ, c[0x0][0x370], PT ;  /* 0x0000dc00ff007a0c */ /* 0x000fe40003f05070 */
[----:B------:R-:W-:Y:S02]  /*2040*/  ISETP.NE.U32.AND P1, PT, RZ, c[0x0][0x360], PT ;  /* 0x0000d800ff007a0c */ /* 0x000fe40003f25070 */
[----:B------:R-:W-:Y:S02]  /*2050*/  ISETP.NE.AND.EX P2, PT, RZ, c[0x0][0x374], PT, P0 ;  /* 0x0000dd00ff007a0c */ /* 0x000fe40003f45300 */
[----:B------:R-:W-:-:S02]  /*2060*/  ISETP.NE.AND.EX P0, PT, RZ, c[0x0][0x364], PT, P1 ;  /* 0x0000d900ff007a0c */ /* 0x000fc40003f05310 */
[----:B------:R-:W-:Y:S02]  /*2070*/  ISETP.NE.U32.AND P3, PT, RZ, c[0x0][0x350], PT ;  /* 0x0000d400ff007a0c */ /* 0x000fe40003f65070 */
[----:B------:R-:W-:Y:S02]  /*2080*/  ISETP.NE.U32.AND P1, PT, RZ, c[0x0][0x348], PT ;  /* 0x0000d200ff007a0c */ /* 0x000fe40003f25070 */
[----:B------:R-:W-:Y:S02]  /*2090*/  ISETP.NE.U32.AND P4, PT, RZ, c[0x0][0x358], PT ;  /* 0x0000d600ff007a0c */ /* 0x000fe40003f85070 */
[----:B------:R-:W-:Y:S02]  /*20a0*/  ISETP.NE.AND.EX P5, PT, RZ, c[0x0][0x354], PT, P3 ;  /* 0x0000d500ff007a0c */ /* 0x000fe40003fa5330 */
[----:B------:R-:W-:Y:S02]  /*20b0*/  ISETP.NE.AND.EX P1, PT, RZ, c[0x0][0x34c], PT, P1 ;  /* 0x0000d300ff007a0c */ /* 0x000fe40003f25310 */
[----:B------:R-:W-:Y:S01]  /*20c0*/  ISETP.NE.AND.EX P3, PT, RZ, c[0x0][0x35c], PT, P4 ;  /* 0x0000d700ff007a0c */ /* 0x000fe20003f65340 */
[----:B------:R-:W-:Y:S01]  /*20d0*/  IMAD.MOV.U32 R16, RZ, RZ, 0x4 ;  /* 0x00000004ff107424 */ /* 0x000fe200078e00ff */
[----:B------:R-:W-:Y:S01]  /*20e0*/  CS2R R144, SRZ ;  /* 0x0000000000907805 */ /* 0x000fe2000001ff00 */
[----:B------:R-:W-:-:S02]  /*20f0*/  IMAD.MOV.U32 R135, RZ, RZ, RZ ;  /* 0x000000ffff877224 */ /* 0x000fc400078e00ff */
[----:B------:R-:W-:Y:S02]  /*2100*/  IMAD.MOV.U32 R14, RZ, RZ, RZ ;  /* 0x000000ffff0e7224 */ /* 0x000fe400078e00ff */
[----:B--2---:R-:W-:-:S04]  /*2110*/  @P2 IMAD.WIDE R10, R17, R16, c[0x0][0x370] ;  /* 0x0000dc00110a2625 */ /* 0x004fc800078e0210 */
[CC--:B------:R-:W-:Y:S01]  /*2120*/  @P0 IMAD.WIDE R8, R17.reuse, R16.reuse, c[0x0][0x360] ;  /* 0x0000d80011080625 */ /* 0x0c0fe200078e0210 */
[----:B------:R2:W5:Y:S03]  /*2130*/  @P2 LDG.E R145, [R10.64] ;  /* 0x000000060a912981 */ /* 0x000566000c1e1900 */
[CC--:B------:R-:W-:Y:S01]  /*2140*/  IMAD.WIDE R6, R17.reuse, R16.reuse, c[0x0][0x348] ;  /* 0x0000d20011067625 */ /* 0x0c0fe200078e0210 */
        /* <DEDUP_REMOVED lines=9> */
[----:B------:R-:W-:Y:S01]  /*21e0*/  P2R R15, PR, RZ, 0x20 ;  /* 0x00000020ff0f7803 */ /* 0x000fe20000000000 */
[----:B------:R-:W-:Y:S05]  /*21f0*/  @P0 BRA `(.L_x_699) ;  /* 0x0000005000000947 */ /* 0x000fea0003800000 */
[----:B-----5:R-:W-:Y:S01]  /*2200*/  MOV R251, c[0x0][0x168] ;  /* 0x00005a0000fb7a02 */ /* 0x020fe20000000f00 */
[----:B------:R-:W-:Y:S05]  /*2210*/  @!P1 BRA `(.L_x_699) ;  /* 0x0000003000009947 */ /* 0x000fea0003800000 */
[----:B--2---:R-:W2:Y:S04]  /*2220*/  LDG.E R8, [R6.64] ;  /* 0x0000000606087981 */ /* 0x004ea8000c1e1900 */
[----:B-1----:R-:W2:Y:S02]  /*2230*/  LDG.E R0, [R6.64+0x4] ;  /* 0x0000040606007981 */ /* 0x002ea4000c1e1900 */
[----:B--2---:R-:W-:-:S02]  /*2240*/  IADD3 R251, -R8, R0, RZ ;  /* 0x0000000008fb7210 */ /* 0x004fc40007ffe1ff */
.L_x_699:
[----:B------:R-:W-:-:S04]  /*2250*/  ISETP.NE.U32.AND P0, PT, RZ, c[0x0][0x368], PT ;  /* 0x0000da00ff007a0c */ /* 0x000fc80003f05070 */
[----:B------:R-:W-:-:S13]  /*2260*/  ISETP.NE.AND.EX P0, PT, RZ, c[0x0][0x36c], PT, P0 ;  /* 0x0000db00ff007a0c */ /* 0x000fda0003f05300 */
[----:B------:R-:W-:Y:S05]  /*2270*/  @!P0 BRA `(.L_x_700) ;  /* 0x0000003000008947 */ /* 0x000fea0003800000 */
[----:B--2---:R-:W-:-:S05]  /*2280*/  IMAD.WIDE R4, R17, R16, c[0x0][0x368] ;  /* 0x0000da0011047625 */ /* 0x004fca00078e0210 */
[----:B------:R2:W5:Y:S01]  /*2290*/  LDG.E R13, [R4.64] ;  /* 0x00000006040d7981 */ /* 0x000562000c1e1900 */
[----:B------:R-:W-:Y:S05]  /*22a0*/  BRA `(.L_x_701) ;  /* 0x0000005000007947 */ /* 0x000fea0003800000 */
.L_x_700:
[----:B------:R-:W-:Y:S01]  /*22b0*/  MOV R13, c[0x0][0x1d0] ;  /* 0x00007400000d7a02 */ /* 0x000fe20000000f00 */
[----:B------:R-:W-:Y:S05]  /*22c0*/  @!P5 BRA `(.L_x_701) ;  /* 0x000000300000d947 */ /* 0x000fea0003800000 */
[----:B--2---:R-:W2:Y:S04]  /*22d0*/  LDG.E R6, [R4.64] ;  /* 0x0000000604067981 */ /* 0x004ea8000c1e1900 */
[----:B-1----:R-:W2:Y:S02]  /*22e0*/  LDG.E R0, [R4.64+0x4] ;  /* 0x0000040604007981 */ /* 0x002ea4000c1e1900 */
[----:B--2---:R-:W-:Y:S02]  /*22f0*/  IADD3 R13, -R6, R0, RZ ;  /* 0x00000000060d7210 */ /* 0x004fe40007ffe1ff */
.L_x_701:
[----:B--2---:R-:W2:Y:S04]  /*2300*/  LDL.LU R6, [R1+0x2c] ;  /* 0x00002c0001067983 */ /* 0x004ea80000300800 */
[----:B------:R3:W4:Y:S04]  /*2310*/  @P3 LDG.E R5, [R2.64] ;  /* 0x0000000602053981 */ /* 0x000728000c1e1900 */
[----:B------:R3:W4:Y:S01]  /*2320*/  @P3 LDG.E R4, [R2.64+0x4] ;  /* 0x0000040602043981 */ /* 0x000722000c1e1900 */
[----:B------:R-:W-:Y:S01]  /*2330*/  ISETP.NE.U32.AND P0, PT, RZ, c[0x0][0x378], PT ;  /* 0x0000de00ff007a0c */ /* 0x000fe20003f05070 */
[----:B-----5:R-:W-:-:S03]  /*2340*/  IMAD.MOV.U32 R134, RZ, RZ, R13 ;  /* 0x000000ffff867224 */ /* 0x020fc600078e000d */
[----:B------:R-:W-:Y:S01]  /*2350*/  ISETP.NE.AND.EX P0, PT, RZ, c[0x0][0x37c], PT, P0 ;  /* 0x0000df00ff007a0c */ /* 0x000fe20003f05300 */
[----:B------:R-:W-:Y:S02]  /*2360*/  IMAD.MOV.U32 R7, RZ, RZ, c[0x0][0x2c4] ;  /* 0x0000b100ff077624 */ /* 0x000fe400078e00ff */
[----:B-1----:R-:W-:-:S03]  /*2370*/  IMAD.MOV.U32 R0, RZ, RZ, c[0x0][0x228] ;  /* 0x00008a00ff007624 */ /* 0x002fc600078e00ff */
[----:B------:R-:W-:Y:S01]  /*2380*/  ISETP.NE.AND P2, PT, R7, 0x1, PT ;  /* 0x000000010700780c */ /* 0x000fe20003f45270 */
[----:B------:R-:W-:-:S06]  /*2390*/  IMAD.IADD R12, R13, 0x1, -R145 ;  /* 0x000000010d0c7824 */ /* 0x000fcc00078e0a91 */
[----:B---3--:R-:W-:-:S05]  /*23a0*/  @P0 IMAD.WIDE R2, R17, R16, c[0x0][0x378] ;  /* 0x0000de0011020625 */ /* 0x008fca00078e0210 */
[----:B------:R1:W5:Y:S01]  /*23b0*/  @P0 LDG.E R134, [R2.64] ;  /* 0x0000000602860981 */ /* 0x000362000c1e1900 */
[----:B------:R-:W-:-:S04]  /*23c0*/  LOP3.LUT R203, R203, 0xfffff7ff, RZ, 0xc0, !PT ;  /* 0xfffff7ffcbcb7812 */ /* 0x000fc800078ec0ff */
[----:B------:R-:W-:-:S04]  /*23d0*/  @P2 LOP3.LUT R203, R203, 0x800, RZ, 0xfc, !PT ;  /* 0x00000800cbcb2812 */ /* 0x000fc800078efcff */
[----:B------:R-:W-:Y:S01]  /*23e0*/  LOP3.LUT R203, R203, 0xfffffbff, RZ, 0xc0, !PT ;  /* 0xfffffbffcbcb7812 */ /* 0x000fe200078ec0ff */
[----:B--2---:R-:W-:-:S05]  /*23f0*/  IMAD.SHL.U32 R6, R6, 0x80, RZ ;  /* 0x0000008006067824 */ /* 0x004fca00078e00ff */
[----:B------:R2:W-:Y:S01]  /*2400*/  STL [R1+0x20], R6 ;  /* 0x0000200601007387 */ /* 0x0005e20000100800 */
[----:B-1----:R-:W-:Y:S01]  /*2410*/  IADD3 R2, R6, 0x7f, RZ ;  /* 0x0000007f06027810 */ /* 0x002fe20007ffe0ff */
[----:B----4-:R-:W-:Y:S02]  /*2420*/  @P3 IMAD.IADD R0, R4, 0x1, -R5 ;  /* 0x0000000104003824 */ /* 0x010fe400078e0a05 */
[----:B------:R-:W-:Y:S02]  /*2430*/  IMAD.MOV.U32 R5, RZ, RZ, c[0x0][0x32c] ;  /* 0x0000cb00ff057624 */ /* 0x000fe400078e00ff */
[----:B------:R-:W-:Y:S02]  /*2440*/  IMAD.IADD R252, R12, 0x1, R0 ;  /* 0x000000010cfc7824 */ /* 0x000fe400078e0200 */
[----:B------:R-:W-:Y:S01]  /*2450*/  @P2 IMAD.HI.U32 R4, R2, c[0x0][0x2c8], RZ ;  /* 0x0000b20002042a27 */ /* 0x000fe200078e00ff */
[----:B------:R-:W-:Y:S02]  /*2460*/  ISETP.GE.AND P1, PT, R5, 0x1, PT ;  /* 0x000000010500780c */ /* 0x000fe40003f26270 */
[----:B------:R-:W-:-:S02]  /*2470*/  IADD3 R3, R252, 0x2f, RZ ;  /* 0x0000002ffc037810 */ /* 0x000fc40007ffe0ff */
[----:B------:R-:W-:Y:S02]  /*2480*/  @P2 SHF.R.U32.HI R2, RZ, c[0x0][0x2cc], R4 ;  /* 0x0000b300ff022a19 */ /* 0x000fe40000011604 */
[----:B------:R-:W-:Y:S01]  /*2490*/  IADD3 R149, R252, 0x1, -R251 ;  /* 0x00000001fc957810 */ /* 0x000fe20007ffe8fb */
[----:B------:R-:W-:-:S04]  /*24a0*/  IMAD.HI R3, R3, 0x2aaaaaab, RZ ;  /* 0x2aaaaaab03037827 */ /* 0x000fc800078e02ff */
[----:B------:R-:W-:Y:S01]  /*24b0*/  IMAD.IADD R2, R149, 0x1, R2 ;  /* 0x0000000195027824 */ /* 0x000fe200078e0202 */
[----:B------:R-:W-:Y:S02]  /*24c0*/  SHF.R.U32.HI R4, RZ, 0x1f, R3 ;  /* 0x0000001fff047819 */ /* 0x000fe40000011603 */
[----:B------:R-:W-:Y:S02]  /*24d0*/  @P1 LOP3.LUT R203, R203, 0x400, RZ, 0xfc, !PT ;  /* 0x00000400cbcb1812 */ /* 0x000fe400078efcff */
[----:B------:R-:W-:Y:S02]  /*24e0*/  LEA.HI.SX32 R150, R3, R4, 0x1d ;  /* 0x0000000403967211 */ /* 0x000fe400078feaff */
[----:B------:R-:W-:Y:S01]  /*24f0*/  IADD3 R4, R2, c[0x0][0x328], RZ ;  /* 0x0000ca0002047a10 */ /* 0x000fe20007ffe0ff */
[----:B------:R-:W-:Y:S05]  /*2500*/  @!P1 BRA `(.L_x_702) ;  /* 0x0000010000009947 */ /* 0x000fea0003800000 */
[C---:B--2---:R-:W-:Y:S01]  /*2510*/  ISETP.GT.AND P0, PT, R2.reuse, RZ, PT ;  /* 0x000000ff0200720c */ /* 0x044fe20003f04270 */
        /* <DEDUP_REMOVED lines=9> */
.L_x_704:
[----:B------:R-:W-:-:S13]  /*25b0*/  ISETP.NE.AND P0, PT, R5, 0x1, PT ;  /* 0x000000010500780c */ /* 0x000fda0003f05270 */
[----:B------:R-:W-:-:S05]  /*25c0*/  @P0 IMAD.HI.U32 R2, R3, c[0x0][0x330], RZ ;  /* 0x0000cc0003020a27 */ /* 0x000fca00078e00ff */
[----:B------:R-:W-:Y:S02]  /*25d0*/  @P0 SHF.R.U32.HI R3, RZ, c[0x0][0x334], R2 ;  /* 0x0000cd00ff030a19 */ /* 0x000fe40000011602 */
.L_x_705:
[----:B------:R-:W-:Y:S05]  /*25e0*/  BSYNC B0 ;  /* 0x0000000000007941 */ /* 0x000fea0003800000 */
.L_x_703:
[----:B------:R-:W-:-:S05]  /*25f0*/  IMAD R3, R3, R5, c[0x0][0x32c] ;  /* 0x0000cb0003037624 */ /* 0x000fca00078e0205 */
[----:B------:R-:W-:-:S04]  /*2600*/  IMNMX R4, R4, R3, PT ;  /* 0x0000000304047217 */ /* 0x000fc80003800200 */
.L_x_702:
[----:B--2---:R-:W-:Y:S01]  /*2610*/  IADD3 R4, R4, 0x2f, RZ ;  /* 0x0000002f04047810 */ /* 0x004fe20007ffe0ff */
[----:B------:R-:W-:-:S04]  /*2620*/  @P2 IMAD.HI.U32 R3, R6, c[0x0][0x2c8], RZ ;  /* 0x0000b20006032a27 */ /* 0x000fc800078e00ff */
[----:B------:R-:W-:-:S04]  /*2630*/  IMAD.HI R4, R4, 0x2aaaaaab, RZ ;  /* 0x2aaaaaab04047827 */ /* 0x000fc800078e02ff */
[----:B------:R-:W-:Y:S01]  /*2640*/  IMAD.MOV.U32 R2, RZ, RZ, R6 ;  /* 0x000000ffff027224 */ /* 0x000fe200078e0006 */
[----:B------:R-:W-:Y:S01]  /*2650*/  @P2 SHF.R.U32.HI R2, RZ, c[0x0][0x2cc], R3 ;  /* 0x0000b300ff022a19 */ /* 0x000fe20000011603 */
[----:B------:R-:W-:Y:S01]  /*2660*/  IMAD.IADD R236, R252, 0x1, -R251 ;  /* 0x00000001fcec7824 */ /* 0x000fe200078e0afb */
[----:B------:R-:W-:-:S03]  /*2670*/  SHF.R.U32.HI R3, RZ, 0x1f, R4 ;  /* 0x0000001fff037819 */ /* 0x000fc60000011604 */
[----:B------:R-:W-:Y:S01]  /*2680*/  IMAD.IADD R2, R236, 0x1, R2 ;  /* 0x00000001ec027824 */ /* 0x000fe200078e0202 */
[----:B------:R-:W-:-:S04]  /*2690*/  LEA.HI.SX32 R7, R4, R3, 0x1d ;  /* 0x0000000304077211 */ /* 0x000fc800078feaff */
[----:B------:R-:W-:Y:S02]  /*26a0*/  IADD3 R3, R2, -c[0x0][0x324], RZ ;  /* 0x8000c90002037a10 */ /* 0x000fe40007ffe0ff */
        /* <DEDUP_REMOVED lines=11> */
.L_x_708:
[----:B------:R-:W-:-:S13]  /*2760*/  ISETP.NE.AND P0, PT, R5, 0x1, PT ;  /* 0x000000010500780c */ /* 0x000fda0003f05270 */
[----:B------:R-:W-:-:S05]  /*2770*/  @P0 IMAD.HI.U32 R4, R2, c[0x0][0x330], RZ ;  /* 0x0000cc0002040a27 */ /* 0x000fca00078e00ff */
[----:B------:R-:W-:Y:S02]  /*2780*/  @P0 SHF.R.U32.HI R2, RZ, c[0x0][0x334], R4 ;  /* 0x0000cd00ff020a19 */ /* 0x000fe40000011604 */
.L_x_709:
[----:B------:R-:W-:Y:S05]  /*2790*/  BSYNC B0 ;  /* 0x0000000000007941 */ /* 0x000fea0003800000 */
.L_x_707:
[----:B------:R-:W-:-:S05]  /*27a0*/  IMAD R2, R2, c[0x0][0x32c], RZ ;  /* 0x0000cb0002027a24 */ /* 0x000fca00078e02ff */
[----:B------:R-:W-:-:S04]  /*27b0*/  IMNMX R3, R3, R2, !PT ;  /* 0x0000000203037217 */ /* 0x000fc80007800200 */
.L_x_706:
[C---:B------:R-:W-:Y:S01]  /*27c0*/  LOP3.LUT R4, R18.reuse, 0xff000000, RZ, 0xc0, !PT ;  /* 0xff00000012047812 */ /* 0x040fe200078ec0ff */
[----:B------:R-:W-:Y:S01]  /*27d0*/  IMAD.HI R3, R3, 0x2aaaaaab, RZ ;  /* 0x2aaaaaab03037827 */ /* 0x000fe200078e02ff */
[----:B------:R-:W-:Y:S01]  /*27e0*/  LOP3.LUT R5, R18, 0xff0000, RZ, 0xc0, !PT ;  /* 0x00ff000012057812 */ /* 0x000fe200078ec0ff */
[----:B------:R-:W-:Y:S01]  /*27f0*/  BSSY B0, `(.L_x_710) ;  /* 0x000002c000007945 */ /* 0x000fe20003800000 */
[----:B------:R-:W-:Y:S02]  /*2800*/  SHF.R.U32.HI R4, RZ, 0x8, R4 ;  /* 0x00000008ff047819 */ /* 0x000fe40000011604 */
[----:B------:R-:W-:Y:S02]  /*2810*/  SHF.R.U32.HI R2, RZ, 0x1f, R3 ;  /* 0x0000001fff027819 */ /* 0x000fe40000011603 */
[----:B------:R-:W-:Y:S02]  /*2820*/  LEA.HI R5, R5, R4, RZ, 0x10 ;  /* 0x0000000405057211 */ /* 0x000fe400078f80ff */
[----:B------:R-:W-:Y:S01]  /*2830*/  LEA.HI.SX32 R3, R3, R2, 0x1d ;  /* 0x0000000203037211 */ /* 0x000fe200078feaff */
[----:B------:R-:W-:Y:S01]  /*2840*/  IMAD.MOV.U32 R2, RZ, RZ, RZ ;  /* 0x000000ffff027224 */ /* 0x000fe200078e00ff */
[----:B------:R-:W-:-:S02]  /*2850*/  SHF.R.U32.HI R8, RZ, 0x10, R5 ;  /* 0x00000010ff087819 */ /* 0x000fc40000011605 */
[----:B------:R-:W-:Y:S02]  /*2860*/  LOP3.LUT R18, R5, 0xff, RZ, 0xc0, !PT ;  /* 0x000000ff05127812 */ /* 0x000fe400078ec0ff */
[----:B------:R-:W-:Y:S01]  /*2870*/  IMNMX R6, RZ, R3, !PT ;  /* 0x00000003ff067217 */ /* 0x000fe20007800200 */
[----:B------:R1:W-:Y:S01]  /*2880*/  STL [R1+0x2c], R8 ;  /* 0x00002c0801007387 */ /* 0x0003e20000100800 */
[C---:B------:R-:W-:Y:S02]  /*2890*/  ISETP.NE.AND P1, PT, R8.reuse, RZ, PT ;  /* 0x000000ff0800720c */ /* 0x040fe40003f25270 */
[----:B------:R-:W-:Y:S01]  /*28a0*/  ISETP.GT.AND P0, PT, R7, R6, PT ;  /* 0x000000060700720c */ /* 0x000fe20003f04270 */
[----:B------:R1:W-:Y:S01]  /*28b0*/  STL [R1+0x30], R18 ;  /* 0x0000301201007387 */ /* 0x0003e20000100800 */
[----:B------:R-:W-:-:S11]  /*28c0*/  SEL R133, R8, c[0x0][0x338], P1 ;  /* 0x0000ce0008857a07 */ /* 0x000fd60000800000 */
[----:B------:R-:W-:Y:S05]  /*28d0*/  @!P0 BRA `(.L_x_711) ;  /* 0x000001d000008947 */ /* 0x000fea0003800000 */
[----:B------:R-:W-:Y:S02]  /*28e0*/  IABS R3, R133 ;  /* 0x0000008500037213 */ /* 0x000fe40000000000 */
[----:B------:R-:W-:Y:S02]  /*28f0*/  IADD3 R4, R133, -0x1, R7 ;  /* 0xffffffff85047810 */ /* 0x000fe40007ffe007 */
[----:B------:R-:W2:Y:S03]  /*2900*/  I2F.RP R2, R3 ;  /* 0x0000000300027306 */ /* 0x000ea60000209400 */
[----:B-1----:R-:W-:Y:S02]  /*2910*/  IMAD.IADD R8, R4, 0x1, -R6 ;  /* 0x0000000104087824 */ /* 0x002fe400078e0a06 */
[----:B------:R-:W-:-:S03]  /*2920*/  IMAD.MOV.U32 R4, RZ, RZ, RZ ;  /* 0x000000ffff047224 */ /* 0x000fc600078e00ff */
[----:B------:R-:W-:Y:S01]  /*2930*/  IABS R11, R8 ;  /* 0x00000008000b7213 */ /* 0x000fe20000000000 */
[----:B--2---:R-:W1:Y:S02]  /*2940*/  MUFU.RCP R2, R2 ;  /* 0x0000000200027308 */ /* 0x004e640000001000 */
        /* <DEDUP_REMOVED lines=22> */
.L_x_711:
[----:B------:R-:W-:Y:S05]  /*2ab0*/  BSYNC B0 ;  /* 0x0000000000007941 */ /* 0x000fea0003800000 */
.L_x_710:
[----:B------:R-:W-:Y:S01]  /*2ac0*/  IMAD R3, R18, R2, R6 ;  /* 0x0000000212037224 */ /* 0x000fe200078e0206 */
[----:B------:R-:W-:Y:S02]  /*2ad0*/  SHF.R.S32.HI R111, RZ, 0x1f, R110 ;  /* 0x0000001fff6f7819 */ /* 0x000fe4000001146e */
[C---:B------:R-:W-:Y:S01]  /*2ae0*/  IADD3 R30, R154.reuse, 0x8, RZ ;  /* 0x000000089a1e7810 */ /* 0x040fe20007ffe0ff */
[C---:B------:R-:W-:Y:S01]  /*2af0*/  IMAD.IADD R2, R3.reuse, 0x1, R2 ;  /* 0x0000000103027824 */ /* 0x040fe200078e0202 */
[C---:B------:R-:W-:Y:S01]  /*2b00*/  IADD3 R29, R154.reuse, 0x18, RZ ;  /* 0x000000189a1d7810 */ /* 0x040fe20007ffe0ff */
[----:B------:R-:W-:Y:S01]  /*2b10*/  IMAD R3, R3, 0x30, -R12 ;  /* 0x0000003003037824 */ /* 0x000fe200078e0a0c */
[----:B------:R-:W-:Y:S02]  /*2b20*/  IADD3 R28, R154, 0x28, RZ ;  /* 0x000000289a1c7810 */ /* 0x000fe40007ffe0ff */
[----:B------:R-:W-:-:S02]  /*2b30*/  IMNMX R2, R7, R2, PT ;  /* 0x0000000207027217 */ /* 0x000fc40003800200 */
[----:B------:R-:W-:-:S03]  /*2b40*/  IMNMX R3, RZ, R3, !PT ;  /* 0x00000003ff037217 */ /* 0x000fc60007800200 */
[----:B------:R-:W-:Y:S02]  /*2b50*/  IMAD R2, R2, 0x30, -R12 ;  /* 0x0000003002027824 */ /* 0x000fe400078e0a0c */
[----:B------:R-:W-:-:S03]  /*2b60*/  IMAD.WIDE.U32 R4, R3, -0x55555555, RZ ;  /* 0xaaaaaaab03047825 */ /* 0x000fc600078e00ff */
        /* <DEDUP_REMOVED lines=10> */
[----:B-1----:R-:W2:Y:S04]  /*2c10*/  LDL.64 R18, [R1+0x38] ;  /* 0x0000380001127983 */ /* 0x002ea80000100a00 */
[----:B------:R-:W1:Y:S04]  /*2c20*/  S2R R8, SR_TID.X ;  /* 0x0000000000087919 */ /* 0x000e680000002100 */
[----:B------:R-:W3:Y:S04]  /*2c30*/  LDL R21, [R1+0x24] ;  /* 0x0000240001157983 */ /* 0x000ee80000100800 */
[----:B------:R-:W4:Y:S01]  /*2c40*/  LDL R20, [R1+0x40] ;  /* 0x0000400001147983 */ /* 0x000f220000100800 */
[----:B-1----:R-:W-:-:S04]  /*2c50*/  SHF.R.S32.HI R23, RZ, 0x1f, R8 ;  /* 0x0000001fff177819 */ /* 0x002fc80000011408 */
[----:B------:R-:W-:Y:S02]  /*2c60*/  LEA.HI R23, R23, R8, RZ, 0x2 ;  /* 0x0000000817177211 */ /* 0x000fe400078f10ff */
[----:B------:R-:W3:Y:S02]  /*2c70*/  LDL R8, [R1+0x1c] ;  /* 0x00001c0001087983 */ /* 0x000ee40000100800 */
[----:B------:R-:W-:Y:S02]  /*2c80*/  SHF.R.S32.HI R23, RZ, 0x2, R23 ;  /* 0x00000002ff177819 */ /* 0x000fe40000011417 */
[----:B------:R-:W-:Y:S02]  /*2c90*/  SHF.R.S32.HI R3, RZ, 0x1f, R14 ;  /* 0x0000001fff037819 */ /* 0x000fe4000001140e */
[----:B------:R-:W-:-:S04]  /*2ca0*/  IADD3 R125, P0, R23, R14, RZ ;  /* 0x0000000e177d7210 */ /* 0x000fc80007f1e0ff */
[----:B------:R-:W-:-:S05]  /*2cb0*/  LEA.HI.X.SX32 R128, R23, R3, 0x1, P0 ;  /* 0x0000000317807211 */ /* 0x000fca00000f0eff */
[----:B------:R-:W-:Y:S01]  /*2cc0*/  IMAD R3, R128, c[0x0][0x238], RZ ;  /* 0x00008e0080037a24 */ /* 0x000fe200078e02ff */
[----:B------:R-:W-:Y:S02]  /*2cd0*/  IADD3 R31, R2, -0x1, RZ ;  /* 0xffffffff021f7810 */ /* 0x000fe40007ffe0ff */
[----:B------:R-:W-:Y:S01]  /*2ce0*/  SHF.R.S32.HI R9, RZ, 0x1f, R17 ;  /* 0x0000001fff097819 */ /* 0x000fe20000011411 */
[----:B------:R-:W-:-:S03]  /*2cf0*/  IMAD R3, R125, c[0x0][0x23c], R3 ;  /* 0x00008f007d037a24 */ /* 0x000fc600078e0203 */
[----:B------:R-:W-:Y:S01]  /*2d00*/  SEL R10, R9, RZ, !P3 ;  /* 0x000000ff090a7207 */ /* 0x000fe20005800000 */
[----:B------:R-:W-:Y:S01]  /*2d10*/  IMAD.MOV.U32 R136, RZ, RZ, 0x30 ;  /* 0x00000030ff887424 */ /* 0x000fe200078e00ff */
[----:B------:R-:W-:-:S03]  /*2d20*/  SEL R11, R17, RZ, !P3 ;  /* 0x000000ff110b7207 */ /* 0x000fc60005800000 */
[C---:B------:R-:W-:Y:S02]  /*2d30*/  IMAD R156, R136.reuse, c[0x0][0x23c], RZ ;  /* 0x00008f00889c7a24 */ /* 0x040fe400078e02ff */
[----:B------:R-:W-:-:S05]  /*2d40*/  IMAD.WIDE.U32 R142, R136, c[0x0][0x238], RZ ;  /* 0x00008e00888e7a25 */ /* 0x000fca00078e00ff */
[----:B------:R-:W-:Y:S02]  /*2d50*/  IADD3 R156, R143, R156, RZ ;  /* 0x0000009c8f9c7210 */ /* 0x000fe40007ffe0ff */
[----:B------:R-:W-:-:S04]  /*2d60*/  MOV R151, c[0x0][0x238] ;  /* 0x00008e0000977a02 */ /* 0x000fc80000000f00 */
[----:B------:R-:W-:Y:S01]  /*2d70*/  SHF.L.U32 R157, R151, 0x5, RZ ;  /* 0x00000005979d7819 */ /* 0x000fe200000006ff */
[----:B--2---:R-:W-:-:S04]  /*2d80*/  IMAD.WIDE.U32 R4, R125, c[0x0][0x238], R18 ;  /* 0x00008e007d047a25 */ /* 0x004fc800078e0012 */
[----:B------:R-:W-:Y:S02]  /*2d90*/  IMAD.IADD R3, R5, 0x1, R3 ;  /* 0x0000000105037824 */ /* 0x000fe400078e0203 */
[----:B------:R-:W-:Y:S02]  /*2da0*/  IMAD R5, R31, -0x30, R0 ;  /* 0xffffffd01f057824 */ /* 0x000fe400078e0200 */
[----:B------:R-:W-:Y:S02]  /*2db0*/  IMAD.MOV.U32 R2, RZ, RZ, R4 ;  /* 0x000000ffff027224 */ /* 0x000fe400078e0004 */
[----:B------:R-:W-:Y:S01]  /*2dc0*/  IMAD R4, R10, c[0x0][0x248], RZ ;  /* 0x000092000a047a24 */ /* 0x000fe200078e02ff */
[----:B------:R-:W-:Y:S01]  /*2dd0*/  IMNMX R6, R5, 0x30, PT ;  /* 0x0000003005067817 */ /* 0x000fe20003800200 */
[----:B------:R-:W-:-:S04]  /*2de0*/  IMAD.WIDE.U32 R2, R22, c[0x0][0x240], R2 ;  /* 0x0000900016027a25 */ /* 0x000fc800078e0002 */
[----:B------:R-:W-:Y:S02]  /*2df0*/  IMAD R5, R11, c[0x0][0x24c], R4 ;  /* 0x000093000b057a24 */ /* 0x000fe400078e0204 */
[----:B------:R-:W-:Y:S02]  /*2e00*/  IMAD.IADD R4, R6, 0x1, -R23 ;  /* 0x0000000106047824 */ /* 0x000fe400078e0a17 */
[----:B------:R-:W-:-:S03]  /*2e10*/  IMAD R3, R22, c[0x0][0x244], R3 ;  /* 0x0000910016037a24 */ /* 0x000fc600078e0203 */
[C---:B------:R-:W-:Y:S01]  /*2e20*/  ISETP.GE.AND P1, PT, R4.reuse, 0x1, PT ;  /* 0x000000010400780c */ /* 0x040fe20003f26270 */
[----:B------:R-:W-:Y:S01]  /*2e30*/  IMAD.WIDE.U32 R98, R11, c[0x0][0x248], R2 ;  /* 0x000092000b627a25 */ /* 0x000fe200078e0002 */
[----:B------:R-:W-:Y:S02]  /*2e40*/  ISETP.GT.AND P0, PT, R4, 0x20, PT ;  /* 0x000000200400780c */ /* 0x000fe40003f04270 */
[----:B------:R-:W-:Y:S01]  /*2e50*/  SHF.R.S32.HI R3, RZ, 0x1f, R31 ;  /* 0x0000001fff037819 */ /* 0x000fe2000001141f */
[----:B------:R-:W-:Y:S02]  /*2e60*/  IMAD R2, R156, R31, RZ ;  /* 0x0000001f9c027224 */ /* 0x000fe400078e02ff */
[----:B------:R-:W-:Y:S02]  /*2e70*/  IMAD.IADD R89, R99, 0x1, R5 ;  /* 0x0000000163597824 */ /* 0x000fe400078e0205 */
[----:B------:R-:W-:Y:S02]  /*2e80*/  IMAD.MOV.U32 R88, RZ, RZ, R98 ;  /* 0x000000ffff587224 */ /* 0x000fe400078e0062 */
[----:B------:R-:W-:-:S02]  /*2e90*/  IMAD R4, R3, R142, R2 ;  /* 0x0000008e03047224 */ /* 0x000fc400078e0202 */
[----:B------:R-:W-:Y:S02]  /*2ea0*/  IMAD.MOV.U32 R5, RZ, RZ, 0x5 ;  /* 0x00000005ff057424 */ /* 0x000fe400078e00ff */
[----:B------:R-:W-:-:S03]  /*2eb0*/  IMAD.WIDE.U32 R2, R31, R142, R88 ;  /* 0x0000008e1f027225 */ /* 0x000fc600078e0058 */
[----:B------:R-:W-:Y:S01]  /*2ec0*/  SHF.L.U64.HI R151, R151, R5, c[0x0][0x23c] ;  /* 0x00008f0097977619 */ /* 0x000fe20000010205 */
[----:B------:R-:W-:Y:S01]  /*2ed0*/  IMAD.IADD R3, R3, 0x1, R4 ;  /* 0x0000000103037824 */ /* 0x000fe200078e0204 */
[----:B------:R-:W-:Y:S02]  /*2ee0*/  @P1 LEA R4, P3, R2, c[0x0][0x220], 0x1 ;  /* 0x0000880002041a11 */ /* 0x000fe400078608ff */
[----:B------:R-:W-:Y:S02]  /*2ef0*/  @P0 IADD3 R6, P2, R157, R2, RZ ;  /* 0x000000029d060210 */ /* 0x000fe40007f5e0ff */
[----:B------:R-:W-:Y:S02]  /*2f00*/  ISETP.GE.AND P6, PT, R18, c[0x0][0x1d4], PT ;  /* 0x0000750012007a0c */ /* 0x000fe40003fc6270 */
[----:B------:R-:W-:Y:S01]  /*2f10*/  @P1 LEA.HI.X R5, R2, c[0x0][0x224], R3, 0x1, P3 ;  /* 0x0000890002051a11 */ /* 0x000fe200018f0c03 */
[----:B------:R-:W-:Y:S01]  /*2f20*/  @P0 IMAD.X R3, R3, 0x1, R151, P2 ;  /* 0x0000000103030824 */ /* 0x000fe200010e0697 */
[----:B---3--:R-:W-:-:S02]  /*2f30*/  ISETP.GE.AND P5, PT, R21, c[0x0][0x1d4], PT ;  /* 0x0000750015007a0c */ /* 0x008fc40003fa6270 */
[----:B----4-:R-:W-:Y:S02]  /*2f40*/  ISETP.GE.AND P4, PT, R20, c[0x0][0x1d4], PT ;  /* 0x0000750014007a0c */ /* 0x010fe40003f86270 */
[----:B------:R-:W-:-:S04]  /*2f50*/  @P0 LEA R2, P2, R6, c[0x0][0x220], 0x1 ;  /* 0x0000880006020a11 */ /* 0x000fc800078408ff */
[----:B------:R-:W-:Y:S02]  /*2f60*/  @P0 LEA.HI.X R3, R6, c[0x0][0x224], R3, 0x1, P2 ;  /* 0x0000890006030a11 */ /* 0x000fe400010f0c03 */
[----:B------:R-:W-:-:S05]  /*2f70*/  @P1 SHF.L.U32 R6, R8, 0x1, RZ ;  /* 0x0000000108061819 */ /* 0x000fca00000006ff */
[----:B------:R-:W-:Y:S01]  /*2f80*/  @!PT LDS RZ, [RZ] ;  /* 0x00000000fffff984 */ /* 0x000fe20000000800 */
[----:B------:R-:W-:Y:S01]  /*2f90*/  @!PT LDS RZ, [RZ] ;  /* 0x00000000fffff984 */ /* 0x000fe20000000800 */
[----:B------:R-:W-:Y:S01]  /*2fa0*/  @!PT LDS RZ, [RZ] ;  /* 0x00000000fffff984 */ /* 0x000fe20000000800 */
[----:B------:R1:W-:Y:S04]  /*2fb0*/  @P1 LDGSTS.E.BYPASS.LTC128B.128 [R6+0x3c80], [R4.64], !P6 ;  /* 0x03c8000004061fae */ /* 0x0003e8000f101d46 */
[----:B------:R1:W-:Y:S04]  /*2fc0*/  @P1 LDGSTS.E.BYPASS.LTC128B.128 [R6+0x4880], [R4.64+0x40], !P5 ;  /* 0x0488004004061fae */ /* 0x0003e8000e901d46 */
[----:B------:R1:W-:Y:S02]  /*2fd0*/  @P1 LDGSTS.E.BYPASS.LTC128B.128 [R6+0x5480], [R4.64+0x80], !P4 ;  /* 0x0548008004061fae */ /* 0x0003e4000e101d46 */
[----:B-1----:R-:W-:-:S05]  /*2fe0*/  @P0 IMAD.SHL.U32 R4, R8, 0x2, RZ ;  /* 0x0000000208040824 */ /* 0x002fca00078e00ff */
[----:B------:R1:W-:Y:S04]  /*2ff0*/  @P0 LDGSTS.E.BYPASS.LTC128B.128 [R4+0x4480], [R2.64], !P6 ;  /* 0x0448000002040fae */ /* 0x0003e8000f101d46 */
[----:B------:R1:W-:Y:S04]  /*3000*/  @P0 LDGSTS.E.BYPASS.LTC128B.128 [R4+0x5080], [R2.64+0x40], !P5 ;  /* 0x0508004002040fae */ /* 0x0003e8000e901d46 */
[----:B------:R1:W-:Y:S01]  /*3010*/  @P0 LDGSTS.E.BYPASS.LTC128B.128 [R4+0x5c80], [R2.64+0x80], !P4 ;  /* 0x05c8008002040fae */ /* 0x0003e2000e101d46 */
[----:B------:R-:W-:Y:S01]  /*3020*/  ISETP.NE.U32.AND P0, PT, RZ, c[0x0][0x340], PT ;  /* 0x0000d000ff007a0c */ /* 0x000fe20003f05070 */
[----:B------:R-:W-:-:S02]  /*3030*/  IMAD.IADD R6, R13, 0x1, R144 ;  /* 0x000000010d067824 */ /* 0x000fc400078e0290 */
[----:B------:R-:W2:Y:S01]  /*3040*/  S2R R20, SR_TID.X ;  /* 0x0000000000147919 */ /* 0x000ea20000002100 */
[----:B------:R-:W-:Y:S02]  /*3050*/  ISETP.NE.AND.EX P0, PT, RZ, c[0x0][0x344], PT, P0 ;  /* 0x0000d100ff007a0c */ /* 0x000fe40003f05300 */
[----:B------:R-:W-:Y:S01]  /*3060*/  ISETP.NE.AND P3, PT, R15, RZ, PT ;  /* 0x000000ff0f00720c */ /* 0x000fe20003f65270 */
[----:B------:R-:W-:Y:S01]  /*3070*/  IMAD.MOV.U32 R160, RZ, RZ, c[0x0][0x27c] ;  /* 0x00009f00ffa07624 */ /* 0x000fe200078e00ff */
[----:B------:R-:W0:Y:S09]  /*3080*/  LDGDEPBAR ;  /* 0x00000000000079af */ /* 0x000e320000000000 */
[----:B-1----:R-:W-:-:S05]  /*3090*/  @P0 IMAD.WIDE R2, R17, R16, c[0x0][0x340] ;  /* 0x0000d00011020625 */ /* 0x002fca00078e0210 */
[----:B------:R1:W3:Y:S01]  /*30a0*/  @P0 LDG.E R7, [R2.64] ;  /* 0x0000000602070981 */ /* 0x0002e2000c1e1900 */
[----:B------:R-:W-:-:S05]  /*30b0*/  SHF.R.S32.HI R8, RZ, 0x1f, R6 ;  /* 0x0000001fff087819 */ /* 0x000fca0000011406 */
[----:B------:R-:W-:-:S04]  /*30c0*/  IMAD R4, R8, c[0x0][0x1e0], RZ ;  /* 0x0000780008047a24 */ /* 0x000fc800078e02ff */
[----:B------:R-:W-:Y:S01]  /*30d0*/  IMAD R4, R6, c[0x0][0x1e4], R4 ;  /* 0x0000790006047a24 */ /* 0x000fe200078e0204 */
[----:B--2---:R-:W-:Y:S01]  /*30e0*/  LEA.HI R20, R20, R20, RZ, 0x1 ;  /* 0x0000001414147211 */ /* 0x004fe200078f08ff */
[----:B-1----:R-:W-:-:S05]  /*30f0*/  IMAD.WIDE.U32 R2, R6, c[0x0][0x1e0], RZ ;  /* 0x0000780006027a25 */ /* 0x002fca00078e00ff */
[----:B------:R-:W-:-:S05]  /*3100*/  IADD3 R3, R3, R4, RZ ;  /* 0x0000000403037210 */ /* 0x000fca0007ffe0ff */
[----:B------:R-:W-:Y:S01]  /*3110*/  IMAD.WIDE.U32 R2, R22, c[0x0][0x1e8], R2 ;  /* 0x00007a0016027a25 */ /* 0x000fe200078e0002 */
[----:B------:R-:W-:-:S03]  /*3120*/  SHF.R.S32.HI R20, RZ, 0x1, R20 ;  /* 0x00000001ff147819 */ /* 0x000fc60000011414 */
[----:B------:R-:W-:Y:S02]  /*3130*/  IMAD R5, R22, c[0x0][0x1ec], R3 ;  /* 0x00007b0016057a24 */ /* 0x000fe400078e0203 */
[----:B------:R-:W-:Y:S01]  /*3140*/  IMAD.MOV.U32 R4, RZ, RZ, R2 ;  /* 0x000000ffff047224 */ /* 0x000fe200078e0002 */
[----:B------:R-:W-:Y:S01]  /*3150*/  SHF.R.S32.HI R12, RZ, 0x1f, R20 ;  /* 0x0000001fff0c7819 */ /* 0x000fe20000011414 */
[----:B------:R-:W-:Y:S01]  /*3160*/  IMAD.WIDE.U32 R158, R20, c[0x0][0x1e0], RZ ;  /* 0x00007800149e7a25 */ /* 0x000fe200078e00ff */
[----:B------:R-:W-:Y:S01]  /*3170*/  WARPSYNC 0xffffffff ;  /* 0xffffffff00007948 */ /* 0x000fe20003800000 */
[----:B------:R-:W-:Y:S02]  /*3180*/  ISETP.GE.AND P2, PT, R110, c[0x0][0x27c], PT ;  /* 0x00009f006e007a0c */ /* 0x000fe40003f46270 */
[----:B------:R-:W-:Y:S02]  /*3190*/  SHF.R.S32.HI R155, RZ, 0x1f, R154 ;  /* 0x0000001fff9b7819 */ /* 0x000fe4000001149a */
[----:B-----5:R-:W-:-:S02]  /*31a0*/  SHF.R.S32.HI R26, RZ, 0x1f, R134 ;  /* 0x0000001fff1a7819 */ /* 0x020fc40000011486 */
[----:B---3--:R-:W-:Y:S01]  /*31b0*/  @P0 SHF.R.S32.HI R3, RZ, 0x1f, R7 ;  /* 0x0000001fff030819 */ /* 0x008fe20000011407 */
[----:B------:R-:W-:Y:S02]  /*31c0*/  @!P0 IMAD.MOV.U32 R3, RZ, RZ, R9 ;  /* 0x000000ffff038224 */ /* 0x000fe400078e0009 */
[----:B------:R-:W-:Y:S01]  /*31d0*/  @P0 IMAD.MOV.U32 R2, RZ, RZ, R7 ;  /* 0x000000ffff020224 */ /* 0x000fe200078e0007 */
[----:B------:R-:W-:Y:S02]  /*31e0*/  @!P0 MOV R2, R17 ;  /* 0x0000001100028202 */ /* 0x000fe40000000f00 */
[----:B------:R-:W-:Y:S02]  /*31f0*/  SEL R21, R3, RZ, !P3 ;  /* 0x000000ff03157207 */ /* 0x000fe40005800000 */
[----:B------:R-:W-:Y:S01]  /*3200*/  SEL R15, R2, RZ, !P3 ;  /* 0x000000ff020f7207 */ /* 0x000fe20005800000 */
[----:B------:R-:W-:Y:S02]  /*3210*/  IMAD R2, R12, c[0x0][0x1e0], RZ ;  /* 0x000078000c027a24 */ /* 0x000fe400078e02ff */
[----:B------:R-:W-:-:S02]  /*3220*/  IMAD R7, R21, c[0x0][0x1f0], RZ ;  /* 0x00007c0015077a24 */ /* 0x000fc400078e02ff */
[----:B------:R-:W-:Y:S02]  /*3230*/  IMAD R3, R20, c[0x0][0x1e4], R2 ;  /* 0x0000790014037a24 */ /* 0x000fe400078e0202 */
[----:B------:R-:W-:-:S04]  /*3240*/  IMAD.WIDE.U32 R78, R15, c[0x0][0x1f0], R4 ;  /* 0x00007c000f4e7a25 */ /* 0x000fc800078e0004 */
[----:B------:R-:W-:Y:S01]  /*3250*/  IMAD R2, R15, c[0x0][0x1f4], R7 ;  /* 0x00007d000f027a24 */ /* 0x000fe200078e0207 */
[----:B------:R-:W-:Y:S01]  /*3260*/  SHF.L.U32 R5, R160, 0x1, RZ ;  /* 0x00000001a0057819 */ /* 0x000fe200000006ff */
[----:B------:R-:W-:-:S03]  /*3270*/  IMAD.IADD R127, R159, 0x1, R3 ;  /* 0x000000019f7f7824 */ /* 0x000fc600078e0203 */
[----:B------:R-:W-:Y:S02]  /*3280*/  IADD3 R77, R79, R2, RZ ;  /* 0x000000024f4d7210 */ /* 0x000fe40007ffe0ff */
[----:B------:R-:W2:Y:S01]  /*3290*/  LDL R35, [R1+0x68] ;  /* 0x0000680001237983 */ /* 0x000ea20000100800 */
[----:B------:R-:W-:Y:S01]  /*32a0*/  IADD3 R132, P1, P0, R78, R158, R110 ;  /* 0x0000009e4e847210 */ /* 0x000fe2000783e06e */
[----:B------:R-:W-:Y:S01]  /*32b0*/  IMAD.WIDE.U32 R2, R22, c[0x0][0x260], R18 ;  /* 0x0000980016027a25 */ /* 0x000fe200078e0012 */
[----:B------:R-:W-:Y:S01]  /*32c0*/  IADD3 R19, -R5, c[0x0][0x1d4], RZ ;  /* 0x0000750005137a10 */ /* 0x000fe20007ffe1ff */
[----:B------:R-:W3:Y:S01]  /*32d0*/  LDL R33, [R1+0x6c] ;  /* 0x00006c0001217983 */ /* 0x000ee20000100800 */
[----:B------:R-:W-:Y:S01]  /*32e0*/  IADD3.X R131, R77, R127, R111, P1, P0 ;  /* 0x0000007f4d837210 */ /* 0x000fe20000fe046f */
[----:B------:R-:W-:Y:S01]  /*32f0*/  IMAD R4, R10, c[0x0][0x268], RZ ;  /* 0x00009a000a047a24 */ /* 0x000fe200078e02ff */
[----:B------:R-:W-:Y:S01]  /*3300*/  IADD3 R130, P0, R20, R6, RZ ;  /* 0x0000000614827210 */ /* 0x000fe20007f1e0ff */
[----:B------:R-:W4:Y:S01]  /*3310*/  LDL R34, [R1+0x70] ;  /* 0x0000700001227983 */ /* 0x000f220000100800 */
[----:B------:R-:W-:Y:S01]  /*3320*/  ISETP.GE.AND P1, PT, R152, c[0x0][0x27c], PT ;  /* 0x00009f0098007a0c */ /* 0x000fe20003f26270 */
[----:B------:R-:W-:Y:S01]  /*3330*/  IMAD R3, R22, c[0x0][0x264], R3 ;  /* 0x0000990016037a24 */ /* 0x000fe200078e0203 */
[-C--:B------:R-:W-:Y:S01]  /*3340*/  SEL R18, R5, R19.reuse, !P2 ;  /* 0x0000001305127207 */ /* 0x080fe20005000000 */
[----:B------:R-:W-:Y:S01]  /*3350*/  IMAD.X R129, R8, 0x1, R12, P0 ;  /* 0x0000000108817824 */ /* 0x000fe200000e060c */
[----:B------:R-:W-:Y:S01]  /*3360*/  ISETP.GE.AND P0, PT, R109, c[0x0][0x27c], PT ;  /* 0x00009f006d007a0c */ /* 0x000fe20003f06270 */
[C---:B------:R-:W-:Y:S01]  /*3370*/  IMAD R8, R12.reuse, c[0x0][0x280], RZ ;  /* 0x0000a0000c087a24 */ /* 0x040fe200078e02ff */
[-C--:B------:R-:W-:Y:S01]  /*3380*/  SEL R17, R5, R19.reuse, !P1 ;  /* 0x0000001305117207 */ /* 0x080fe20004800000 */
[----:B------:R-:W-:Y:S01]  /*3390*/  IMAD R32, R11, c[0x0][0x26c], R4 ;  /* 0x00009b000b207a24 */ /* 0x000fe200078e0204 */
[----:B------:R-:W-:Y:S01]  /*33a0*/  SEL R19, R5, R19, !P0 ;  /* 0x0000001305137207 */ /* 0x000fe20004000000 */
[----:B------:R-:W-:Y:S01]  /*33b0*/  IMAD R9, R12, c[0x0][0x290], RZ ;  /* 0x0000a4000c097a24 */ /* 0x000fe200078e02ff */
[----:B------:R-:W-:Y:S01]  /*33c0*/  SEL R16, RZ, c[0x0][0x27c], !P2 ;  /* 0x00009f00ff107a07 */ /* 0x000fe20005000000 */
[----:B------:R-:W-:Y:S01]  /*33d0*/  IMAD.WIDE.U32 R4, R20, c[0x0][0x280], R154 ;  /* 0x0000a00014047a25 */ /* 0x000fe200078e009a */
[----:B------:R-:W-:Y:S01]  /*33e0*/  SEL R25, RZ, c[0x0][0x27c], !P1 ;  /* 0x00009f00ff197a07 */ /* 0x000fe20004800000 */
[----:B------:R-:W-:Y:S01]  /*33f0*/  ULDC.U8 UR4, c[0x0][0x298] ;  /* 0x0000a60000047ab9 */ /* 0x000fe20000000000 */
[----:B------:R-:W-:Y:S01]  /*3400*/  ISETP.GE.AND P1, PT, R160, 0x1, PT ;  /* 0x00000001a000780c */ /* 0x000fe20003f26270 */
[----:B------:R-:W-:-:S02]  /*3410*/  IMAD R8, R20, c[0x0][0x284], R8 ;  /* 0x0000a10014087a24 */ /* 0x000fc400078e0208 */
[----:B------:R-:W-:-:S04]  /*3420*/  IMAD.WIDE.U32 R12, R20, c[0x0][0x280], R110 ;  /* 0x0000a000140c7a25 */ /* 0x000fc800078e006e */
[----:B------:R-:W-:-:S04]  /*3430*/  IMAD.WIDE.U32 R82, R11, c[0x0][0x268], R2 ;  /* 0x00009a000b527a25 */ /* 0x000fc800078e0002 */
[----:B------:R-:W-:Y:S02]  /*3440*/  IMAD R14, R20, c[0x0][0x294], R9 ;  /* 0x0000a500140e7a24 */ /* 0x000fe400078e0209 */
[----:B------:R-:W-:-:S04]  /*3450*/  IMAD.WIDE.U32 R2, R22, c[0x0][0x210], R110 ;  /* 0x0000840016027a25 */ /* 0x000fc800078e006e */
[----:B------:R-:W-:Y:S02]  /*3460*/  IMAD.IADD R9, R5, 0x1, R8 ;  /* 0x0000000105097824 */ /* 0x000fe400078e0208 */
[----:B------:R-:W-:Y:S02]  /*3470*/  IMAD.IADD R5, R8, 0x1, R13 ;  /* 0x0000000108057824 */ /* 0x000fe400078e020d */
[----:B------:R-:W-:Y:S02]  /*3480*/  IMAD.IADD R13, R110, 0x1, R16 ;  /* 0x000000016e0d7824 */ /* 0x000fe400078e0210 */
[----:B------:R-:W-:Y:S02]  /*3490*/  IMAD R11, R22, c[0x0][0x214], R3 ;  /* 0x00008500160b7a24 */ /* 0x000fe400078e0203 */
[----:B------:R-:W-:Y:S02]  /*34a0*/  IMAD.MOV.U32 R10, RZ, RZ, R2 ;  /* 0x000000ffff0a7224 */ /* 0x000fe400078e0002 */
[----:B------:R-:W-:-:S04]  /*34b0*/  IMAD.WIDE.U32 R6, R20, c[0x0][0x290], R154 ;  /* 0x0000a40014067a25 */ /* 0x000fc800078e009a */
[----:B------:R-:W-:-:S04]  /*34c0*/  IMAD.WIDE.U32 R2, R20, c[0x0][0x290], R110 ;  /* 0x0000a40014027a25 */ /* 0x000fc800078e006e */
[----:B------:R-:W-:Y:S02]  /*34d0*/  IMAD.MOV.U32 R8, RZ, RZ, R4 ;  /* 0x000000ffff087224 */ /* 0x000fe400078e0004 */
[----:B------:R-:W-:Y:S01]  /*34e0*/  IMAD.MOV.U32 R4, RZ, RZ, R12 ;  /* 0x000000ffff047224 */ /* 0x000fe200078e000c */
[----:B------:R-:W-:Y:S01]  /*34f0*/  SHF.R.S32.HI R12, RZ, 0x1f, R13 ;  /* 0x0000001fff0c7819 */ /* 0x000fe2000001140d */
[----:B------:R-:W-:Y:S02]  /*3500*/  IMAD.IADD R7, R7, 0x1, R14 ;  /* 0x0000000107077824 */ /* 0x000fe400078e020e */
[----:B------:R-:W-:Y:S01]  /*3510*/  IMAD.IADD R3, R14, 0x1, R3 ;  /* 0x000000010e037824 */ /* 0x000fe200078e0203 */
[----:B------:R-:W-:Y:S02]  /*3520*/  SHF.R.S32.HI R14, RZ, 0x1f, R17 ;  /* 0x0000001fff0e7819 */ /* 0x000fe40000011411 */
[CC--:B------:R-:W-:Y:S02]  /*3530*/  LEA.HI R16, R12.reuse, R13.reuse, RZ, 0x3 ;  /* 0x0000000d0c107211 */ /* 0x0c0fe400078f18ff */
[----:B------:R-:W-:Y:S01]  /*3540*/  LEA.HI R22, R12, R13, RZ, 0x5 ;  /* 0x0000000d0c167211 */ /* 0x000fe200078f28ff */
[----:B------:R-:W-:Y:S01]  /*3550*/  IMAD.IADD R12, R152, 0x1, R25 ;  /* 0x00000001980c7824 */ /* 0x000fe200078e0219 */
[----:B------:R-:W-:-:S02]  /*3560*/  SHF.R.S32.HI R13, RZ, 0x1f, R19 ;  /* 0x0000001fff0d7819 */ /* 0x000fc40000011413 */
[----:B------:R-:W-:Y:S01]  /*3570*/  LEA.HI R23, R14, R17, RZ, 0x4 ;  /* 0x000000110e177211 */ /* 0x000fe200078f20ff */
[----:B------:R-:W-:Y:S01]  /*3580*/  IMAD R14, R21, c[0x0][0x218], RZ ;  /* 0x00008600150e7a24 */ /* 0x000fe200078e02ff */
[----:B------:R-:W-:Y:S02]  /*3590*/  LEA.HI R21, R13, R19, RZ, 0x4 ;  /* 0x000000130d157211 */ /* 0x000fe400078f20ff */
[----:B------:R-:W-:Y:S01]  /*35a0*/  SHF.R.S32.HI R13, RZ, 0x1f, R12 ;  /* 0x0000001fff0d7819 */ /* 0x000fe2000001140c */
[C---:B------:R-:W-:Y:S01]  /*35b0*/  IMAD.WIDE.U32 R100, R15.reuse, c[0x0][0x218], R10 ;  /* 0x000086000f647a25 */ /* 0x040fe200078e000a */
[----:B------:R-:W-:Y:S02]  /*35c0*/  SHF.R.S32.HI R20, RZ, 0x1f, R18 ;  /* 0x0000001fff147819 */ /* 0x000fe40000011412 */
[----:B------:R-:W-:Y:S01]  /*35d0*/  SEL R17, RZ, c[0x0][0x27c], !P0 ;  /* 0x00009f00ff117a07 */ /* 0x000fe20004000000 */
[----:B------:R-:W-:Y:S01]  /*35e0*/  IMAD R27, R15, c[0x0][0x21c], R14 ;  /* 0x000087000f1b7a24 */ /* 0x000fe200078e020e */
[----:B------:R-:W-:-:S02]  /*35f0*/  LEA.HI R11, R13, R12, RZ, 0x5 ;  /* 0x0000000c0d0b7211 */ /* 0x000fc400078f28ff */
[----:B------:R-:W-:Y:S01]  /*3600*/  LEA.HI R15, R13, R12, RZ, 0x3 ;  /* 0x0000000c0d0f7211 */ /* 0x000fe200078f18ff */
[----:B------:R-:W-:Y:S01]  /*3610*/  IMAD.IADD R14, R109, 0x1, R17 ;  /* 0x000000016d0e7824 */ /* 0x000fe200078e0211 */
[----:B------:R-:W-:Y:S02]  /*3620*/  LEA.HI R24, R20, R18, RZ, 0x4 ;  /* 0x0000001214187211 */ /* 0x000fe400078f20ff */
[----:B------:R-:W-:Y:S02]  /*3630*/  SHF.R.S32.HI R11, RZ, 0x5, R11 ;  /* 0x00000005ff0b7819 */ /* 0x000fe4000001140b */
[----:B------:R-:W-:Y:S02]  /*3640*/  SHF.R.S32.HI R17, RZ, 0x5, R22 ;  /* 0x00000005ff117819 */ /* 0x000fe40000011416 */
[----:B------:R-:W-:-:S04]  /*3650*/  SHF.R.S32.HI R10, RZ, 0x1f, R14 ;  /* 0x0000001fff0a7819 */ /* 0x000fc8000001140e */
[----:B------:R-:W-:Y:S01]  /*3660*/  LEA.HI R13, R10, R14, RZ, 0x3 ;  /* 0x0000000e0a0d7211 */ /* 0x000fe200078f18ff */
[C---:B------:R-:W-:Y:S01]  /*3670*/  IMAD R146, R136.reuse, c[0x0][0x1e4], RZ ;  /* 0x0000790088927a24 */ /* 0x040fe200078e02ff */
[----:B------:R-:W-:Y:S01]  /*3680*/  ISETP.NE.AND P0, PT, RZ, UR4, PT ;  /* 0x00000004ff007c0c */ /* 0x000fe2000bf05270 */
[----:B------:R-:W-:Y:S01]  /*3690*/  IMAD R147, R136, c[0x0][0x284], RZ ;  /* 0x0000a10088937a24 */ /* 0x000fe200078e02ff */
[----:B------:R-:W-:Y:S01]  /*36a0*/  LOP3.LUT R103, R16, 0xfffffff8, RZ, 0xc0, !PT ;  /* 0xfffffff810677812 */ /* 0x000fe200078ec0ff */
[C---:B------:R-:W-:Y:S01]  /*36b0*/  IMAD R148, R136.reuse, c[0x0][0x294], RZ ;  /* 0x0000a50088947a24 */ /* 0x040fe200078e02ff */
[----:B------:R-:W-:Y:S01]  /*36c0*/  LOP3.LUT R102, R15, 0xfffffff8, RZ, 0xc0, !PT ;  /* 0xfffffff80f667812 */ /* 0x000fe200078ec0ff */
[----:B------:R-:W-:Y:S01]  /*36d0*/  IMAD.WIDE.U32 R140, R136, c[0x0][0x1e0], RZ ;  /* 0x00007800888c7a25 */ /* 0x000fe200078e00ff */
[----:B------:R-:W-:-:S03]  /*36e0*/  LOP3.LUT R87, R13, 0xfffffff8, RZ, 0xc0, !PT ;  /* 0xfffffff80d577812 */ /* 0x000fc600078ec0ff */
[----:B------:R-:W-:-:S04]  /*36f0*/  IMAD.WIDE.U32 R138, R136, c[0x0][0x280], RZ ;  /* 0x0000a000888a7a25 */ /* 0x000fc800078e00ff */
[----:B------:R-:W-:-:S04]  /*3700*/  IMAD.WIDE.U32 R90, R134, c[0x0][0x290], R2 ;  /* 0x0000a400865a7a25 */ /* 0x000fc800078e0002 */
[----:B------:R-:W-:-:S04]  /*3710*/  IMAD.WIDE.U32 R136, R136, c[0x0][0x290], RZ ;  /* 0x0000a40088887a25 */ /* 0x000fc800078e00ff */
[----:B------:R-:W-:-:S04]  /*3720*/  IMAD.WIDE.U32 R96, R134, c[0x0][0x280], R8 ;  /* 0x0000a00086607a25 */ /* 0x000fc800078e0008 */
[----:B------:R-:W-:-:S04]  /*3730*/  IMAD.WIDE.U32 R94, R134, c[0x0][0x290], R6 ;  /* 0x0000a400865e7a25 */ /* 0x000fc800078e0006 */
[----:B------:R-:W-:Y:S01]  /*3740*/  IMAD.WIDE.U32 R92, R134, c[0x0][0x280], R4 ;  /* 0x0000a000865c7a25 */ /* 0x000fe200078e0004 */
[----:B------:R-:W-:Y:S02]  /*3750*/  P2R R124, PR, RZ, 0x1 ;  /* 0x00000001ff7c7803 */ /* 0x000fe40000000000 */
[----:B------:R-:W-:Y:S01]  /*3760*/  IADD3 R146, R141, R146, RZ ;  /* 0x000000928d927210 */ /* 0x000fe20007ffe0ff */
[----:B------:R-:W-:Y:S01]  /*3770*/  IMAD.IADD R147, R139, 0x1, R147 ;  /* 0x000000018b937824 */ /* 0x000fe200078e0293 */
[----:B------:R-:W-:Y:S01]  /*3780*/  SHF.R.S32.HI R117, RZ, 0x1f, R103 ;  /* 0x0000001fff757819 */ /* 0x000fe20000011467 */
[----:B------:R-:W-:Y:S01]  /*3790*/  IMAD.IADD R148, R137, 0x1, R148 ;  /* 0x0000000189947824 */ /* 0x000fe200078e0294 */
[----:B------:R-:W-:Y:S01]  /*37a0*/  SHF.R.S32.HI R116, RZ, 0x1f, R102 ;  /* 0x0000001fff747819 */ /* 0x000fe20000011466 */
[----:B------:R-:W-:Y:S01]  /*37b0*/  IMAD.IADD R86, R83, 0x1, R32 ;  /* 0x0000000153567824 */ /* 0x000fe200078e0220 */
[----:B------:R-:W-:Y:S01]  /*37c0*/  SHF.R.S32.HI R115, RZ, 0x1f, R87 ;  /* 0x0000001fff737819 */ /* 0x000fe20000011457 */
[----:B------:R-:W-:Y:S01]  /*37d0*/  IMAD.IADD R123, R101, 0x1, R27 ;  /* 0x00000001657b7824 */ /* 0x000fe200078e021b */
[----:B--2---:R-:W-:-:S02]  /*37e0*/  LOP3.LUT R18, R35, 0x18, R16, 0xf8, !PT ;  /* 0x0000001823127812 */ /* 0x004fc400078ef810 */
[----:B------:R-:W-:Y:S02]  /*37f0*/  LOP3.LUT R12, R35, 0x18, R15, 0xf8, !PT ;  /* 0x00000018230c7812 */ /* 0x000fe400078ef80f */
[-C--:B---3--:R-:W-:Y:S01]  /*3800*/  LOP3.LUT R19, R18, R33.reuse, RZ, 0x3c, !PT ;  /* 0x0000002112137212 */ /* 0x088fe200078e3cff */
[--C-:B----4-:R-:W-:Y:S01]  /*3810*/  IMAD R18, R11, 0x600, R34.reuse ;  /* 0x000006000b127824 */ /* 0x110fe200078e0222 */
[----:B------:R-:W-:Y:S01]  /*3820*/  LOP3.LUT R11, R12, R33, RZ, 0x3c, !PT ;  /* 0x000000210c0b7212 */ /* 0x000fe200078e3cff */
[----:B------:R-:W-:Y:S01]  /*3830*/  IMAD R20, R17, 0x600, R34 ;  /* 0x0000060011147824 */ /* 0x000fe200078e0222 */
[----:B------:R-:W-:Y:S02]  /*3840*/  LEA.HI R17, R10, R14, RZ, 0x5 ;  /* 0x0000000e0a117211 */ /* 0x000fe400078f28ff */
[----:B------:R-:W-:Y:S01]  /*3850*/  SHF.R.S32.HI R10, RZ, 0x4, R24 ;  /* 0x00000004ff0a7819 */ /* 0x000fe20000011418 */
[----:B------:R-:W-:Y:S01]  /*3860*/  IMAD.IADD R24, R18, 0x1, R11 ;  /* 0x0000000112187824 */ /* 0x000fe200078e020b */
[----:B------:R-:W-:-:S02]  /*3870*/  SHF.R.S32.HI R11, RZ, 0x4, R23 ;  /* 0x00000004ff0b7819 */ /* 0x000fc40000011417 */
[----:B------:R-:W-:Y:S02]  /*3880*/  SHF.R.S32.HI R14, RZ, 0x4, R21 ;  /* 0x00000004ff0e7819 */ /* 0x000fe40000011415 */
[----:B------:R-:W-:Y:S02]  /*3890*/  SHF.R.S32.HI R17, RZ, 0x5, R17 ;  /* 0x00000005ff117819 */ /* 0x000fe40000011411 */
[----:B------:R-:W-:Y:S02]  /*38a0*/  LEA.HI.SX32 R12, R16, R10, 0x1d ;  /* 0x0000000a100c7211 */ /* 0x000fe400078feaff */
[----:B------:R-:W-:Y:S02]  /*38b0*/  LEA.HI.SX32 R11, R15, R11, 0x1d ;  /* 0x0000000b0f0b7211 */ /* 0x000fe400078feaff */
[----:B------:R-:W-:Y:S01]  /*38c0*/  LEA.HI.SX32 R10, R13, R14, 0x1d ;  /* 0x0000000e0d0a7211 */ /* 0x000fe200078feaff */
[----:B------:R-:W-:Y:S01]  /*38d0*/  IMAD R22, R17, 0x600, R34 ;  /* 0x0000060011167824 */ /* 0x000fe200078e0222 */
[----:B------:R-:W-:-:S02]  /*38e0*/  SHF.R.S32.HI R17, RZ, 0x1f, R11 ;  /* 0x0000001fff117819 */ /* 0x000fc4000001140b */
[----:B------:R-:W-:Y:S01]  /*38f0*/  SHF.R.S32.HI R18, RZ, 0x1f, R10 ;  /* 0x0000001fff127819 */ /* 0x000fe2000001140a */
[----:B------:R-:W-:Y:S01]  /*3900*/  IMAD.SHL.U32 R81, R11, 0x8, RZ ;  /* 0x000000080b517824 */ /* 0x000fe200078e00ff */
[----:B------:R-:W-:Y:S01]  /*3910*/  LEA.HI R17, R17, R11, RZ, 0x2 ;  /* 0x0000000b11117211 */ /* 0x000fe200078f10ff */
[----:B------:R-:W-:Y:S01]  /*3920*/  IMAD.SHL.U32 R84, R12, 0x8, RZ ;  /* 0x000000080c547824 */ /* 0x000fe200078e00ff */
[----:B------:R-:W-:Y:S01]  /*3930*/  IADD3 R25, R20, R19, RZ ;  /* 0x0000001314197210 */ /* 0x000fe20007ffe0ff */
[----:B------:R-:W-:Y:S01]  /*3940*/  IMAD.SHL.U32 R85, R10, 0x8, RZ ;  /* 0x000000080a557824 */ /* 0x000fe200078e00ff */
[----:B------:R-:W-:Y:S02]  /*3950*/  SHF.R.S32.HI R14, RZ, 0x1f, R12 ;  /* 0x0000001fff0e7819 */ /* 0x000fe4000001140c */
[----:B------:R-:W-:Y:S02]  /*3960*/  LEA.HI R11, R18, R10, RZ, 0x2 ;  /* 0x0000000a120b7211 */ /* 0x000fe400078f10ff */
[----:B------:R-:W-:-:S02]  /*3970*/  LOP3.LUT R20, R35, 0x18, R13, 0xf8, !PT ;  /* 0x0000001823147812 */ /* 0x000fc400078ef80d */
[----:B------:R-:W-:Y:S02]  /*3980*/  LEA.HI R19, R14, R12, RZ, 0x2 ;  /* 0x0000000c0e137211 */ /* 0x000fe400078f10ff */
[----:B------:R-:W-:Y:S02]  /*3990*/  SHF.R.S32.HI R10, RZ, 0x2, R11 ;  /* 0x00000002ff0a7819 */ /* 0x000fe4000001140b */
[----:B------:R-:W-:Y:S02]  /*39a0*/  LOP3.LUT R21, R20, R33, RZ, 0x3c, !PT ;  /* 0x0000002114157212 */ /* 0x000fe400078e3cff */
[C---:B------:R-:W-:Y:S02]  /*39b0*/  LOP3.LUT R14, R35.reuse, 0x18, R84, 0xf8, !PT ;  /* 0x00000018230e7812 */ /* 0x040fe400078ef854 */
[----:B------:R-:W-:Y:S02]  /*39c0*/  LOP3.LUT R12, R35, 0x18, R81, 0xf8, !PT ;  /* 0x00000018230c7812 */ /* 0x000fe400078ef851 */
[----:B------:R-:W-:-:S02]  /*39d0*/  SHF.R.S32.HI R17, RZ, 0x2, R17 ;  /* 0x00000002ff117819 */ /* 0x000fc40000011411 */
[----:B------:R-:W-:Y:S01]  /*39e0*/  LOP3.LUT R20, R35, 0x18, R85, 0xf8, !PT ;  /* 0x0000001823147812 */ /* 0x000fe200078ef855 */
[--C-:B------:R-:W-:Y:S01]  /*39f0*/  IMAD R11, R10, 0x600, R34.reuse ;  /* 0x000006000a0b7824 */ /* 0x100fe200078e0222 */
[----:B------:R-:W-:Y:S02]  /*3a00*/  SHF.R.S32.HI R18, RZ, 0x2, R19 ;  /* 0x00000002ff127819 */ /* 0x000fe40000011413 */
[-C--:B------:R-:W-:Y:S01]  /*3a10*/  LOP3.LUT R19, R14, R33.reuse, RZ, 0x3c, !PT ;  /* 0x000000210e137212 */ /* 0x080fe200078e3cff */
[----:B------:R-:W-:Y:S01]  /*3a20*/  IMAD R14, R17, 0x600, R34 ;  /* 0x00000600110e7824 */ /* 0x000fe200078e0222 */
[-C--:B------:R-:W-:Y:S02]  /*3a30*/  LOP3.LUT R12, R12, R33.reuse, RZ, 0x3c, !PT ;  /* 0x000000210c0c7212 */ /* 0x080fe400078e3cff */
[----:B------:R-:W-:-:S03]  /*3a40*/  LOP3.LUT R10, R20, R33, RZ, 0x3c, !PT ;  /* 0x00000021140a7212 */ /* 0x000fc600078e3cff */
[----:B------:R-:W-:Y:S02]  /*3a50*/  IMAD.IADD R14, R14, 0x1, R12 ;  /* 0x000000010e0e7824 */ /* 0x000fe400078e020c */
[----:B------:R-:W-:Y:S02]  /*3a60*/  IMAD.IADD R12, R11, 0x1, R10 ;  /* 0x000000010b0c7824 */ /* 0x000fe400078e020a */
[----:B------:R-:W-:Y:S02]  /*3a70*/  IMAD R10, R26, c[0x0][0x290], RZ ;  /* 0x0000a4001a0a7a24 */ /* 0x000fe400078e02ff */
[----:B------:R-:W-:Y:S02]  /*3a80*/  IMAD R18, R18, 0x600, R34 ;  /* 0x0000060012127824 */ /* 0x000fe400078e0222 */
[----:B------:R-:W-:Y:S02]  /*3a90*/  IMAD R11, R26, c[0x0][0x280], RZ ;  /* 0x0000a0001a0b7a24 */ /* 0x000fe400078e02ff */
[----:B------:R-:W-:-:S02]  /*3aa0*/  IMAD R10, R134, c[0x0][0x294], R10 ;  /* 0x0000a500860a7a24 */ /* 0x000fc400078e020a */
[----:B------:R-:W-:Y:S02]  /*3ab0*/  IMAD.IADD R17, R22, 0x1, R21 ;  /* 0x0000000116117824 */ /* 0x000fe400078e0215 */
[----:B------:R-:W-:Y:S02]  /*3ac0*/  IMAD.IADD R18, R18, 0x1, R19 ;  /* 0x0000000112127824 */ /* 0x000fe400078e0213 */
[----:B------:R-:W-:Y:S01]  /*3ad0*/  IMAD R11, R134, c[0x0][0x284], R11 ;  /* 0x0000a100860b7a24 */ /* 0x000fe200078e020b */
[----:B------:R-:W-:Y:S01]  /*3ae0*/  IADD3 R108, R10, R91, RZ ;  /* 0x0000005b0a6c7210 */ /* 0x000fe20007ffe0ff */
[----:B------:R-:W-:Y:S01]  /*3af0*/  IMAD.IADD R121, R95, 0x1, R10 ;  /* 0x000000015f797824 */ /* 0x000fe200078e020a */
[----:B------:R-:W-:Y:S01]  /*3b00*/  SHF.R.S32.HI R114, RZ, 0x1f, R84 ;  /* 0x0000001fff727819 */ /* 0x000fe20000011454 */
[----:B------:R-:W-:Y:S01]  /*3b10*/  IMAD.IADD R122, R97, 0x1, R11 ;  /* 0x00000001617a7824 */ /* 0x000fe200078e020b */
[----:B------:R-:W-:Y:S01]  /*3b20*/  SHF.R.S32.HI R113, RZ, 0x1f, R81 ;  /* 0x0000001fff717819 */ /* 0x000fe20000011451 */
[----:B------:R-:W-:Y:S01]  /*3b30*/  IMAD.IADD R120, R11, 0x1, R93 ;  /* 0x000000010b787824 */ /* 0x000fe200078e025d */
[----:B------:R-:W-:Y:S01]  /*3b40*/  SHF.R.S32.HI R112, RZ, 0x1f, R85 ;  /* 0x0000001fff707819 */ /* 0x000fe20000011455 */
[----:B------:R-:W-:-:S02]  /*3b50*/  IMAD.SHL.U32 R119, R25, 0x2, RZ ;  /* 0x0000000219777824 */ /* 0x000fc400078e00ff */
[----:B------:R-:W-:Y:S02]  /*3b60*/  IMAD.SHL.U32 R118, R24, 0x2, RZ ;  /* 0x0000000218767824 */ /* 0x000fe400078e00ff */
[----:B------:R-:W-:Y:S02]  /*3b70*/  IMAD.SHL.U32 R107, R17, 0x2, RZ ;  /* 0x00000002116b7824 */ /* 0x000fe400078e00ff */
[----:B------:R-:W-:Y:S02]  /*3b80*/  IMAD.SHL.U32 R106, R18, 0x2, RZ ;  /* 0x00000002126a7824 */ /* 0x000fe400078e00ff */
[----:B------:R-:W-:Y:S02]  /*3b90*/  IMAD.SHL.U32 R105, R14, 0x2, RZ ;  /* 0x000000020e697824 */ /* 0x000fe400078e00ff */
[----:B------:R-:W-:Y:S01]  /*3ba0*/  IMAD.SHL.U32 R104, R12, 0x2, RZ ;  /* 0x000000020c687824 */ /* 0x000fe200078e00ff */
[----:B------:R-:W-:Y:S06]  /*3bb0*/  BAR.SYNC.DEFER_BLOCKING 0x0 ;  /* 0x0000000000007b1d */ /* 0x000fec0000010000 */
.L_x_739:
[----:B-1----:R-:W1:Y:S01]  /*3bc0*/  S2R R162, SR_TID.X ;  /* 0x0000000000a27919 */ /* 0x002e620000002100 */
[----:B------:R-:W-:Y:S01]  /*3bd0*/  SHF.R.S32.HI R80, RZ, 0x1f, R31 ;  /* 0x0000001fff507819 */ /* 0x000fe2000001141f */
[----:B------:R-:W-:Y:S04]  /*3be0*/  DEPBAR.LE SB0, 0x0 ;  /* 0x000080000000791a */ /* 0x000fe80000000000 */
[----:B------:R-:W-:Y:S01]  /*3bf0*/  ISETP.GE.AND P1, PT, R160, 0x1, PT ;  /* 0x00000001a000780c */ /* 0x000fe20003f26270 */
[-C--:B------:R-:W-:Y:S01]  /*3c00*/  IMAD R2, R146, R31.reuse, RZ ;  /* 0x0000001f92027224 */ /* 0x080fe200078e02ff */
[----:B------:R-:W-:Y:S01]  /*3c10*/  WARPSYNC 0xffffffff ;  /* 0xffffffff00007948 */ /* 0x000fe20003800000 */
[----:B------:R-:W-:Y:S01]  /*3c20*/  BAR.SYNC.DEFER_BLOCKING 0x0 ;  /* 0x0000000000007b1d */ /* 0x000fe20000010000 */
[----:B------:R-:W-:Y:S04]  /*3c30*/  IMAD.WIDE.U32 R10, R140, R31, RZ ;  /* 0x0000001f8c0a7225 */ /* 0x000fe800078e00ff */
[----:B------:R-:W-:Y:S04]  /*3c40*/  IMAD R2, R80, R140, R2 ;  /* 0x0000008c50027224 */ /* 0x000fe800078e0202 */
[----:B------:R-:W-:Y:S01]  /*3c50*/  IMAD.IADD R12, R11, 0x1, R2 ;  /* 0x000000010b0c7824 */ /* 0x000fe200078e0202 */
[----:B------:R-:W-:Y:S02]  /*3c60*/  IADD3 R2, P0, R132, R10, RZ ;  /* 0x0000000a84027210 */ /* 0x000fe40007f1e0ff */
[----:B-1----:R-:W-:Y:S03]  /*3c70*/  LEA.HI R161, R162, R162, RZ, 0x1 ;  /* 0x000000a2a2a17211 */ /* 0x002fe600078f08ff */
[----:B------:R-:W-:Y:S01]  /*3c80*/  IMAD.X R3, R12, 0x1, R131, P0 ;  /* 0x000000010c037824 */ /* 0x000fe200000e0683 */
[C---:B------:R-:W-:Y:S02]  /*3c90*/  LEA R52, P0, R2.reuse, c[0x0][0x1c8], 0x1 ;  /* 0x0000720002347a11 */ /* 0x040fe400078008ff */
[----:B------:R-:W-:Y:S02]  /*3ca0*/  SHF.R.S32.HI R161, RZ, 0x1, R161 ;  /* 0x00000001ffa17819 */ /* 0x000fe400000114a1 */
        /* <DEDUP_REMOVED lines=74> */
.L_x_717:
[----:B------:R-:W-:Y:S05]  /*4150*/  BSYNC B0 ;  /* 0x0000000000007941 */ /* 0x000fea0003800000 */
.L_x_716:
        /* <DEDUP_REMOVED lines=35> */
[----:B------:R-:W2:Y:S01]  /*4390*/  LDL R10, [R1+0x10] ;  /* 0x00001000010a7983 */ /* 0x000ea20000100800 */
        /* <DEDUP_REMOVED lines=13> */
[C---:B------:R-:W-:Y:S02]  /*4470*/  @!P0 SHF.L.U32 R4, R5.reuse, 0x10, RZ ;  /* 0x0000001005048819 */ /* 0x040fe400000006ff */
[----:B------:R-:W-:Y:S02]  /*4480*/  @!P0 LOP3.LUT R32, R32, 0xffff0000, RZ, 0xc0, !PT ;  /* 0xffff000020208812 */ /* 0x000fe400078ec0ff */
[----:B------:R-:W-:Y:S01]  /*4490*/  @!P0 LOP3.LUT R5, R5, 0xffff0000, RZ, 0xc0, !PT ;  /* 0xffff000005058812 */ /* 0x000fe200078ec0ff */
[----:B--2---:R-:W1:Y:S02]  /*44a0*/  LDS.128 R8, [R10+0x2400] ;  /* 0x002400000a087984 */ /* 0x004e640000000c00 */
[C---:B-1----:R-:W-:Y:S01]  /*44b0*/  @!P0 IMAD.U32 R27, R8.reuse, 0x10000, RZ ;  /* 0x00010000081b8824 */ /* 0x042fe200078e00ff */
[----:B------:R-:W-:Y:S02]  /*44c0*/  @!P0 LOP3.LUT R2, R8, 0xffff0000, RZ, 0xc0, !PT ;  /* 0xffff000008028812 */ /* 0x000fe400078ec0ff */
[C---:B------:R-:W-:Y:S02]  /*44d0*/  @!P0 LOP3.LUT R3, R9.reuse, 0xffff0000, RZ, 0xc0, !PT ;  /* 0xffff000009038812 */ /* 0x040fe400078ec0ff */
[----:B------:R-:W-:Y:S01]  /*44e0*/  @!P0 SHF.L.U32 R33, R9, 0x10, RZ ;  /* 0x0000001009218819 */ /* 0x000fe200000006ff */
[C---:B------:R-:W-:Y:S02]  /*44f0*/  @!P0 FMUL.FTZ R34, R2.reuse, R14 ;  /* 0x0000000e02228220 */ /* 0x040fe40000410000 */
[----:B------:R-:W-:Y:S02]  /*4500*/  @!P0 FMUL.FTZ R2, R2, R4 ;  /* 0x0000000402028220 */ /* 0x000fe40000410000 */
        /* <DEDUP_REMOVED lines=31> */
.L_x_720:
[----:B------:R-:W-:Y:S05]  /*4700*/  BSYNC B0 ;  /* 0x0000000000007941 */ /* 0x000fea0003800000 */
.L_x_719:
[----:B------:R-:W-:Y:S01]  /*4710*/  ISETP.GE.AND P0, PT, R152, c[0x0][0x1d4], PT ;  /* 0x0000750098007a0c */ /* 0x000fe20003f06270 */
[----:B------:R-:W-:Y:S01]  /*4720*/  @!UPT UIADD3 URZ, URZ, URZ, URZ ;  /* 0x0000003f3f3ff290 */ /* 0x000fe2000fffe03f */
[----:B------:R-:W-:Y:S11]  /*4730*/  BSSY B0, `(.L_x_721) ;  /* 0x0000037000007945 */ /* 0x000ff60003800000 */
[----:B------:R-:W-:-:S05]  /*4740*/  @P0 BRA `(.L_x_722) ;  /* 0x0000035000000947 */ /* 0x000fca0003800000 */
[----:B------:R-:W-:Y:S01]  /*4750*/  ISETP.GE.AND P0, PT, R30, c[0x0][0x27c], PT ;  /* 0x00009f001e007a0c */ /* 0x000fe20003f06270 */
[----:B------:R-:W2:Y:S11]  /*4760*/  LDL R2, [R1+0x14] ;  /* 0x0000140001027983 */ /* 0x000eb60000100800 */
[----:B------:R-:W-:Y:S01]  /*4770*/  @!UPT UIADD3 URZ, URZ, URZ, URZ ;  /* 0x0000003f3f3ff290 */ /* 0x000fe2000fffe03f */
[----:B------:R-:W-:Y:S02]  /*4780*/  @!P0 SHF.R.U64 R5, R38, 0x10, R39 ;  /* 0x0000001026058819 */ /* 0x000fe40000001227 */
[----:B------:R-:W-:Y:S02]  /*4790*/  @!P0 SHF.R.U32.HI R3, RZ, 0x10, R7 ;  /* 0x00000010ff038819 */ /* 0x000fe40000011607 */
[----:B------:R-:W-:Y:S02]  /*47a0*/  @!P0 PRMT R5, R37, 0x5410, R5 ;  /* 0x0000541025058816 */ /* 0x000fe40000000005 */
[----:B------:R-:W-:Y:S03]  /*47b0*/  @!P0 SHF.R.U32.HI R4, RZ, 0x10, R39 ;  /* 0x00000010ff048819 */ /* 0x000fe60000011627 */
[----:B------:R-:W-:Y:S01]  /*47c0*/  @!P0 IMAD.U32 R14, R5, 0x10000, RZ ;  /* 0x00010000050e8824 */ /* 0x000fe200078e00ff */
[----:B------:R-:W-:Y:S01]  /*47d0*/  @!P0 PRMT R32, R37, 0x5432, R4 ;  /* 0x0000543225208816 */ /* 0x000fe20000000004 */
[----:B-12---:R1:W2:Y:S02]  /*47e0*/  LDS.128 R8, [R2+0x2400] ;  /* 0x0024000002087984 */ /* 0x0062a40000000c00 */
[----:B-1----:R-:W-:Y:S02]  /*47f0*/  @!P0 SHF.R.U64 R2, R6, 0x10, R7 ;  /* 0x0000001006028819 */ /* 0x002fe40000001207 */
[C---:B------:R-:W-:Y:S02]  /*4800*/  @!P0 PRMT R6, R22.reuse, 0x5410, R3 ;  /* 0x0000541016068816 */ /* 0x040fe40000000003 */
[----:B------:R-:W-:Y:S02]  /*4810*/  @!P0 PRMT R2, R22, 0x5432, R2 ;  /* 0x0000543216028816 */ /* 0x000fe40000000002 */
[----:B------:R-:W-:Y:S02]  /*4820*/  @!P0 LOP3.LUT R22, R5, 0xffff0000, RZ, 0xc0, !PT ;  /* 0xffff000005168812 */ /* 0x000fe400078ec0ff */
[C---:B------:R-:W-:Y:S01]  /*4830*/  @!P0 LOP3.LUT R5, R2.reuse, 0xffff0000, RZ, 0xc0, !PT ;  /* 0xffff000002058812 */ /* 0x040fe200078ec0ff */
[----:B------:R-:W-:Y:S02]  /*4840*/  @!P0 IMAD.U32 R7, R2, 0x10000, RZ ;  /* 0x0001000002078824 */ /* 0x000fe400078e00ff */
[C---:B--2---:R-:W-:Y:S01]  /*4850*/  @!P0 IMAD.U32 R27, R9.reuse, 0x10000, RZ ;  /* 0x00010000091b8824 */ /* 0x044fe200078e00ff */
        /* <DEDUP_REMOVED lines=36> */
.L_x_722:
[----:B------:R-:W-:Y:S05]  /*4aa0*/  BSYNC B0 ;  /* 0x0000000000007941 */ /* 0x000fea0003800000 */
.L_x_721:
        /* <DEDUP_REMOVED lines=9> */
[C---:B------:R-:W-:Y:S02]  /*4b40*/  @!P0 PRMT R5, R48.reuse, 0x5410, R5 ;  /* 0x0000541030058816 */ /* 0x040fe40000000005 */
[----:B------:R-:W-:Y:S02]  /*4b50*/  @!P0 SHF.R.U32.HI R4, RZ, 0x10, R41 ;  /* 0x00000010ff048819 */ /* 0x000fe40000011629 */
[----:B------:R-:W-:Y:S02]  /*4b60*/  @!P0 PRMT R6, R23, 0x5410, R3 ;  /* 0x0000541017068816 */ /* 0x000fe40000000003 */
[----:B------:R-:W-:Y:S02]  /*4b70*/  @!P0 PRMT R22, R48, 0x5432, R4 ;  /* 0x0000543230168816 */ /* 0x000fe40000000004 */
[C---:B------:R-:W-:Y:S01]  /*4b80*/  @!P0 LOP3.LUT R14, R5.reuse, 0xffff0000, RZ, 0xc0, !PT ;  /* 0xffff0000050e8812 */ /* 0x040fe200078ec0ff */
[----:B-12---:R1:W2:Y:S02]  /*4b90*/  LDS.128 R8, [R2+0x3000] ;  /* 0x0030000002087984 */ /* 0x0062a40000000c00 */
[----:B-1----:R-:W-:Y:S01]  /*4ba0*/  @!P0 SHF.R.U64 R2, R12, 0x10, R13 ;  /* 0x000000100c028819 */ /* 0x002fe2000000120d */
[----:B------:R-:W-:Y:S03]  /*4bb0*/  @!P0 IMAD.U32 R12, R5, 0x10000, RZ ;  /* 0x00010000050c8824 */ /* 0x000fe600078e00ff */
[----:B------:R-:W-:Y:S04]  /*4bc0*/  @!P0 PRMT R2, R23, 0x5432, R2 ;  /* 0x0000543217028816 */ /* 0x000fe80000000002 */
        /* <DEDUP_REMOVED lines=39> */
.L_x_724:
[----:B------:R-:W-:Y:S05]  /*4e40*/  BSYNC B0 ;  /* 0x0000000000007941 */ /* 0x000fea0003800000 */
.L_x_723:
[----:B------:R-:W-:Y:S01]  /*4e50*/  IADD3 R2, R110, 0x30, RZ ;  /* 0x000000306e027810 */ /* 0x000fe20007ffe0ff */
[----:B------:R-:W-:Y:S03]  /*4e60*/  BSSY B0, `(.L_x_725) ;  /* 0x0000039000007945 */ /* 0x000fe60003800000 */
[----:B------:R-:W-:Y:S11]  /*4e70*/  ISETP.GE.AND P0, PT, R2, c[0x0][0x1d4], PT ;  /* 0x0000750002007a0c */ /* 0x000ff60003f06270 */
[----:B------:R-:W-:Y:S02]  /*4e80*/  @!UPT UIADD3 URZ, URZ, URZ, URZ ;  /* 0x0000003f3f3ff290 */ /* 0x000fe4000fffe03f */
[----:B------:R-:W-:-:S05]  /*4e90*/  @P0 BRA `(.L_x_726) ;  /* 0x0000035000000947 */ /* 0x000fca0003800000 */
[----:B------:R-:W-:Y:S01]  /*4ea0*/  ISETP.GE.AND P0, PT, R29, c[0x0][0x27c], PT ;  /* 0x00009f001d007a0c */ /* 0x000fe20003f06270 */
[----:B------:R-:W2:Y:S11]  /*4eb0*/  LDL R3, [R1+0x14] ;  /* 0x0000140001037983 */ /* 0x000eb60000100800 */
[----:B------:R-:W-:Y:S01]  /*4ec0*/  @!UPT UIADD3 URZ, URZ, URZ, URZ ;  /* 0x0000003f3f3ff290 */ /* 0x000fe2000fffe03f */
[----:B------:R-:W-:Y:S02]  /*4ed0*/  @!P0 SHF.R.U64 R5, R42, 0x10, R43 ;  /* 0x000000102a058819 */ /* 0x000fe4000000122b */
[----:B------:R-:W-:Y:S02]  /*4ee0*/  @!P0 SHF.R.U64 R2, R16, 0x10, R17 ;  /* 0x0000001010028819 */ /* 0x000fe40000001211 */
[----:B------:R-:W-:Y:S02]  /*4ef0*/  @!P0 PRMT R5, R49, 0x5410, R5 ;  /* 0x0000541031058816 */ /* 0x000fe40000000005 */
[----:B------:R-:W-:Y:S02]  /*4f00*/  @!P0 PRMT R2, R24, 0x5432, R2 ;  /* 0x0000543218028816 */ /* 0x000fe40000000002 */
[----:B------:R-:W-:Y:S01]  /*4f10*/  @!P0 SHF.R.U32.HI R4, RZ, 0x10, R43 ;  /* 0x00000010ff048819 */ /* 0x000fe2000001162b */
[C---:B------:R-:W-:Y:S01]  /*4f20*/  @!P0 IMAD.U32 R12, R5.reuse, 0x10000, RZ ;  /* 0x00010000050c8824 */ /* 0x040fe200078e00ff */
[----:B------:R-:W-:Y:S01]  /*4f30*/  @!P0 LOP3.LUT R14, R5, 0xffff0000, RZ, 0xc0, !PT ;  /* 0xffff0000050e8812 */ /* 0x000fe200078ec0ff */
[C---:B------:R-:W-:Y:S01]  /*4f40*/  @!P0 IMAD.U32 R7, R2.reuse, 0x10000, RZ ;  /* 0x0001000002078824 */ /* 0x040fe200078e00ff */
[----:B------:R-:W-:Y:S02]  /*4f50*/  @!P0 PRMT R16, R49, 0x5432, R4 ;  /* 0x0000543231108816 */ /* 0x000fe40000000004 */
[----:B------:R-:W-:Y:S01]  /*4f60*/  @!P0 LOP3.LUT R5, R2, 0xffff0000, RZ, 0xc0, !PT ;  /* 0xffff000002058812 */ /* 0x000fe200078ec0ff */
[----:B-12---:R1:W2:Y:S02]  /*4f70*/  LDS.128 R8, [R3+0x3000] ;  /* 0x0030000003087984 */ /* 0x0062a40000000c00 */
[----:B-1----:R-:W-:Y:S04]  /*4f80*/  @!P0 SHF.R.U32.HI R3, RZ, 0x10, R17 ;  /* 0x00000010ff038819 */ /* 0x002fe80000011611 */
[----:B------:R-:W-:Y:S01]  /*4f90*/  @!P0 PRMT R6, R24, 0x5410, R3 ;  /* 0x0000541018068816 */ /* 0x000fe20000000003 */
        /* <DEDUP_REMOVED lines=37> */
.L_x_726:
[----:B------:R-:W-:Y:S05]  /*51f0*/  BSYNC B0 ;  /* 0x0000000000007941 */ /* 0x000fea0003800000 */
.L_x_725:
        /* <DEDUP_REMOVED lines=15> */
[----:B------:R-:W-:Y:S01]  /*52f0*/  @!P0 IMAD.U32 R7, R2, 0x10000, RZ ;  /* 0x0001000002078824 */ /* 0x000fe200078e00ff */
        /* <DEDUP_REMOVED lines=42> */
.L_x_728:
[----:B------:R-:W-:Y:S05]  /*55a0*/  BSYNC B0 ;  /* 0x0000000000007941 */ /* 0x000fea0003800000 */
.L_x_727:
[----:B------:R-:W-:Y:S04]  /*55b0*/  IADD3 R2, R110, 0x50, RZ ;  /* 0x000000506e027810 */ /* 0x000fe80007ffe0ff */
        /* <DEDUP_REMOVED lines=57> */
.L_x_715:
        /* <DEDUP_REMOVED lines=47> */
.L_x_730:
[----:B------:R-:W-:Y:S05]  /*5c40*/  BSYNC B0 ;  /* 0x0000000000007941 */ /* 0x000fea0003800000 */
.L_x_729:
        /* <DEDUP_REMOVED lines=32> */
[CC--:B------:R-:W-:Y:S01]  /*5e50*/  IADD3 R2, P1, P0, R78.reuse, R70.reuse, R103 ;  /* 0x000000464e027210 */ /* 0x0c0fe2000783e067 */
[----:B------:R-:W-:Y:S02]  /*5e60*/  IMAD.MOV.U32 R36, RZ, RZ, R35 ;  /* 0x000000ffff247224 */ /* 0x000fe400078e0023 */
[----:B------:R-:W-:Y:S01]  /*5e70*/  IMAD.MOV.U32 R38, RZ, RZ, R32 ;  /* 0x000000ffff267224 */ /* 0x000fe200078e0020 */
[CC--:B------:R-:W-:Y:S01]  /*5e80*/  IADD3.X R8, R77.reuse, R69.reuse, R117, P1, P0 ;  /* 0x000000454d087210 */ /* 0x0c0fe20000fe0475 */
[----:B------:R-:W-:Y:S02]  /*5e90*/  IMAD.MOV.U32 R40, RZ, RZ, R33 ;  /* 0x000000ffff287224 */ /* 0x000fe400078e0021 */
        /* <DEDUP_REMOVED lines=12> */
[----:B------:R-:W-:Y:S02]  /*5f60*/  @!P0 SHF.R.U32.HI R37, RZ, 0x10, R33 ;  /* 0x00000010ff258819 */ /* 0x000fe40000011621 */
[----:B------:R-:W-:Y:S02]  /*5f70*/  @!P0 SHF.R.U32.HI R11, RZ, 0x10, R35 ;  /* 0x00000010ff0b8819 */ /* 0x000fe40000011623 */
[----:B------:R-:W-:Y:S02]  /*5f80*/  @!P0 SHF.R.U32.HI R2, RZ, 0x10, R7 ;  /* 0x00000010ff028819 */ /* 0x000fe40000011607 */
[----:B-1----:R-:W-:Y:S02]  /*5f90*/  @!P0 LOP3.LUT R41, R50, 0xffff0000, RZ, 0xc0, !PT ;  /* 0xffff000032298812 */ /* 0x002fe400078ec0ff */
[C---:B------:R-:W-:Y:S02]  /*5fa0*/  @!P0 SHF.L.U32 R43, R51.reuse, 0x10, RZ ;  /* 0x00000010332b8819 */ /* 0x040fe400000006ff */
[----:B------:R-:W-:Y:S02]  /*5fb0*/  @!P0 LOP3.LUT R45, R51, 0xffff0000, RZ, 0xc0, !PT ;  /* 0xffff0000332d8812 */ /* 0x000fe400078ec0ff */
[----:B------:R-:W-:Y:S02]  /*5fc0*/  @!P0 SHF.R.U64 R39, R32, 0x10, R33 ;  /* 0x0000001020278819 */ /* 0x000fe40000001221 */
[----:B------:R-:W-:Y:S01]  /*5fd0*/  @!P0 SHF.R.U64 R33, R34, 0x10, R35 ;  /* 0x0000001022218819 */ /* 0x000fe20000001223 */
[C---:B------:R-:W-:Y:S01]  /*5fe0*/  @!P0 IMAD.U32 R35, R49.reuse, 0x10000, RZ ;  /* 0x0001000031238824 */ /* 0x040fe200078e00ff */
[----:B------:R-:W-:Y:S02]  /*5ff0*/  @!P0 PRMT R39, R38, 0x5410, R39 ;  /* 0x0000541026278816 */ /* 0x000fe40000000027 */
[----:B------:R-:W-:Y:S02]  /*6000*/  @!P0 PRMT R38, R40, 0x5410, R37 ;  /* 0x0000541028268816 */ /* 0x000fe40000000025 */
[----:B------:R-:W-:Y:S02]  /*6010*/  @!P0 LOP3.LUT R37, R49, 0xffff0000, RZ, 0xc0, !PT ;  /* 0xffff000031258812 */ /* 0x000fe400078ec0ff */
[----:B------:R-:W-:Y:S01]  /*6020*/  MOV R32, R34 ;  /* 0x0000002200207202 */ /* 0x000fe20000000f00 */
[----:B------:R-:W-:Y:S01]  /*6030*/  @!P0 IMAD.U32 R34, R38, 0x10000, RZ ;  /* 0x0001000026228824 */ /* 0x000fe200078e00ff */
[----:B------:R-:W-:Y:S02]  /*6040*/  @!P0 PRMT R44, R36, 0x5410, R11 ;  /* 0x00005410242c8816 */ /* 0x000fe4000000000b */
        /* <DEDUP_REMOVED lines=29> */
[----:B------:R-:W-:Y:S01]  /*6220*/  @!P0 SHF.L.U32 R39, R50, 0x10, RZ ;  /* 0x0000001032278819 */ /* 0x000fe200000006ff */
[-C--:B------:R-:W-:Y:S01]  /*6230*/  @!P0 FMUL.FTZ R5, R3, R7.reuse ;  /* 0x0000000703058220 */ /* 0x080fe20000410000 */
[----:B------:R-:W-:Y:S01]  /*6240*/  @!P0 LOP3.LUT R8, R9, 0xffff0000, RZ, 0xc0, !PT ;  /* 0xffff000009088812 */ /* 0x000fe200078ec0ff */
[----:B------:R-:W-:Y:S04]  /*6250*/  @!P0 FMUL.FTZ R9, R3, R36 ;  /* 0x0000002403098220 */ /* 0x000fe80000410000 */
        /* <DEDUP_REMOVED lines=23> */
[----:B------:R-:W-:Y:S01]  /*63d0*/  @!P0 FMUL.FTZ R62, R8, R42 ;  /* 0x0000002a083e8220 */ /* 0x000fe20000410000 */
[----:B------:R-:W-:Y:S01]  /*63e0*/  @!P0 F2FP.BF16.PACK_AB R33, R72, R75 ;  /* 0x0000004b4821823e */ /* 0x000fe200000010ff */
[----:B------:R-:W-:Y:S02]  /*63f0*/  @!P0 FMUL.FTZ R63, R9, R44 ;  /* 0x0000002c093f8220 */ /* 0x000fe40000410000 */
[----:B------:R-:W-:Y:S01]  /*6400*/  @!P0 FFMA.FTZ R4, R34, R35, R4 ;  /* 0x0000002322048223 */ /* 0x000fe20000010004 */
[----:B------:R-:W-:Y:S01]  /*6410*/  @!P0 MOV R48, R33 ;  /* 0x0000002100308202 */ /* 0x000fe20000000f00 */
[----:B------:R-:W-:Y:S02]  /*6420*/  @!P0 FFMA.FTZ R5, R36, R37, R5 ;  /* 0x0000002524058223 */ /* 0x000fe40000010005 */
[-C--:B------:R-:W-:Y:S02]  /*6430*/  @!P0 FMUL.FTZ R8, R8, R10.reuse ;  /* 0x0000000a08088220 */ /* 0x080fe40000410000 */
[----:B------:R-:W-:Y:S01]  /*6440*/  @!P0 FFMA.FTZ R10, R43, R10, -R62 ;  /* 0x0000000a2b0a8223 */ /* 0x000fe2000001083e */
[----:B------:R-:W-:Y:S01]  /*6450*/  @!P0 F2FP.BF16.PACK_AB R62, R73, R74 ;  /* 0x0000004a493e823e */ /* 0x000fe200000010ff */
[----:B------:R-:W-:Y:S01]  /*6460*/  @!P0 FFMA.FTZ R63, R45, R11, -R63 ;  /* 0x0000000b2d3f8223 */ /* 0x000fe2000001083f */
[----:B------:R-:W-:Y:S01]  /*6470*/  @!P0 F2FP.BF16.PACK_AB R4, R5, R4 ;  /* 0x000000040504823e */ /* 0x000fe200000010ff */
[----:B------:R-:W-:Y:S02]  /*6480*/  @!P0 FFMA.FTZ R6, R38, R39, R6 ;  /* 0x0000002726068223 */ /* 0x000fe40000010006 */
[----:B------:R-:W-:Y:S01]  /*6490*/  @!P0 FMUL.FTZ R9, R9, R11 ;  /* 0x0000000b09098220 */ /* 0x000fe20000410000 */
[----:B------:R-:W-:Y:S01]  /*64a0*/  @!P0 F2FP.BF16.PACK_AB R11, R63, R10 ;  /* 0x0000000a3f0b823e */ /* 0x000fe200000010ff */
[----:B------:R-:W-:Y:S01]  /*64b0*/  @!P0 FFMA.FTZ R7, R40, R41, R7 ;  /* 0x0000002928078223 */ /* 0x000fe20000010007 */
[----:B------:R-:W-:Y:S01]  /*64c0*/  @!P0 F2FP.BF16.PACK_AB R10, R3, R2 ;  /* 0x00000002030a823e */ /* 0x000fe200000010ff */
[----:B------:R-:W-:Y:S01]  /*64d0*/  @!P0 FFMA.FTZ R8, R42, R43, R8 ;  /* 0x0000002b2a088223 */ /* 0x000fe20000010008 */
[----:B------:R-:W-:Y:S01]  /*64e0*/  @!P0 MOV R51, R11 ;  /* 0x0000000b00338202 */ /* 0x000fe20000000f00 */
[----:B------:R-:W-:Y:S01]  /*64f0*/  @!P0 FFMA.FTZ R9, R44, R45, R9 ;  /* 0x0000002d2c098223 */ /* 0x000fe20000010009 */
[----:B------:R-:W-:Y:S01]  /*6500*/  @!P0 F2FP.BF16.PACK_AB R3, R7, R6 ;  /* 0x000000060703823e */ /* 0x000fe200000010ff */
[----:B------:R-:W-:Y:S02]  /*6510*/  @!P0 IMAD.MOV.U32 R49, RZ, RZ, R62 ;  /* 0x000000ffff318224 */ /* 0x000fe400078e003e */
        /* <DEDUP_REMOVED lines=8> */
.L_x_732:
[----:B------:R-:W-:Y:S05]  /*65a0*/  BSYNC B0 ;  /* 0x0000000000007941 */ /* 0x000fea0003800000 */
.L_x_731:
[----:B------:R-:W-:Y:S01]  /*65b0*/  ISETP.GE.AND P0, PT, R152, c[0x0][0x1d4], PT ;  /* 0x0000750098007a0c */ /* 0x000fe20003f06270 */
[----:B------:R-:W-:Y:S01]  /*65c0*/  @!UPT UIADD3 URZ, URZ, URZ, URZ ;  /* 0x0000003f3f3ff290 */ /* 0x000fe2000fffe03f */
[----:B------:R-:W-:Y:S11]  /*65d0*/  BSSY B0, `(.L_x_733) ;  /* 0x0000071000007945 */ /* 0x000ff60003800000 */
[----:B------:R-:W-:-:S05]  /*65e0*/  @P0 BRA `(.L_x_734) ;  /* 0x000006f000000947 */ /* 0x000fca0003800000 */
[----:B------:R-:W-:Y:S01]  /*65f0*/  ISETP.GE.AND P2, PT, R81, c[0x0][0x1d4], PT ;  /* 0x0000750051007a0c */ /* 0x000fe20003f46270 */
[----:B-1----:R-:W-:Y:S01]  /*6600*/  LDS.128 R12, [R105+0x3c80] ;  /* 0x003c8000690c7984 */ /* 0x002fe20000000c00 */
[CC--:B------:R-:W-:Y:S04]  /*6610*/  IADD3 R2, P1, P0, R78.reuse, R70.reuse, R102 ;  /* 0x000000464e027210 */ /* 0x0c0fe8000783e066 */
[CC--:B------:R-:W-:Y:S03]  /*6620*/  IADD3.X R4, R77.reuse, R69.reuse, R116, P1, P0 ;  /* 0x000000454d047210 */ /* 0x0c0fe60000fe0474 */
        /* <DEDUP_REMOVED lines=35> */
[----:B------:R-:W-:Y:S02]  /*6860*/  @!P0 LOP3.LUT R5, R2, 0xffff0000, RZ, 0xc0, !PT ;  /* 0xffff000002058812 */ /* 0x000fe400078ec0ff */
[----:B------:R-:W-:Y:S01]  /*6870*/  @!P0 PRMT R32, R46, 0x5432, R7 ;  /* 0x000054322e208816 */ /* 0x000fe20000000007 */
[----:B------:R-:W-:Y:S01]  /*6880*/  @!P0 IMAD.U32 R7, R2, 0x10000, RZ ;  /* 0x0001000002078824 */ /* 0x000fe200078e00ff */
[----:B------:R-:W-:Y:S01]  /*6890*/  @!P0 PRMT R6, R24, 0x5410, R6 ;  /* 0x0000541018068816 */ /* 0x000fe20000000006 */
[C---:B------:R-:W-:Y:S01]  /*68a0*/  @!P0 FMUL.FTZ R18, R3.reuse, R9 ;  /* 0x0000000903128220 */ /* 0x040fe20000410000 */
        /* <DEDUP_REMOVED lines=24> */
[----:B------:R-:W-:Y:S01]  /*6a30*/  @!P0 FFMA.FTZ R3, R16, R17, R3 ;  /* 0x0000001110038223 */ /* 0x000fe20000010003 */
[----:B------:R-:W-:Y:S01]  /*6a40*/  @!P0 F2FP.BF16.PACK_AB R17, R54, R55 ;  /* 0x000000373611823e */ /* 0x000fe200000010ff */
[----:B------:R-:W-:Y:S02]  /*6a50*/  @!P0 FMUL.FTZ R33, R7, R38 ;  /* 0x0000002607218220 */ /* 0x000fe40000410000 */
[----:B------:R-:W-:Y:S01]  /*6a60*/  @!P0 FMUL.FTZ R8, R6, R9 ;  /* 0x0000000906088220 */ /* 0x000fe20000410000 */
[----:B------:R-:W-:Y:S01]  /*6a70*/  @!P0 MOV R40, R17 ;  /* 0x0000001100288202 */ /* 0x000fe20000000f00 */
[----:B------:R-:W-:Y:S02]  /*6a80*/  @!P0 FFMA.FTZ R47, R37, R9, -R32 ;  /* 0x00000009252f8223 */ /* 0x000fe40000010820 */
[-C--:B------:R-:W-:Y:S01]  /*6a90*/  @!P0 FMUL.FTZ R9, R7, R11.reuse ;  /* 0x0000000b07098220 */ /* 0x080fe20000410000 */
[----:B------:R-:W-:Y:S01]  /*6aa0*/  @!P0 LOP3.LUT R7, R14, 0xffff0000, RZ, 0xc0, !PT ;  /* 0xffff00000e078812 */ /* 0x000fe200078ec0ff */
        /* <DEDUP_REMOVED lines=9> */
[----:B------:R-:W-:Y:S02]  /*6b40*/  @!P0 FMUL.FTZ R45, R7, R34 ;  /* 0x00000022072d8220 */ /* 0x000fe40000410000 */
        /* <DEDUP_REMOVED lines=9> */
[----:B------:R-:W-:Y:S01]  /*6be0*/  @!P0 F2FP.BF16.PACK_AB R11, R45, R11 ;  /* 0x0000000b2d0b823e */ /* 0x000fe200000010ff */
[----:B------:R-:W-:Y:S01]  /*6bf0*/  @!P0 FFMA.FTZ R7, R34, R35, R7 ;  /* 0x0000002322078223 */ /* 0x000fe20000010007 */
[----:B------:R-:W-:Y:S01]  /*6c00*/  @!P0 F2FP.BF16.PACK_AB R4, R5, R4 ;  /* 0x000000040504823e */ /* 0x000fe200000010ff */
[----:B------:R-:W-:Y:S02]  /*6c10*/  @!P0 FFMA.FTZ R8, R36, R37, R8 ;  /* 0x0000002524088223 */ /* 0x000fe40000010008 */
[----:B------:R-:W-:Y:S01]  /*6c20*/  @!P0 FFMA.FTZ R9, R38, R39, R9 ;  /* 0x0000002726098223 */ /* 0x000fe20000010009 */
[----:B------:R-:W-:Y:S01]  /*6c30*/  @!P0 F2FP.BF16.PACK_AB R3, R7, R6 ;  /* 0x000000060703823e */ /* 0x000fe200000010ff */
[----:B------:R-:W-:Y:S01]  /*6c40*/  @!P0 IMAD.MOV.U32 R41, RZ, RZ, R44 ;  /* 0x000000ffff298224 */ /* 0x000fe200078e002c */
[----:B------:R-:W-:Y:S01]  /*6c50*/  @!P0 MOV R13, R4 ;  /* 0x00000004000d8202 */ /* 0x000fe20000000f00 */
[----:B------:R-:W-:Y:S01]  /*6c60*/  @!P0 IMAD.MOV.U32 R42, RZ, RZ, R11 ;  /* 0x000000ffff2a8224 */ /* 0x000fe200078e000b */
[----:B------:R-:W-:Y:S01]  /*6c70*/  @!P0 F2FP.BF16.PACK_AB R2, R9, R8 ;  /* 0x000000080902823e */ /* 0x000fe200000010ff */
[----:B------:R-:W-:Y:S02]  /*6c80*/  @!P0 IMAD.MOV.U32 R43, RZ, RZ, R16 ;  /* 0x000000ffff2b8224 */ /* 0x000fe400078e0010 */
[----:B------:R-:W-:Y:S02]  /*6c90*/  @!P0 IMAD.MOV.U32 R12, RZ, RZ, R10 ;  /* 0x000000ffff0c8224 */ /* 0x000fe400078e000a */
[----:B------:R-:W-:Y:S01]  /*6ca0*/  @!P0 IMAD.MOV.U32 R14, RZ, RZ, R3 ;  /* 0x000000ffff0e8224 */ /* 0x000fe200078e0003 */
[----:B------:R1:W-:Y:S01]  /*6cb0*/  STG.E.128 [R50.64], R40 ;  /* 0x0000002832007986 */ /* 0x0003e2000c101d06 */
[----:B------:R-:W-:Y:S07]  /*6cc0*/  @!P0 IMAD.MOV.U32 R15, RZ, RZ, R2 ;  /* 0x000000ffff0f8224 */ /* 0x000fee00078e0002 */
[----:B------:R1:W-:Y:S02]  /*6cd0*/  @!P2 STG.E.128 [R48.64], R12 ;  /* 0x0000000c3000a986 */ /* 0x0003e4000c101d06 */
.L_x_734:
[----:B------:R-:W-:Y:S05]  /*6ce0*/  BSYNC B0 ;  /* 0x0000000000007941 */ /* 0x000fea0003800000 */
.L_x_733:
[----:B------:R-:W-:Y:S11]  /*6cf0*/  ISETP.GE.AND P0, PT, R109, c[0x0][0x1d4], PT ;  /* 0x000075006d007a0c */ /* 0x000ff60003f06270 */
[----:B------:R-:W-:Y:S02]  /*6d00*/  @!UPT UIADD3 URZ, URZ, URZ, URZ ;  /* 0x0000003f3f3ff290 */ /* 0x000fe4000fffe03f */
[----:B------:R-:W-:-:S05]  /*6d10*/  @P0 BRA `(.L_x_718) ;  /* 0x0000091000000947 */ /* 0x000fca0003800000 */
[----:B------:R-:W-:Y:S01]  /*6d20*/  IADD3 R2, P1, P0, R78, R70, R87 ;  /* 0x000000464e027210 */ /* 0x000fe2000783e057 */
[----:B-1----:R-:W-:Y:S03]  /*6d30*/  LDS.128 R12, [R104+0x3c80] ;  /* 0x003c8000680c7984 */ /* 0x002fe60000000c00 */
[----:B------:R-:W-:Y:S02]  /*6d40*/  IADD3.X R3, R77, R69, R115, P1, P0 ;  /* 0x000000454d037210 */ /* 0x000fe40000fe0473 */
[C---:B------:R-:W-:Y:S03]  /*6d50*/  LEA R44, P0, R2.reuse, c[0x0][0x1c8], 0x1 ;  /* 0x00007200022c7a11 */ /* 0x040fe600078008ff */
[----:B------:R-:W1:Y:S01]  /*6d60*/  LDS.128 R36, [R107+0x3c80] ;  /* 0x003c80006b247984 */ /* 0x000e620000000c00 */
[----:B------:R-:W-:Y:S02]  /*6d70*/  LEA.HI.X R45, R2, c[0x0][0x1cc], R3, 0x1, P0 ;  /* 0x00007300022d7a11 */ /* 0x000fe400000f0c03 */
[----:B------:R-:W-:Y:S11]  /*6d80*/  ISETP.GE.AND P0, PT, R109, c[0x0][0x27c], PT ;  /* 0x00009f006d007a0c */ /* 0x000ff60003f06270 */
[----:B------:R-:W-:Y:S02]  /*6d90*/  @!UPT UIADD3 URZ, URZ, URZ, URZ ;  /* 0x0000003f3f3ff290 */ /* 0x000fe4000fffe03f */
[--C-:B------:R-:W-:Y:S02]  /*6da0*/  @!P0 SHF.R.U64 R5, R56, 0x10, R57.reuse ;  /* 0x0000001038058819 */ /* 0x100fe40000001239 */
[----:B------:R-:W-:Y:S02]  /*6db0*/  @!P0 SHF.R.U32.HI R8, RZ, 0x10, R57 ;  /* 0x00000010ff088819 */ /* 0x000fe40000011639 */
[----:B------:R-:W-:Y:S02]  /*6dc0*/  @!P0 PRMT R17, R60, 0x5410, R5 ;  /* 0x000054103c118816 */ /* 0x000fe40000000005 */
[--C-:B------:R-:W-:Y:S02]  /*6dd0*/  @!P0 SHF.R.U64 R2, R20, 0x10, R21.reuse ;  /* 0x0000001014028819 */ /* 0x100fe40000001215 */
[----:B------:R-:W-:Y:S02]  /*6de0*/  @!P0 SHF.R.U32.HI R3, RZ, 0x10, R21 ;  /* 0x00000010ff038819 */ /* 0x000fe40000011615 */
[----:B------:R-:W-:Y:S02]  /*6df0*/  @!P0 PRMT R16, R60, 0x5432, R8 ;  /* 0x000054323c108816 */ /* 0x000fe40000000008 */
[--C-:B------:R-:W-:Y:S02]  /*6e00*/  @!P0 SHF.R.U32.HI R9, RZ, 0x10, R59.reuse ;  /* 0x00000010ff098819 */ /* 0x100fe4000001163b */
[----:B------:R-:W-:Y:S01]  /*6e10*/  @!P0 SHF.R.U64 R10, R58, 0x10, R59 ;  /* 0x000000103a0a8819 */ /* 0x000fe2000000123b */
[----:B------:R-:W-:Y:S01]  /*6e20*/  @!P0 IMAD.U32 R18, R16, 0x10000, RZ ;  /* 0x0001000010128824 */ /* 0x000fe200078e00ff */
[--C-:B------:R-:W-:Y:S02]  /*6e30*/  @!P0 SHF.R.U64 R4, R22, 0x10, R23.reuse ;  /* 0x0000001016048819 */ /* 0x100fe40000001217 */
[----:B------:R-:W-:Y:S02]  /*6e40*/  @!P0 SHF.R.U32.HI R6, RZ, 0x10, R23 ;  /* 0x00000010ff068819 */ /* 0x000fe40000011617 */
[----:B------:R-:W-:Y:S01]  /*6e50*/  @!P0 PRMT R22, R61, 0x5410, R9 ;  /* 0x000054103d168816 */ /* 0x000fe20000000009 */
[----:B------:R-:W-:Y:S01]  /*6e60*/  @!P0 IMAD.U32 R9, R17, 0x10000, RZ ;  /* 0x0001000011098824 */ /* 0x000fe200078e00ff */
[----:B------:R-:W-:Y:S01]  /*6e70*/  @!P0 PRMT R8, R27, 0x5410, R6 ;  /* 0x000054101b088816 */ /* 0x000fe20000000006 */
[----:B-1----:R-:W-:Y:S01]  /*6e80*/  @!P0 IMAD.U32 R11, R36, 0x10000, RZ ;  /* 0x00010000240b8824 */ /* 0x002fe200078e00ff */
[----:B------:R-:W-:Y:S01]  /*6e90*/  @!P0 LOP3.LUT R33, R39, 0xffff0000, RZ, 0xc0, !PT ;  /* 0xffff000027218812 */ /* 0x000fe200078ec0ff */
[----:B------:R-:W-:Y:S01]  /*6ea0*/  @!P0 IMAD.U32 R19, R37, 0x10000, RZ ;  /* 0x0001000025138824 */ /* 0x000fe200078e00ff */
[----:B------:R-:W-:Y:S02]  /*6eb0*/  @!P0 LOP3.LUT R25, R38, 0xffff0000, RZ, 0xc0, !PT ;  /* 0xffff000026198812 */ /* 0x000fe400078ec0ff */
[----:B------:R-:W-:Y:S02]  /*6ec0*/  @!P0 PRMT R24, R61, 0x5432, R10 ;  /* 0x000054323d188816 */ /* 0x000fe4000000000a */
[----:B------:R-:W-:Y:S02]  /*6ed0*/  @!P0 PRMT R10, R27, 0x5432, R4 ;  /* 0x000054321b0a8816 */ /* 0x000fe40000000004 */
[----:B------:R-:W-:Y:S02]  /*6ee0*/  @!P0 SHF.L.U32 R27, R39, 0x10, RZ ;  /* 0x00000010271b8819 */ /* 0x000fe400000006ff */
[----:B------:R-:W-:Y:S02]  /*6ef0*/  @!P0 LOP3.LUT R32, R22, 0xffff0000, RZ, 0xc0, !PT ;  /* 0xffff000016208812 */ /* 0x000fe400078ec0ff */
[----:B------:R-:W-:Y:S01]  /*6f00*/  @!P0 PRMT R7, R26, 0x5432, R2 ;  /* 0x000054321a078816 */ /* 0x000fe20000000002 */
[----:B------:R-:W-:Y:S01]  /*6f10*/  @!P0 IMAD.U32 R2, R12, 0x10000, RZ ;  /* 0x000100000c028824 */ /* 0x000fe200078e00ff */
[----:B------:R-:W-:Y:S01]  /*6f20*/  @!P0 PRMT R5, R26, 0x5410, R3 ;  /* 0x000054101a058816 */ /* 0x000fe20000000003 */
[----:B------:R-:W-:Y:S01]  /*6f30*/  @!P0 IMAD.U32 R26, R22, 0x10000, RZ ;  /* 0x00010000161a8824 */ /* 0x000fe200078e00ff */
[----:B------:R-:W-:Y:S01]  /*6f40*/  @!P0 SHF.L.U32 R3, R13, 0x10, RZ ;  /* 0x000000100d038819 */ /* 0x000fe200000006ff */
[C---:B------:R-:W-:Y:S01]  /*6f50*/  @!P0 IMAD.U32 R4, R7.reuse, 0x10000, RZ ;  /* 0x0001000007048824 */ /* 0x040fe200078e00ff */
[----:B------:R-:W-:Y:S01]  /*6f60*/  @!P0 LOP3.LUT R7, R7, 0xffff0000, RZ, 0xc0, !PT ;  /* 0xffff000007078812 */ /* 0x000fe200078ec0ff */
[----:B------:R-:W-:Y:S02]  /*6f70*/  @!P0 IMAD.U32 R6, R5, 0x10000, RZ ;  /* 0x0001000005068824 */ /* 0x000fe400078e00ff */
[C---:B------:R-:W-:Y:S02]  /*6f80*/  @!P0 FMUL.FTZ R20, R2.reuse, R9 ;  /* 0x0000000902148220 */ /* 0x040fe40000410000 */
[----:B------:R-:W-:Y:S02]  /*6f90*/  @!P0 FMUL.FTZ R21, R3, R18 ;  /* 0x0000001203158220 */ /* 0x000fe40000410000 */
[-C--:B------:R-:W-:Y:S02]  /*6fa0*/  @!P0 FMUL.FTZ R2, R2, R4.reuse ;  /* 0x0000000402028220 */ /* 0x080fe40000410000 */
[----:B------:R-:W-:Y:S01]  /*6fb0*/  @!P0 FFMA.FTZ R47, R11, R4, -R20 ;  /* 0x000000040b2f8223 */ /* 0x000fe20000010814 */
[----:B------:R-:W-:Y:S01]  /*6fc0*/  @!P0 LOP3.LUT R20, R16, 0xffff0000, RZ, 0xc0, !PT ;  /* 0xffff000010148812 */ /* 0x000fe200078ec0ff */
[-C--:B------:R-:W-:Y:S01]  /*6fd0*/  @!P0 FMUL.FTZ R4, R3, R6.reuse ;  /* 0x0000000603048220 */ /* 0x080fe20000410000 */
[----:B------:R-:W-:Y:S01]  /*6fe0*/  @!P0 LOP3.LUT R16, R17, 0xffff0000, RZ, 0xc0, !PT ;  /* 0xffff000011108812 */ /* 0x000fe200078ec0ff */
[----:B------:R-:W-:Y:S01]  /*6ff0*/  @!P0 FFMA.FTZ R46, R19, R6, -R21 ;  /* 0x00000006132e8223 */ /* 0x000fe20000010815 */
[----:B------:R-:W-:Y:S01]  /*7000*/  @!P0 LOP3.LUT R21, R37, 0xffff0000, RZ, 0xc0, !PT ;  /* 0xffff000025158812 */ /* 0x000fe200078ec0ff */
[----:B------:R-:W-:Y:S01]  /*7010*/  @!P0 FFMA.FTZ R2, R9, R11, R2 ;  /* 0x0000000b09028223 */ /* 0x000fe20000010002 */
[----:B------:R-:W-:Y:S02]  /*7020*/  @!P0 LOP3.LUT R17, R36, 0xffff0000, RZ, 0xc0, !PT ;  /* 0xffff000024118812 */ /* 0x000fe400078ec0ff */
[----:B------:R-:W-:Y:S02]  /*7030*/  @!P0 LOP3.LUT R6, R12, 0xffff0000, RZ, 0xc0, !PT ;  /* 0xffff00000c068812 */ /* 0x000fe400078ec0ff */
[----:B------:R-:W-:Y:S02]  /*7040*/  @!P0 LOP3.LUT R9, R5, 0xffff0000, RZ, 0xc0, !PT ;  /* 0xffff000005098812 */ /* 0x000fe400078ec0ff */
[----:B------:R-:W-:Y:S01]  /*7050*/  @!P0 LOP3.LUT R3, R13, 0xffff0000, RZ, 0xc0, !PT ;  /* 0xffff00000d038812 */ /* 0x000fe200078ec0ff */
[C---:B------:R-:W-:Y:S04]  /*7060*/  @!P0 FMUL.FTZ R23, R6.reuse, R16 ;  /* 0x0000001006178220 */ /* 0x040fe80000410000 */
[C---:B------:R-:W-:Y:S02]  /*7070*/  @!P0 FMUL.FTZ R11, R3.reuse, R20 ;  /* 0x00000014030b8220 */ /* 0x040fe40000410000 */
[----:B------:R-:W-:Y:S02]  /*7080*/  @!P0 FMUL.FTZ R5, R3, R9 ;  /* 0x0000000903058220 */ /* 0x000fe40000410000 */
[----:B------:R-:W-:Y:S02]  /*7090*/  @!P0 FMUL.FTZ R3, R6, R7 ;  /* 0x0000000706038220 */ /* 0x000fe40000410000 */
[----:B------:R-:W-:Y:S02]  /*70a0*/  @!P0 IMAD.U32 R6, R15, 0x10000, RZ ;  /* 0x000100000f068824 */ /* 0x000fe400078e00ff */
[----:B------:R-:W-:Y:S01]  /*70b0*/  @!P0 FFMA.FTZ R43, R21, R9, -R11 ;  /* 0x00000009152b8223 */ /* 0x000fe2000001080b */
[C---:B------:R-:W-:Y:S01]  /*70c0*/  @!P0 LOP3.LUT R11, R8.reuse, 0xffff0000, RZ, 0xc0, !PT ;  /* 0xffff0000080b8812 */ /* 0x040fe200078ec0ff */
[----:B------:R-:W-:Y:S01]  /*70d0*/  @!P0 FFMA.FTZ R42, R17, R7, -R23 ;  /* 0x00000007112a8223 */ /* 0x000fe20000010817 */
[----:B------:R-:W-:Y:S01]  /*70e0*/  @!P0 LOP3.LUT R7, R15, 0xffff0000, RZ, 0xc0, !PT ;  /* 0xffff00000f078812 */ /* 0x000fe200078ec0ff */
[----:B------:R-:W-:Y:S02]  /*70f0*/  @!P0 IMAD.U32 R9, R8, 0x10000, RZ ;  /* 0x0001000008098824 */ /* 0x000fe400078e00ff */
[C---:B------:R-:W-:Y:S02]  /*7100*/  @!P0 FMUL.FTZ R22, R6.reuse, R26 ;  /* 0x0000001a06168220 */ /* 0x040fe40000410000 */
[----:B------:R-:W-:Y:S02]  /*7110*/  @!P0 FMUL.FTZ R23, R7, R32 ;  /* 0x0000002007178220 */ /* 0x000fe40000410000 */
[-C--:B------:R-:W-:Y:S02]  /*7120*/  @!P0 FMUL.FTZ R8, R6, R9.reuse ;  /* 0x0000000906088220 */ /* 0x080fe40000410000 */
[----:B------:R-:W-:Y:S02]  /*7130*/  @!P0 FFMA.FTZ R41, R27, R9, -R22 ;  /* 0x000000091b298223 */ /* 0x000fe40000010816 */
[-C--:B------:R-:W-:Y:S01]  /*7140*/  @!P0 FMUL.FTZ R9, R7, R11.reuse ;  /* 0x0000000b07098220 */ /* 0x080fe20000410000 */
[----:B------:R-:W-:Y:S01]  /*7150*/  @!P0 LOP3.LUT R7, R14, 0xffff0000, RZ, 0xc0, !PT ;  /* 0xffff00000e078812 */ /* 0x000fe200078ec0ff */
[C---:B------:R-:W-:Y:S01]  /*7160*/  @!P0 IMAD.U32 R22, R24.reuse, 0x10000, RZ ;  /* 0x0001000018168824 */ /* 0x040fe200078e00ff */
[----:B------:R-:W-:Y:S01]  /*7170*/  @!P0 LOP3.LUT R24, R24, 0xffff0000, RZ, 0xc0, !PT ;  /* 0xffff000018188812 */ /* 0x000fe200078ec0ff */
[----:B------:R-:W-:Y:S02]  /*7180*/  @!P0 IMAD.U32 R6, R14, 0x10000, RZ ;  /* 0x000100000e068824 */ /* 0x000fe400078e00ff */
[----:B------:R-:W-:Y:S01]  /*7190*/  @!P0 FFMA.FTZ R40, R33, R11, -R23 ;  /* 0x0000000b21288223 */ /* 0x000fe20000010817 */
[----:B------:R-:W-:Y:S01]  /*71a0*/  @!P0 SHF.L.U32 R23, R38, 0x10, RZ ;  /* 0x0000001026178819 */ /* 0x000fe200000006ff */
[C---:B------:R-:W-:Y:S01]  /*71b0*/  @!P0 IMAD.U32 R11, R10.reuse, 0x10000, RZ ;  /* 0x000100000a0b8824 */ /* 0x040fe200078e00ff */
[----:B------:R-:W-:Y:S01]  /*71c0*/  @!P0 LOP3.LUT R10, R10, 0xffff0000, RZ, 0xc0, !PT ;  /* 0xffff00000a0a8812 */ /* 0x000fe200078ec0ff */
[----:B------:R-:W-:Y:S02]  /*71d0*/  @!P0 FMUL.FTZ R34, R6, R22 ;  /* 0x0000001606228220 */ /* 0x000fe40000410000 */
[----:B------:R-:W-:Y:S02]  /*71e0*/  @!P0 FMUL.FTZ R35, R7, R24 ;  /* 0x0000001807238220 */ /* 0x000fe40000410000 */
[----:B------:R-:W-:Y:S01]  /*71f0*/  @!P0 FFMA.FTZ R3, R16, R17, R3 ;  /* 0x0000001110038223 */ /* 0x000fe20000010003 */
[----:B------:R-:W-:Y:S01]  /*7200*/  @!P0 F2FP.BF16.PACK_AB R17, R42, R47 ;  /* 0x0000002f2a11823e */ /* 0x000fe200000010ff */
[----:B------:R-:W-:Y:S01]  /*7210*/  @!P0 FMUL.FTZ R6, R6, R11 ;  /* 0x0000000b06068220 */ /* 0x000fe20000410000 */
[----:B------:R-:W-:Y:S01]  /*7220*/  @!P0 F2FP.BF16.PACK_AB R16, R40, R41 ;  /* 0x000000292810823e */ /* 0x000fe200000010ff */
[----:B------:R-:W-:Y:S01]  /*7230*/  @!P0 FFMA.FTZ R11, R23, R11, -R34 ;  /* 0x0000000b170b8223 */ /* 0x000fe20000010822 */
[----:B------:R-:W-:Y:S01]  /*7240*/  @!P0 MOV R36, R17 ;  /* 0x0000001100248202 */ /* 0x000fe20000000f00 */
[----:B------:R-:W-:Y:S01]  /*7250*/  @!P0 FFMA.FTZ R35, R25, R10, -R35 ;  /* 0x0000000a19238223 */ /* 0x000fe20000010823 */
[----:B------:R-:W-:Y:S01]  /*7260*/  @!P0 MOV R39, R16 ;  /* 0x0000001000278202 */ /* 0x000fe20000000f00 */
[----:B------:R-:W-:Y:S01]  /*7270*/  @!P0 FFMA.FTZ R4, R18, R19, R4 ;  /* 0x0000001312048223 */ /* 0x000fe20000010004 */
[----:B------:R-:W-:Y:S01]  /*7280*/  @!P0 F2FP.BF16.PACK_AB R34, R43, R46 ;  /* 0x0000002e2b22823e */ /* 0x000fe200000010ff */
[----:B------:R-:W-:Y:S01]  /*7290*/  @!P0 FMUL.FTZ R7, R7, R10 ;  /* 0x0000000a07078220 */ /* 0x000fe20000410000 */
[----:B------:R-:W-:Y:S01]  /*72a0*/  @!P0 F2FP.BF16.PACK_AB R11, R35, R11 ;  /* 0x0000000b230b823e */ /* 0x000fe200000010ff */
[----:B------:R-:W-:Y:S01]  /*72b0*/  @!P0 FFMA.FTZ R5, R20, R21, R5 ;  /* 0x0000001514058223 */ /* 0x000fe20000010005 */
[----:B------:R-:W-:Y:S01]  /*72c0*/  @!P0 F2FP.BF16.PACK_AB R10, R3, R2 ;  /* 0x00000002030a823e */ /* 0x000fe200000010ff */
[----:B------:R-:W-:Y:S02]  /*72d0*/  @!P0 FFMA.FTZ R6, R22, R23, R6 ;  /* 0x0000001716068223 */ /* 0x000fe40000010006 */
[----:B------:R-:W-:Y:S01]  /*72e0*/  @!P0 FFMA.FTZ R7, R24, R25, R7 ;  /* 0x0000001918078223 */ /* 0x000fe20000010007 */
[----:B------:R-:W-:Y:S01]  /*72f0*/  @!P0 F2FP.BF16.PACK_AB R4, R5, R4 ;  /* 0x000000040504823e */ /* 0x000fe200000010ff */
[----:B------:R-:W-:Y:S02]  /*7300*/  @!P0 FFMA.FTZ R8, R26, R27, R8 ;  /* 0x0000001b1a088223 */ /* 0x000fe40000010008 */
        /* <DEDUP_REMOVED lines=9> */
[----:B------:R-:W-:Y:S01]  /*73a0*/  @!P0 IMAD.MOV.U32 R15, RZ, RZ, R2 ;  /* 0x000000ffff0f8224 */ /* 0x000fe200078e0002 */
[----:B------:R-:W-:Y:S11]  /*73b0*/  ISETP.GE.AND P0, PT, R85, c[0x0][0x1d4], PT ;  /* 0x0000750055007a0c */ /* 0x000ff60003f06270 */
[----:B------:R-:W-:Y:S02]  /*73c0*/  @!UPT UIADD3 URZ, URZ, URZ, URZ ;  /* 0x0000003f3f3ff290 */ /* 0x000fe4000fffe03f */
[----:B------:R-:W-:-:S05]  /*73d0*/  @P0 BRA `(.L_x_718) ;  /* 0x0000025000000947 */ /* 0x000fca0003800000 */
[----:B------:R-:W-:Y:S04]  /*73e0*/  IADD3 R3, P1, P0, R78, R70, R85 ;  /* 0x000000464e037210 */ /* 0x000fe8000783e055 */
[----:B------:R-:W-:Y:S02]  /*73f0*/  IADD3.X R4, R77, R69, R112, P1, P0 ;  /* 0x000000454d047210 */ /* 0x000fe40000fe0470 */
[C---:B------:R-:W-:Y:S04]  /*7400*/  LEA R2, P0, R3.reuse, c[0x0][0x1c8], 0x1 ;  /* 0x0000720003027a11 */ /* 0x040fe800078008ff */
[----:B------:R-:W-:Y:S05]  /*7410*/  LEA.HI.X R3, R3, c[0x0][0x1cc], R4, 0x1, P0 ;  /* 0x0000730003037a11 */ /* 0x000fea00000f0c04 */
[----:B------:R2:W-:Y:S01]  /*7420*/  STG.E.128 [R2.64], R12 ;  /* 0x0000000c02007986 */ /* 0x0005e2000c101d06 */
[----:B------:R-:W-:-:S05]  /*7430*/  BRA `(.L_x_718) ;  /* 0x000001f000007947 */ /* 0x000fca0003800000 */
.L_x_714:
[----:B------:R-:W-:Y:S05]  /*7440*/  IMAD R2, R31, -0x30, R0 ;  /* 0xffffffd01f027824 */ /* 0x000fea00078e0200 */
[----:B------:R-:W-:Y:S04]  /*7450*/  IMNMX R76, R2, 0x30, PT ;  /* 0x00000030024c7817 */ /* 0x000fe80003800200 */
[----:B------:R-:W-:Y:S11]  /*7460*/  ISETP.GE.AND P0, PT, R161, R76, PT ;  /* 0x0000004ca100720c */ /* 0x000ff60003f06270 */
[----:B------:R-:W-:Y:S02]  /*7470*/  @!UPT UIADD3 URZ, URZ, URZ, URZ ;  /* 0x0000003f3f3ff290 */ /* 0x000fe4000fffe03f */
[----:B------:R-:W-:-:S05]  /*7480*/  @P0 BRA `(.L_x_718) ;  /* 0x000001a000000947 */ /* 0x000fca0003800000 */
[----:B------:R-:W2:Y:S01]  /*7490*/  LDL R12, [R1+0x10] ;  /* 0x00001000010c7983 */ /* 0x000ea20000100800 */
[C---:B------:R-:W-:Y:S02]  /*74a0*/  ISETP.GE.AND P0, PT, R110.reuse, c[0x0][0x1d4], PT ;  /* 0x000075006e007a0c */ /* 0x040fe40003f06270 */
[----:B------:R-:W-:Y:S01]  /*74b0*/  IADD3 R2, R110, 0x30, RZ ;  /* 0x000000306e027810 */ /* 0x000fe20007ffe0ff */
[----:B------:R-:W3:Y:S10]  /*74c0*/  LDL R3, [R1+0x14] ;  /* 0x0000140001037983 */ /* 0x000ef40000100800 */
[----:B--2---:R-:W1:Y:S04]  /*74d0*/  @!P0 LDS.128 R4, [R12+0x2400] ;  /* 0x002400000c048984 */ /* 0x004e680000000c00 */
[----:B-1----:R-:W-:Y:S01]  /*74e0*/  @!P0 STG.E.128 [R52.64], R4 ;  /* 0x0000000434008986 */ /* 0x002fe2000c101d06 */
[----:B------:R-:W-:Y:S11]  /*74f0*/  ISETP.GE.AND P0, PT, R152, c[0x0][0x1d4], PT ;  /* 0x0000750098007a0c */ /* 0x000ff60003f06270 */
[----:B------:R-:W-:Y:S02]  /*7500*/  @!UPT UIADD3 URZ, URZ, URZ, URZ ;  /* 0x0000003f3f3ff290 */ /* 0x000fe4000fffe03f */
[----:B---3--:R-:W1:Y:S04]  /*7510*/  @!P0 LDS.128 R8, [R3+0x2400] ;  /* 0x0024000003088984 */ /* 0x008e680000000c00 */
[----:B-1----:R-:W-:Y:S01]  /*7520*/  @!P0 STG.E.128 [R52.64+0x20], R8 ;  /* 0x0000200834008986 */ /* 0x002fe2000c101d06 */
[----:B------:R-:W-:Y:S11]  /*7530*/  ISETP.GE.AND P0, PT, R109, c[0x0][0x1d4], PT ;  /* 0x000075006d007a0c */ /* 0x000ff60003f06270 */
[----:B------:R-:W-:Y:S02]  /*7540*/  @!UPT UIADD3 URZ, URZ, URZ, URZ ;  /* 0x0000003f3f3ff290 */ /* 0x000fe4000fffe03f */
[----:B------:R-:W1:Y:S04]  /*7550*/  @!P0 LDS.128 R4, [R12+0x3000] ;  /* 0x003000000c048984 */ /* 0x000e680000000c00 */
[----:B-1----:R-:W-:Y:S01]  /*7560*/  @!P0 STG.E.128 [R52.64+0x40], R4 ;  /* 0x0000400434008986 */ /* 0x002fe2000c101d06 */
[----:B------:R-:W-:Y:S02]  /*7570*/  ISETP.GE.AND P0, PT, R2, c[0x0][0x1d4], PT ;  /* 0x0000750002007a0c */ /* 0x000fe40003f06270 */
[----:B------:R-:W-:Y:S11]  /*7580*/  IADD3 R2, R110, 0x40, RZ ;  /* 0x000000406e027810 */ /* 0x000ff60007ffe0ff */
[----:B------:R-:W1:Y:S04]  /*7590*/  @!P0 LDS.128 R4, [R3+0x3000] ;  /* 0x0030000003048984 */ /* 0x000e680000000c00 */
[----:B-1----:R-:W-:Y:S01]  /*75a0*/  @!P0 STG.E.128 [R52.64+0x60], R4 ;  /* 0x0000600434008986 */ /* 0x002fe2000c101d06 */
[----:B------:R-:W-:Y:S02]  /*75b0*/  ISETP.GE.AND P0, PT, R2, c[0x0][0x1d4], PT ;  /* 0x0000750002007a0c */ /* 0x000fe40003f06270 */
[----:B------:R-:W-:Y:S11]  /*75c0*/  IADD3 R2, R110, 0x50, RZ ;  /* 0x000000506e027810 */ /* 0x000ff60007ffe0ff */
[----:B------:R-:W1:Y:S04]  /*75d0*/  @!P0 LDS.128 R4, [R12+0x3c00] ;  /* 0x003c00000c048984 */ /* 0x000e680000000c00 */
[----:B-1----:R-:W-:Y:S01]  /*75e0*/  @!P0 STG.E.128 [R52.64+0x80], R4 ;  /* 0x0000800434008986 */ /* 0x002fe2000c101d06 */
[----:B------:R-:W-:Y:S11]  /*75f0*/  ISETP.GE.AND P0, PT, R2, c[0x0][0x1d4], PT ;  /* 0x0000750002007a0c */ /* 0x000ff60003f06270 */
[----:B------:R-:W-:Y:S02]  /*7600*/  @!UPT UIADD3 URZ, URZ, URZ, URZ ;  /* 0x0000003f3f3ff290 */ /* 0x000fe4000fffe03f */
[----:B------:R-:W1:Y:S04]  /*7610*/  @!P0 LDS.128 R4, [R3+0x3c00] ;  /* 0x003c000003048984 */ /* 0x000e680000000c00 */
[----:B-1----:R1:W-:Y:S02]  /*7620*/  @!P0 STG.E.128 [R52.64+0xa0], R4 ;  /* 0x0000a00434008986 */ /* 0x0023e4000c101d06 */
.L_x_718:
[----:B------:R-:W-:Y:S05]  /*7630*/  BSYNC B1 ;  /* 0x0000000000017941 */ /* 0x000fea0003800000 */
.L_x_713:
[----:B-1----:R-:W-:Y:S01]  /*7640*/  IMAD.WIDE.U32 R10, R31, 0x30, RZ ;  /* 0x000000301f0a7825 */ /* 0x002fe200078e00ff */
[----:B-----5:R-:W3:Y:S01]  /*7650*/  LDL R16, [R1+0x1c] ;  /* 0x00001c0001107983 */ /* 0x020ee20000100800 */
[----:B------:R-:W-:Y:S01]  /*7660*/  SHF.R.S32.HI R17, RZ, 0x1f, R162 ;  /* 0x0000001fff117819 */ /* 0x000fe200000114a2 */
[----:B------:R-:W-:Y:S01]  /*7670*/  BSSY B0, `(.L_x_735) ;  /* 0x0000054000007945 */ /* 0x000fe20003800000 */
[----:B--2---:R-:W-:Y:S01]  /*7680*/  IMAD R2, R80, 0x30, RZ ;  /* 0x0000003050027824 */ /* 0x004fe200078e02ff */
[----:B------:R-:W-:Y:S02]  /*7690*/  IADD3 R4, P0, R125, R10, RZ ;  /* 0x0000000a7d047210 */ /* 0x000fe40007f1e0ff */
[----:B------:R-:W-:Y:S01]  /*76a0*/  LEA.HI R17, R17, R162, RZ, 0x2 ;  /* 0x000000a211117211 */ /* 0x000fe200078f10ff */
[----:B------:R-:W-:Y:S03]  /*76b0*/  IMAD.IADD R9, R11, 0x1, R2 ;  /* 0x000000010b097824 */ /* 0x000fe600078e0202 */
[----:B------:R-:W-:Y:S01]  /*76c0*/  SHF.R.S32.HI R17, RZ, 0x2, R17 ;  /* 0x00000002ff117819 */ /* 0x000fe20000011411 */
[----:B------:R-:W-:Y:S03]  /*76d0*/  IMAD.X R2, R9, 0x1, R128, P0 ;  /* 0x0000000109027824 */ /* 0x000fe600000e0680 */
[----:B------:R-:W-:Y:S04]  /*76e0*/  IADD3 R3, -R17, R76, RZ ;  /* 0x0000004c11037210 */ /* 0x000fe80007ffe1ff */
[C---:B------:R-:W-:Y:S11]  /*76f0*/  ISETP.GE.AND P0, PT, R3.reuse, 0x21, PT ;  /* 0x000000210300780c */ /* 0x040ff60003f06270 */
[----:B------:R-:W-:Y:S02]  /*7700*/  @!UPT UIADD3 URZ, URZ, URZ, URZ ;  /* 0x0000003f3f3ff290 */ /* 0x000fe4000fffe03f */
[----:B------:R-:W-:Y:S01]  /*7710*/  @P0 IADD3 R8, P1, R4, 0x20, RZ ;  /* 0x0000002004080810 */ /* 0x000fe20007f3e0ff */
[----:B------:R-:W-:Y:S04]  /*7720*/  @P0 IMAD.MOV.U32 R7, RZ, RZ, R86 ;  /* 0x000000ffff070224 */ /* 0x000fe800078e0056 */
[----:B------:R-:W-:Y:S01]  /*7730*/  @P0 IMAD.X R6, RZ, RZ, R2, P1 ;  /* 0x000000ffff060224 */ /* 0x000fe200008e0602 */
[----:B------:R-:W-:Y:S11]  /*7740*/  ISETP.GE.AND P1, PT, R3, 0x1, PT ;  /* 0x000000010300780c */ /* 0x000ff60003f26270 */
[----:B------:R-:W-:Y:S02]  /*7750*/  @!UPT UIADD3 URZ, URZ, URZ, URZ ;  /* 0x0000003f3f3ff290 */ /* 0x000fe4000fffe03f */
[----:B------:R-:W-:Y:S01]  /*7760*/  @P1 MOV R3, R86 ;  /* 0x0000005600031202 */ /* 0x000fe20000000f00 */
[----:B------:R-:W-:Y:S02]  /*7770*/  @P1 IMAD R5, R2, c[0x0][0x258], RZ ;  /* 0x0000960002051a24 */ /* 0x000fe400078e02ff */
[----:B------:R-:W-:Y:S04]  /*7780*/  @P1 IMAD.MOV.U32 R2, RZ, RZ, R82 ;  /* 0x000000ffff021224 */ /* 0x000fe800078e0052 */
[C---:B------:R-:W-:Y:S04]  /*7790*/  @P1 IMAD.WIDE.U32 R2, R4.reuse, c[0x0][0x258], R2 ;  /* 0x0000960004021a25 */ /* 0x040fe800078e0002 */
[----:B------:R-:W-:Y:S04]  /*77a0*/  @P1 IMAD R4, R4, c[0x0][0x25c], R5 ;  /* 0x0000970004041a24 */ /* 0x000fe800078e0205 */
[----:B------:R-:W-:Y:S01]  /*77b0*/  @P1 IMAD.IADD R3, R3, 0x1, R4 ;  /* 0x0000000103031824 */ /* 0x000fe200078e0204 */
[C---:B------:R-:W-:Y:S04]  /*77c0*/  @P1 LEA R4, P2, R2.reuse, c[0x0][0x250], 0x1 ;  /* 0x0000940002041a11 */ /* 0x040fe800078408ff */
[----:B------:R-:W-:Y:S01]  /*77d0*/  @P1 LEA.HI.X R5, R2, c[0x0][0x254], R3, 0x1, P2 ;  /* 0x0000950002051a11 */ /* 0x000fe200010f0c03 */
[----:B------:R-:W-:Y:S01]  /*77e0*/  @P0 IMAD R2, R6, c[0x0][0x258], RZ ;  /* 0x0000960006020a24 */ /* 0x000fe200078e02ff */
[----:B------:R-:W-:Y:S03]  /*77f0*/  @P0 MOV R6, R82 ;  /* 0x0000005200060202 */ /* 0x000fe60000000f00 */
[C---:B------:R-:W-:Y:S02]  /*7800*/  @P0 IMAD R2, R8.reuse, c[0x0][0x25c], R2 ;  /* 0x0000970008020a24 */ /* 0x040fe400078e0202 */
[----:B------:R-:W-:Y:S05]  /*7810*/  @P0 IMAD.WIDE.U32 R6, R8, c[0x0][0x258], R6 ;  /* 0x0000960008060a25 */ /* 0x000fea00078e0006 */
[----:B------:R-:W-:Y:S02]  /*7820*/  @P0 IADD3 R3, R7, R2, RZ ;  /* 0x0000000207030210 */ /* 0x000fe40007ffe0ff */
[C---:B------:R-:W-:Y:S04]  /*7830*/  @P0 LEA R2, P2, R6.reuse, c[0x0][0x250], 0x1 ;  /* 0x0000940006020a11 */ /* 0x040fe800078408ff */
[----:B------:R-:W-:Y:S01]  /*7840*/  @P0 LEA.HI.X R3, R6, c[0x0][0x254], R3, 0x1, P2 ;  /* 0x0000950006030a11 */ /* 0x000fe200010f0c03 */
[C---:B---3--:R-:W-:Y:S05]  /*7850*/  @P1 IMAD.SHL.U32 R6, R16.reuse, 0x2, RZ ;  /* 0x0000000210061824 */ /* 0x048fea00078e00ff */
[----:B------:R-:W-:Y:S01]  /*7860*/  @!PT LDS RZ, [RZ] ;  /* 0x00000000fffff984 */ /* 0x000fe20000000800 */
[----:B------:R-:W-:Y:S01]  /*7870*/  @!PT LDS RZ, [RZ] ;  /* 0x00000000fffff984 */ /* 0x000fe20000000800 */
[----:B------:R-:W-:Y:S01]  /*7880*/  @!PT LDS RZ, [RZ] ;  /* 0x00000000fffff984 */ /* 0x000fe20000000800 */
[----:B------:R1:W-:Y:S04]  /*7890*/  @P1 LDGSTS.E.BYPASS.LTC128B.128 [R6+0x1880], [R4.64], !P6 ;  /* 0x0188000004061fae */ /* 0x0003e8000f101d46 */
[----:B------:R1:W-:Y:S04]  /*78a0*/  @P1 LDGSTS.E.BYPASS.LTC128B.128 [R6+0x2480], [R4.64+0x40], !P5 ;  /* 0x0248004004061fae */ /* 0x0003e8000e901d46 */
[----:B------:R1:W-:Y:S02]  /*78b0*/  @P1 LDGSTS.E.BYPASS.LTC128B.128 [R6+0x3080], [R4.64+0x80], !P4 ;  /* 0x0308008004061fae */ /* 0x0003e4000e101d46 */
[----:B-1----:R-:W-:Y:S05]  /*78c0*/  @P0 SHF.L.U32 R4, R16, 0x1, RZ ;  /* 0x0000000110040819 */ /* 0x002fea00000006ff */
        /* <DEDUP_REMOVED lines=8> */
[----:B-1----:R-:W2:Y:S01]  /*7950*/  LDL R19, [R1+0x10] ;  /* 0x0000100001137983 */ /* 0x002ea20000100800 */
[----:B------:R-:W-:Y:S01]  /*7960*/  IADD3 R2, P0, R130, R10, RZ ;  /* 0x0000000a82027210 */ /* 0x000fe20007f1e0ff */
[----:B------:R-:W-:Y:S02]  /*7970*/  IMAD.MOV.U32 R4, RZ, RZ, R100 ;  /* 0x000000ffff047224 */ /* 0x000fe400078e0064 */
[----:B------:R-:W3:Y:S01]  /*7980*/  LDL R18, [R1+0x14] ;  /* 0x0000140001127983 */ /* 0x000ee20000100800 */
[----:B------:R-:W-:Y:S02]  /*7990*/  IMAD.MOV.U32 R5, RZ, RZ, R123 ;  /* 0x000000ffff057224 */ /* 0x000fe400078e007b */
[----:B------:R-:W-:Y:S02]  /*79a0*/  IMAD.X R3, R9, 0x1, R129, P0 ;  /* 0x0000000109037824 */ /* 0x000fe400000e0681 */
[C---:B------:R-:W-:Y:S04]  /*79b0*/  IMAD.WIDE.U32 R4, R2.reuse, c[0x0][0x208], R4 ;  /* 0x0000820002047a25 */ /* 0x040fe800078e0004 */
[----:B------:R-:W-:Y:S04]  /*79c0*/  IMAD R3, R3, c[0x0][0x208], RZ ;  /* 0x0000820003037a24 */ /* 0x000fe800078e02ff */
[----:B------:R-:W-:Y:S04]  /*79d0*/  IMAD R2, R2, c[0x0][0x20c], R3 ;  /* 0x0000830002027a24 */ /* 0x000fe800078e0203 */
[----:B------:R-:W-:Y:S01]  /*79e0*/  IMAD.IADD R3, R5, 0x1, R2 ;  /* 0x0000000105037824 */ /* 0x000fe200078e0202 */
[C---:B------:R-:W-:Y:S04]  /*79f0*/  LEA R2, P0, R4.reuse, c[0x0][0x1f8], 0x1 ;  /* 0x00007e0004027a11 */ /* 0x040fe800078008ff */
[----:B------:R-:W-:Y:S02]  /*7a00*/  LEA.HI.X R3, R4, c[0x0][0x1fc], R3, 0x1, P0 ;  /* 0x00007f0004037a11 */ /* 0x000fe400000f0c03 */
[----:B------:R-:W-:Y:S11]  /*7a10*/  ISETP.GE.AND P0, PT, R110, c[0x0][0x1d4], PT ;  /* 0x000075006e007a0c */ /* 0x000ff60003f06270 */
[----:B------:R-:W-:Y:S02]  /*7a20*/  @!UPT UIADD3 URZ, URZ, URZ, URZ ;  /* 0x0000003f3f3ff290 */ /* 0x000fe4000fffe03f */
[----:B--2---:R-:W1:Y:S04]  /*7a30*/  @!P0 LDS.128 R12, [R19] ;  /* 0x00000000130c8984 */ /* 0x004e680000000c00 */
[----:B-1----:R-:W-:Y:S01]  /*7a40*/  @!P0 STG.E.128 [R2.64], R12 ;  /* 0x0000000c02008986 */ /* 0x002fe2000c101d06 */
[----:B------:R-:W-:Y:S11]  /*7a50*/  ISETP.GE.AND P0, PT, R152, c[0x0][0x1d4], PT ;  /* 0x0000750098007a0c */ /* 0x000ff60003f06270 */
[----:B------:R-:W-:Y:S02]  /*7a60*/  @!UPT UIADD3 URZ, URZ, URZ, URZ ;  /* 0x0000003f3f3ff290 */ /* 0x000fe4000fffe03f */
[----:B---3--:R-:W1:Y:S04]  /*7a70*/  @!P0 LDS.128 R4, [R18] ;  /* 0x0000000012048984 */ /* 0x008e680000000c00 */
[----:B-1----:R-:W-:Y:S01]  /*7a80*/  @!P0 STG.E.128 [R2.64+0x20], R4 ;  /* 0x0000200402008986 */ /* 0x002fe2000c101d06 */
[----:B------:R-:W-:Y:S11]  /*7a90*/  ISETP.GE.AND P0, PT, R109, c[0x0][0x1d4], PT ;  /* 0x000075006d007a0c */ /* 0x000ff60003f06270 */
[----:B------:R-:W-:Y:S02]  /*7aa0*/  @!UPT UIADD3 URZ, URZ, URZ, URZ ;  /* 0x0000003f3f3ff290 */ /* 0x000fe4000fffe03f */
[----:B------:R-:W1:Y:S04]  /*7ab0*/  @!P0 LDS.128 R4, [R19+0xc00] ;  /* 0x000c000013048984 */ /* 0x000e680000000c00 */
[----:B-1----:R1:W-:Y:S02]  /*7ac0*/  @!P0 STG.E.128 [R2.64+0x40], R4 ;  /* 0x0000400402008986 */ /* 0x0023e4000c101d06 */
[----:B-1----:R-:W-:Y:S04]  /*7ad0*/  IADD3 R4, R110, 0x30, RZ ;  /* 0x000000306e047810 */ /* 0x002fe80007ffe0ff */
        /* <DEDUP_REMOVED lines=8> */
[----:B-1----:R-:W-:Y:S04]  /*7b60*/  IADD3 R4, R110, 0x50, RZ ;  /* 0x000000506e047810 */ /* 0x002fe80007ffe0ff */
[----:B------:R-:W-:Y:S11]  /*7b70*/  ISETP.GE.AND P0, PT, R4, c[0x0][0x1d4], PT ;  /* 0x0000750004007a0c */ /* 0x000ff60003f06270 */
[----:B------:R-:W-:Y:S02]  /*7b80*/  @!UPT UIADD3 URZ, URZ, URZ, URZ ;  /* 0x0000003f3f3ff290 */ /* 0x000fe4000fffe03f */
[----:B------:R-:W1:Y:S04]  /*7b90*/  @!P0 LDS.128 R4, [R18+0x1800] ;  /* 0x0018000012048984 */ /* 0x000e680000000c00 */
[----:B-1----:R1:W-:Y:S02]  /*7ba0*/  @!P0 STG.E.128 [R2.64+0xa0], R4 ;  /* 0x0000a00402008986 */ /* 0x0023e4000c101d06 */
.L_x_736:
[----:B-1----:R-:W-:Y:S05]  /*7bb0*/  BSYNC B0 ;  /* 0x0000000000007941 */ /* 0x002fea0003800000 */
.L_x_735:
[----:B------:R-:W-:Y:S01]  /*7bc0*/  ISETP.GT.AND P3, PT, R31, R126, PT ;  /* 0x0000007e1f00720c */ /* 0x000fe20003f64270 */
[----:B------:R-:W-:Y:S01]  /*7bd0*/  @!UPT UIADD3 URZ, URZ, URZ, URZ ;  /* 0x0000003f3f3ff290 */ /* 0x000fe2000fffe03f */
[----:B------:R-:W-:Y:S11]  /*7be0*/  BSSY B0, `(.L_x_737) ;  /* 0x0000020000007945 */ /* 0x000ff60003800000 */
[----:B------:R-:W-:-:S05]  /*7bf0*/  @!P3 BRA `(.L_x_738) ;  /* 0x000001e00000b947 */ /* 0x000fca0003800000 */
[----:B------:R-:W-:Y:S01]  /*7c00*/  IADD3 R4, R31, -0x1, RZ ;  /* 0xffffffff1f047810 */ /* 0x000fe20007ffe0ff */
[----:B------:R-:W-:Y:S02]  /*7c10*/  IMAD.MOV.U32 R2, RZ, RZ, R98 ;  /* 0x000000ffff027224 */ /* 0x000fe400078e0062 */
[----:B------:R-:W-:Y:S01]  /*7c20*/  IMAD.MOV.U32 R3, RZ, RZ, R89 ;  /* 0x000000ffff037224 */ /* 0x000fe200078e0059 */
[----:B------:R-:W-:Y:S01]  /*7c30*/  SHF.R.S32.HI R6, RZ, 0x1f, R4 ;  /* 0x0000001fff067819 */ /* 0x000fe20000011404 */
[----:B------:R-:W-:Y:S02]  /*7c40*/  IMAD R5, R156, R4, RZ ;  /* 0x000000049c057224 */ /* 0x000fe400078e02ff */
[-C--:B------:R-:W-:Y:S04]  /*7c50*/  IMAD.WIDE.U32 R2, R4, R142.reuse, R2 ;  /* 0x0000008e04027225 */ /* 0x080fe800078e0002 */
[----:B------:R-:W-:Y:S01]  /*7c60*/  IMAD R4, R6, R142, R5 ;  /* 0x0000008e06047224 */ /* 0x000fe200078e0205 */
[----:B------:R-:W-:Y:S03]  /*7c70*/  IADD3 R6, -R17, 0x30, RZ ;  /* 0x0000003011067810 */ /* 0x000fe60007ffe1ff */
[----:B------:R-:W-:Y:S01]  /*7c80*/  IMAD.IADD R3, R3, 0x1, R4 ;  /* 0x0000000103037824 */ /* 0x000fe200078e0204 */
[----:B------:R-:W-:Y:S11]  /*7c90*/  ISETP.GE.AND P1, PT, R6, 0x1, PT ;  /* 0x000000010600780c */ /* 0x000ff60003f26270 */
[----:B------:R-:W-:Y:S02]  /*7ca0*/  @!UPT UIADD3 URZ, URZ, URZ, URZ ;  /* 0x0000003f3f3ff290 */ /* 0x000fe4000fffe03f */
        /* <DEDUP_REMOVED lines=19> */
.L_x_738:
[----:B------:R-:W-:Y:S05]  /*7de0*/  BSYNC B0 ;  /* 0x0000000000007941 */ /* 0x000fea0003800000 */
.L_x_737:
[----:B------:R-:W0:Y:S01]  /*7df0*/  LDGDEPBAR ;  /* 0x00000000000079af */ /* 0x000e220000000000 */
[----:B------:R-:W-:Y:S01]  /*7e00*/  IADD3 R31, R31, -0x1, RZ ;  /* 0xffffffff1f1f7810 */ /* 0x000fe20007ffe0ff */
[----:B------:R-:W-:-:S05]  /*7e10*/  @P3 BRA `(.L_x_739) ;  /* 0xffffbda000003947 */ /* 0x000fca000383ffff */
[----:B------:R-:W-:Y:S01]  /*7e20*/  WARPSYNC 0xffffffff ;  /* 0xffffffff00007948 */ /* 0x000fe20003800000 */
[----:B------:R-:W-:Y:S06]  /*7e30*/  BAR.SYNC.DEFER_BLOCKING 0x0 ;  /* 0x0000000000007b1d */ /* 0x000fec0000010000 */
.L_x_712:
[----:B------:R-:W2:Y:S01]  /*7e40*/  LDL R24, [R1+0x20] ;  /* 0x0000200001187983 */ /* 0x000ea20000100800 */
[----:B------:R-:W-:-:S05]  /*7e50*/  IMAD.MOV.U32 R0, RZ, RZ, c[0x0][0x2c4] ;  /* 0x0000b100ff007624 */ /* 0x000fca00078e00ff */
[----:B------:R-:W-:Y:S01]  /*7e60*/  ISETP.NE.AND P3, PT, R0, 0x1, PT ;  /* 0x000000010000780c */ /* 0x000fe20003f65270 */
[----:B-1----:R-:W-:-:S05]  /*7e70*/  IMAD.MOV.U32 R3, RZ, RZ, c[0x0][0x32c] ;  /* 0x0000cb00ff037624 */ /* 0x002fca00078e00ff */
[----:B------:R-:W-:Y:S01]  /*7e80*/  ISETP.GE.AND P1, PT, R3, 0x1, PT ;  /* 0x000000010300780c */ /* 0x000fe20003f26270 */
[----:B------:R-:W-:Y:S01]  /*7e90*/  IMAD.IADD R11, R144, 0x1, R145 ;  /* 0x00000001900b7824 */ /* 0x000fe200078e0291 */
[----:B--2---:R-:W-:-:S05]  /*7ea0*/  IADD3 R0, R24, 0x7f, RZ ;  /* 0x0000007f18007810 */ /* 0x004fca0007ffe0ff */
[----:B------:R-:W-:-:S05]  /*7eb0*/  @P3 IMAD.HI.U32 R2, R0, c[0x0][0x2c8], RZ ;  /* 0x0000b20000023a27 */ /* 0x000fca00078e00ff */
[----:B------:R-:W-:-:S05]  /*7ec0*/  @P3 SHF.R.U32.HI R0, RZ, c[0x0][0x2cc], R2 ;  /* 0x0000b300ff003a19 */ /* 0x000fca0000011602 */
[----:B------:R-:W-:-:S05]  /*7ed0*/  IMAD.IADD R0, R149, 0x1, R0 ;  /* 0x0000000195007824 */ /* 0x000fca00078e0200 */
[----:B------:R-:W-:Y:S01]  /*7ee0*/  IADD3 R3, R0, c[0x0][0x328], RZ ;  /* 0x0000ca0000037a10 */ /* 0x000fe20007ffe0ff */
[----:B------:R-:W-:Y:S05]  /*7ef0*/  @!P1 BRA `(.L_x_740) ;  /* 0x0000011000009947 */ /* 0x000fea0003800000 */
[C---:B------:R-:W-:Y:S01]  /*7f00*/  ISETP.GT.AND P0, PT, R0.reuse, RZ, PT ;  /* 0x000000ff0000720c */ /* 0x040fe20003f04270 */
[----:B------:R-:W-:Y:S01]  /*7f10*/  BSSY B0, `(.L_x_741) ;  /* 0x000000d000007945 */ /* 0x000fe20003800000 */
[----:B------:R-:W-:Y:S01]  /*7f20*/  IADD3 R2, R0, -0x1, RZ ;  /* 0xffffffff00027810 */ /* 0x000fe20007ffe0ff */
        /* <DEDUP_REMOVED lines=8> */
.L_x_742:
[----:B------:R-:W-:-:S13]  /*7fb0*/  ISETP.NE.AND P0, PT, R4, 0x1, PT ;  /* 0x000000010400780c */ /* 0x000fda0003f05270 */
[----:B------:R-:W-:-:S05]  /*7fc0*/  @P0 IMAD.HI.U32 R0, R2, c[0x0][0x330], RZ ;  /* 0x0000cc0002000a27 */ /* 0x000fca00078e00ff */
[----:B------:R-:W-:Y:S02]  /*7fd0*/  @P0 SHF.R.U32.HI R2, RZ, c[0x0][0x334], R0 ;  /* 0x0000cd00ff020a19 */ /* 0x000fe40000011600 */
.L_x_743:
[----:B------:R-:W-:Y:S05]  /*7fe0*/  BSYNC B0 ;  /* 0x0000000000007941 */ /* 0x000fea0003800000 */
.L_x_741:
[----:B------:R-:W-:-:S05]  /*7ff0*/  IMAD R2, R2, R4, c[0x0][0x32c] ;  /* 0x0000cb0002027624 */ /* 0x000fca00078e0204 */
[----:B------:R-:W-:-:S04]  /*8000*/  IMNMX R3, R3, R2, PT ;  /* 0x0000000203037217 */ /* 0x000fc80003800200 */
.L_x_740:
[----:B------:R-:W-:Y:S01]  /*8010*/  IADD3 R3, R3, 0x2f, RZ ;  /* 0x0000002f03037810 */ /* 0x000fe20007ffe0ff */
[----:B------:R-:W-:-:S04]  /*8020*/  @P3 IMAD.HI.U32 R2, R24, c[0x0][0x2c8], RZ ;  /* 0x0000b20018023a27 */ /* 0x000fc800078e00ff */
[----:B------:R-:W-:-:S04]  /*8030*/  IMAD.HI R3, R3, 0x2aaaaaab, RZ ;  /* 0x2aaaaaab03037827 */ /* 0x000fc800078e02ff */
[----:B------:R-:W-:Y:S01]  /*8040*/  IMAD.MOV.U32 R0, RZ, RZ, R24 ;  /* 0x000000ffff007224 */ /* 0x000fe200078e0018 */
[----:B------:R-:W-:Y:S02]  /*8050*/  @P3 SHF.R.U32.HI R0, RZ, c[0x0][0x2cc], R2 ;  /* 0x0000b300ff003a19 */ /* 0x000fe40000011602 */
        /* <DEDUP_REMOVED lines=16> */
.L_x_746:
[----:B------:R-:W-:-:S04]  /*8160*/  MOV R3, c[0x0][0x32c] ;  /* 0x0000cb0000037a02 */ /* 0x000fc80000000f00 */
[----:B------:R-:W-:-:S13]  /*8170*/  ISETP.NE.AND P0, PT, R3, 0x1, PT ;  /* 0x000000010300780c */ /* 0x000fda0003f05270 */
[----:B------:R-:W-:-:S05]  /*8180*/  @P0 IMAD.HI.U32 R3, R0, c[0x0][0x330], RZ ;  /* 0x0000cc0000030a27 */ /* 0x000fca00078e00ff */
[----:B------:R-:W-:Y:S02]  /*8190*/  @P0 SHF.R.U32.HI R0, RZ, c[0x0][0x334], R3 ;  /* 0x0000cd00ff000a19 */ /* 0x000fe40000011603 */
.L_x_747:
[----:B------:R-:W-:Y:S05]  /*81a0*/  BSYNC B0 ;  /* 0x0000000000007941 */ /* 0x000fea0003800000 */
.L_x_745:
[----:B------:R-:W-:-:S05]  /*81b0*/  IMAD R0, R0, c[0x0][0x32c], RZ ;  /* 0x0000cb0000007a24 */ /* 0x000fca00078e02ff */
[----:B------:R-:W-:-:S05]  /*81c0*/  IMNMX R2, R2, R0, !PT ;  /* 0x0000000002027217 */ /* 0x000fca0007800200 */
.L_x_744:
[----:B------:R-:W-:Y:S01]  /*81d0*/  IMAD.HI R2, R2, 0x2aaaaaab, RZ ;  /* 0x2aaaaaab02027827 */ /* 0x000fe200078e02ff */
[----:B------:R-:W-:Y:S04]  /*81e0*/  BSSY B0, `(.L_x_748) ;  /* 0x0000024000007945 */ /* 0x000fe80003800000 */
[----:B------:R-:W-:-:S04]  /*81f0*/  SHF.R.U32.HI R0, RZ, 0x1f, R2 ;  /* 0x0000001fff007819 */ /* 0x000fc80000011602 */
[----:B------:R-:W-:Y:S01]  /*8200*/  LEA.HI.SX32 R2, R2, R0, 0x1d ;  /* 0x0000000002027211 */ /* 0x000fe200078feaff */
[----:B------:R-:W-:-:S03]  /*8210*/  IMAD.MOV.U32 R0, RZ, RZ, RZ ;  /* 0x000000ffff007224 */ /* 0x000fc600078e00ff */
[----:B------:R-:W-:-:S04]  /*8220*/  IMNMX R6, RZ, R2, !PT ;  /* 0x00000002ff067217 */ /* 0x000fc80007800200 */
[----:B------:R-:W-:-:S13]  /*8230*/  ISETP.GT.AND P0, PT, R7, R6, PT ;  /* 0x000000060700720c */ /* 0x000fda0003f04270 */
[----:B------:R-:W-:Y:S05]  /*8240*/  @!P0 BRA `(.L_x_749) ;  /* 0x000001d000008947 */ /* 0x000fea0003800000 */
[----:B------:R-:W-:Y:S02]  /*8250*/  IABS R2, R133 ;  /* 0x0000008500027213 */ /* 0x000fe40000000000 */
[----:B------:R-:W-:Y:S02]  /*8260*/  IADD3 R3, R133, -0x1, R7 ;  /* 0xffffffff85037810 */ /* 0x000fe40007ffe007 */
[----:B------:R-:W1:Y:S03]  /*8270*/  I2F.RP R0, R2 ;  /* 0x0000000200007306 */ /* 0x000e660000209400 */
[----:B------:R-:W-:-:S05]  /*8280*/  IMAD.IADD R8, R3, 0x1, -R6 ;  /* 0x0000000103087824 */ /* 0x000fca00078e0a06 */
[----:B------:R-:W-:Y:S01]  /*8290*/  IABS R10, R8 ;  /* 0x00000008000a7213 */ /* 0x000fe20000000000 */
[----:B-1----:R-:W1:Y:S02]  /*82a0*/  MUFU.RCP R0, R0 ;  /* 0x0000000000007308 */ /* 0x002e640000001000 */
[----:B-1----:R-:W-:-:S06]  /*82b0*/  IADD3 R0, R0, 0xffffffe, RZ ;  /* 0x0ffffffe00007810 */ /* 0x002fcc0007ffe0ff */
[----:B------:R-:W1:Y:S02]  /*82c0*/  F2I.FTZ.U32.TRUNC.NTZ R5, R0 ;  /* 0x0000000000057305 */ /* 0x000e64000021f000 */
        /* <DEDUP_REMOVED lines=21> */
.L_x_749:
[----:B------:R-:W-:Y:S05]  /*8420*/  BSYNC B0 ;  /* 0x0000000000007941 */ /* 0x000fea0003800000 */
.L_x_748:
[----:B------:R-:W2:Y:S01]  /*8430*/  LDL R2, [R1+0x30] ;  /* 0x0000300001027983 */ /* 0x000ea20000100800 */
        /* <DEDUP_REMOVED lines=50> */
[----:B--2---:R-:W-:-:S04]  /*8760*/  IMAD R3, R2, R0, R6 ;  /* 0x0000000002037224 */ /* 0x004fc800078e0206 */
[--C-:B------:R-:W-:Y:S01]  /*8770*/  IMAD.IADD R2, R3, 0x1, R0.reuse ;  /* 0x0000000103027824 */ /* 0x100fe200078e0200 */
[----:B------:R1:W-:Y:S01]  /*8780*/  STL [R1+0x18], R3 ;  /* 0x0000180301007387 */ /* 0x0003e20000100800 */
[----:B------:R-:W-:-:S03]  /*8790*/  PRMT R0, RZ, 0x7610, R0 ;  /* 0x00007610ff007816 */ /* 0x000fc60000000000 */
[----:B------:R-:W-:-:S04]  /*87a0*/  IMNMX R235, R7, R2, PT ;  /* 0x0000000207eb7217 */ /* 0x000fc80003800200 */
[----:B------:R-:W-:-:S13]  /*87b0*/  ISETP.GT.AND P0, PT, R235, R3, PT ;  /* 0x00000003eb00720c */ /* 0x000fda0003f04270 */
[----:B------:R-:W-:Y:S05]  /*87c0*/  @!P0 BRA `(.L_x_750) ;  /* 0x00017d2000008947 */ /* 0x000fea0003800000 */
[----:B------:R-:W2:Y:S04]  /*87d0*/  LDL R31, [R1+0x34] ;  /* 0x00003400011f7983 */ /* 0x000ea80000100800 */
[----:B------:R-:W3:Y:S01]  /*87e0*/  LDL R25, [R1+0x48] ;  /* 0x0000480001197983 */ /* 0x000ee20000100800 */
[----:B------:R-:W-:-:S03]  /*87f0*/  ISETP.NE.U32.AND P0, PT, RZ, c[0x0][0x340], PT ;  /* 0x0000d000ff007a0c */ /* 0x000fc60003f05070 */
[----:B------:R-:W4:Y:S01]  /*8800*/  LDL.64 R26, [R1+0x38] ;  /* 0x00003800011a7983 */ /* 0x000f220000100a00 */
[----:B------:R-:W-:-:S03]  /*8810*/  ISETP.NE.AND.EX P0, PT, RZ, c[0x0][0x344], PT, P0 ;  /* 0x0000d100ff007a0c */ /* 0x000fc60003f05300 */
[----:B------:R-:W3:Y:S04]  /*8820*/  LDL R20, [R1+0x24] ;  /* 0x0000240001147983 */ /* 0x000ee80000100800 */
[----:B------:R-:W3:Y:S06]  /*8830*/  LDL R18, [R1+0x40] ;  /* 0x0000400001127983 */ /* 0x000eec0000100800 */
[----:B------:R-:W-:Y:S01]  /*8840*/  @P0 IMAD.MOV.U32 R2, RZ, RZ, 0x4 ;  /* 0x00000004ff020424 */ /* 0x000fe200078e00ff */
[----:B------:R-:W1:Y:S01]  /*8850*/  S2R R5, SR_TID.X ;  /* 0x0000000000057919 */ /* 0x000e620000002100 */
[----:B------:R-:W-:-:S05]  /*8860*/  SHF.R.S32.HI R0, RZ, 0x1f, R135 ;  /* 0x0000001fff007819 */ /* 0x000fca0000011487 */
[----:B------:R-:W-:Y:S01]  /*8870*/  IMAD R0, R0, c[0x0][0x178], RZ ;  /* 0x00005e0000007a24 */ /* 0x000fe200078e02ff */
[----:B------:R-:W-:-:S03]  /*8880*/  ISETP.NE.U32.AND P2, PT, RZ, c[0x0][0x348], PT ;  /* 0x0000d200ff007a0c */ /* 0x000fc60003f45070 */
[----:B------:R-:W-:Y:S01]  /*8890*/  IMAD R0, R135, c[0x0][0x17c], R0 ;  /* 0x00005f0087007a24 */ /* 0x000fe200078e0200 */
[----:B-1----:R-:W-:Y:S01]  /*88a0*/  SHF.R.S32.HI R4, RZ, 0x1f, R5 ;  /* 0x0000001fff047819 */ /* 0x002fe20000011405 */
[----:B--2---:R-:W-:-:S05]  /*88b0*/  @P0 IMAD.WIDE R2, R31, R2, c[0x0][0x340] ;  /* 0x0000d0001f020625 */ /* 0x004fca00078e0202 */
[----:B------:R1:W2:Y:S01]  /*88c0*/  @P0 LDG.E R16, [R2.64] ;  /* 0x0000000602100981 */ /* 0x0002a2000c1e1900 */
[-C--:B------:R-:W-:Y:S02]  /*88d0*/  LEA.HI R4, R4, R5.reuse, RZ, 0x2 ;  /* 0x0000000504047211 */ /* 0x080fe400078f10ff */
[----:B------:R-:W-:Y:S02]  /*88e0*/  SHF.R.S32.HI R19, RZ, 0x1f, R5 ;  /* 0x0000001fff137819 */ /* 0x000fe40000011405 */
[----:B------:R-:W-:Y:S02]  /*88f0*/  LOP3.LUT R4, R4, 0xfffffffc, RZ, 0xc0, !PT ;  /* 0xfffffffc04047812 */ /* 0x000fe400078ec0ff */
[----:B------:R-:W-:-:S03]  /*8900*/  LEA.HI R19, R19, R5, RZ, 0x2 ;  /* 0x0000000513137211 */ /* 0x000fc600078f10ff */
[----:B------:R-:W-:Y:S01]  /*8910*/  IMAD.IADD R4, R5, 0x1, -R4 ;  /* 0x0000000105047824 */ /* 0x000fe200078e0a04 */
[----:B------:R-:W-:Y:S02]  /*8920*/  SHF.R.S32.HI R19, RZ, 0x2, R19 ;  /* 0x00000002ff137819 */ /* 0x000fe40000011413 */
[----:B------:R-:W-:Y:S02]  /*8930*/  SHF.R.S32.HI R14, RZ, 0x1f, R31 ;  /* 0x0000001fff0e7819 */ /* 0x000fe4000001141f */
[----:B------:R-:W-:Y:S01]  /*8940*/  ISETP.NE.AND.EX P2, PT, RZ, c[0x0][0x34c], PT, P2 ;  /* 0x0000d300ff007a0c */ /* 0x000fe20003f45320 */
[----:B-1----:R-:W-:-:S04]  /*8950*/  IMAD.WIDE.U32 R2, R135, c[0x0][0x178], RZ ;  /* 0x00005e0087027a25 */ /* 0x002fc800078e00ff */
[----:B------:R-:W-:Y:S01]  /*8960*/  IMAD.IADD R3, R3, 0x1, R0 ;  /* 0x0000000103037824 */ /* 0x000fe200078e0200 */
[----:B------:R-:W-:Y:S02]  /*8970*/  LEA R0, R4, R19, 0x5 ;  /* 0x0000001304007211 */ /* 0x000fe400078e28ff */
[----:B------:R-:W-:Y:S01]  /*8980*/  SEL R6, R14, RZ, !P2 ;  /* 0x000000ff0e067207 */ /* 0x000fe20005000000 */
[----:B---3--:R-:W-:-:S04]  /*8990*/  IMAD.WIDE.U32 R4, R25, c[0x0][0x1b8], R2 ;  /* 0x00006e0019047a25 */ /* 0x008fc800078e0002 */
[----:B------:R-:W-:Y:S01]  /*89a0*/  IMAD.IADD R10, R24, 0x1, R0 ;  /* 0x00000001180a7824 */ /* 0x000fe200078e0200 */
[----:B------:R-:W-:Y:S01]  /*89b0*/  SHF.R.S32.HI R8, RZ, 0x1f, R11 ;  /* 0x0000001fff087819 */ /* 0x000fe2000001140b */
[----:B------:R-:W-:Y:S01]  /*89c0*/  IMAD R6, R6, c[0x0][0x1c0], RZ ;  /* 0x0000700006067a24 */ /* 0x000fe200078e02ff */
[----:B------:R-:W-:Y:S01]  /*89d0*/  IADD3 R2, P1, R19, R11, RZ ;  /* 0x0000000b13027210 */ /* 0x000fe20007f3e0ff */
[----:B------:R-:W-:Y:S01]  /*89e0*/  @P3 IMAD.HI.U32 R7, R10, c[0x0][0x2c8], RZ ;  /* 0x0000b2000a073a27 */ /* 0x000fe200078e00ff */
[----:B------:R-:W-:-:S03]  /*89f0*/  SEL R3, R31, RZ, !P2 ;  /* 0x000000ff1f037207 */ /* 0x000fc60005000000 */
[----:B------:R-:W-:Y:S01]  /*8a00*/  IMAD R5, R25, c[0x0][0x1bc], R5 ;  /* 0x00006f0019057a24 */ /* 0x000fe200078e0205 */
[----:B------:R-:W-:Y:S01]  /*8a10*/  LEA.HI.X.SX32 R11, R19, R8, 0x1, P1 ;  /* 0x00000008130b7211 */ /* 0x000fe200008f0eff */
[----:B------:R-:W-:Y:S01]  /*8a20*/  IMAD.MOV.U32 R0, RZ, RZ, R10 ;  /* 0x000000ffff007224 */ /* 0x000fe200078e000a */
[----:B------:R-:W-:Y:S01]  /*8a30*/  @P3 SHF.R.U32.HI R0, RZ, c[0x0][0x2cc], R7 ;  /* 0x0000b300ff003a19 */ /* 0x000fe20000011607 */
[C---:B------:R-:W-:Y:S02]  /*8a40*/  IMAD R13, R3.reuse, c[0x0][0x1c4], R6 ;  /* 0x00007100030d7a24 */ /* 0x040fe400078e0206 */
[----:B------:R-:W-:Y:S01]  /*8a50*/  IMAD.WIDE.U32 R6, R3, c[0x0][0x1c0], R4 ;  /* 0x0000700003067a25 */ /* 0x000fe200078e0004 */
[----:B----4-:R-:W-:Y:S02]  /*8a60*/  MOV R4, R26 ;  /* 0x0000001a00047202 */ /* 0x010fe40000000f00 */
[----:B------:R-:W-:Y:S01]  /*8a70*/  ISETP.GE.AND P3, PT, R20, c[0x0][0x1d4], PT ;  /* 0x0000750014007a0c */ /* 0x000fe20003f66270 */
[----:B------:R-:W-:-:S02]  /*8a80*/  IMAD.MOV.U32 R5, RZ, RZ, R27 ;  /* 0x000000ffff057224 */ /* 0x000fc400078e001b */
[C---:B------:R-:W-:Y:S02]  /*8a90*/  IMAD R3, R11.reuse, c[0x0][0x1e0], RZ ;  /* 0x000078000b037a24 */ /* 0x040fe400078e02ff */
[----:B------:R-:W-:Y:S01]  /*8aa0*/  IMAD R15, R11, c[0x0][0x208], RZ ;  /* 0x000082000b0f7a24 */ /* 0x000fe200078e02ff */
[----:B------:R-:W-:Y:S01]  /*8ab0*/  SHF.R.S32.HI R12, RZ, 0x1f, R0 ;  /* 0x0000001fff0c7819 */ /* 0x000fe20000011400 */
[----:B------:R-:W-:-:S04]  /*8ac0*/  IMAD.WIDE.U32 R8, R2, c[0x0][0x1e0], R4 ;  /* 0x0000780002087a25 */ /* 0x000fc800078e0004 */
[----:B------:R-:W-:-:S04]  /*8ad0*/  IMAD.WIDE.U32 R4, R2, c[0x0][0x208], R4 ;  /* 0x0000820002047a25 */ /* 0x000fc800078e0004 */
[----:B------:R-:W-:Y:S02]  /*8ae0*/  IMAD.MOV R11, RZ, RZ, -R0 ;  /* 0x000000ffff0b7224 */ /* 0x000fe400078e0a00 */
[C---:B------:R-:W-:Y:S02]  /*8af0*/  IMAD R17, R2.reuse, c[0x0][0x1e4], R3 ;  /* 0x0000790002117a24 */ /* 0x040fe400078e0203 */
[----:B------:R-:W-:Y:S01]  /*8b00*/  IMAD R15, R2, c[0x0][0x20c], R15 ;  /* 0x00008300020f7a24 */ /* 0x000fe200078e020f */
[----:B------:R-:W-:Y:S01]  /*8b10*/  IADD3 R3, R7, R13, RZ ;  /* 0x0000000d07037210 */ /* 0x000fe20007ffe0ff */
[----:B------:R-:W-:Y:S01]  /*8b20*/  IMAD.MOV.U32 R2, RZ, RZ, R6 ;  /* 0x000000ffff027224 */ /* 0x000fe200078e0006 */
[----:B------:R-:W-:Y:S01]  /*8b30*/  SEL R6, RZ, 0xffffffff, P3 ;  /* 0xffffffffff067807 */ /* 0x000fe20001800000 */
[----:B------:R-:W-:Y:S01]  /*8b40*/  IMAD R7, R12, c[0x0][0x1b0], RZ ;  /* 0x00006c000c077a24 */ /* 0x000fe200078e02ff */
[----:B------:R-:W-:Y:S01]  /*8b50*/  ISETP.GE.AND P2, PT, R26, c[0x0][0x1d4], PT ;  /* 0x000075001a007a0c */ /* 0x000fe20003f46270 */
[----:B------:R-:W-:Y:S01]  /*8b60*/  IMAD R10, R11, c[0x0][0x2c4], R10 ;  /* 0x0000b1000b0a7a24 */ /* 0x000fe200078e020a */
[----:B------:R-:W-:Y:S01]  /*8b70*/  LOP3.LUT R203, R203, 0xffffff7f, RZ, 0xc0, !PT ;  /* 0xffffff7fcbcb7812 */ /* 0x000fe200078ec0ff */
[----:B------:R-:W-:-:S02]  /*8b80*/  IMAD R12, R0, c[0x0][0x1b4], R7 ;  /* 0x00006d00000c7a24 */ /* 0x000fc400078e0207 */
[----:B------:R-:W-:Y:S01]  /*8b90*/  IMAD.WIDE.U32 R2, R0, c[0x0][0x1b0], R2 ;  /* 0x00006c0000027a25 */ /* 0x000fe200078e0002 */
[----:B------:R-:W-:-:S03]  /*8ba0*/  SEL R0, RZ, 0x1, P2 ;  /* 0x00000001ff007807 */ /* 0x000fc60001000000 */
[----:B------:R-:W-:Y:S01]  /*8bb0*/  IMAD.SHL.U32 R6, R6, 0x2, RZ ;  /* 0x0000000206067824 */ /* 0x000fe200078e00ff */
[----:B------:R-:W-:Y:S02]  /*8bc0*/  @P3 LOP3.LUT R203, R203, 0x80, RZ, 0xfc, !PT ;  /* 0x00000080cbcb3812 */ /* 0x000fe400078efcff */
[----:B------:R-:W-:Y:S01]  /*8bd0*/  SHF.R.S32.HI R11, RZ, 0x1f, R10 ;  /* 0x0000001fff0b7819 */ /* 0x000fe2000001140a */
[----:B------:R-:W-:Y:S01]  /*8be0*/  IMAD.IADD R7, R5, 0x1, R15 ;  /* 0x0000000105077824 */ /* 0x000fe200078e020f */
[----:B------:R-:W-:Y:S01]  /*8bf0*/  LOP3.LUT R13, R6, 0x2, R0, 0xe2, !PT ;  /* 0x00000002060d7812 */ /* 0x000fe200078ee200 */
[----:B------:R-:W-:Y:S01]  /*8c00*/  IMAD.IADD R5, R3, 0x1, R12 ;  /* 0x0000000103057824 */ /* 0x000fe200078e020c */
[----:B------:R-:W-:Y:S01]  /*8c10*/  LOP3.LUT R203, R203, 0xfffffeff, RZ, 0xc0, !PT ;  /* 0xfffffeffcbcb7812 */ /* 0x000fe200078ec0ff */
[----:B------:R-:W-:Y:S01]  /*8c20*/  IMAD R0, R11, c[0x0][0x1a8], RZ ;  /* 0x00006a000b007a24 */ /* 0x000fe200078e02ff */
[----:B------:R-:W-:Y:S01]  /*8c30*/  MOV R6, R4 ;  /* 0x0000000400067202 */ /* 0x000fe20000000f00 */
[----:B------:R-:W-:Y:S01]  /*8c40*/  IMAD.MOV.U32 R4, RZ, RZ, R2 ;  /* 0x000000ffff047224 */ /* 0x000fe200078e0002 */
[----:B------:R-:W-:-:S02]  /*8c50*/  ISETP.NE.U32.AND P1, PT, RZ, c[0x0][0x350], PT ;  /* 0x0000d400ff007a0c */ /* 0x000fc40003f25070 */
[----:B------:R-:W-:Y:S01]  /*8c60*/  IADD3 R9, R9, R17, RZ ;  /* 0x0000001109097210 */ /* 0x000fe20007ffe0ff */
[C---:B------:R-:W-:Y:S01]  /*8c70*/  IMAD R12, R10.reuse, c[0x0][0x1ac], R0 ;  /* 0x00006b000a0c7a24 */ /* 0x040fe200078e0200 */
[----:B------:R-:W-:Y:S01]  /*8c80*/  @P2 LOP3.LUT R203, R203, 0x100, RZ, 0xfc, !PT ;  /* 0x00000100cbcb2812 */ /* 0x000fe200078efcff */
[----:B------:R-:W-:Y:S01]  /*8c90*/  IMAD.WIDE.U32 R10, R10, c[0x0][0x1a8], R4 ;  /* 0x00006a000a0a7a25 */ /* 0x000fe200078e0004 */
[----:B------:R-:W-:-:S03]  /*8ca0*/  ISETP.GE.AND P2, PT, R18, c[0x0][0x1d4], PT ;  /* 0x0000750012007a0c */ /* 0x000fc60003f46270 */
[----:B------:R-:W-:-:S04]  /*8cb0*/  IMAD.WIDE.U32 R4, R25, c[0x0][0x1e8], R8 ;  /* 0x00007a0019047a25 */ /* 0x000fc800078e0008 */
[----:B------:R-:W-:-:S04]  /*8cc0*/  IMAD.WIDE.U32 R6, R25, c[0x0][0x210], R6 ;  /* 0x0000840019067a25 */ /* 0x000fc800078e0006 */
[----:B------:R-:W-:Y:S01]  /*8cd0*/  IMAD R5, R25, c[0x0][0x1ec], R5 ;  /* 0x00007b0019057a24 */ /* 0x000fe200078e0205 */
[----:B------:R-:W-:Y:S01]  /*8ce0*/  LOP3.LUT R203, R203, 0xffffffbf, RZ, 0xc0, !PT ;  /* 0xffffffbfcbcb7812 */ /* 0x000fe200078ec0ff */
[----:B------:R-:W-:Y:S01]  /*8cf0*/  IMAD.IADD R9, R19, 0x1, R24 ;  /* 0x0000000113097824 */ /* 0x000fe200078e0218 */
[----:B------:R-:W-:Y:S02]  /*8d00*/  ISETP.GE.AND P4, PT, R26, c[0x0][0x198], PT ;  /* 0x000066001a007a0c */ /* 0x000fe40003f86270 */
[----:B------:R-:W-:Y:S02]  /*8d10*/  @P2 LOP3.LUT R203, R203, 0x40, RZ, 0xfc, !PT ;  /* 0x00000040cbcb2812 */ /* 0x000fe400078efcff */
[----:B------:R-:W-:Y:S02]  /*8d20*/  ISETP.GE.AND P3, PT, R20, c[0x0][0x198], PT ;  /* 0x0000660014007a0c */ /* 0x000fe40003f66270 */
[----:B------:R-:W-:Y:S02]  /*8d30*/  IADD3 R132, R235, -0x1, RZ ;  /* 0xffffffffeb847810 */ /* 0x000fe40007ffe0ff */
[--C-:B--2---:R-:W-:Y:S01]  /*8d40*/  @P0 SHF.R.S32.HI R3, RZ, 0x1f, R16.reuse ;  /* 0x0000001fff030819 */ /* 0x104fe20000011410 */
[----:B------:R-:W-:Y:S01]  /*8d50*/  @P0 IMAD.MOV.U32 R2, RZ, RZ, R16 ;  /* 0x000000ffff020224 */ /* 0x000fe200078e0010 */
[----:B------:R-:W-:Y:S01]  /*8d60*/  @!P0 MOV R2, R31 ;  /* 0x0000001f00028202 */ /* 0x000fe20000000f00 */
[----:B------:R-:W-:Y:S01]  /*8d70*/  @!P0 IMAD.MOV.U32 R3, RZ, RZ, R14 ;  /* 0x000000ffff038224 */ /* 0x000fe200078e000e */
[----:B------:R-:W-:-:S04]  /*8d80*/  ISETP.NE.AND.EX P0, PT, RZ, c[0x0][0x354], PT, P1 ;  /* 0x0000d500ff007a0c */ /* 0x000fc80003f05310 */
[----:B------:R-:W-:Y:S02]  /*8d90*/  SEL R8, R2, RZ, !P0 ;  /* 0x000000ff02087207 */ /* 0x000fe40004000000 */
[----:B------:R-:W-:Y:S02]  /*8da0*/  SEL R2, RZ, 0x4, P2 ;  /* 0x00000004ff027807 */ /* 0x000fe40001000000 */
[----:B------:R-:W-:Y:S02]  /*8db0*/  SEL R0, R3, RZ, !P0 ;  /* 0x000000ff03007207 */ /* 0x000fe40004000000 */
[----:B------:R-:W-:Y:S01]  /*8dc0*/  LOP3.LUT R94, R13, R2, RZ, 0xfc, !PT ;  /* 0x000000020d5e7212 */ /* 0x000fe200078efcff */
[----:B------:R-:W-:Y:S01]  /*8dd0*/  IMAD R3, R25, c[0x0][0x214], R7 ;  /* 0x0000850019037a24 */ /* 0x000fe200078e0207 */
[----:B------:R-:W-:Y:S01]  /*8de0*/  MOV R2, R6 ;  /* 0x0000000600027202 */ /* 0x000fe20000000f00 */
[----:B------:R-:W-:Y:S02]  /*8df0*/  IMAD R6, R0, c[0x0][0x1f0], RZ ;  /* 0x00007c0000067a24 */ /* 0x000fe400078e02ff */
[----:B------:R-:W-:-:S04]  /*8e00*/  IMAD.WIDE.U32 R14, R8, c[0x0][0x1f0], R4 ;  /* 0x00007c00080e7a25 */ /* 0x000fc800078e0004 */
[----:B------:R-:W-:-:S04]  /*8e10*/  IMAD.WIDE.U32 R246, R8, c[0x0][0x218], R2 ;  /* 0x0000860008f67a25 */ /* 0x000fc800078e0002 */
[----:B------:R-:W-:-:S04]  /*8e20*/  IMAD R2, R8, c[0x0][0x1f4], R6 ;  /* 0x00007d0008027a24 */ /* 0x000fc800078e0206 */
[----:B------:R-:W-:Y:S01]  /*8e30*/  IMAD.IADD R2, R15, 0x1, R2 ;  /* 0x000000010f027824 */ /* 0x000fe200078e0202 */
[----:B------:R1:W-:Y:S04]  /*8e40*/  STL.64 [R1+0x8], R14 ;  /* 0x0000080e01007387 */ /* 0x0003e80000100a00 */
[----:B------:R1:W-:Y:S01]  /*8e50*/  STL [R1+0x4], R2 ;  /* 0x0000040201007387 */ /* 0x0003e20000100800 */
[----:B------:R-:W-:Y:S02]  /*8e60*/  IMAD R0, R0, c[0x0][0x218], RZ ;  /* 0x0000860000007a24 */ /* 0x000fe400078e02ff */
[----:B------:R-:W-:Y:S01]  /*8e70*/  IMAD.IADD R7, R11, 0x1, R12 ;  /* 0x000000010b077824 */ /* 0x000fe200078e020c */
[----:B------:R-:W-:Y:S01]  /*8e80*/  LEA R11, P0, R10, c[0x0][0x160], 0x1 ;  /* 0x000058000a0b7a11 */ /* 0x000fe200078008ff */
[----:B------:R-:W-:Y:S01]  /*8e90*/  IMAD R0, R8, c[0x0][0x21c], R0 ;  /* 0x0000870008007a24 */ /* 0x000fe200078e0200 */
[----:B------:R-:W-:-:S02]  /*8ea0*/  ISETP.GE.AND P2, PT, R18, c[0x0][0x198], PT ;  /* 0x0000660012007a0c */ /* 0x000fc40003f46270 */
[----:B------:R-:W-:Y:S02]  /*8eb0*/  LEA.HI.X R10, R10, c[0x0][0x164], R7, 0x1, P0 ;  /* 0x000059000a0a7a11 */ /* 0x000fe400000f0c07 */
[----:B------:R-:W-:Y:S01]  /*8ec0*/  IADD3 R248, R247, R0, RZ ;  /* 0x00000000f7f87210 */ /* 0x000fe20007ffe0ff */
[----:B------:R-:W-:Y:S06]  /*8ed0*/  BRA.DIV ~URZ, `(.L_x_751) ;  /* 0x0001c3327f007947 */ /* 0x000fec000b800000 */
[----:B------:R2:W3:Y:S02]  /*8ee0*/  SHFL.IDX PT, R8, R10, RZ, 0x1c1f ;  /* 0x001c1fff0a087589 */ /* 0x0004e400000e0000 */
.L_x_955:
[----:B------:R-:W-:Y:S05]  /*8ef0*/  BRA.DIV ~URZ, `(.L_x_752) ;  /* 0x0001c3827f007947 */ /* 0x000fea000b800000 */
[----:B------:R4:W1:Y:S02]  /*8f00*/  SHFL.IDX PT, R0, R11, RZ, 0x1c1f ;  /* 0x001c1fff0b007589 */ /* 0x00086400000e0000 */
.L_x_956:
[----:B------:R-:W-:Y:S01]  /*8f10*/  IMAD R31, R251, c[0x0][0x2c4], RZ ;  /* 0x0000b100fb1f7a24 */ /* 0x000fe200078e02ff */
[----:B------:R-:W-:Y:S04]  /*8f20*/  BSSY B0, `(.L_x_753) ;  /* 0x0000016000007945 */ /* 0x000fe80003800000 */
[----:B------:R-:W-:-:S13]  /*8f30*/  ISETP.GE.AND P0, PT, R9, R31, PT ;  /* 0x0000001f0900720c */ /* 0x000fda0003f06270 */
[----:B------:R-:W-:Y:S05]  /*8f40*/  @P0 BRA `(.L_x_754) ;  /* 0x0000013000000947 */ /* 0x000fea0003800000 */
[----:B--2---:R-:W2:Y:S04]  /*8f50*/  LDL.64 R4, [R1+0x38] ;  /* 0x0000380001047983 */ /* 0x004ea80000100a00 */
[----:B-1--4-:R-:W4:Y:S04]  /*8f60*/  LDL R2, [R1+0x24] ;  /* 0x0000240001027983 */ /* 0x012f280000100800 */
[----:B---3--:R-:W3:Y:S04]  /*8f70*/  LDL R3, [R1+0x64] ;  /* 0x0000640001037983 */ /* 0x008ee80000100800 */
[----:B------:R-:W3:Y:S04]  /*8f80*/  LDL R13, [R1+0x40] ;  /* 0x00004000010d7983 */ /* 0x000ee80000100800 */
[----:B------:R-:W3:Y:S04]  /*8f90*/  LDL R12, [R1+0x1c] ;  /* 0x00001c00010c7983 */ /* 0x000ee80000100800 */
[----:B------:R-:W3:Y:S01]  /*8fa0*/  LDL R14, [R1+0x60] ;  /* 0x00006000010e7983 */ /* 0x000ee20000100800 */
[----:B--2---:R-:W-:-:S04]  /*8fb0*/  LEA R6, P0, R4, R0, 0x1 ;  /* 0x0000000004067211 */ /* 0x004fc800078008ff */
[----:B------:R-:W-:Y:S02]  /*8fc0*/  LEA.HI.X R7, R4, R8, R5, 0x1, P0 ;  /* 0x0000000804077211 */ /* 0x000fe400000f0c05 */
[----:B----4-:R-:W-:-:S04]  /*8fd0*/  LEA R4, P0, R2, R0, 0x1 ;  /* 0x0000000002047211 */ /* 0x010fc800078008ff */
[----:B---3--:R-:W-:Y:S02]  /*8fe0*/  LEA.HI.X R5, R2, R8, R3, 0x1, P0 ;  /* 0x0000000802057211 */ /* 0x008fe400000f0c03 */
[----:B------:R-:W-:Y:S01]  /*8ff0*/  LEA R2, P0, R13, R0, 0x1 ;  /* 0x000000000d027211 */ /* 0x000fe200078008ff */
        /* <DEDUP_REMOVED lines=8> */
.L_x_754:
[----:B------:R-:W-:Y:S05]  /*9080*/  BSYNC B0 ;  /* 0x0000000000007941 */ /* 0x000fea0003800000 */
.L_x_753:
[----:B------:R-:W-:Y:S05]  /*9090*/  BRA.DIV ~URZ, `(.L_x_755) ;  /* 0x0001c2427f007947 */ /* 0x000fea000b800000 */
[----:B---3--:R3:W2:Y:S04]  /*90a0*/  SHFL.IDX PT, R8, R10, 0x1, 0x1c1f ;  /* 0x003c1f000a087f89 */ /* 0x0086a800000e0000 */
[----:B-1----:R3:W1:Y:S02]  /*90b0*/  SHFL.IDX PT, R0, R11, 0x1, 0x1c1f ;  /* 0x003c1f000b007f89 */ /* 0x00266400000e0000 */
.L_x_957:
[----:B------:R-:W-:Y:S01]  /*90c0*/  IADD3 R2, R9, 0x20, RZ ;  /* 0x0000002009027810 */ /* 0x000fe20007ffe0ff */
[----:B------:R-:W-:Y:S03]  /*90d0*/  BSSY B0, `(.L_x_756) ;  /* 0x0000016000007945 */ /* 0x000fe60003800000 */
[----:B------:R-:W-:-:S13]  /*90e0*/  ISETP.GE.AND P0, PT, R2, R31, PT ;  /* 0x0000001f0200720c */ /* 0x000fda0003f06270 */
[----:B------:R-:W-:Y:S05]  /*90f0*/  @P0 BRA `(.L_x_757) ;  /* 0x0000013000000947 */ /* 0x000fea0003800000 */
[----:B---3--:R-:W3:Y:S04]  /*9100*/  LDL.64 R4, [R1+0x38] ;  /* 0x0000380001047983 */ /* 0x008ee80000100a00 */
[----:B----4-:R-:W4:Y:S04]  /*9110*/  LDL R3, [R1+0x24] ;  /* 0x0000240001037983 */ /* 0x010f280000100800 */
[----:B--2---:R-:W2:Y:S04]  /*9120*/  LDL R15, [R1+0x64] ;  /* 0x00006400010f7983 */ /* 0x004ea80000100800 */
[----:B------:R-:W2:Y:S04]  /*9130*/  LDL R13, [R1+0x40] ;  /* 0x00004000010d7983 */ /* 0x000ea80000100800 */
[----:B------:R-:W2:Y:S04]  /*9140*/  LDL R12, [R1+0x1c] ;  /* 0x00001c00010c7983 */ /* 0x000ea80000100800 */
[----:B------:R-:W2:Y:S01]  /*9150*/  LDL R14, [R1+0x60] ;  /* 0x00006000010e7983 */ /* 0x000ea20000100800 */
[----:B-1-3--:R-:W-:-:S04]  /*9160*/  LEA R6, P0, R4, R0, 0x1 ;  /* 0x0000000004067211 */ /* 0x00afc800078008ff */
[----:B------:R-:W-:Y:S02]  /*9170*/  LEA.HI.X R7, R4, R8, R5, 0x1, P0 ;  /* 0x0000000804077211 */ /* 0x000fe400000f0c05 */
[----:B----4-:R-:W-:-:S04]  /*9180*/  LEA R4, P0, R3, R0, 0x1 ;  /* 0x0000000003047211 */ /* 0x010fc800078008ff */
[----:B--2---:R-:W-:Y:S02]  /*9190*/  LEA.HI.X R5, R3, R8, R15, 0x1, P0 ;  /* 0x0000000803057211 */ /* 0x004fe400000f0c0f */
        /* <DEDUP_REMOVED lines=9> */
.L_x_757:
[----:B------:R-:W-:Y:S05]  /*9230*/  BSYNC B0 ;  /* 0x0000000000007941 */ /* 0x000fea0003800000 */
.L_x_756:
[----:B------:R-:W-:Y:S05]  /*9240*/  BRA.DIV ~URZ, `(.L_x_758) ;  /* 0x0001c1527f007947 */ /* 0x000fea000b800000 */
[----:B--2---:R2:W3:Y:S02]  /*9250*/  SHFL.IDX PT, R8, R10, 0x2, 0x1c1f ;  /* 0x005c1f000a087f89 */ /* 0x0044e400000e0000 */
.L_x_958:
[----:B------:R-:W-:Y:S05]  /*9260*/  BRA.DIV ~URZ, `(.L_x_759) ;  /* 0x0001c1a27f007947 */ /* 0x000fea000b800000 */
[----:B-1----:R1:W2:Y:S02]  /*9270*/  SHFL.IDX PT, R0, R11, 0x2, 0x1c1f ;  /* 0x005c1f000b007f89 */ /* 0x0022a400000e0000 */
.L_x_959:
[----:B------:R-:W-:Y:S01]  /*9280*/  IADD3 R2, R9, 0x40, RZ ;  /* 0x0000004009027810 */ /* 0x000fe20007ffe0ff */
[----:B------:R-:W-:Y:S03]  /*9290*/  BSSY B0, `(.L_x_760) ;  /* 0x0000016000007945 */ /* 0x000fe60003800000 */
[----:B------:R-:W-:-:S13]  /*92a0*/  ISETP.GE.AND P0, PT, R2, R31, PT ;  /* 0x0000001f0200720c */ /* 0x000fda0003f06270 */
[----:B------:R-:W-:Y:S05]  /*92b0*/  @P0 BRA `(.L_x_761) ;  /* 0x0000013000000947 */ /* 0x000fea0003800000 */
[----:B----4-:R-:W4:Y:S04]  /*92c0*/  LDL.64 R4, [R1+0x38] ;  /* 0x0000380001047983 */ /* 0x010f280000100a00 */
[----:B---3--:R-:W3:Y:S04]  /*92d0*/  LDL R3, [R1+0x24] ;  /* 0x0000240001037983 */ /* 0x008ee80000100800 */
[----:B--2---:R-:W2:Y:S04]  /*92e0*/  LDL R15, [R1+0x64] ;  /* 0x00006400010f7983 */ /* 0x004ea80000100800 */
[----:B------:R-:W2:Y:S04]  /*92f0*/  LDL R13, [R1+0x40] ;  /* 0x00004000010d7983 */ /* 0x000ea80000100800 */
[----:B------:R-:W2:Y:S04]  /*9300*/  LDL R12, [R1+0x1c] ;  /* 0x00001c00010c7983 */ /* 0x000ea80000100800 */
[----:B------:R-:W2:Y:S01]  /*9310*/  LDL R14, [R1+0x60] ;  /* 0x00006000010e7983 */ /* 0x000ea20000100800 */
[----:B----4-:R-:W-:-:S04]  /*9320*/  LEA R6, P0, R4, R0, 0x1 ;  /* 0x0000000004067211 */ /* 0x010fc800078008ff */
[----:B------:R-:W-:Y:S02]  /*9330*/  LEA.HI.X R7, R4, R8, R5, 0x1, P0 ;  /* 0x0000000804077211 */ /* 0x000fe400000f0c05 */
[----:B---3--:R-:W-:-:S04]  /*9340*/  LEA R4, P0, R3, R0, 0x1 ;  /* 0x0000000003047211 */ /* 0x008fc800078008ff */
        /* <DEDUP_REMOVED lines=10> */
.L_x_761:
[----:B------:R-:W-:Y:S05]  /*93f0*/  BSYNC B0 ;  /* 0x0000000000007941 */ /* 0x000fea0003800000 */
.L_x_760:
[----:B------:R-:W-:Y:S05]  /*9400*/  BRA.DIV ~URZ, `(.L_x_762) ;  /* 0x0001c0627f007947 */ /* 0x000fea000b800000 */
[----:B---3--:R3:W1:Y:S04]  /*9410*/  SHFL.IDX PT, R8, R10, 0x3, 0x1c1f ;  /* 0x007c1f000a087f89 */ /* 0x00866800000e0000 */
[----:B--2---:R3:W2:Y:S02]  /*9420*/  SHFL.IDX PT, R0, R11, 0x3, 0x1c1f ;  /* 0x007c1f000b007f89 */ /* 0x0046a400000e0000 */
.L_x_960:
[----:B---3--:R-:W3:Y:S04]  /*9430*/  LDL.64 R12, [R1+0x38] ;  /* 0x00003800010c7983 */ /* 0x008ee80000100a00 */
[----:B----4-:R-:W4:Y:S04]  /*9440*/  LDL R4, [R1+0x24] ;  /* 0x0000240001047983 */ /* 0x010f280000100800 */
[----:B--2---:R-:W2:Y:S04]  /*9450*/  LDL R5, [R1+0x64] ;  /* 0x0000640001057983 */ /* 0x004ea80000100800 */
[----:B------:R-:W2:Y:S04]  /*9460*/  LDL R10, [R1+0x40] ;  /* 0x00004000010a7983 */ /* 0x000ea80000100800 */
[----:B------:R-:W2:Y:S04]  /*9470*/  LDL R96, [R1+0x1c] ;  /* 0x00001c0001607983 */ /* 0x000ea80000100800 */
[----:B-1----:R-:W2:Y:S04]  /*9480*/  LDL R11, [R1+0x60] ;  /* 0x00006000010b7983 */ /* 0x002ea80000100800 */
[----:B------:R-:W2:Y:S04]  /*9490*/  LDL.64 R138, [R1+0x8] ;  /* 0x00000800018a7983 */ /* 0x000ea80000100a00 */
[----:B------:R-:W2:Y:S04]  /*94a0*/  LDL R135, [R1+0x4] ;  /* 0x0000040001877983 */ /* 0x000ea80000100800 */
[----:B------:R1:W5:Y:S01]  /*94b0*/  LDL R239, [R1+0x20] ;  /* 0x0000200001ef7983 */ /* 0x0003620000100800 */
[----:B------:R-:W-:-:S03]  /*94c0*/  IADD3 R2, R9, 0x60, RZ ;  /* 0x0000006009027810 */ /* 0x000fc60007ffe0ff */
[----:B------:R-:W1:Y:S01]  /*94d0*/  S2R R98, SR_TID.X ;  /* 0x0000000000627919 */ /* 0x000e620000002100 */
[----:B------:R-:W-:Y:S01]  /*94e0*/  ISETP.GE.AND P0, PT, R2, R31, PT ;  /* 0x0000001f0200720c */ /* 0x000fe20003f06270 */
[----:B------:R-:W-:-:S04]  /*94f0*/  IMAD.MOV.U32 R108, RZ, RZ, 0x30 ;  /* 0x00000030ff6c7424 */ /* 0x000fc800078e00ff */
[----:B------:R-:W-:-:S04]  /*9500*/  IMAD R108, R235, -0x30, R108 ;  /* 0xffffffd0eb6c7824 */ /* 0x000fc800078e026c */
[----:B------:R-:W-:Y:S01]  /*9510*/  IMAD.IADD R133, R252, 0x1, R108 ;  /* 0x00000001fc857824 */ /* 0x000fe200078e026c */
[----:B------:R-:W-:Y:S02]  /*9520*/  SHF.R.S32.HI R95, RZ, 0x1f, R132 ;  /* 0x0000001fff5f7819 */ /* 0x000fe40000011484 */
[----:B-1----:R-:W-:-:S04]  /*9530*/  SHF.R.S32.HI R140, RZ, 0x1f, R98 ;  /* 0x0000001fff8c7819 */ /* 0x002fc80000011462 */
[----:B------:R-:W-:-:S04]  /*9540*/  LEA.HI R140, R140, R98, RZ, 0x2 ;  /* 0x000000628c8c7211 */ /* 0x000fc800078f10ff */
[----:B------:R-:W-:Y:S02]  /*9550*/  SHF.R.S32.HI R140, RZ, 0x2, R140 ;  /* 0x00000002ff8c7819 */ /* 0x000fe4000001148c */
[C---:B------:R-:W-:Y:S02]  /*9560*/  LOP3.LUT P5, RZ, R203.reuse, 0x100, RZ, 0xc0, !PT ;  /* 0x00000100cbff7812 */ /* 0x040fe400078ac0ff */
[----:B------:R-:W-:Y:S01]  /*9570*/  LOP3.LUT P6, RZ, R203, 0x40, RZ, 0xc0, !PT ;  /* 0x00000040cbff7812 */ /* 0x000fe200078cc0ff */
[----:B------:R-:W-:Y:S01]  /*9580*/  IMAD.MOV.U32 R240, RZ, RZ, c[0x0][0x2c4] ;  /* 0x0000b100fff07624 */ /* 0x000fe200078e00ff */
[----:B---3--:R-:W-:-:S04]  /*9590*/  @!P0 LEA R6, P1, R12, R0, 0x1 ;  /* 0x000000000c068211 */ /* 0x008fc800078208ff */
[----:B------:R-:W-:Y:S02]  /*95a0*/  @!P0 LEA.HI.X R7, R12, R8, R13, 0x1, P1 ;  /* 0x000000080c078211 */ /* 0x000fe400008f0c0d */
[----:B----4-:R-:W-:-:S04]  /*95b0*/  @!P0 LEA R2, P1, R4, R0, 0x1 ;  /* 0x0000000004028211 */ /* 0x010fc800078208ff */
[----:B--2---:R-:W-:Y:S02]  /*95c0*/  @!P0 LEA.HI.X R3, R4, R8, R5, 0x1, P1 ;  /* 0x0000000804038211 */ /* 0x004fe400008f0c05 */
[----:B------:R-:W-:Y:S01]  /*95d0*/  @!P0 LEA R4, P1, R10, R0, 0x1 ;  /* 0x000000000a048211 */ /* 0x000fe200078208ff */
[----:B------:R-:W-:-:S05]  /*95e0*/  @!P0 IMAD.SHL.U32 R0, R96, 0x2, RZ ;  /* 0x0000000260008824 */ /* 0x000fca00078e00ff */
[----:B------:R-:W-:Y:S01]  /*95f0*/  @!PT LDS RZ, [RZ] ;  /* 0x00000000fffff984 */ /* 0x000fe20000000800 */
[----:B------:R-:W-:Y:S01]  /*9600*/  @!PT LDS RZ, [RZ] ;  /* 0x00000000fffff984 */ /* 0x000fe20000000800 */
[----:B------:R-:W-:Y:S01]  /*9610*/  @!PT LDS RZ, [RZ] ;  /* 0x00000000fffff984 */ /* 0x000fe20000000800 */
[----:B------:R1:W-:Y:S01]  /*9620*/  @!P0 LDGSTS.E.BYPASS.LTC128B.128 [R0+0x7880], [R6.64], !P4 ;  /* 0x0788000006008fae */ /* 0x0003e2000e101d46 */
[----:B------:R-:W-:-:S03]  /*9630*/  @!P0 LEA.HI.X R5, R10, R8, R11, 0x1, P1 ;  /* 0x000000080a058211 */ /* 0x000fc600008f0c0b */
[----:B------:R2:W-:Y:S04]  /*9640*/  @!P0 LDGSTS.E.BYPASS.LTC128B.128 [R0+0x9880], [R2.64], !P3 ;  /* 0x0988000002008fae */ /* 0x0005e8000d901d46 */
[----:B------:R3:W-:Y:S01]  /*9650*/  @!P0 LDGSTS.E.BYPASS.LTC128B.128 [R0+0xb880], [R4.64], !P2 ;  /* 0x0b88000004008fae */ /* 0x0007e2000d101d46 */
[----:B------:R-:W-:Y:S02]  /*9660*/  IMAD.MOV.U32 R136, RZ, RZ, R138 ;  /* 0x000000ffff887224 */ /* 0x000fe400078e008a */
[----:B------:R-:W-:Y:S01]  /*9670*/  IMAD.MOV.U32 R137, RZ, RZ, R135 ;  /* 0x000000ffff897224 */ /* 0x000fe200078e0087 */
[----:B------:R-:W0:Y:S01]  /*9680*/  LDGDEPBAR ;  /* 0x00000000000079af */ /* 0x000e220000000000 */
[----:B-1----:R-:W-:Y:S01]  /*9690*/  IMNMX R6, R133, 0x30, PT ;  /* 0x0000003085067817 */ /* 0x002fe20003800200 */
[----:B------:R-:W-:-:S04]  /*96a0*/  IMAD R7, R95, c[0x0][0x1e0], RZ ;  /* 0x000078005f077a24 */ /* 0x000fc800078e02ff */
[----:B------:R-:W-:Y:S02]  /*96b0*/  IMAD.IADD R6, R6, 0x1, -R140 ;  /* 0x0000000106067824 */ /* 0x000fe400078e0a8c */
[----:B--2---:R-:W-:-:S03]  /*96c0*/  IMAD.WIDE.U32 R2, R132, c[0x0][0x1e0], RZ ;  /* 0x0000780084027a25 */ /* 0x004fc600078e00ff */
[----:B------:R-:W-:Y:S01]  /*96d0*/  ISETP.GE.AND P0, PT, R6, 0x21, PT ;  /* 0x000000210600780c */ /* 0x000fe20003f06270 */
[----:B------:R-:W-:-:S04]  /*96e0*/  IMAD R7, R132, c[0x0][0x1e4], R7 ;  /* 0x0000790084077a24 */ /* 0x000fc800078e0207 */
[----:B---3--:R-:W-:Y:S02]  /*96f0*/  IMAD.IADD R0, R3, 0x1, R7 ;  /* 0x0000000103007824 */ /* 0x008fe400078e0207 */
[----:B------:R-:W-:Y:S02]  /*9700*/  IMAD.MOV.U32 R7, RZ, RZ, 0x20 ;  /* 0x00000020ff077424 */ /* 0x000fe400078e00ff */
[----:B------:R-:W-:-:S04]  /*9710*/  IMAD.WIDE.U32 R2, R2, 0x30, R136 ;  /* 0x0000003002027825 */ /* 0x000fc800078e0088 */
[----:B------:R-:W-:Y:S02]  /*9720*/  IMAD R0, R0, 0x30, RZ ;  /* 0x0000003000007824 */ /* 0x000fe400078e02ff */
[----:B------:R-:W-:-:S04]  /*9730*/  IMAD.WIDE.U32 R4, R7, c[0x0][0x1e0], RZ ;  /* 0x0000780007047a25 */ /* 0x000fc800078e00ff */
[----:B------:R-:W-:Y:S02]  /*9740*/  IMAD R7, R7, c[0x0][0x1e4], RZ ;  /* 0x0000790007077a24 */ /* 0x000fe400078e02ff */
[----:B------:R-:W-:Y:S01]  /*9750*/  IMAD.IADD R0, R3, 0x1, R0 ;  /* 0x0000000103007824 */ /* 0x000fe200078e0200 */
[----:B------:R-:W-:Y:S01]  /*9760*/  @P0 IADD3 R3, P1, R2, R4, RZ ;  /* 0x0000000402030210 */ /* 0x000fe20007f3e0ff */
[----:B------:R-:W-:Y:S03]  /*9770*/  WARPSYNC 0xffffffff ;  /* 0xffffffff00007948 */ /* 0x000fe60003800000 */
[----:B------:R-:W-:Y:S01]  /*9780*/  @P0 IADD3.X R7, R0, R5, R7, P1, !PT ;  /* 0x0000000500070210 */ /* 0x000fe20000ffe407 */
[----:B------:R-:W-:Y:S01]  /*9790*/  BAR.SYNC.DEFER_BLOCKING 0x0 ;  /* 0x0000000000007b1d */ /* 0x000fe20000010000 */
[----:B------:R-:W-:Y:S02]  /*97a0*/  ISETP.GE.AND P1, PT, R6, 0x1, PT ;  /* 0x000000010600780c */ /* 0x000fe40003f26270 */
[----:B------:R-:W-:-:S11]  /*97b0*/  LOP3.LUT P4, RZ, R203, 0x80, RZ, 0xc0, !PT ;  /* 0x00000080cbff7812 */ /* 0x000fd6000788c0ff */
[----:B------:R-:W-:Y:S01]  /*97c0*/  @P1 LEA R4, P2, R2, c[0x0][0x1c8], 0x1 ;  /* 0x0000720002041a11 */ /* 0x000fe200078408ff */
[----:B------:R-:W-:-:S03]  /*97d0*/  @P1 IMAD.SHL.U32 R6, R96, 0x2, RZ ;  /* 0x0000000260061824 */ /* 0x000fc600078e00ff */
[----:B------:R-:W-:Y:S02]  /*97e0*/  @P1 LEA.HI.X R5, R2, c[0x0][0x1cc], R0, 0x1, P2 ;  /* 0x0000730002051a11 */ /* 0x000fe400010f0c00 */
[----:B------:R-:W-:Y:S01]  /*97f0*/  @P0 LEA R2, P2, R3, c[0x0][0x1c8], 0x1 ;  /* 0x0000720003020a11 */ /* 0x000fe200078408ff */
[----:B------:R-:W-:-:S03]  /*9800*/  @P0 IMAD.SHL.U32 R0, R96, 0x2, RZ ;  /* 0x0000000260000824 */ /* 0x000fc600078e00ff */
[----:B------:R-:W-:Y:S01]  /*9810*/  @P0 LEA.HI.X R3, R3, c[0x0][0x1cc], R7, 0x1, P2 ;  /* 0x0000730003030a11 */ /* 0x000fe200010f0c07 */
        /* <DEDUP_REMOVED lines=8> */
[----:B------:R1:W-:Y:S01]  /*98a0*/  @P0 LDGSTS.E.BYPASS.LTC128B.128 [R0+0x5c80], [R2.64+0x80], !P6 ;  /* 0x05c8008002000fae */ /* 0x0003e2000f101d46 */
[----:B------:R-:W-:-:S03]  /*98b0*/  ISETP.LT.AND P0, PT, RZ, c[0x0][0x27c], PT ;  /* 0x00009f00ff007a0c */ /* 0x000fc60003f01270 */
[----:B------:R-:W0:Y:S01]  /*98c0*/  LDGDEPBAR ;  /* 0x00000000000079af */ /* 0x000e220000000000 */
[----:B------:R-:W-:-:S09]  /*98d0*/  ISETP.NE.AND P5, PT, R240, 0x1, PT ;  /* 0x00000001f000780c */ /* 0x000fd20003fa5270 */
[----:B------:R-:W-:Y:S05]  /*98e0*/  @P0 BRA `(.L_x_763) ;  /* 0x0000002000000947 */ /* 0x000fea0003800000 */
[----:B------:R-:W-:-:S04]  /*98f0*/  DEPBAR.LE SB0, 0x1 ;  /* 0x000080400000791a */ /* 0x000fc80000000000 */
[----:B------:R-:W-:Y:S05]  /*9900*/  BRA `(.L_x_764) ;  /* 0x00006f3000007947 */ /* 0x000fea0003800000 */
.L_x_763:
[----:B------:R-:W2:Y:S01]  /*9910*/  S2R R89, SR_TID.X ;  /* 0x0000000000597919 */ /* 0x000ea20000002100 */
[----:B------:R-:W-:Y:S01]  /*9920*/  ULDC.U8 UR4, c[0x0][0x298] ;  /* 0x0000a60000047ab9 */ /* 0x000fe20000000000 */
[----:B-1---5:R-:W-:Y:S01]  /*9930*/  SHF.R.S32.HI R0, RZ, 0x1f, R134 ;  /* 0x0000001fff007819 */ /* 0x022fe20000011486 */
[----:B------:R-:W-:Y:S01]  /*9940*/  IMAD.WIDE.U32 R4, R134, c[0x0][0x280], RZ ;  /* 0x0000a00086047a25 */ /* 0x000fe200078e00ff */
[----:B------:R-:W-:Y:S01]  /*9950*/  ISETP.NE.AND P0, PT, RZ, UR4, PT ;  /* 0x00000004ff007c0c */ /* 0x000fe2000bf05270 */
[----:B------:R-:W-:Y:S01]  /*9960*/  BSSY B2, `(.L_x_764) ;  /* 0x00006ed000027945 */ /* 0x000fe20003800000 */
[----:B------:R-:W-:Y:S01]  /*9970*/  LEA.HI R97, R98, R98, RZ, 0x1 ;  /* 0x0000006262617211 */ /* 0x000fe200078f08ff */
[C---:B------:R-:W-:Y:S02]  /*9980*/  IMAD R2, R0.reuse, c[0x0][0x280], RZ ;  /* 0x0000a00000027a24 */ /* 0x040fe400078e02ff */
[----:B------:R-:W-:Y:S01]  /*9990*/  IMAD R0, R0, c[0x0][0x290], RZ ;  /* 0x0000a40000007a24 */ /* 0x000fe200078e02ff */
[----:B------:R-:W-:Y:S01]  /*99a0*/  LOP3.LUT R97, R97, 0xfffffffe, RZ, 0xc0, !PT ;  /* 0xfffffffe61617812 */ /* 0x000fe200078ec0ff */
[----:B------:R-:W-:-:S02]  /*99b0*/  IMAD R7, R134, c[0x0][0x284], R2 ;  /* 0x0000a10086077a24 */ /* 0x000fc400078e0202 */
[C---:B------:R-:W-:Y:S01]  /*99c0*/  IMAD R6, R134.reuse, c[0x0][0x294], R0 ;  /* 0x0000a50086067a24 */ /* 0x040fe200078e0200 */
[----:B------:R-:W-:Y:S01]  /*99d0*/  IADD3 R97, -R97, R98, RZ ;  /* 0x0000006261617210 */ /* 0x000fe20007ffe1ff */
[----:B------:R-:W-:Y:S01]  /*99e0*/  IMAD.WIDE.U32 R2, R134, c[0x0][0x290], RZ ;  /* 0x0000a40086027a25 */ /* 0x000fe200078e00ff */
[----:B------:R-:W-:-:S03]  /*99f0*/  IADD3 R7, R7, R5, RZ ;  /* 0x0000000507077210 */ /* 0x000fc60007ffe0ff */
[----:B------:R-:W-:Y:S01]  /*9a00*/  IMAD.IADD R6, R6, 0x1, R3 ;  /* 0x0000000106067824 */ /* 0x000fe200078e0203 */
[----:B--2---:R-:W-:-:S04]  /*9a10*/  LEA.HI R99, R89, R89, RZ, 0x1 ;  /* 0x0000005959637211 */ /* 0x004fc800078f08ff */
[----:B------:R-:W-:-:S04]  /*9a20*/  SHF.R.S32.HI R99, RZ, 0x1, R99 ;  /* 0x00000001ff637819 */ /* 0x000fc80000011463 */
[----:B------:R-:W-:-:S05]  /*9a30*/  IADD3 R20, R99, R239, RZ ;  /* 0x000000ef63147210 */ /* 0x000fca0007ffe0ff */
[----:B------:R-:W-:Y:S01]  /*9a40*/  IMAD R0, R97, 0x40, R20 ;  /* 0x0000004061007824 */ /* 0x000fe200078e0214 */
[----:B------:R-:W-:Y:S05]  /*9a50*/  @!P0 BRA `(.L_x_765) ;  /* 0x0000376000008947 */ /* 0x000fea0003800000 */
[----:B------:R-:W-:Y:S01]  /*9a60*/  @P5 IMAD.HI.U32 R3, R0, c[0x0][0x2c8], RZ ;  /* 0x0000b20000035a27 */ /* 0x000fe200078e00ff */
[----:B------:R-:W-:Y:S01]  /*9a70*/  BSSY B0, `(.L_x_766) ;  /* 0x0000068000007945 */ /* 0x000fe20003800000 */
[----:B------:R-:W-:Y:S01]  /*9a80*/  SHF.R.S32.HI R47, RZ, 0x1f, R29 ;  /* 0x0000001fff2f7819 */ /* 0x000fe2000001141d */
[----:B------:R-:W-:Y:S01]  /*9a90*/  CS2R R70, SRZ ;  /* 0x0000000000467805 */ /* 0x000fe2000001ff00 */
[----:B------:R-:W-:Y:S01]  /*9aa0*/  IMAD.MOV.U32 R5, RZ, RZ, R7 ;  /* 0x000000ffff057224 */ /* 0x000fe200078e0007 */
[----:B------:R-:W-:Y:S01]  /*9ab0*/  @P5 SHF.R.U32.HI R0, RZ, c[0x0][0x2cc], R3 ;  /* 0x0000b300ff005a19 */ /* 0x000fe20000011603 */
[----:B------:R-:W-:Y:S01]  /*9ac0*/  IMAD.MOV.U32 R7, RZ, RZ, R6 ;  /* 0x000000ffff077224 */ /* 0x000fe200078e0006 */
[----:B------:R-:W-:Y:S01]  /*9ad0*/  SHF.R.S32.HI R21, RZ, 0x1f, R30 ;  /* 0x0000001fff157819 */ /* 0x000fe2000001141e */
[----:B------:R-:W-:Y:S01]  /*9ae0*/  IMAD.MOV.U32 R6, RZ, RZ, R2 ;  /* 0x000000ffff067224 */ /* 0x000fe200078e0002 */
[----:B------:R-:W-:Y:S01]  /*9af0*/  SHF.R.S32.HI R3, RZ, 0x1f, R0 ;  /* 0x0000001fff037819 */ /* 0x000fe20000011400 */
[----:B------:R-:W-:Y:S01]  /*9b00*/  IMAD.WIDE.U32 R4, R0, c[0x0][0x280], R4 ;  /* 0x0000a00000047a25 */ /* 0x000fe200078e0004 */
[----:B------:R-:W-:Y:S01]  /*9b10*/  SHF.R.S32.HI R48, RZ, 0x1f, R153 ;  /* 0x0000001fff307819 */ /* 0x000fe20000011499 */
[----:B------:R-:W-:Y:S01]  /*9b20*/  CS2R R42, SRZ ;  /* 0x00000000002a7805 */ /* 0x000fe2000001ff00 */
[----:B------:R-:W-:Y:S01]  /*9b30*/  SHF.R.S32.HI R49, RZ, 0x1f, R28 ;  /* 0x0000001fff317819 */ /* 0x000fe2000001141c */
[C---:B------:R-:W-:Y:S01]  /*9b40*/  IMAD R8, R3.reuse, c[0x0][0x280], RZ ;  /* 0x0000a00003087a24 */ /* 0x040fe200078e02ff */
[----:B------:R-:W-:Y:S01]  /*9b50*/  LEA R38, P0, R4, c[0x0][0x270], 0x1 ;  /* 0x00009c0004267a11 */ /* 0x000fe200078008ff */
[----:B------:R-:W-:Y:S01]  /*9b60*/  IMAD R9, R3, c[0x0][0x290], RZ ;  /* 0x0000a40003097a24 */ /* 0x000fe200078e02ff */
[----:B------:R-:W-:Y:S01]  /*9b70*/  SHF.R.S32.HI R46, RZ, 0x1f, R164 ;  /* 0x0000001fff2e7819 */ /* 0x000fe200000114a4 */
[C---:B------:R-:W-:Y:S01]  /*9b80*/  IMAD R8, R0.reuse, c[0x0][0x284], R8 ;  /* 0x0000a10000087a24 */ /* 0x040fe200078e0208 */
[----:B------:R-:W-:Y:S01]  /*9b90*/  CS2R R34, SRZ ;  /* 0x0000000000227805 */ /* 0x000fe2000001ff00 */
[----:B------:R-:W-:Y:S01]  /*9ba0*/  IMAD.WIDE.U32 R2, R0, c[0x0][0x290], R6 ;  /* 0x0000a40000027a25 */ /* 0x000fe200078e0006 */
[----:B------:R-:W-:Y:S01]  /*9bb0*/  CS2R R26, SRZ ;  /* 0x00000000001a7805 */ /* 0x000fe2000001ff00 */
[----:B------:R-:W-:Y:S01]  /*9bc0*/  CS2R R22, SRZ ;  /* 0x0000000000167805 */ /* 0x000fe2000001ff00 */
[----:B------:R-:W-:Y:S01]  /*9bd0*/  CS2R R16, SRZ ;  /* 0x0000000000107805 */ /* 0x000fe2000001ff00 */
[----:B------:R-:W-:Y:S01]  /*9be0*/  IMAD.IADD R5, R5, 0x1, R8 ;  /* 0x0000000105057824 */ /* 0x000fe200078e0208 */
[----:B------:R-:W-:Y:S01]  /*9bf0*/  LEA R39, P1, R2, c[0x0][0x288], 0x1 ;  /* 0x0000a20002277a11 */ /* 0x000fe200078208ff */
[----:B------:R-:W-:Y:S01]  /*9c00*/  IMAD R0, R0, c[0x0][0x294], R9 ;  /* 0x0000a50000007a24 */ /* 0x000fe200078e0209 */
[----:B------:R-:W-:Y:S01]  /*9c10*/  CS2R R44, SRZ ;  /* 0x00000000002c7805 */ /* 0x000fe2000001ff00 */
[----:B------:R-:W-:Y:S01]  /*9c20*/  CS2R R8, SRZ ;  /* 0x0000000000087805 */ /* 0x000fe2000001ff00 */
[----:B------:R-:W-:Y:S01]  /*9c30*/  LEA.HI.X R15, R4, c[0x0][0x274], R5, 0x1, P0 ;  /* 0x00009d00040f7a11 */ /* 0x000fe200000f0c05 */
[----:B------:R-:W-:Y:S01]  /*9c40*/  IMAD.IADD R0, R3, 0x1, R0 ;  /* 0x0000000103007824 */ /* 0x000fe200078e0200 */
[----:B------:R-:W-:Y:S01]  /*9c50*/  ISETP.GE.AND P0, PT, R20, R31, PT ;  /* 0x0000001f1400720c */ /* 0x000fe20003f06270 */
[----:B------:R1:W2:Y:S01]  /*9c60*/  SHFL.IDX PT, R4, R38, RZ, 0x1e1f ;  /* 0x001e1fff26047589 */ /* 0x0002a200000e0000 */
[----:B------:R-:W-:Y:S01]  /*9c70*/  CS2R R36, SRZ ;  /* 0x0000000000247805 */ /* 0x000fe2000001ff00 */
[----:B------:R-:W-:Y:S01]  /*9c80*/  CS2R R32, SRZ ;  /* 0x0000000000207805 */ /* 0x000fe2000001ff00 */
[----:B------:R-:W-:Y:S01]  /*9c90*/  LEA.HI.X R14, R2, c[0x0][0x28c], R0, 0x1, P1 ;  /* 0x0000a300020e7a11 */ /* 0x000fe200008f0c00 */
[----:B------:R1:W3:Y:S01]  /*9ca0*/  SHFL.IDX PT, R5, R15, RZ, 0x1e1f ;  /* 0x001e1fff0f057589 */ /* 0x0002e200000e0000 */
[----:B------:R-:W-:Y:S01]  /*9cb0*/  CS2R R24, SRZ ;  /* 0x0000000000187805 */ /* 0x000fe2000001ff00 */
[----:B------:R-:W-:Y:S01]  /*9cc0*/  CS2R R18, SRZ ;  /* 0x0000000000127805 */ /* 0x000fe2000001ff00 */
[----:B------:R-:W-:Y:S01]  /*9cd0*/  CS2R R6, SRZ ;  /* 0x0000000000067805 */ /* 0x000fe2000001ff00 */
[----:B------:R1:W4:Y:S04]  /*9ce0*/  SHFL.IDX PT, R2, R39, RZ, 0x1e1f ;  /* 0x001e1fff27027589 */ /* 0x00032800000e0000 */
[----:B------:R1:W1:Y:S01]  /*9cf0*/  SHFL.IDX PT, R3, R14, RZ, 0x1e1f ;  /* 0x001e1fff0e037589 */ /* 0x00026200000e0000 */
[----:B------:R-:W-:Y:S05]  /*9d00*/  @P0 BRA `(.L_x_767) ;  /* 0x000003e000000947 */ /* 0x000fea0003800000 */
[----:B------:R-:W-:Y:S01]  /*9d10*/  ISETP.GE.AND P0, PT, R30, c[0x0][0x27c], PT ;  /* 0x00009f001e007a0c */ /* 0x000fe20003f06270 */
[----:B------:R-:W-:Y:S01]  /*9d20*/  CS2R R16, SRZ ;  /* 0x0000000000107805 */ /* 0x000fe2000001ff00 */
[----:B------:R-:W-:-:S11]  /*9d30*/  CS2R R18, SRZ ;  /* 0x0000000000127805 */ /* 0x000fd6000001ff00 */
[C---:B------:R-:W-:Y:S01]  /*9d40*/  @!P0 IMAD.SHL.U32 R0, R30.reuse, 0x2, RZ ;  /* 0x000000021e008824 */ /* 0x040fe200078e00ff */
[----:B------:R-:W-:-:S04]  /*9d50*/  @!P0 SHF.L.U64.HI R7, R30, 0x1, R21 ;  /* 0x000000011e078819 */ /* 0x000fc80000010215 */
[----:B--2---:R-:W-:-:S05]  /*9d60*/  @!P0 IADD3 R8, P1, R4, R0, RZ ;  /* 0x0000000004088210 */ /* 0x004fca0007f3e0ff */
[----:B---3--:R-:W-:Y:S01]  /*9d70*/  @!P0 IMAD.X R9, R5, 0x1, R7, P1 ;  /* 0x0000000105098824 */ /* 0x008fe200008e0607 */
[----:B----4-:R-:W-:-:S04]  /*9d80*/  @!P0 IADD3 R6, P1, R2, R0, RZ ;  /* 0x0000000002068210 */ /* 0x010fc80007f3e0ff */
[----:B------:R2:W5:Y:S01]  /*9d90*/  @!P0 LD.E.64 R16, [R8.64] ;  /* 0x0000000608108980 */ /* 0x000562000c101b00 */
[----:B-1----:R-:W-:Y:S01]  /*9da0*/  @!P0 IMAD.X R7, R3, 0x1, R7, P1 ;  /* 0x0000000103078824 */ /* 0x002fe200008e0607 */
[----:B------:R-:W-:-:S04]  /*9db0*/  ISETP.GE.AND P1, PT, R164, c[0x0][0x27c], PT ;  /* 0x00009f00a4007a0c */ /* 0x000fc80003f26270 */
[----:B------:R1:W5:Y:S09]  /*9dc0*/  @!P0 LD.E.64 R18, [R6.64] ;  /* 0x0000000606128980 */ /* 0x000372000c101b00 */
[C---:B------:R-:W-:Y:S01]  /*9dd0*/  @!P1 IMAD.SHL.U32 R10, R164.reuse, 0x2, RZ ;  /* 0x00000002a40a9824 */ /* 0x040fe200078e00ff */
[----:B------:R-:W-:-:S04]  /*9de0*/  @!P1 SHF.L.U64.HI R0, R164, 0x1, R46 ;  /* 0x00000001a4009819 */ /* 0x000fc8000001022e */
[----:B--2---:R-:W-:-:S05]  /*9df0*/  @!P1 IADD3 R8, P0, R4, R10, RZ ;  /* 0x0000000a04089210 */ /* 0x004fca0007f1e0ff */
[----:B------:R-:W-:Y:S01]  /*9e00*/  @!P1 IMAD.X R9, R5, 0x1, R0, P0 ;  /* 0x0000000105099824 */ /* 0x000fe200000e0600 */
[----:B-1----:R-:W-:-:S05]  /*9e10*/  @!P1 IADD3 R6, P0, R2, R10, RZ ;  /* 0x0000000a02069210 */ /* 0x002fca0007f1e0ff */
[----:B------:R-:W-:Y:S01]  /*9e20*/  @!P1 IMAD.X R7, R3, 0x1, R0, P0 ;  /* 0x0000000103079824 */ /* 0x000fe200000e0600 */
[----:B------:R-:W-:Y:S01]  /*9e30*/  ISETP.GE.AND P0, PT, R29, c[0x0][0x27c], PT ;  /* 0x00009f001d007a0c */ /* 0x000fe20003f06270 */
[----:B------:R-:W-:Y:S01]  /*9e40*/  CS2R R22, SRZ ;  /* 0x0000000000167805 */ /* 0x000fe2000001ff00 */
[----:B------:R-:W-:Y:S01]  /*9e50*/  CS2R R24, SRZ ;  /* 0x0000000000187805 */ /* 0x000fe2000001ff00 */
[----:B------:R-:W-:-:S04]  /*9e60*/  ISETP.GE.AND P2, PT, R153, c[0x0][0x27c], PT ;  /* 0x00009f0099007a0c */ /* 0x000fc80003f46270 */
[----:B------:R1:W5:Y:S04]  /*9e70*/  @!P1 LD.E.64 R22, [R8.64] ;  /* 0x0000000608169980 */ /* 0x000368000c101b00 */
[----:B------:R2:W5:Y:S02]  /*9e80*/  @!P1 LD.E.64 R24, [R6.64] ;  /* 0x0000000606189980 */ /* 0x000564000c101b00 */
[C---:B------:R-:W-:Y:S01]  /*9e90*/  @!P0 IMAD.SHL.U32 R10, R29.reuse, 0x2, RZ ;  /* 0x000000021d0a8824 */ /* 0x040fe200078e00ff */
[----:B------:R-:W-:Y:S01]  /*9ea0*/  @!P0 SHF.L.U64.HI R0, R29, 0x1, R47 ;  /* 0x000000011d008819 */ /* 0x000fe2000001022f */
[----:B------:R-:W-:Y:S01]  /*9eb0*/  CS2R R26, SRZ ;  /* 0x00000000001a7805 */ /* 0x000fe2000001ff00 */
[----:B------:R-:W-:Y:S02]  /*9ec0*/  CS2R R32, SRZ ;  /* 0x0000000000207805 */ /* 0x000fe4000001ff00 */
[----:B-1----:R-:W-:-:S05]  /*9ed0*/  @!P0 IADD3 R8, P1, R4, R10, RZ ;  /* 0x0000000a04088210 */ /* 0x002fca0007f3e0ff */
[----:B------:R-:W-:Y:S01]  /*9ee0*/  @!P0 IMAD.X R9, R5, 0x1, R0, P1 ;  /* 0x0000000105098824 */ /* 0x000fe200008e0600 */
[----:B--2---:R-:W-:Y:S01]  /*9ef0*/  @!P0 IADD3 R6, P1, R2, R10, RZ ;  /* 0x0000000a02068210 */ /* 0x004fe20007f3e0ff */
[----:B------:R-:W-:-:S03]  /*9f00*/  @!P2 IMAD.SHL.U32 R10, R153, 0x2, RZ ;  /* 0x00000002990aa824 */ /* 0x000fc600078e00ff */
[----:B------:R1:W5:Y:S01]  /*9f10*/  @!P0 LD.E.64 R26, [R8.64] ;  /* 0x00000006081a8980 */ /* 0x000362000c101b00 */
[----:B------:R-:W-:Y:S01]  /*9f20*/  @!P0 IMAD.X R7, R3, 0x1, R0, P1 ;  /* 0x0000000103078824 */ /* 0x000fe200008e0600 */
[----:B------:R-:W-:-:S04]  /*9f30*/  @!P2 SHF.L.U64.HI R0, R153, 0x1, R48 ;  /* 0x000000019900a819 */ /* 0x000fc80000010230 */
[----:B------:R2:W5:Y:S01]  /*9f40*/  @!P0 LD.E.64 R32, [R6.64] ;  /* 0x0000000606208980 */ /* 0x000562000c101b00 */
[----:B------:R-:W-:Y:S01]  /*9f50*/  ISETP.GE.AND P1, PT, R154, c[0x0][0x27c], PT ;  /* 0x00009f009a007a0c */ /* 0x000fe20003f26270 */
[----:B------:R-:W-:Y:S01]  /*9f60*/  CS2R R34, SRZ ;  /* 0x0000000000227805 */ /* 0x000fe2000001ff00 */
[----:B------:R-:W-:Y:S01]  /*9f70*/  CS2R R36, SRZ ;  /* 0x0000000000247805 */ /* 0x000fe2000001ff00 */
[----:B-1----:R-:W-:-:S05]  /*9f80*/  @!P2 IADD3 R8, P0, R4, R10, RZ ;  /* 0x0000000a0408a210 */ /* 0x002fca0007f1e0ff */
[----:B------:R-:W-:Y:S01]  /*9f90*/  @!P2 IMAD.X R9, R5, 0x1, R0, P0 ;  /* 0x000000010509a824 */ /* 0x000fe200000e0600 */
[----:B--2---:R-:W-:-:S04]  /*9fa0*/  @!P2 IADD3 R6, P0, R2, R10, RZ ;  /* 0x0000000a0206a210 */ /* 0x004fc80007f1e0ff */
[----:B------:R-:W-:Y:S01]  /*9fb0*/  @!P1 IMAD.WIDE R12, R154, 0x2, R4 ;  /* 0x000000029a0c9825 */ /* 0x000fe200078e0204 */
[----:B------:R1:W5:Y:S03]  /*9fc0*/  @!P2 LD.E.64 R34, [R8.64] ;  /* 0x000000060822a980 */ /* 0x000366000c101b00 */
[----:B------:R-:W-:Y:S01]  /*9fd0*/  @!P2 IMAD.X R7, R3, 0x1, R0, P0 ;  /* 0x000000010307a824 */ /* 0x000fe200000e0600 */
[----:B------:R-:W-:Y:S01]  /*9fe0*/  ISETP.GE.AND P0, PT, R28, c[0x0][0x27c], PT ;  /* 0x00009f001c007a0c */ /* 0x000fe20003f06270 */
[----:B------:R-:W-:-:S03]  /*9ff0*/  @!P1 IMAD.WIDE R10, R154, 0x2, R2 ;  /* 0x000000029a0a9825 */ /* 0x000fc600078e0202 */
[----:B------:R2:W5:Y:S09]  /*a000*/  @!P2 LD.E.64 R36, [R6.64] ;  /* 0x000000060624a980 */ /* 0x000572000c101b00 */
[----:B------:R-:W-:Y:S01]  /*a010*/  @!P0 IMAD.SHL.U32 R0, R28, 0x2, RZ ;  /* 0x000000021c008824 */ /* 0x000fe200078e00ff */
[----:B-1----:R-:W-:Y:S01]  /*a020*/  CS2R R8, SRZ ;  /* 0x0000000000087805 */ /* 0x002fe2000001ff00 */
[----:B--2---:R-:W-:-:S05]  /*a030*/  CS2R R6, SRZ ;  /* 0x0000000000067805 */ /* 0x004fca000001ff00 */
[----:B------:R1:W5:Y:S04]  /*a040*/  @!P1 LD.E.64 R8, [R12.64] ;  /* 0x000000060c089980 */ /* 0x000368000c101b00 */
[----:B------:R2:W5:Y:S01]  /*a050*/  @!P1 LD.E.64 R6, [R10.64] ;  /* 0x000000060a069980 */ /* 0x000562000c101b00 */
[----:B------:R-:W-:Y:S01]  /*a060*/  @!P0 IADD3 R4, P1, R4, R0, RZ ;  /* 0x0000000004048210 */ /* 0x000fe20007f3e0ff */
[----:B------:R-:W-:Y:S01]  /*a070*/  CS2R R42, SRZ ;  /* 0x00000000002a7805 */ /* 0x000fe2000001ff00 */
[----:B------:R-:W-:Y:S01]  /*a080*/  CS2R R44, SRZ ;  /* 0x00000000002c7805 */ /* 0x000fe2000001ff00 */
[----:B--2---:R-:W-:-:S05]  /*a090*/  @!P0 SHF.L.U64.HI R10, R28, 0x1, R49 ;  /* 0x000000011c0a8819 */ /* 0x004fca0000010231 */
[----:B------:R-:W-:Y:S01]  /*a0a0*/  @!P0 IMAD.X R5, R5, 0x1, R10, P1 ;  /* 0x0000000105058824 */ /* 0x000fe200008e060a */
[----:B------:R-:W-:-:S04]  /*a0b0*/  @!P0 IADD3 R2, P1, R2, R0, RZ ;  /* 0x0000000002028210 */ /* 0x000fc80007f3e0ff */
[----:B------:R1:W5:Y:S01]  /*a0c0*/  @!P0 LD.E.64 R42, [R4.64] ;  /* 0x00000006042a8980 */ /* 0x000362000c101b00 */
[----:B------:R-:W-:-:S05]  /*a0d0*/  @!P0 IMAD.X R3, R3, 0x1, R10, P1 ;  /* 0x0000000103038824 */ /* 0x000fca00008e060a */
[----:B------:R1:W5:Y:S03]  /*a0e0*/  @!P0 LD.E.64 R44, [R2.64] ;  /* 0x00000006022c8980 */ /* 0x000366000c101b00 */
.L_x_767:
[----:B------:R-:W-:Y:S05]  /*a0f0*/  BSYNC B0 ;  /* 0x0000000000007941 */ /* 0x000fea0003800000 */
.L_x_766:
[----:B------:R-:W-:Y:S01]  /*a100*/  IADD3 R0, R20, 0x40, RZ ;  /* 0x0000004014007810 */ /* 0x000fe20007ffe0ff */
[----:B-1--45:R-:W-:Y:S01]  /*a110*/  IMAD.MOV.U32 R2, RZ, RZ, R34 ;  /* 0x000000ffff027224 */ /* 0x032fe200078e0022 */
[----:B------:R-:W-:Y:S01]  /*a120*/  MOV R10, R6 ;  /* 0x00000006000a7202 */ /* 0x000fe20000000f00 */
[----:B--2---:R-:W-:Y:S01]  /*a130*/  IMAD.MOV.U32 R4, RZ, RZ, R42 ;  /* 0x000000ffff047224 */ /* 0x004fe200078e002a */
[----:B------:R-:W-:Y:S01]  /*a140*/  ISETP.GE.AND P0, PT, R0, R31, PT ;  /* 0x0000001f0000720c */ /* 0x000fe20003f06270 */
[----:B------:R-:W-:Y:S01]  /*a150*/  IMAD.MOV.U32 R0, RZ, RZ, R35 ;  /* 0x000000ffff007224 */ /* 0x000fe200078e0023 */
[----:B---3--:R-:W1:Y:S01]  /*a160*/  SHFL.IDX PT, R5, R15, 0x1, 0x1e1f ;  /* 0x003e1f000f057f89 */ /* 0x008e6200000e0000 */
[----:B------:R-:W-:Y:S01]  /*a170*/  IMAD.MOV.U32 R3, RZ, RZ, R43 ;  /* 0x000000ffff037224 */ /* 0x000fe200078e002b */
[----:B------:R-:W-:Y:S01]  /*a180*/  BSSY B0, `(.L_x_768) ;  /* 0x000006d000007945 */ /* 0x000fe20003800000 */
[----:B------:R-:W-:Y:S01]  /*a190*/  IMAD.MOV.U32 R12, RZ, RZ, R18 ;  /* 0x000000ffff0c7224 */ /* 0x000fe200078e0012 */
[----:B------:R-:W-:Y:S01]  /*a1a0*/  PRMT R78, R0, 0x5410, R2 ;  /* 0x00005410004e7816 */ /* 0x000fe20000000002 */
[----:B------:R-:W-:Y:S01]  /*a1b0*/  IMAD.MOV.U32 R2, RZ, RZ, R22 ;  /* 0x000000ffff027224 */ /* 0x000fe200078e0016 */
[----:B------:R-:W-:Y:S01]  /*a1c0*/  PRMT R80, R3, 0x5410, R4 ;  /* 0x0000541003507816 */ /* 0x000fe20000000004 */
[----:B------:R-:W-:Y:S01]  /*a1d0*/  IMAD.MOV.U32 R0, RZ, RZ, R23 ;  /* 0x000000ffff007224 */ /* 0x000fe200078e0017 */
[----:B------:R-:W-:Y:S01]  /*a1e0*/  MOV R4, R26 ;  /* 0x0000001a00047202 */ /* 0x000fe20000000f00 */
[----:B------:R-:W-:Y:S01]  /*a1f0*/  IMAD.MOV.U32 R3, RZ, RZ, R27 ;  /* 0x000000ffff037224 */ /* 0x000fe200078e001b */
[----:B------:R-:W-:Y:S01]  /*a200*/  CS2R R62, SRZ ;  /* 0x00000000003e7805 */ /* 0x000fe2000001ff00 */
[----:B------:R-:W-:Y:S01]  /*a210*/  IMAD.MOV.U32 R11, RZ, RZ, R19 ;  /* 0x000000ffff0b7224 */ /* 0x000fe200078e0013 */
[----:B------:R-:W-:Y:S01]  /*a220*/  PRMT R74, R0, 0x5410, R2 ;  /* 0x00005410004a7816 */ /* 0x000fe20000000002 */
[----:B------:R-:W-:Y:S01]  /*a230*/  IMAD.MOV.U32 R2, RZ, RZ, R8 ;  /* 0x000000ffff027224 */ /* 0x000fe200078e0008 */
[----:B------:R-:W-:Y:S01]  /*a240*/  PRMT R76, R3, 0x5410, R4 ;  /* 0x00005410034c7816 */ /* 0x000fe20000000004 */
[----:B------:R-:W-:Y:S01]  /*a250*/  IMAD.MOV.U32 R0, RZ, RZ, R9 ;  /* 0x000000ffff007224 */ /* 0x000fe200078e0009 */
[----:B------:R-:W-:Y:S01]  /*a260*/  MOV R4, R16 ;  /* 0x0000001000047202 */ /* 0x000fe20000000f00 */
[----:B------:R-:W-:Y:S01]  /*a270*/  IMAD.MOV.U32 R3, RZ, RZ, R17 ;  /* 0x000000ffff037224 */ /* 0x000fe200078e0011 */
[----:B------:R-:W-:Y:S01]  /*a280*/  PRMT R69, R11, 0x5410, R12 ;  /* 0x000054100b457816 */ /* 0x000fe2000000000c */
[----:B------:R-:W-:Y:S01]  /*a290*/  CS2R R58, SRZ ;  /* 0x00000000003a7805 */ /* 0x000fe2000001ff00 */
[----:B------:R-:W-:Y:S01]  /*a2a0*/  PRMT R68, R0, 0x5410, R2 ;  /* 0x0000541000447816 */ /* 0x000fe20000000002 */
[----:B------:R-:W-:Y:S01]  /*a2b0*/  IMAD.MOV.U32 R2, RZ, RZ, R36 ;  /* 0x000000ffff027224 */ /* 0x000fe200078e0024 */
[----:B------:R-:W-:Y:S01]  /*a2c0*/  PRMT R72, R3, 0x5410, R4 ;  /* 0x0000541003487816 */ /* 0x000fe20000000004 */
[----:B------:R-:W-:Y:S01]  /*a2d0*/  IMAD.MOV.U32 R0, RZ, RZ, R37 ;  /* 0x000000ffff007224 */ /* 0x000fe200078e0025 */
[----:B------:R-:W-:Y:S01]  /*a2e0*/  MOV R4, R44 ;  /* 0x0000002c00047202 */ /* 0x000fe20000000f00 */
[----:B------:R-:W-:Y:S01]  /*a2f0*/  IMAD.MOV.U32 R3, RZ, RZ, R45 ;  /* 0x000000ffff037224 */ /* 0x000fe200078e002d */
[----:B------:R-:W-:Y:S01]  /*a300*/  CS2R R54, SRZ ;  /* 0x0000000000367805 */ /* 0x000fe2000001ff00 */
[----:B------:R-:W-:Y:S01]  /*a310*/  CS2R R50, SRZ ;  /* 0x0000000000327805 */ /* 0x000fe2000001ff00 */
[----:B------:R-:W-:Y:S01]  /*a320*/  PRMT R77, R0, 0x5410, R2 ;  /* 0x00005410004d7816 */ /* 0x000fe20000000002 */
[----:B------:R-:W-:Y:S01]  /*a330*/  IMAD.MOV.U32 R2, RZ, RZ, R24 ;  /* 0x000000ffff027224 */ /* 0x000fe200078e0018 */
[----:B------:R-:W-:Y:S01]  /*a340*/  PRMT R79, R3, 0x5410, R4 ;  /* 0x00005410034f7816 */ /* 0x000fe20000000004 */
[----:B------:R-:W-:Y:S01]  /*a350*/  IMAD.MOV.U32 R3, RZ, RZ, R33 ;  /* 0x000000ffff037224 */ /* 0x000fe200078e0021 */
[----:B------:R-:W-:Y:S01]  /*a360*/  MOV R0, R25 ;  /* 0x0000001900007202 */ /* 0x000fe20000000f00 */
[----:B------:R-:W-:Y:S01]  /*a370*/  CS2R R66, SRZ ;  /* 0x0000000000427805 */ /* 0x000fe2000001ff00 */
[----:B------:R-:W-:Y:S01]  /*a380*/  MOV R4, R32 ;  /* 0x0000002000047202 */ /* 0x000fe20000000f00 */
[----:B------:R-:W-:Y:S01]  /*a390*/  CS2R R64, SRZ ;  /* 0x0000000000407805 */ /* 0x000fe2000001ff00 */
[----:B------:R-:W-:Y:S01]  /*a3a0*/  PRMT R73, R0, 0x5410, R2 ;  /* 0x0000541000497816 */ /* 0x000fe20000000002 */
[----:B------:R-:W-:Y:S01]  /*a3b0*/  IMAD.MOV.U32 R0, RZ, RZ, R7 ;  /* 0x000000ffff007224 */ /* 0x000fe200078e0007 */
[----:B------:R-:W-:Y:S01]  /*a3c0*/  PRMT R75, R3, 0x5410, R4 ;  /* 0x00005410034b7816 */ /* 0x000fe20000000004 */
[----:B------:R-:W2:Y:S01]  /*a3d0*/  SHFL.IDX PT, R2, R39, 0x1, 0x1e1f ;  /* 0x003e1f0027027f89 */ /* 0x000ea200000e0000 */
[----:B------:R-:W-:Y:S01]  /*a3e0*/  CS2R R60, SRZ ;  /* 0x00000000003c7805 */ /* 0x000fe2000001ff00 */
[----:B------:R-:W-:Y:S01]  /*a3f0*/  CS2R R56, SRZ ;  /* 0x0000000000387805 */ /* 0x000fe2000001ff00 */
[----:B------:R-:W-:Y:S01]  /*a400*/  PRMT R20, R0, 0x5410, R10 ;  /* 0x0000541000147816 */ /* 0x000fe2000000000a */
[----:B------:R3:W4:Y:S01]  /*a410*/  SHFL.IDX PT, R4, R38, 0x1, 0x1e1f ;  /* 0x003e1f0026047f89 */ /* 0x00072200000e0000 */
[----:B------:R-:W-:Y:S01]  /*a420*/  CS2R R52, SRZ ;  /* 0x0000000000347805 */ /* 0x000fe2000001ff00 */
[----:B------:R-:W-:-:S02]  /*a430*/  CS2R R40, SRZ ;  /* 0x0000000000287805 */ /* 0x000fc4000001ff00 */
[----:B------:R1:W1:Y:S01]  /*a440*/  SHFL.IDX PT, R3, R14, 0x1, 0x1e1f ;  /* 0x003e1f000e037f89 */ /* 0x00026200000e0000 */
[----:B---3--:R-:W-:Y:S01]  /*a450*/  CS2R R38, SRZ ;  /* 0x0000000000267805 */ /* 0x008fe2000001ff00 */
[----:B------:R-:W-:Y:S05]  /*a460*/  @P0 BRA `(.L_x_769) ;  /* 0x000003e000000947 */ /* 0x000fea0003800000 */
[----:B--2-4-:R-:W-:Y:S01]  /*a470*/  ISETP.GE.AND P0, PT, R30, c[0x0][0x27c], PT ;  /* 0x00009f001e007a0c */ /* 0x014fe20003f06270 */
[----:B------:R-:W-:Y:S01]  /*a480*/  CS2R R50, SRZ ;  /* 0x0000000000327805 */ /* 0x000fe2000001ff00 */
[----:B------:R-:W-:-:S11]  /*a490*/  CS2R R52, SRZ ;  /* 0x0000000000347805 */ /* 0x000fd6000001ff00 */
[C---:B------:R-:W-:Y:S01]  /*a4a0*/  @!P0 IMAD.SHL.U32 R0, R30.reuse, 0x2, RZ ;  /* 0x000000021e008824 */ /* 0x040fe200078e00ff */
[----:B------:R-:W-:-:S04]  /*a4b0*/  @!P0 SHF.L.U64.HI R11, R30, 0x1, R21 ;  /* 0x000000011e0b8819 */ /* 0x000fc80000010215 */
[----:B------:R-:W-:-:S05]  /*a4c0*/  @!P0 IADD3 R12, P1, R4, R0, RZ ;  /* 0x00000000040c8210 */ /* 0x000fca0007f3e0ff */
[----:B-1----:R-:W-:Y:S01]  /*a4d0*/  @!P0 IMAD.X R13, R5, 0x1, R11, P1 ;  /* 0x00000001050d8824 */ /* 0x002fe200008e060b */
[----:B------:R-:W-:-:S04]  /*a4e0*/  @!P0 IADD3 R10, P1, R2, R0, RZ ;  /* 0x00000000020a8210 */ /* 0x000fc80007f3e0ff */
[----:B------:R1:W5:Y:S01]  /*a4f0*/  @!P0 LD.E.64 R50, [R12.64] ;  /* 0x000000060c328980 */ /* 0x000362000c101b00 */
[----:B------:R-:W-:Y:S01]  /*a500*/  @!P0 IMAD.X R11, R3, 0x1, R11, P1 ;  /* 0x00000001030b8824 */ /* 0x000fe200008e060b */
[----:B------:R-:W-:-:S04]  /*a510*/  ISETP.GE.AND P1, PT, R164, c[0x0][0x27c], PT ;  /* 0x00009f00a4007a0c */ /* 0x000fc80003f26270 */
[----:B------:R2:W5:Y:S09]  /*a520*/  @!P0 LD.E.64 R52, [R10.64] ;  /* 0x000000060a348980 */ /* 0x000572000c101b00 */
[----:B------:R-:W-:-:S05]  /*a530*/  @!P1 IMAD.SHL.U32 R0, R164, 0x2, RZ ;  /* 0x00000002a4009824 */ /* 0x000fca00078e00ff */
[----:B-1----:R-:W-:Y:S02]  /*a540*/  @!P1 IADD3 R12, P0, R4, R0, RZ ;  /* 0x00000000040c9210 */ /* 0x002fe40007f1e0ff */
[----:B--2---:R-:W-:-:S05]  /*a550*/  @!P1 SHF.L.U64.HI R11, R164, 0x1, R46 ;  /* 0x00000001a40b9819 */ /* 0x004fca000001022e */
[----:B------:R-:W-:Y:S01]  /*a560*/  @!P1 IMAD.X R13, R5, 0x1, R11, P0 ;  /* 0x00000001050d9824 */ /* 0x000fe200000e060b */
[----:B------:R-:W-:-:S05]  /*a570*/  @!P1 IADD3 R10, P0, R2, R0, RZ ;  /* 0x00000000020a9210 */ /* 0x000fca0007f1e0ff */
[----:B------:R-:W-:Y:S01]  /*a580*/  @!P1 IMAD.X R11, R3, 0x1, R11, P0 ;  /* 0x00000001030b9824 */ /* 0x000fe200000e060b */
[----:B------:R-:W-:Y:S01]  /*a590*/  ISETP.GE.AND P0, PT, R29, c[0x0][0x27c], PT ;  /* 0x00009f001d007a0c */ /* 0x000fe20003f06270 */
[----:B------:R-:W-:Y:S01]  /*a5a0*/  CS2R R54, SRZ ;  /* 0x0000000000367805 */ /* 0x000fe2000001ff00 */
[----:B------:R-:W-:Y:S01]  /*a5b0*/  CS2R R56, SRZ ;  /* 0x0000000000387805 */ /* 0x000fe2000001ff00 */
[----:B------:R-:W-:-:S04]  /*a5c0*/  ISETP.GE.AND P2, PT, R153, c[0x0][0x27c], PT ;  /* 0x00009f0099007a0c */ /* 0x000fc80003f46270 */
[----:B------:R1:W5:Y:S04]  /*a5d0*/  @!P1 LD.E.64 R54, [R12.64] ;  /* 0x000000060c369980 */ /* 0x000368000c101b00 */
[----:B------:R2:W5:Y:S02]  /*a5e0*/  @!P1 LD.E.64 R56, [R10.64] ;  /* 0x000000060a389980 */ /* 0x000564000c101b00 */
[----:B------:R-:W-:Y:S01]  /*a5f0*/  @!P0 IMAD.SHL.U32 R0, R29, 0x2, RZ ;  /* 0x000000021d008824 */ /* 0x000fe200078e00ff */
[----:B------:R-:W-:Y:S01]  /*a600*/  CS2R R58, SRZ ;  /* 0x00000000003a7805 */ /* 0x000fe2000001ff00 */
[----:B------:R-:W-:-:S03]  /*a610*/  CS2R R60, SRZ ;  /* 0x00000000003c7805 */ /* 0x000fc6000001ff00 */
[----:B-1----:R-:W-:Y:S02]  /*a620*/  @!P0 IADD3 R12, P1, R4, R0, RZ ;  /* 0x00000000040c8210 */ /* 0x002fe40007f3e0ff */
[----:B--2---:R-:W-:-:S05]  /*a630*/  @!P0 SHF.L.U64.HI R11, R29, 0x1, R47 ;  /* 0x000000011d0b8819 */ /* 0x004fca000001022f */
[----:B------:R-:W-:Y:S01]  /*a640*/  @!P0 IMAD.X R13, R5, 0x1, R11, P1 ;  /* 0x00000001050d8824 */ /* 0x000fe200008e060b */
[----:B------:R-:W-:Y:S01]  /*a650*/  @!P0 IADD3 R10, P1, R2, R0, RZ ;  /* 0x00000000020a8210 */ /* 0x000fe20007f3e0ff */
[----:B------:R-:W-:-:S03]  /*a660*/  @!P2 IMAD.SHL.U32 R0, R153, 0x2, RZ ;  /* 0x000000029900a824 */ /* 0x000fc600078e00ff */
[----:B------:R1:W5:Y:S01]  /*a670*/  @!P0 LD.E.64 R58, [R12.64] ;  /* 0x000000060c3a8980 */ /* 0x000362000c101b00 */
[----:B------:R-:W-:-:S05]  /*a680*/  @!P0 IMAD.X R11, R3, 0x1, R11, P1 ;  /* 0x00000001030b8824 */ /* 0x000fca00008e060b */
[----:B------:R2:W5:Y:S01]  /*a690*/  @!P0 LD.E.64 R60, [R10.64] ;  /* 0x000000060a3c8980 */ /* 0x000562000c101b00 */
[----:B------:R-:W-:Y:S01]  /*a6a0*/  ISETP.GE.AND P1, PT, R154, c[0x0][0x27c], PT ;  /* 0x00009f009a007a0c */ /* 0x000fe20003f26270 */
[----:B------:R-:W-:Y:S01]  /*a6b0*/  CS2R R62, SRZ ;  /* 0x00000000003e7805 */ /* 0x000fe2000001ff00 */
[----:B-1----:R-:W-:Y:S02]  /*a6c0*/  @!P2 IADD3 R12, P0, R4, R0, RZ ;  /* 0x00000000040ca210 */ /* 0x002fe40007f1e0ff */
[----:B--2---:R-:W-:-:S05]  /*a6d0*/  @!P2 SHF.L.U64.HI R11, R153, 0x1, R48 ;  /* 0x00000001990ba819 */ /* 0x004fca0000010230 */
[--C-:B------:R-:W-:Y:S01]  /*a6e0*/  @!P2 IMAD.X R13, R5, 0x1, R11.reuse, P0 ;  /* 0x00000001050da824 */ /* 0x100fe200000e060b */
[----:B------:R-:W-:Y:S01]  /*a6f0*/  @!P2 IADD3 R10, P0, R2, R0, RZ ;  /* 0x00000000020aa210 */ /* 0x000fe20007f1e0ff */
[----:B------:R-:W-:Y:S01]  /*a700*/  CS2R R64, SRZ ;  /* 0x0000000000407805 */ /* 0x000fe2000001ff00 */
[----:B------:R-:W-:Y:S01]  /*a710*/  CS2R R38, SRZ ;  /* 0x0000000000267805 */ /* 0x000fe2000001ff00 */
[----:B------:R-:W-:Y:S01]  /*a720*/  CS2R R40, SRZ ;  /* 0x0000000000287805 */ /* 0x000fe2000001ff00 */
[----:B------:R1:W5:Y:S01]  /*a730*/  @!P2 LD.E.64 R62, [R12.64] ;  /* 0x000000060c3ea980 */ /* 0x000362000c101b00 */
[----:B------:R-:W-:Y:S01]  /*a740*/  @!P2 IMAD.X R11, R3, 0x1, R11, P0 ;  /* 0x00000001030ba824 */ /* 0x000fe200000e060b */
[----:B------:R-:W-:-:S04]  /*a750*/  ISETP.GE.AND P0, PT, R28, c[0x0][0x27c], PT ;  /* 0x00009f001c007a0c */ /* 0x000fc80003f06270 */
[----:B------:R2:W5:Y:S09]  /*a760*/  @!P2 LD.E.64 R64, [R10.64] ;  /* 0x000000060a40a980 */ /* 0x000572000c101b00 */
[----:B------:R-:W-:Y:S02]  /*a770*/  @!P0 IMAD.SHL.U32 R0, R28, 0x2, RZ ;  /* 0x000000021c008824 */ /* 0x000fe400078e00ff */
[----:B-1----:R-:W-:-:S05]  /*a780*/  @!P1 IMAD.WIDE R12, R154, 0x2, R4 ;  /* 0x000000029a0c9825 */ /* 0x002fca00078e0204 */
[----:B------:R1:W5:Y:S01]  /*a790*/  @!P1 LD.E.64 R38, [R12.64] ;  /* 0x000000060c269980 */ /* 0x000362000c101b00 */
[----:B--2---:R-:W-:-:S05]  /*a7a0*/  @!P1 IMAD.WIDE R10, R154, 0x2, R2 ;  /* 0x000000029a0a9825 */ /* 0x004fca00078e0202 */
        /* <DEDUP_REMOVED lines=10> */
.L_x_769:
[----:B--2-4-:R-:W-:Y:S05]  /*a850*/  BSYNC B0 ;  /* 0x0000000000007941 */ /* 0x014fea0003800000 */
.L_x_768:
[----:B-----5:R-:W-:Y:S01]  /*a860*/  IMAD.MOV.U32 R0, RZ, RZ, R70 ;  /* 0x000000ffff007224 */ /* 0x020fe200078e0046 */
[----:B------:R-:W-:-:S04]  /*a870*/  DEPBAR.LE SB0, 0x1 ;  /* 0x000080400000791a */ /* 0x000fc80000000000 */
[----:B-1----:R-:W-:Y:S01]  /*a880*/  IMAD.MOV.U32 R4, RZ, RZ, R71 ;  /* 0x000000ffff047224 */ /* 0x002fe200078e0047 */
[----:B------:R-:W-:Y:S01]  /*a890*/  BSSY B1, `(.L_x_770) ;  /* 0x000015c000017945 */ /* 0x000fe20003800000 */
[----:B------:R-:W-:Y:S02]  /*a8a0*/  IMAD.MOV.U32 R3, RZ, RZ, R62 ;  /* 0x000000ffff037224 */ /* 0x000fe400078e003e */
[----:B------:R-:W-:Y:S01]  /*a8b0*/  IMAD.MOV.U32 R2, RZ, RZ, R63 ;  /* 0x000000ffff027224 */ /* 0x000fe200078e003f */
[----:B------:R-:W-:Y:S01]  /*a8c0*/  PRMT R88, R4, 0x5410, R0 ;  /* 0x0000541004587816 */ /* 0x000fe20000000000 */
[----:B------:R-:W-:Y:S01]  /*a8d0*/  IMAD.MOV.U32 R0, RZ, RZ, R58 ;  /* 0x000000ffff007224 */ /* 0x000fe200078e003a */
[----:B------:R-:W-:Y:S02]  /*a8e0*/  MOV R4, R59 ;  /* 0x0000003b00047202 */ /* 0x000fe40000000f00 */
[----:B------:R-:W-:Y:S01]  /*a8f0*/  PRMT R86, R2, 0x5410, R3 ;  /* 0x0000541002567816 */ /* 0x000fe20000000003 */
[----:B------:R-:W-:Y:S01]  /*a900*/  IMAD.MOV.U32 R3, RZ, RZ, R54 ;  /* 0x000000ffff037224 */ /* 0x000fe200078e0036 */
[----:B------:R-:W-:Y:S01]  /*a910*/  PRMT R84, R84, 0x5410, R0 ;  /* 0x0000541054547816 */ /* 0x000fe20000000000 */
[----:B------:R-:W-:-:S02]  /*a920*/  IMAD.MOV.U32 R0, RZ, RZ, R50 ;  /* 0x000000ffff007224 */ /* 0x000fc400078e0032 */
[----:B------:R-:W-:Y:S01]  /*a930*/  IMAD.MOV.U32 R2, RZ, RZ, R55 ;  /* 0x000000ffff027224 */ /* 0x000fe200078e0037 */
[----:B------:R-:W-:Y:S01]  /*a940*/  PRMT R84, R4, 0x7610, R84 ;  /* 0x0000761004547816 */ /* 0x000fe20000000054 */
        /* <DEDUP_REMOVED lines=9> */
[----:B------:R-:W-:-:S02]  /*a9e0*/  MOV R3, R38 ;  /* 0x0000002600037202 */ /* 0x000fc40000000f00 */
[----:B------:R-:W-:Y:S01]  /*a9f0*/  PRMT R87, R4, 0x7610, R87 ;  /* 0x0000761004577816 */ /* 0x000fe20000000057 */
[----:B------:R-:W-:Y:S01]  /*aa00*/  IMAD.IADD R4, R31, 0x1, -R239 ;  /* 0x000000011f047824 */ /* 0x000fe200078e0aef */
[----:B------:R-:W-:Y:S01]  /*aa10*/  PRMT R47, R2, 0x5410, R3 ;  /* 0x00005410022f7816 */ /* 0x000fe20000000003 */
[----:B------:R-:W-:Y:S01]  /*aa20*/  IMAD.MOV.U32 R2, RZ, RZ, R65 ;  /* 0x000000ffff027224 */ /* 0x000fe200078e0041 */
[----:B------:R-:W-:Y:S02]  /*aa30*/  MOV R3, R64 ;  /* 0x0000004000037202 */ /* 0x000fe40000000f00 */
[----:B------:R-:W-:Y:S01]  /*aa40*/  IMNMX R31, R4, 0x80, PT ;  /* 0x00000080041f7817 */ /* 0x000fe20003800200 */
[----:B------:R-:W-:Y:S01]  /*aa50*/  IMAD.MOV.U32 R4, RZ, RZ, R52 ;  /* 0x000000ffff047224 */ /* 0x000fe200078e0034 */
[----:B------:R-:W-:Y:S01]  /*aa60*/  PRMT R83, R83, 0x5410, R0 ;  /* 0x0000541053537816 */ /* 0x000fe20000000000 */
[----:B------:R-:W-:Y:S01]  /*aa70*/  IMAD.MOV.U32 R0, RZ, RZ, R57 ;  /* 0x000000ffff007224 */ /* 0x000fe200078e0039 */
[----:B------:R-:W-:Y:S01]  /*aa80*/  BAR.SYNC.DEFER_BLOCKING 0x0 ;  /* 0x0000000000007b1d */ /* 0x000fe20000010000 */
[----:B------:R-:W-:-:S02]  /*aa90*/  ISETP.GE.AND P0, PT, R99, R31, PT ;  /* 0x0000001f6300720c */ /* 0x000fc40003f06270 */
[----:B------:R-:W-:Y:S01]  /*aaa0*/  PRMT R85, R2, 0x5410, R3 ;  /* 0x0000541002557816 */ /* 0x000fe20000000003 */
[----:B------:R-:W-:Y:S01]  /*aab0*/  IMAD.MOV.U32 R3, RZ, RZ, R61 ;  /* 0x000000ffff037224 */ /* 0x000fe200078e003d */
[----:B------:R-:W-:-:S04]  /*aac0*/  MOV R2, R56 ;  /* 0x0000003800027202 */ /* 0x000fc80000000f00 */
[----:B------:R-:W-:Y:S01]  /*aad0*/  PRMT R81, R0, 0x5410, R2 ;  /* 0x0000541000517816 */ /* 0x000fe20000000002 */
[----:B------:R-:W-:Y:S01]  /*aae0*/  IMAD.MOV.U32 R2, RZ, RZ, R40 ;  /* 0x000000ffff027224 */ /* 0x000fe200078e0028 */
[----:B------:R-:W-:Y:S01]  /*aaf0*/  PRMT R83, R3, 0x7610, R83 ;  /* 0x0000761003537816 */ /* 0x000fe20000000053 */
[----:B------:R-:W-:Y:S01]  /*ab00*/  IMAD.MOV.U32 R0, RZ, RZ, R41 ;  /* 0x000000ffff007224 */ /* 0x000fe200078e0029 */
[----:B------:R-:W-:-:S04]  /*ab10*/  MOV R3, R53 ;  /* 0x0000003500037202 */ /* 0x000fc80000000f00 */
[----:B------:R-:W-:Y:S02]  /*ab20*/  PRMT R48, R3, 0x5410, R4 ;  /* 0x0000541003307816 */ /* 0x000fe40000000004 */
[----:B------:R-:W-:Y:S01]  /*ab30*/  PRMT R46, R0, 0x5410, R2 ;  /* 0x00005410002e7816 */ /* 0x000fe20000000002 */
[----:B------:R-:W-:Y:S05]  /*ab40*/  @P0 BRA `(.L_x_771) ;  /* 0x0000130000000947 */ /* 0x000fea0003800000 */
[----:B------:R-:W-:Y:S01]  /*ab50*/  ISETP.GE.AND P0, PT, R154, c[0x0][0x27c], PT ;  /* 0x00009f009a007a0c */ /* 0x000fe20003f06270 */
[----:B------:R-:W-:-:S12]  /*ab60*/  BSSY B0, `(.L_x_772) ;  /* 0x0000031000007945 */ /* 0x000fd80003800000 */
[----:B------:R-:W-:Y:S05]  /*ab70*/  @P0 BRA `(.L_x_773) ;  /* 0x000002f000000947 */ /* 0x000fea0003800000 */
[----:B------:R-:W2:Y:S01]  /*ab80*/  LDL R90, [R1+0x10] ;  /* 0x00001000015a7983 */ /* 0x000ea20000100800 */
[----:B------:R-:W-:Y:S02]  /*ab90*/  SHF.R.U32.HI R0, RZ, 0x10, R9 ;  /* 0x00000010ff007819 */ /* 0x000fe40000011609 */
[--C-:B------:R-:W-:Y:S02]  /*aba0*/  SHF.R.U32.HI R2, RZ, 0x10, R7.reuse ;  /* 0x00000010ff027819 */ /* 0x100fe40000011607 */
[----:B------:R-:W-:Y:S02]  /*abb0*/  SHF.R.U64 R4, R6, 0x10, R7 ;  /* 0x0000001006047819 */ /* 0x000fe40000001207 */
[----:B------:R-:W-:Y:S02]  /*abc0*/  PRMT R6, R68, 0x5410, R0 ;  /* 0x0000541044067816 */ /* 0x000fe40000000000 */
[----:B------:R-:W-:Y:S02]  /*abd0*/  PRMT R0, R20, 0x5410, R2 ;  /* 0x0000541014007816 */ /* 0x000fe40000000002 */
[----:B------:R-:W-:-:S02]  /*abe0*/  SHF.R.U64 R3, R8, 0x10, R9 ;  /* 0x0000001008037819 */ /* 0x000fc40000001209 */
[----:B------:R-:W-:Y:S02]  /*abf0*/  LOP3.LUT R21, R0, 0xffff0000, RZ, 0xc0, !PT ;  /* 0xffff000000157812 */ /* 0x000fe400078ec0ff */
[----:B------:R-:W-:Y:S02]  /*ac00*/  PRMT R8, R20, 0x5432, R4 ;  /* 0x0000543214087816 */ /* 0x000fe40000000004 */
[----:B------:R-:W-:Y:S02]  /*ac10*/  LOP3.LUT R20, R6, 0xffff0000, RZ, 0xc0, !PT ;  /* 0xffff000006147812 */ /* 0x000fe400078ec0ff */
[----:B------:R-:W-:Y:S01]  /*ac20*/  PRMT R9, R68, 0x5432, R3 ;  /* 0x0000543244097816 */ /* 0x000fe20000000003 */
[----:B--2---:R-:W1:Y:S02]  /*ac30*/  LDS.128 R12, [R90+0x4800] ;  /* 0x004800005a0c7984 */ /* 0x004e640000000c00 */
[C---:B-1----:R-:W-:Y:S01]  /*ac40*/  LOP3.LUT R7, R14.reuse, 0xffff0000, RZ, 0xc0, !PT ;  /* 0xffff00000e077812 */ /* 0x042fe200078ec0ff */
[C---:B------:R-:W-:Y:S01]  /*ac50*/  IMAD.U32 R10, R15.reuse, 0x10000, RZ ;  /* 0x000100000f0a7824 */ /* 0x040fe200078e00ff */
[----:B------:R-:W-:Y:S01]  /*ac60*/  LOP3.LUT R2, R15, 0xffff0000, RZ, 0xc0, !PT ;  /* 0xffff00000f027812 */ /* 0x000fe200078ec0ff */
[----:B------:R-:W-:Y:S01]  /*ac70*/  IMAD.U32 R11, R14, 0x10000, RZ ;  /* 0x000100000e0b7824 */ /* 0x000fe200078e00ff */
[----:B------:R-:W-:Y:S01]  /*ac80*/  SHF.L.U32 R5, R12, 0x10, RZ ;  /* 0x000000100c057819 */ /* 0x000fe200000006ff */
[----:B------:R-:W-:Y:S01]  /*ac90*/  IMAD.U32 R15, R0, 0x10000, RZ ;  /* 0x00010000000f7824 */ /* 0x000fe200078e00ff */
[----:B------:R-:W-:Y:S01]  /*aca0*/  LOP3.LUT R4, R12, 0xffff0000, RZ, 0xc0, !PT ;  /* 0xffff00000c047812 */ /* 0x000fe200078ec0ff */
[----:B------:R-:W-:Y:S01]  /*acb0*/  IMAD.U32 R14, R6, 0x10000, RZ ;  /* 0x00010000060e7824 */ /* 0x000fe200078e00ff */
[----:B------:R-:W-:Y:S01]  /*acc0*/  SHF.L.U32 R3, R13, 0x10, RZ ;  /* 0x000000100d037819 */ /* 0x000fe200000006ff */
[----:B------:R-:W-:Y:S01]  /*acd0*/  FMUL.FTZ R12, R7, R15 ;  /* 0x0000000f070c7220 */ /* 0x000fe20000410000 */
[----:B------:R-:W-:Y:S01]  /*ace0*/  LOP3.LUT R0, R13, 0xffff0000, RZ, 0xc0, !PT ;  /* 0xffff00000d007812 */ /* 0x000fe200078ec0ff */
[----:B------:R-:W-:-:S02]  /*acf0*/  FMUL.FTZ R7, R7, R14 ;  /* 0x0000000e07077220 */ /* 0x000fc40000410000 */
[C---:B------:R-:W-:Y:S02]  /*ad00*/  FMUL.FTZ R6, R2.reuse, R21 ;  /* 0x0000001502067220 */ /* 0x040fe40000410000 */
[----:B------:R-:W-:Y:S01]  /*ad10*/  FFMA.FTZ R13, R11, R14, -R12 ;  /* 0x0000000e0b0d7223 */ /* 0x000fe2000001080c */
[----:B------:R-:W-:Y:S01]  /*ad20*/  SHF.L.U32 R14, R9, 0x10, RZ ;  /* 0x00000010090e7819 */ /* 0x000fe200000006ff */
[----:B------:R-:W-:Y:S01]  /*ad30*/  FFMA.FTZ R12, R11, R15, R7 ;  /* 0x0000000f0b0c7223 */ /* 0x000fe20000010007 */
[----:B------:R-:W-:Y:S01]  /*ad40*/  LOP3.LUT R9, R9, 0xffff0000, RZ, 0xc0, !PT ;  /* 0xffff000009097812 */ /* 0x000fe200078ec0ff */
[-C--:B------:R-:W-:Y:S02]  /*ad50*/  FMUL.FTZ R2, R2, R20.reuse ;  /* 0x0000001402027220 */ /* 0x080fe40000410000 */
[----:B------:R-:W-:Y:S01]  /*ad60*/  FFMA.FTZ R11, R10, R20, -R6 ;  /* 0x000000140a0b7223 */ /* 0x000fe20000010806 */
[C---:B------:R-:W-:Y:S01]  /*ad70*/  LOP3.LUT R20, R8.reuse, 0xffff0000, RZ, 0xc0, !PT ;  /* 0xffff000008147812 */ /* 0x040fe200078ec0ff */
[----:B------:R-:W-:-:S02]  /*ad80*/  IMAD.U32 R15, R8, 0x10000, RZ ;  /* 0x00010000080f7824 */ /* 0x000fc400078e00ff */
[----:B------:R-:W-:Y:S02]  /*ad90*/  FFMA.FTZ R7, R10, R21, R2 ;  /* 0x000000150a077223 */ /* 0x000fe40000010002 */
[----:B------:R-:W-:Y:S02]  /*ada0*/  FMUL.FTZ R6, R4, R15 ;  /* 0x0000000f04067220 */ /* 0x000fe40000410000 */
[----:B------:R-:W-:Y:S01]  /*adb0*/  FMUL.FTZ R2, R0, R20 ;  /* 0x0000001400027220 */ /* 0x000fe20000410000 */
[----:B------:R-:W-:Y:S01]  /*adc0*/  F2FP.BF16.PACK_AB R7, R7, R11 ;  /* 0x0000000b0707723e */ /* 0x000fe200000010ff */
[-C--:B------:R-:W-:Y:S02]  /*add0*/  FMUL.FTZ R4, R4, R14.reuse ;  /* 0x0000000e04047220 */ /* 0x080fe40000410000 */
[----:B------:R-:W-:Y:S02]  /*ade0*/  FMUL.FTZ R0, R0, R9 ;  /* 0x0000000900007220 */ /* 0x000fe40000410000 */
[C---:B------:R-:W-:Y:S01]  /*adf0*/  FFMA.FTZ R8, R5.reuse, R14, -R6 ;  /* 0x0000000e05087223 */ /* 0x040fe20000010806 */
[----:B------:R-:W-:Y:S01]  /*ae00*/  F2FP.BF16.PACK_AB R6, R12, R13 ;  /* 0x0000000d0c06723e */ /* 0x000fe200000010ff */
[----:B------:R-:W-:-:S02]  /*ae10*/  FFMA.FTZ R4, R5, R15, R4 ;  /* 0x0000000f05047223 */ /* 0x000fc40000010004 */
[C---:B------:R-:W-:Y:S02]  /*ae20*/  FFMA.FTZ R2, R3.reuse, R9, -R2 ;  /* 0x0000000903027223 */ /* 0x040fe40000010802 */
[----:B------:R-:W-:Y:S01]  /*ae30*/  FFMA.FTZ R0, R3, R20, R0 ;  /* 0x0000001403007223 */ /* 0x000fe20000010000 */
[----:B------:R-:W-:-:S04]  /*ae40*/  F2FP.BF16.PACK_AB R4, R4, R8 ;  /* 0x000000080404723e */ /* 0x000fc800000010ff */
[----:B------:R-:W-:-:S05]  /*ae50*/  F2FP.BF16.PACK_AB R5, R0, R2 ;  /* 0x000000020005723e */ /* 0x000fca00000010ff */
[----:B------:R1:W-:Y:S02]  /*ae60*/  STS.128 [R90+0x4800], R4 ;  /* 0x004800045a007388 */ /* 0x0003e40000000c00 */
.L_x_773:
[----:B------:R-:W-:Y:S05]  /*ae70*/  BSYNC B0 ;  /* 0x0000000000007941 */ /* 0x000fea0003800000 */
.L_x_772:
[----:B------:R-:W-:Y:S01]  /*ae80*/  ISETP.GE.AND P0, PT, R30, c[0x0][0x27c], PT ;  /* 0x00009f001e007a0c */ /* 0x000fe20003f06270 */
[----:B------:R-:W-:-:S12]  /*ae90*/  BSSY B0, `(.L_x_774) ;  /* 0x0000031000007945 */ /* 0x000fd80003800000 */
[----:B------:R-:W-:Y:S05]  /*aea0*/  @P0 BRA `(.L_x_775) ;  /* 0x000002f000000947 */ /* 0x000fea0003800000 */
[----:B------:R-:W2:Y:S01]  /*aeb0*/  LDL R20, [R1+0x14] ;  /* 0x0000140001147983 */ /* 0x000ea20000100800 */
[--C-:B------:R-:W-:Y:S02]  /*aec0*/  SHF.R.U64 R0, R16, 0x10, R17.reuse ;  /* 0x0000001010007819 */ /* 0x100fe40000001211 */
[----:B------:R-:W-:Y:S02]  /*aed0*/  SHF.R.U32.HI R2, RZ, 0x10, R17 ;  /* 0x00000010ff027819 */ /* 0x000fe40000011611 */
[----:B------:R-:W-:Y:S02]  /*aee0*/  SHF.R.U32.HI R9, RZ, 0x10, R19 ;  /* 0x00000010ff097819 */ /* 0x000fe40000011613 */
[C---:B------:R-:W-:Y:S02]  /*aef0*/  PRMT R11, R72.reuse, 0x5432, R0 ;  /* 0x00005432480b7816 */ /* 0x040fe40000000000 */
[----:B------:R-:W-:Y:S02]  /*af00*/  PRMT R8, R72, 0x5410, R2 ;  /* 0x0000541048087816 */ /* 0x000fe40000000002 */
[----:B------:R-:W-:-:S02]  /*af10*/  PRMT R0, R69, 0x5410, R9 ;  /* 0x0000541045007816 */ /* 0x000fc40000000009 */
[----:B------:R-:W-:Y:S01]  /*af20*/  SHF.R.U64 R3, R18, 0x10, R19 ;  /* 0x0000001012037819 */ /* 0x000fe20000001213 */
[----:B------:R-:W-:Y:S01]  /*af30*/  IMAD.U32 R14, R8, 0x10000, RZ ;  /* 0x00010000080e7824 */ /* 0x000fe200078e00ff */
[C---:B------:R-:W-:Y:S01]  /*af40*/  LOP3.LUT R17, R0.reuse, 0xffff0000, RZ, 0xc0, !PT ;  /* 0xffff000000117812 */ /* 0x040fe200078ec0ff */
[----:B------:R-:W-:Y:S01]  /*af50*/  IMAD.U32 R15, R0, 0x10000, RZ ;  /* 0x00010000000f7824 */ /* 0x000fe200078e00ff */
[----:B------:R-:W-:Y:S02]  /*af60*/  PRMT R10, R69, 0x5432, R3 ;  /* 0x00005432450a7816 */ /* 0x000fe40000000003 */
[----:B------:R-:W-:Y:S01]  /*af70*/  LOP3.LUT R16, R8, 0xffff0000, RZ, 0xc0, !PT ;  /* 0xffff000008107812 */ /* 0x000fe200078ec0ff */
[----:B-12---:R-:W1:Y:S02]  /*af80*/  LDS.128 R4, [R20+0x4800] ;  /* 0x0048000014047984 */ /* 0x006e640000000c00 */
[C---:B-1----:R-:W-:Y:S01]  /*af90*/  LOP3.LUT R9, R6.reuse, 0xffff0000, RZ, 0xc0, !PT ;  /* 0xffff000006097812 */ /* 0x042fe200078ec0ff */
[C---:B------:R-:W-:Y:S01]  /*afa0*/  IMAD.U32 R12, R7.reuse, 0x10000, RZ ;  /* 0x00010000070c7824 */ /* 0x040fe200078e00ff */
[----:B------:R-:W-:Y:S01]  /*afb0*/  LOP3.LUT R2, R7, 0xffff0000, RZ, 0xc0, !PT ;  /* 0xffff000007027812 */ /* 0x000fe200078ec0ff */
[----:B------:R-:W-:Y:S01]  /*afc0*/  IMAD.U32 R13, R6, 0x10000, RZ ;  /* 0x00010000060d7824 */ /* 0x000fe200078e00ff */
[C---:B------:R-:W-:Y:S01]  /*afd0*/  SHF.L.U32 R6, R4.reuse, 0x10, RZ ;  /* 0x0000001004067819 */ /* 0x040fe200000006ff */
[----:B------:R-:W-:Y:S01]  /*afe0*/  FMUL.FTZ R7, R9, R14 ;  /* 0x0000000e09077220 */ /* 0x000fe20000410000 */
[----:B------:R-:W-:Y:S01]  /*aff0*/  SHF.L.U32 R3, R5, 0x10, RZ ;  /* 0x0000001005037819 */ /* 0x000fe200000006ff */
[-C--:B------:R-:W-:Y:S01]  /*b000*/  FMUL.FTZ R8, R9, R15.reuse ;  /* 0x0000000f09087220 */ /* 0x080fe20000410000 */
[----:B------:R-:W-:Y:S01]  /*b010*/  LOP3.LUT R0, R5, 0xffff0000, RZ, 0xc0, !PT ;  /* 0xffff000005007812 */ /* 0x000fe200078ec0ff */
[----:B------:R-:W-:Y:S01]  /*b020*/  FFMA.FTZ R9, R13, R15, R7 ;  /* 0x0000000f0d097223 */ /* 0x000fe20000010007 */
[----:B------:R-:W-:Y:S01]  /*b030*/  LOP3.LUT R4, R4, 0xffff0000, RZ, 0xc0, !PT ;  /* 0xffff000004047812 */ /* 0x000fe200078ec0ff */
[----:B------:R-:W-:-:S02]  /*b040*/  FMUL.FTZ R5, R2, R17 ;  /* 0x0000001102057220 */ /* 0x000fc40000410000 */
[----:B------:R-:W-:Y:S01]  /*b050*/  FFMA.FTZ R14, R13, R14, -R8 ;  /* 0x0000000e0d0e7223 */ /* 0x000fe20000010808 */
[C---:B------:R-:W-:Y:S01]  /*b060*/  SHF.L.U32 R13, R11.reuse, 0x10, RZ ;  /* 0x000000100b0d7819 */ /* 0x040fe200000006ff */
[C---:B------:R-:W-:Y:S01]  /*b070*/  IMAD.U32 R15, R10.reuse, 0x10000, RZ ;  /* 0x000100000a0f7824 */ /* 0x040fe200078e00ff */
[----:B------:R-:W-:Y:S01]  /*b080*/  LOP3.LUT R10, R10, 0xffff0000, RZ, 0xc0, !PT ;  /* 0xffff00000a0a7812 */ /* 0x000fe200078ec0ff */
[-C--:B------:R-:W-:Y:S01]  /*b090*/  FMUL.FTZ R2, R2, R16.reuse ;  /* 0x0000001002027220 */ /* 0x080fe20000410000 */
[----:B------:R-:W-:Y:S01]  /*b0a0*/  LOP3.LUT R11, R11, 0xffff0000, RZ, 0xc0, !PT ;  /* 0xffff00000b0b7812 */ /* 0x000fe200078ec0ff */
[C---:B------:R-:W-:Y:S02]  /*b0b0*/  FFMA.FTZ R8, R12.reuse, R16, -R5 ;  /* 0x000000100c087223 */ /* 0x040fe40000010805 */
[----:B------:R-:W-:Y:S02]  /*b0c0*/  FFMA.FTZ R7, R12, R17, R2 ;  /* 0x000000110c077223 */ /* 0x000fe40000010002 */
[----:B------:R-:W-:-:S02]  /*b0d0*/  FMUL.FTZ R5, R4, R15 ;  /* 0x0000000f04057220 */ /* 0x000fc40000410000 */
[----:B------:R-:W-:Y:S01]  /*b0e0*/  FMUL.FTZ R4, R4, R13 ;  /* 0x0000000d04047220 */ /* 0x000fe20000410000 */
[----:B------:R-:W-:Y:S01]  /*b0f0*/  F2FP.BF16.PACK_AB R7, R7, R8 ;  /* 0x000000080707723e */ /* 0x000fe200000010ff */
[C---:B------:R-:W-:Y:S02]  /*b100*/  FMUL.FTZ R2, R0.reuse, R10 ;  /* 0x0000000a00027220 */ /* 0x040fe40000410000 */
[----:B------:R-:W-:Y:S02]  /*b110*/  FMUL.FTZ R0, R0, R11 ;  /* 0x0000000b00007220 */ /* 0x000fe40000410000 */
[C---:B------:R-:W-:Y:S02]  /*b120*/  FFMA.FTZ R5, R6.reuse, R13, -R5 ;  /* 0x0000000d06057223 */ /* 0x040fe40000010805 */
[----:B------:R-:W-:Y:S01]  /*b130*/  FFMA.FTZ R4, R6, R15, R4 ;  /* 0x0000000f06047223 */ /* 0x000fe20000010004 */
[----:B------:R-:W-:Y:S01]  /*b140*/  F2FP.BF16.PACK_AB R6, R9, R14 ;  /* 0x0000000e0906723e */ /* 0x000fe200000010ff */
[----:B------:R-:W-:-:S02]  /*b150*/  FFMA.FTZ R2, R3, R11, -R2 ;  /* 0x0000000b03027223 */ /* 0x000fc40000010802 */
[----:B------:R-:W-:Y:S01]  /*b160*/  FFMA.FTZ R0, R3, R10, R0 ;  /* 0x0000000a03007223 */ /* 0x000fe20000010000 */
[----:B------:R-:W-:-:S04]  /*b170*/  F2FP.BF16.PACK_AB R4, R4, R5 ;  /* 0x000000050404723e */ /* 0x000fc800000010ff */
[----:B------:R-:W-:-:S05]  /*b180*/  F2FP.BF16.PACK_AB R5, R0, R2 ;  /* 0x000000020005723e */ /* 0x000fca00000010ff */
[----:B------:R1:W-:Y:S02]  /*b190*/  STS.128 [R20+0x4800], R4 ;  /* 0x0048000414007388 */ /* 0x0003e40000000c00 */
.L_x_775:
[----:B------:R-:W-:Y:S05]  /*b1a0*/  BSYNC B0 ;  /* 0x0000000000007941 */ /* 0x000fea0003800000 */
.L_x_774:
        /* <DEDUP_REMOVED lines=50> */
.L_x_777:
[----:B------:R-:W-:Y:S05]  /*b4d0*/  BSYNC B0 ;  /* 0x0000000000007941 */ /* 0x000fea0003800000 */
.L_x_776:
[----:B------:R-:W-:Y:S01]  /*b4e0*/  ISETP.GE.AND P0, PT, R29, c[0x0][0x27c], PT ;  /* 0x00009f001d007a0c */ /* 0x000fe20003f06270 */
[----:B------:R-:W-:-:S12]  /*b4f0*/  BSSY B0, `(.L_x_778) ;  /* 0x0000031000007945 */ /* 0x000fd80003800000 */
[----:B------:R-:W-:Y:S05]  /*b500*/  @P0 BRA `(.L_x_779) ;  /* 0x000002f000000947 */ /* 0x000fea0003800000 */
[----:B-1----:R-:W2:Y:S01]  /*b510*/  LDL R18, [R1+0x14] ;  /* 0x0000140001127983 */ /* 0x002ea20000100800 */
        /* <DEDUP_REMOVED lines=12> */
[----:B--2---:R-:W1:Y:S02]  /*b5e0*/  LDS.128 R4, [R18+0x6800] ;  /* 0x0068000012047984 */ /* 0x004e640000000c00 */
        /* <DEDUP_REMOVED lines=33> */
.L_x_779:
[----:B------:R-:W-:Y:S05]  /*b800*/  BSYNC B0 ;  /* 0x0000000000007941 */ /* 0x000fea0003800000 */
.L_x_778:
        /* <DEDUP_REMOVED lines=50> */
.L_x_781:
[----:B------:R-:W-:Y:S05]  /*bb30*/  BSYNC B0 ;  /* 0x0000000000007941 */ /* 0x000fea0003800000 */
.L_x_780:
[----:B------:R-:W-:-:S13]  /*bb40*/  ISETP.GE.AND P0, PT, R28, c[0x0][0x27c], PT ;  /* 0x00009f001c007a0c */ /* 0x000fda0003f06270 */
        /* <DEDUP_REMOVED lines=48> */
.L_x_771:
[----:B------:R-:W-:Y:S05]  /*be50*/  BSYNC B1 ;  /* 0x0000000000017941 */ /* 0x000fea0003800000 */
.L_x_770:
[----:B------:R-:W-:-:S04]  /*be60*/  LEA.HI R0, R89, R89, RZ, 0x1 ;  /* 0x0000005959007211 */ /* 0x000fc800078f08ff */
[----:B------:R-:W-:-:S04]  /*be70*/  SHF.R.S32.HI R0, RZ, 0x1, R0 ;  /* 0x00000001ff007819 */ /* 0x000fc80000011400 */
[----:B------:R-:W-:-:S04]  /*be80*/  IADD3 R0, R0, 0x40, RZ ;  /* 0x0000004000007810 */ /* 0x000fc80007ffe0ff */
[----:B------:R-:W-:-:S13]  /*be90*/  ISETP.GE.AND P0, PT, R0, R31, PT ;  /* 0x0000001f0000720c */ /* 0x000fda0003f06270 */
[----:B------:R-:W-:Y:S05]  /*bea0*/  @P0 BRA `(.L_x_782) ;  /* 0x0000498000000947 */ /* 0x000fea0003800000 */
        /* <DEDUP_REMOVED lines=50> */
.L_x_784:
[----:B------:R-:W-:Y:S05]  /*c1d0*/  BSYNC B0 ;  /* 0x0000000000007941 */ /* 0x000fea0003800000 */
.L_x_783:
        /* <DEDUP_REMOVED lines=50> */
.L_x_786:
[----:B------:R-:W-:Y:S05]  /*c500*/  BSYNC B0 ;  /* 0x0000000000007941 */ /* 0x000fea0003800000 */
.L_x_785:
        /* <DEDUP_REMOVED lines=50> */
.L_x_788:
[----:B------:R-:W-:Y:S05]  /*c830*/  BSYNC B0 ;  /* 0x0000000000007941 */ /* 0x000fea0003800000 */
.L_x_787:
        /* <DEDUP_REMOVED lines=50> */
.L_x_790:
[----:B------:R-:W-:Y:S05]  /*cb60*/  BSYNC B0 ;  /* 0x0000000000007941 */ /* 0x000fea0003800000 */
.L_x_789:
        /* <DEDUP_REMOVED lines=50> */
.L_x_792:
[----:B------:R-:W-:Y:S05]  /*ce90*/  BSYNC B0 ;  /* 0x0000000000007941 */ /* 0x000fea0003800000 */
.L_x_791:
        /* <DEDUP_REMOVED lines=50> */
.L_x_765:
[----:B------:R1:W5:Y:S04]  /*d1c0*/  LDL R28, [R1+0x78] ;  /* 0x00007800011c7983 */ /* 0x0003680000100800 */
[----:B------:R1:W5:Y:S01]  /*d1d0*/  LDL R26, [R1+0x74] ;  /* 0x00007400011a7983 */ /* 0x0003620000100800 */
[----:B------:R-:W-:Y:S01]  /*d1e0*/  @P5 IMAD.HI.U32 R3, R0, c[0x0][0x2c8], RZ ;  /* 0x0000b20000035a27 */ /* 0x000fe200078e00ff */
[----:B------:R-:W-:Y:S01]  /*d1f0*/  MOV R5, R7 ;  /* 0x0000000700057202 */ /* 0x000fe20000000f00 */
[----:B------:R-:W-:Y:S01]  /*d200*/  BSSY B0, `(.L_x_793) ;  /* 0x0000045000007945 */ /* 0x000fe20003800000 */
[----:B------:R-:W-:Y:S01]  /*d210*/  MOV R7, R6 ;  /* 0x0000000600077202 */ /* 0x000fe20000000f00 */
[----:B------:R-:W-:Y:S01]  /*d220*/  IMAD.MOV.U32 R6, RZ, RZ, R2 ;  /* 0x000000ffff067224 */ /* 0x000fe200078e0002 */
[----:B------:R-:W-:Y:S01]  /*d230*/  @P5 SHF.R.U32.HI R0, RZ, c[0x0][0x2cc], R3 ;  /* 0x0000b300ff005a19 */ /* 0x000fe20000011603 */
[----:B------:R-:W-:Y:S01]  /*d240*/  CS2R R70, SRZ ;  /* 0x0000000000467805 */ /* 0x000fe2000001ff00 */
[----:B------:R-:W-:Y:S01]  /*d250*/  CS2R R42, SRZ ;  /* 0x00000000002a7805 */ /* 0x000fe2000001ff00 */
[----:B------:R-:W-:Y:S01]  /*d260*/  CS2R R40, SRZ ;  /* 0x0000000000287805 */ /* 0x000fe2000001ff00 */
[----:B------:R-:W-:Y:S01]  /*d270*/  SHF.R.S32.HI R3, RZ, 0x1f, R0 ;  /* 0x0000001fff037819 */ /* 0x000fe20000011400 */
[----:B------:R-:W-:Y:S01]  /*d280*/  IMAD.WIDE.U32 R4, R0, c[0x0][0x280], R4 ;  /* 0x0000a00000047a25 */ /* 0x000fe200078e0004 */
[----:B------:R-:W-:Y:S01]  /*d290*/  CS2R R34, SRZ ;  /* 0x0000000000227805 */ /* 0x000fe2000001ff00 */
[----:B------:R-:W-:Y:S01]  /*d2a0*/  CS2R R32, SRZ ;  /* 0x0000000000207805 */ /* 0x000fe2000001ff00 */
[----:B------:R-:W-:Y:S01]  /*d2b0*/  CS2R R10, SRZ ;  /* 0x00000000000a7805 */ /* 0x000fe2000001ff00 */
[C---:B------:R-:W-:Y:S01]  /*d2c0*/  IMAD R9, R3.reuse, c[0x0][0x280], RZ ;  /* 0x0000a00003097a24 */ /* 0x040fe200078e02ff */
[----:B------:R-:W-:Y:S01]  /*d2d0*/  LEA R21, P1, R4, c[0x0][0x270], 0x1 ;  /* 0x00009c0004157a11 */ /* 0x000fe200078208ff */
[----:B------:R-:W-:Y:S01]  /*d2e0*/  IMAD R8, R3, c[0x0][0x290], RZ ;  /* 0x0000a40003087a24 */ /* 0x000fe200078e02ff */
[----:B------:R-:W-:Y:S01]  /*d2f0*/  CS2R R46, SRZ ;  /* 0x00000000002e7805 */ /* 0x000fe2000001ff00 */
[C---:B------:R-:W-:Y:S01]  /*d300*/  IMAD.WIDE.U32 R2, R0.reuse, c[0x0][0x290], R6 ;  /* 0x0000a40000027a25 */ /* 0x040fe200078e0006 */
[----:B------:R-:W-:Y:S01]  /*d310*/  CS2R R44, SRZ ;  /* 0x00000000002c7805 */ /* 0x000fe2000001ff00 */
[----:B------:R1:W2:Y:S01]  /*d320*/  SHFL.IDX PT, R12, R21, RZ, 0x1e1f ;  /* 0x001e1fff150c7589 */ /* 0x0002a200000e0000 */
[----:B------:R-:W-:Y:S01]  /*d330*/  CS2R R38, SRZ ;  /* 0x0000000000267805 */ /* 0x000fe2000001ff00 */
[----:B------:R-:W-:Y:S01]  /*d340*/  IMAD R6, R0, c[0x0][0x284], R9 ;  /* 0x0000a10000067a24 */ /* 0x000fe200078e0209 */
[----:B------:R-:W-:Y:S01]  /*d350*/  LEA R22, P0, R2, c[0x0][0x288], 0x1 ;  /* 0x0000a20002167a11 */ /* 0x000fe200078008ff */
[----:B------:R-:W-:Y:S01]  /*d360*/  IMAD R0, R0, c[0x0][0x294], R8 ;  /* 0x0000a50000007a24 */ /* 0x000fe200078e0208 */
[----:B------:R-:W-:Y:S01]  /*d370*/  CS2R R36, SRZ ;  /* 0x0000000000247805 */ /* 0x000fe2000001ff00 */
[----:B------:R-:W-:Y:S01]  /*d380*/  CS2R R8, SRZ ;  /* 0x0000000000087805 */ /* 0x000fe2000001ff00 */
[----:B------:R-:W-:Y:S01]  /*d390*/  IADD3 R6, R5, R6, RZ ;  /* 0x0000000605067210 */ /* 0x000fe20007ffe0ff */
[----:B------:R-:W-:-:S03]  /*d3a0*/  IMAD.IADD R0, R3, 0x1, R0 ;  /* 0x0000000103007824 */ /* 0x000fc600078e0200 */
[----:B------:R-:W-:Y:S02]  /*d3b0*/  LEA.HI.X R19, R4, c[0x0][0x274], R6, 0x1, P1 ;  /* 0x00009d0004137a11 */ /* 0x000fe400008f0c06 */
[----:B------:R-:W-:Y:S01]  /*d3c0*/  LEA.HI.X R18, R2, c[0x0][0x28c], R0, 0x1, P0 ;  /* 0x0000a30002127a11 */ /* 0x000fe200000f0c00 */
[----:B------:R-:W-:Y:S01]  /*d3d0*/  CS2R R6, SRZ ;  /* 0x0000000000067805 */ /* 0x000fe2000001ff00 */
[----:B------:R-:W-:Y:S01]  /*d3e0*/  ISETP.GE.AND P0, PT, R20, R31, PT ;  /* 0x0000001f1400720c */ /* 0x000fe20003f06270 */
[----:B------:R1:W3:Y:S01]  /*d3f0*/  SHFL.IDX PT, R2, R22, RZ, 0x1e1f ;  /* 0x001e1fff16027589 */ /* 0x0002e200000e0000 */
[----:B------:R-:W-:-:S03]  /*d400*/  CS2R R4, SRZ ;  /* 0x0000000000047805 */ /* 0x000fc6000001ff00 */
[----:B------:R1:W4:Y:S04]  /*d410*/  SHFL.IDX PT, R13, R19, RZ, 0x1e1f ;  /* 0x001e1fff130d7589 */ /* 0x00032800000e0000 */
[----:B------:R1:W1:Y:S04]  /*d420*/  SHFL.IDX PT, R3, R18, RZ, 0x1e1f ;  /* 0x001e1fff12037589 */ /* 0x00026800000e0000 */
[----:B------:R-:W-:Y:S05]  /*d430*/  @P0 BRA `(.L_x_794) ;  /* 0x0000021000000947 */ /* 0x000fea0003800000 */
[----:B--2---:R-:W-:Y:S01]  /*d440*/  ISETP.GE.AND P1, PT, R110, c[0x0][0x27c], PT ;  /* 0x00009f006e007a0c */ /* 0x004fe20003f26270 */
[----:B------:R-:W-:Y:S01]  /*d450*/  CS2R R34, SRZ ;  /* 0x0000000000227805 */ /* 0x000fe2000001ff00 */
[----:B------:R-:W-:Y:S01]  /*d460*/  CS2R R32, SRZ ;  /* 0x0000000000207805 */ /* 0x000fe2000001ff00 */
[----:B------:R-:W-:Y:S01]  /*d470*/  CS2R R38, SRZ ;  /* 0x0000000000267805 */ /* 0x000fe2000001ff00 */
[----:B------:R-:W-:-:S09]  /*d480*/  CS2R R36, SRZ ;  /* 0x0000000000247805 */ /* 0x000fd2000001ff00 */
[C---:B------:R-:W-:Y:S01]  /*d490*/  @!P1 IMAD.SHL.U32 R0, R110.reuse, 0x2, RZ ;  /* 0x000000026e009824 */ /* 0x040fe200078e00ff */
[----:B------:R-:W-:-:S04]  /*d4a0*/  @!P1 SHF.L.U64.HI R4, R110, 0x1, R111 ;  /* 0x000000016e049819 */ /* 0x000fc8000001026f */
[----:B------:R-:W-:-:S04]  /*d4b0*/  @!P1 IADD3 R16, P0, R12, R0, RZ ;  /* 0x000000000c109210 */ /* 0x000fc80007f1e0ff */
[----:B----4-:R-:W-:Y:S02]  /*d4c0*/  @!P1 IADD3.X R17, R13, R4, RZ, P0, !PT ;  /* 0x000000040d119210 */ /* 0x010fe400007fe4ff */
[----:B---3--:R-:W-:-:S05]  /*d4d0*/  @!P1 IADD3 R14, P0, R2, R0, RZ ;  /* 0x00000000020e9210 */ /* 0x008fca0007f1e0ff */
[----:B-1----:R-:W-:Y:S01]  /*d4e0*/  @!P1 IMAD.X R15, R3, 0x1, R4, P0 ;  /* 0x00000001030f9824 */ /* 0x002fe200000e0604 */
[----:B------:R-:W-:-:S13]  /*d4f0*/  ISETP.GE.AND P0, PT, R152, c[0x0][0x27c], PT ;  /* 0x00009f0098007a0c */ /* 0x000fda0003f06270 */
[----:B-----5:R-:W-:-:S05]  /*d500*/  @!P0 SHF.L.U32 R0, R28, 0x3, RZ ;  /* 0x000000031c008819 */ /* 0x020fca00000006ff */
[----:B------:R-:W-:-:S04]  /*d510*/  @!P0 IMAD.WIDE R6, R0, 0x2, R12 ;  /* 0x0000000200068825 */ /* 0x000fc800078e020c */
[----:B------:R-:W-:Y:S01]  /*d520*/  @!P0 IMAD.WIDE R4, R0, 0x2, R2 ;  /* 0x0000000200048825 */ /* 0x000fe200078e0202 */
[----:B------:R1:W5:Y:S04]  /*d530*/  @!P0 LD.E.128 R32, [R6.64] ;  /* 0x0000000606208980 */ /* 0x000368000c101d00 */
[----:B------:R2:W5:Y:S01]  /*d540*/  @!P0 LD.E.128 R36, [R4.64] ;  /* 0x0000000604248980 */ /* 0x000562000c101d00 */
[----:B------:R-:W-:Y:S01]  /*d550*/  ISETP.GE.AND P0, PT, R109, c[0x0][0x27c], PT ;  /* 0x00009f006d007a0c */ /* 0x000fe20003f06270 */
[----:B------:R-:W-:Y:S01]  /*d560*/  CS2R R42, SRZ ;  /* 0x00000000002a7805 */ /* 0x000fe2000001ff00 */
[----:B------:R-:W-:Y:S01]  /*d570*/  CS2R R40, SRZ ;  /* 0x0000000000287805 */ /* 0x000fe2000001ff00 */
[----:B------:R-:W-:-:S10]  /*d580*/  CS2R R46, SRZ ;  /* 0x00000000002e7805 */ /* 0x000fd4000001ff00 */
[----:B------:R-:W-:Y:S01]  /*d590*/  @!P0 IMAD.SHL.U32 R0, R26, 0x8, RZ ;  /* 0x000000081a008824 */ /* 0x000fe200078e00ff */
[----:B------:R-:W-:Y:S01]  /*d5a0*/  CS2R R44, SRZ ;  /* 0x00000000002c7805 */ /* 0x000fe2000001ff00 */
[----:B------:R-:W-:Y:S01]  /*d5b0*/  CS2R R10, SRZ ;  /* 0x00000000000a7805 */ /* 0x000fe2000001ff00 */
[----:B------:R-:W-:Y:S01]  /*d5c0*/  CS2R R8, SRZ ;  /* 0x0000000000087805 */ /* 0x000fe2000001ff00 */
[----:B------:R-:W-:Y:S01]  /*d5d0*/  @!P0 IMAD.WIDE R2, R0, 0x2, R2 ;  /* 0x0000000200028825 */ /* 0x000fe200078e0202 */
[----:B-1----:R-:W-:-:S04]  /*d5e0*/  CS2R R6, SRZ ;  /* 0x0000000000067805 */ /* 0x002fc8000001ff00 */
[----:B------:R1:W5:Y:S01]  /*d5f0*/  @!P0 LD.E.128 R44, [R2.64] ;  /* 0x00000006022c8980 */ /* 0x000362000c101d00 */
[----:B--2---:R-:W-:-:S03]  /*d600*/  @!P0 IMAD.WIDE R4, R0, 0x2, R12 ;  /* 0x0000000200048825 */ /* 0x004fc600078e020c */
[----:B------:R1:W5:Y:S04]  /*d610*/  @!P1 LD.E.128 R8, [R16.64] ;  /* 0x0000000610089980 */ /* 0x000368000c101d00 */
[----:B------:R2:W5:Y:S02]  /*d620*/  @!P0 LD.E.128 R40, [R4.64] ;  /* 0x0000000604288980 */ /* 0x000564000c101d00 */
[----:B--2---:R-:W-:-:S06]  /*d630*/  CS2R R4, SRZ ;  /* 0x0000000000047805 */ /* 0x004fcc000001ff00 */
[----:B------:R1:W5:Y:S02]  /*d640*/  @!P1 LD.E.128 R4, [R14.64] ;  /* 0x000000060e049980 */ /* 0x000364000c101d00 */
.L_x_794:
[----:B--2---:R-:W-:Y:S05]  /*d650*/  BSYNC B0 ;  /* 0x0000000000007941 */ /* 0x004fea0003800000 */
.L_x_793:
[----:B------:R-:W-:Y:S01]  /*d660*/  IADD3 R0, R20, 0x40, RZ ;  /* 0x0000004014007810 */ /* 0x000fe20007ffe0ff */
[----:B-1-3-5:R-:W-:Y:S01]  /*d670*/  IMAD.MOV.U32 R2, RZ, RZ, R40 ;  /* 0x000000ffff027224 */ /* 0x02afe200078e0028 */
[----:B------:R-:W-:Y:S01]  /*d680*/  MOV R14, R4 ;  /* 0x00000004000e7202 */ /* 0x000fe20000000f00 */
[----:B------:R-:W-:Y:S01]  /*d690*/  IMAD.MOV.U32 R12, RZ, RZ, R42 ;  /* 0x000000ffff0c7224 */ /* 0x000fe200078e002a */
[----:B------:R-:W-:Y:S01]  /*d6a0*/  ISETP.GE.AND P0, PT, R0, R31, PT ;  /* 0x0000001f0000720c */ /* 0x000fe20003f06270 */
[----:B------:R-:W-:Y:S01]  /*d6b0*/  IMAD.MOV.U32 R0, RZ, RZ, R41 ;  /* 0x000000ffff007224 */ /* 0x000fe200078e0029 */
[----:B----4-:R-:W1:Y:S01]  /*d6c0*/  SHFL.IDX PT, R13, R19, 0x1, 0x1e1f ;  /* 0x003e1f00130d7f89 */ /* 0x010e6200000e0000 */
        /* <DEDUP_REMOVED lines=23> */
[----:B------:R-:W-:Y:S01]  /*d840*/  PRMT R25, R12, 0x7610, R25 ;  /* 0x000076100c197816 */ /* 0x000fe20000000019 */
[----:B------:R-:W-:Y:S01]  /*d850*/  IMAD.MOV.U32 R3, RZ, RZ, R47 ;  /* 0x000000ffff037224 */ /* 0x000fe200078e002f */
[----:B------:R-:W-:Y:S01]  /*d860*/  MOV R12, R46 ;  /* 0x0000002e000c7202 */ /* 0x000fe20000000f00 */
        /* <DEDUP_REMOVED lines=12> */
[----:B------:R2:W3:Y:S01]  /*d930*/  SHFL.IDX PT, R2, R22, 0x1, 0x1e1f ;  /* 0x003e1f0016027f89 */ /* 0x0004e200000e0000 */
[----:B------:R-:W-:Y:S01]  /*d940*/  CS2R R66, SRZ ;  /* 0x0000000000427805 */ /* 0x000fe2000001ff00 */
[----:B------:R-:W-:Y:S01]  /*d950*/  CS2R R64, SRZ ;  /* 0x0000000000407805 */ /* 0x000fe2000001ff00 */
[----:B------:R-:W-:Y:S01]  /*d960*/  CS2R R62, SRZ ;  /* 0x00000000003e7805 */ /* 0x000fe2000001ff00 */
[----:B------:R4:W1:Y:S01]  /*d970*/  SHFL.IDX PT, R12, R21, 0x1, 0x1e1f ;  /* 0x003e1f00150c7f89 */ /* 0x00086200000e0000 */
[----:B------:R-:W-:Y:S01]  /*d980*/  CS2R R60, SRZ ;  /* 0x00000000003c7805 */ /* 0x000fe2000001ff00 */
[----:B------:R-:W-:Y:S01]  /*d990*/  CS2R R54, SRZ ;  /* 0x0000000000367805 */ /* 0x000fe2000001ff00 */
[----:B------:R-:W-:Y:S01]  /*d9a0*/  CS2R R52, SRZ ;  /* 0x0000000000347805 */ /* 0x000fe2000001ff00 */
[----:B------:R4:W1:Y:S01]  /*d9b0*/  SHFL.IDX PT, R3, R18, 0x1, 0x1e1f ;  /* 0x003e1f0012037f89 */ /* 0x00086200000e0000 */
[----:B--2---:R-:W-:Y:S01]  /*d9c0*/  PRMT R22, R0, 0x5410, R14 ;  /* 0x0000541000167816 */ /* 0x004fe2000000000e */
[----:B------:R-:W-:Y:S05]  /*d9d0*/  @P0 BRA `(.L_x_796) ;  /* 0x0000021000000947 */ /* 0x000fea0003800000 */
[----:B---3--:R-:W-:Y:S01]  /*d9e0*/  ISETP.GE.AND P1, PT, R110, c[0x0][0x27c], PT ;  /* 0x00009f006e007a0c */ /* 0x008fe20003f26270 */
[----:B------:R-:W-:Y:S01]  /*d9f0*/  CS2R R58, SRZ ;  /* 0x00000000003a7805 */ /* 0x000fe2000001ff00 */
[----:B------:R-:W-:Y:S01]  /*da00*/  CS2R R56, SRZ ;  /* 0x0000000000387805 */ /* 0x000fe2000001ff00 */
[----:B------:R-:W-:Y:S01]  /*da10*/  CS2R R62, SRZ ;  /* 0x00000000003e7805 */ /* 0x000fe2000001ff00 */
[----:B------:R-:W-:-:S09]  /*da20*/  CS2R R60, SRZ ;  /* 0x00000000003c7805 */ /* 0x000fd2000001ff00 */
[C---:B------:R-:W-:Y:S01]  /*da30*/  @!P1 IMAD.SHL.U32 R0, R110.reuse, 0x2, RZ ;  /* 0x000000026e009824 */ /* 0x040fe200078e00ff */
[----:B------:R-:W-:-:S04]  /*da40*/  @!P1 SHF.L.U64.HI R15, R110, 0x1, R111 ;  /* 0x000000016e0f9819 */ /* 0x000fc8000001026f */
[----:B-1----:R-:W-:-:S04]  /*da50*/  @!P1 IADD3 R16, P0, R12, R0, RZ ;  /* 0x000000000c109210 */ /* 0x002fc80007f1e0ff */
[----:B------:R-:W-:Y:S02]  /*da60*/  @!P1 IADD3.X R17, R13, R15, RZ, P0, !PT ;  /* 0x0000000f0d119210 */ /* 0x000fe400007fe4ff */
[----:B------:R-:W-:-:S05]  /*da70*/  @!P1 IADD3 R14, P0, R2, R0, RZ ;  /* 0x00000000020e9210 */ /* 0x000fca0007f1e0ff */
[----:B------:R-:W-:Y:S01]  /*da80*/  @!P1 IMAD.X R15, R3, 0x1, R15, P0 ;  /* 0x00000001030f9824 */ /* 0x000fe200000e060f */
[----:B------:R-:W-:-:S13]  /*da90*/  ISETP.GE.AND P0, PT, R152, c[0x0][0x27c], PT ;  /* 0x00009f0098007a0c */ /* 0x000fda0003f06270 */
[----:B------:R-:W-:-:S05]  /*daa0*/  @!P0 SHF.L.U32 R0, R28, 0x3, RZ ;  /* 0x000000031c008819 */ /* 0x000fca00000006ff */
[----:B----4-:R-:W-:-:S04]  /*dab0*/  @!P0 IMAD.WIDE R20, R0, 0x2, R12 ;  /* 0x0000000200148825 */ /* 0x010fc800078e020c */
[----:B------:R-:W-:Y:S01]  /*dac0*/  @!P0 IMAD.WIDE R18, R0, 0x2, R2 ;  /* 0x0000000200128825 */ /* 0x000fe200078e0202 */
[----:B------:R1:W5:Y:S04]  /*dad0*/  @!P0 LD.E.128 R56, [R20.64] ;  /* 0x0000000614388980 */ /* 0x000368000c101d00 */
[----:B------:R1:W5:Y:S01]  /*dae0*/  @!P0 LD.E.128 R60, [R18.64] ;  /* 0x00000006123c8980 */ /* 0x000362000c101d00 */
[----:B------:R-:W-:Y:S01]  /*daf0*/  ISETP.GE.AND P0, PT, R109, c[0x0][0x27c], PT ;  /* 0x00009f006d007a0c */ /* 0x000fe20003f06270 */
[----:B------:R-:W-:Y:S01]  /*db00*/  CS2R R70, SRZ ;  /* 0x0000000000467805 */ /* 0x000fe2000001ff00 */
[----:B------:R-:W-:Y:S01]  /*db10*/  CS2R R68, SRZ ;  /* 0x0000000000447805 */ /* 0x000fe2000001ff00 */
[----:B------:R-:W-:Y:S01]  /*db20*/  CS2R R66, SRZ ;  /* 0x0000000000427805 */ /* 0x000fe2000001ff00 */
[----:B------:R-:W-:Y:S01]  /*db30*/  CS2R R64, SRZ ;  /* 0x0000000000407805 */ /* 0x000fe2000001ff00 */
[----:B------:R-:W-:Y:S01]  /*db40*/  CS2R R50, SRZ ;  /* 0x0000000000327805 */ /* 0x000fe2000001ff00 */
[----:B------:R-:W-:Y:S01]  /*db50*/  CS2R R48, SRZ ;  /* 0x0000000000307805 */ /* 0x000fe2000001ff00 */
[----:B------:R-:W-:Y:S01]  /*db60*/  CS2R R54, SRZ ;  /* 0x0000000000367805 */ /* 0x000fe2000001ff00 */
[----:B------:R-:W-:-:S04]  /*db70*/  CS2R R52, SRZ ;  /* 0x0000000000347805 */ /* 0x000fc8000001ff00 */
[----:B------:R1:W5:Y:S01]  /*db80*/  @!P1 LD.E.128 R48, [R16.64] ;  /* 0x0000000610309980 */ /* 0x000362000c101d00 */
[----:B------:R-:W-:-:S03]  /*db90*/  @!P0 IMAD.SHL.U32 R0, R26, 0x8, RZ ;  /* 0x000000081a008824 */ /* 0x000fc600078e00ff */
[----:B------:R1:W5:Y:S01]  /*dba0*/  @!P1 LD.E.128 R52, [R14.64] ;  /* 0x000000060e349980 */ /* 0x000362000c101d00 */
[----:B------:R-:W-:-:S04]  /*dbb0*/  @!P0 IMAD.WIDE R12, R0, 0x2, R12 ;  /* 0x00000002000c8825 */ /* 0x000fc800078e020c */
[----:B------:R-:W-:Y:S01]  /*dbc0*/  @!P0 IMAD.WIDE R2, R0, 0x2, R2 ;  /* 0x0000000200028825 */ /* 0x000fe200078e0202 */
[----:B------:R1:W5:Y:S04]  /*dbd0*/  @!P0 LD.E.128 R68, [R12.64] ;  /* 0x000000060c448980 */ /* 0x000368000c101d00 */
[----:B------:R1:W5:Y:S02]  /*dbe0*/  @!P0 LD.E.128 R64, [R2.64] ;  /* 0x0000000602408980 */ /* 0x000364000c101d00 */
.L_x_796:
[----:B---3--:R-:W-:Y:S05]  /*dbf0*/  BSYNC B0 ;  /* 0x0000000000007941 */ /* 0x008fea0003800000 */
.L_x_795:
        /* <DEDUP_REMOVED lines=47> */
[----:B------:R1:W5:Y:S04]  /*def0*/  LDL R101, [R1+0x68] ;  /* 0x0000680001657983 */ /* 0x0003680000100800 */
[----:B------:R1:W5:Y:S04]  /*df00*/  LDL R100, [R1+0x6c] ;  /* 0x00006c0001647983 */ /* 0x0003680000100800 */
[----:B------:R1:W5:Y:S01]  /*df10*/  LDL R99, [R1+0x70] ;  /* 0x0000700001637983 */ /* 0x0003620000100800 */
[----:B------:R-:W-:Y:S01]  /*df20*/  ISETP.GE.AND P0, PT, R110, c[0x0][0x27c], PT ;  /* 0x00009f006e007a0c */ /* 0x000fe20003f06270 */
[----:B------:R-:W-:-:S12]  /*df30*/  BSSY B0, `(.L_x_799) ;  /* 0x000006a000007945 */ /* 0x000fd80003800000 */
[----:B------:R-:W-:Y:S05]  /*df40*/  @P0 BRA `(.L_x_800) ;  /* 0x0000068000000947 */ /* 0x000fea0003800000 */
[----:B------:R-:W2:Y:S01]  /*df50*/  LDL R102, [R1+0x8c] ;  /* 0x00008c0001667983 */ /* 0x000ea20000100800 */
[----:B------:R-:W-:Y:S01]  /*df60*/  IMAD.MOV.U32 R0, RZ, RZ, c[0x0][0x27c] ;  /* 0x00009f00ff007624 */ /* 0x000fe200078e00ff */
[--C-:B----4-:R-:W-:Y:S02]  /*df70*/  SHF.R.U64 R21, R8, 0x10, R9.reuse ;  /* 0x0000001008157819 */ /* 0x110fe40000001209 */
[----:B------:R-:W-:Y:S02]  /*df80*/  SHF.R.U32.HI R8, RZ, 0x10, R9 ;  /* 0x00000010ff087819 */ /* 0x000fe40000011609 */
[----:B------:R-:W-:Y:S02]  /*df90*/  LEA.HI R0, R0, R97, RZ, 0x1d ;  /* 0x0000006100007211 */ /* 0x000fe400078fe8ff */
[----:B------:R-:W-:Y:S02]  /*dfa0*/  SHF.R.U64 R9, R10, 0x10, R11 ;  /* 0x000000100a097819 */ /* 0x000fe4000000120b */
[----:B------:R-:W-:Y:S01]  /*dfb0*/  SHF.R.S32.HI R3, RZ, 0x1f, R0 ;  /* 0x0000001fff037819 */ /* 0x000fe20000011400 */
[----:B------:R-:W-:Y:S01]  /*dfc0*/  IMAD.SHL.U32 R2, R0, 0x8, RZ ;  /* 0x0000000800027824 */ /* 0x000fe200078e00ff */
[----:B------:R-:W-:-:S02]  /*dfd0*/  SHF.R.U64 R4, R4, 0x10, R5 ;  /* 0x0000001004047819 */ /* 0x000fc40000001205 */
[----:B------:R-:W-:Y:S02]  /*dfe0*/  LEA.HI R0, R3, R0, RZ, 0x2 ;  /* 0x0000000003007211 */ /* 0x000fe400078f10ff */
[----:B-----5:R-:W-:Y:S02]  /*dff0*/  LOP3.LUT R2, R101, 0x18, R2, 0xf8, !PT ;  /* 0x0000001865027812 */ /* 0x020fe400078ef802 */
[----:B------:R-:W-:Y:S01]  /*e000*/  SHF.R.U32.HI R3, RZ, 0x10, R11 ;  /* 0x00000010ff037819 */ /* 0x000fe2000001160b */
[----:B------:R-:W-:Y:S01]  /*e010*/  IMAD.SHL.U32 R0, R0, 0x400, RZ ;  /* 0x0000040000007824 */ /* 0x000fe200078e00ff */
[----:B------:R-:W-:Y:S02]  /*e020*/  LOP3.LUT R2, R2, R100, RZ, 0x3c, !PT ;  /* 0x0000006402027212 */ /* 0x000fe400078e3cff */
[----:B------:R-:W-:Y:S02]  /*e030*/  PRMT R28, R25, 0x5410, R9 ;  /* 0x00005410191c7816 */ /* 0x000fe40000000009 */
[----:B------:R-:W-:-:S02]  /*e040*/  LOP3.LUT R0, R0, 0x7ffff000, RZ, 0xc0, !PT ;  /* 0x7ffff00000007812 */ /* 0x000fc400078ec0ff */
[----:B------:R-:W-:Y:S02]  /*e050*/  PRMT R21, R24, 0x5432, R21 ;  /* 0x0000543218157816 */ /* 0x000fe40000000015 */
[----:B------:R-:W-:Y:S02]  /*e060*/  IADD3 R0, R2, R0, R99 ;  /* 0x0000000002007210 */ /* 0x000fe40007ffe063 */
[----:B------:R-:W-:Y:S02]  /*e070*/  SHF.R.U32.HI R2, RZ, 0x10, R5 ;  /* 0x00000010ff027819 */ /* 0x000fe40000011605 */
[--C-:B------:R-:W-:Y:S01]  /*e080*/  SHF.R.U64 R5, R6, 0x10, R7.reuse ;  /* 0x0000001006057819 */ /* 0x100fe20000001207 */
[----:B------:R-:W-:Y:S01]  /*e090*/  IMAD.SHL.U32 R30, R0, 0x2, RZ ;  /* 0x00000002001e7824 */ /* 0x000fe200078e00ff */
[----:B------:R-:W-:Y:S02]  /*e0a0*/  SHF.R.U32.HI R0, RZ, 0x10, R7 ;  /* 0x00000010ff007819 */ /* 0x000fe40000011607 */
[----:B------:R-:W-:-:S02]  /*e0b0*/  PRMT R20, R24, 0x5410, R8 ;  /* 0x0000541018147816 */ /* 0x000fc40000000008 */
[----:B------:R-:W3:Y:S01]  /*e0c0*/  LDS.128 R12, [R30+0x6080] ;  /* 0x006080001e0c7984 */ /* 0x000ee20000000c00 */
[C---:B------:R-:W-:Y:S02]  /*e0d0*/  PRMT R11, R22.reuse, 0x5432, R4 ;  /* 0x00005432160b7816 */ /* 0x040fe40000000004 */
[C---:B------:R-:W-:Y:S02]  /*e0e0*/  PRMT R26, R23.reuse, 0x5432, R5 ;  /* 0x00005432171a7816 */ /* 0x040fe40000000005 */
[----:B------:R-:W-:Y:S02]  /*e0f0*/  PRMT R25, R23, 0x5410, R0 ;  /* 0x0000541017197816 */ /* 0x000fe40000000000 */
[----:B------:R-:W-:Y:S02]  /*e100*/  PRMT R10, R22, 0x5410, R2 ;  /* 0x00005410160a7816 */ /* 0x000fe40000000002 */
[----:B------:R-:W-:Y:S01]  /*e110*/  PRMT R27, R27, 0x5410, R3 ;  /* 0x000054101b1b7816 */ /* 0x000fe20000000003 */
[----:B------:R-:W-:-:S02]  /*e120*/  IMAD.U32 R72, R25, 0x10000, RZ ;  /* 0x0001000019487824 */ /* 0x000fc400078e00ff */
[C---:B---3--:R-:W-:Y:S01]  /*e130*/  IMAD.U32 R8, R12.reuse, 0x10000, RZ ;  /* 0x000100000c087824 */ /* 0x048fe200078e00ff */
[----:B------:R-:W-:Y:S01]  /*e140*/  SHF.L.U32 R6, R13, 0x10, RZ ;  /* 0x000000100d067819 */ /* 0x000fe200000006ff */
[----:B------:R-:W-:Y:S01]  /*e150*/  IMAD.U32 R2, R15, 0x10000, RZ ;  /* 0x000100000f027824 */ /* 0x000fe200078e00ff */
[----:B------:R-:W-:Y:S02]  /*e160*/  LOP3.LUT R7, R12, 0xffff0000, RZ, 0xc0, !PT ;  /* 0xffff00000c077812 */ /* 0x000fe400078ec0ff */
[----:B------:R-:W-:Y:S01]  /*e170*/  LOP3.LUT R5, R13, 0xffff0000, RZ, 0xc0, !PT ;  /* 0xffff00000d057812 */ /* 0x000fe200078ec0ff */
[----:B------:R-:W-:Y:S01]  /*e180*/  IMAD.U32 R13, R21, 0x10000, RZ ;  /* 0x00010000150d7824 */ /* 0x000fe200078e00ff */
[C---:B------:R-:W-:Y:S02]  /*e190*/  SHF.L.U32 R4, R14.reuse, 0x10, RZ ;  /* 0x000000100e047819 */ /* 0x040fe400000006ff */
[----:B------:R-:W-:Y:S01]  /*e1a0*/  LOP3.LUT R3, R14, 0xffff0000, RZ, 0xc0, !PT ;  /* 0xffff00000e037812 */ /* 0x000fe200078ec0ff */
[----:B------:R-:W-:Y:S01]  /*e1b0*/  IMAD.U32 R14, R10, 0x10000, RZ ;  /* 0x000100000a0e7824 */ /* 0x000fe200078e00ff */
[----:B------:R-:W-:-:S02]  /*e1c0*/  LOP3.LUT R0, R15, 0xffff0000, RZ, 0xc0, !PT ;  /* 0xffff00000f007812 */ /* 0x000fc400078ec0ff */
[----:B------:R-:W-:Y:S01]  /*e1d0*/  SHF.L.U32 R15, R27, 0x10, RZ ;  /* 0x000000101b0f7819 */ /* 0x000fe200000006ff */
[----:B--2---:R-:W2:Y:S02]  /*e1e0*/  LDS.128 R16, [R102] ;  /* 0x0000000066107984 */ /* 0x004ea40000000c00 */
[C---:B--2---:R-:W-:Y:S01]  /*e1f0*/  IMAD.U32 R23, R16.reuse, 0x10000, RZ ;  /* 0x0001000010177824 */ /* 0x044fe200078e00ff */
[----:B------:R-:W-:Y:S01]  /*e200*/  LOP3.LUT R24, R16, 0xffff0000, RZ, 0xc0, !PT ;  /* 0xffff000010187812 */ /* 0x000fe200078ec0ff */
[----:B------:R-:W-:Y:S01]  /*e210*/  IMAD.U32 R9, R19, 0x10000, RZ ;  /* 0x0001000013097824 */ /* 0x000fe200078e00ff */
[C---:B------:R-:W-:Y:S02]  /*e220*/  SHF.L.U32 R22, R17.reuse, 0x10, RZ ;  /* 0x0000001011167819 */ /* 0x040fe400000006ff */
[----:B------:R-:W-:Y:S01]  /*e230*/  LOP3.LUT R16, R17, 0xffff0000, RZ, 0xc0, !PT ;  /* 0xffff000011107812 */ /* 0x000fe200078ec0ff */
[C---:B------:R-:W-:Y:S01]  /*e240*/  IMAD.U32 R17, R18.reuse, 0x10000, RZ ;  /* 0x0001000012117824 */ /* 0x040fe200078e00ff */
[----:B------:R-:W-:-:S02]  /*e250*/  LOP3.LUT R29, R18, 0xffff0000, RZ, 0xc0, !PT ;  /* 0xffff0000121d7812 */ /* 0x000fc400078ec0ff */
[----:B------:R-:W-:Y:S01]  /*e260*/  LOP3.LUT R18, R19, 0xffff0000, RZ, 0xc0, !PT ;  /* 0xffff000013127812 */ /* 0x000fe200078ec0ff */
[----:B------:R-:W-:-:S04]  /*e270*/  IMAD.U32 R19, R11, 0x10000, RZ ;  /* 0x000100000b137824 */ /* 0x000fc800078e00ff */
[C---:B------:R-:W-:Y:S02]  /*e280*/  FMUL.FTZ R12, R8.reuse, R19 ;  /* 0x00000013080c7220 */ /* 0x040fe40000410000 */
[-C--:B------:R-:W-:Y:S02]  /*e290*/  FMUL.FTZ R8, R8, R13.reuse ;  /* 0x0000000d08087220 */ /* 0x080fe40000410000 */
[C---:B------:R-:W-:Y:S02]  /*e2a0*/  FFMA.FTZ R31, R23.reuse, R13, -R12 ;  /* 0x0000000d171f7223 */ /* 0x040fe4000001080c */
[----:B------:R-:W-:Y:S02]  /*e2b0*/  IMAD.U32 R13, R20, 0x10000, RZ ;  /* 0x00010000140d7824 */ /* 0x000fe400078e00ff */
[----:B------:R-:W-:Y:S02]  /*e2c0*/  FMUL.FTZ R12, R6, R14 ;  /* 0x0000000e060c7220 */ /* 0x000fe40000410000 */
[----:B------:R-:W-:-:S02]  /*e2d0*/  FFMA.FTZ R23, R23, R19, R8 ;  /* 0x0000001317177223 */ /* 0x000fc40000010008 */
[-C--:B------:R-:W-:Y:S02]  /*e2e0*/  FMUL.FTZ R8, R6, R13.reuse ;  /* 0x0000000d06087220 */ /* 0x080fe40000410000 */
[----:B------:R-:W-:Y:S01]  /*e2f0*/  FFMA.FTZ R19, R22, R13, -R12 ;  /* 0x0000000d16137223 */ /* 0x000fe2000001080c */
[----:B------:R-:W-:Y:S01]  /*e300*/  LOP3.LUT R12, R11, 0xffff0000, RZ, 0xc0, !PT ;  /* 0xffff00000b0c7812 */ /* 0x000fe200078ec0ff */
[-C--:B------:R-:W-:Y:S01]  /*e310*/  FMUL.FTZ R6, R2, R72.reuse ;  /* 0x0000004802067220 */ /* 0x080fe20000410000 */
[----:B------:R-:W-:Y:S01]  /*e320*/  LOP3.LUT R11, R10, 0xffff0000, RZ, 0xc0, !PT ;  /* 0xffff00000a0b7812 */ /* 0x000fe200078ec0ff */
[-C--:B------:R-:W-:Y:S02]  /*e330*/  FMUL.FTZ R2, R2, R15.reuse ;  /* 0x0000000f02027220 */ /* 0x080fe40000410000 */
[----:B------:R-:W-:Y:S01]  /*e340*/  FFMA.FTZ R15, R9, R15, -R6 ;  /* 0x0000000f090f7223 */ /* 0x000fe20000010806 */
[----:B------:R-:W-:Y:S01]  /*e350*/  LOP3.LUT R6, R21, 0xffff0000, RZ, 0xc0, !PT ;  /* 0xffff000015067812 */ /* 0x000fe200078ec0ff */
[----:B------:R-:W-:Y:S01]  /*e360*/  FFMA.FTZ R13, R9, R72, R2 ;  /* 0x00000048090d7223 */ /* 0x000fe20000010002 */
[----:B------:R-:W-:Y:S01]  /*e370*/  LOP3.LUT R9, R20, 0xffff0000, RZ, 0xc0, !PT ;  /* 0xffff000014097812 */ /* 0x000fe200078ec0ff */
[----:B------:R-:W-:Y:S01]  /*e380*/  FMUL.FTZ R2, R7, R12 ;  /* 0x0000000c07027220 */ /* 0x000fe20000410000 */
[----:B------:R-:W-:Y:S01]  /*e390*/  LOP3.LUT R20, R26, 0xffff0000, RZ, 0xc0, !PT ;  /* 0xffff00001a147812 */ /* 0x000fe200078ec0ff */
[----:B------:R-:W-:-:S02]  /*e3a0*/  FFMA.FTZ R14, R22, R14, R8 ;  /* 0x0000000e160e7223 */ /* 0x000fc40000010008 */
[----:B------:R-:W-:Y:S02]  /*e3b0*/  IMAD.U32 R21, R26, 0x10000, RZ ;  /* 0x000100001a157824 */ /* 0x000fe400078e00ff */
[-C--:B------:R-:W-:Y:S02]  /*e3c0*/  FFMA.FTZ R8, R24, R6.reuse, -R2 ;  /* 0x0000000618087223 */ /* 0x080fe40000010802 */
[----:B------:R-:W-:Y:S02]  /*e3d0*/  FMUL.FTZ R7, R7, R6 ;  /* 0x0000000607077220 */ /* 0x000fe40000410000 */
[C---:B------:R-:W-:Y:S01]  /*e3e0*/  FMUL.FTZ R2, R5.reuse, R9 ;  /* 0x0000000905027220 */ /* 0x040fe20000410000 */
[----:B------:R-:W-:Y:S01]  /*e3f0*/  F2FP.BF16.PACK_AB R8, R8, R31 ;  /* 0x0000001f0808723e */ /* 0x000fe200000010ff */
[----:B------:R-:W-:Y:S02]  /*e400*/  IMAD.U32 R10, R28, 0x10000, RZ ;  /* 0x000100001c0a7824 */ /* 0x000fe400078e00ff */
[----:B------:R-:W-:-:S02]  /*e410*/  FMUL.FTZ R6, R5, R11 ;  /* 0x0000000b05067220 */ /* 0x000fc40000410000 */
[----:B------:R-:W-:Y:S02]  /*e420*/  FMUL.FTZ R5, R4, R21 ;  /* 0x0000001504057220 */ /* 0x000fe40000410000 */
[C---:B------:R-:W-:Y:S02]  /*e430*/  FFMA.FTZ R11, R16.reuse, R11, R2 ;  /* 0x0000000b100b7223 */ /* 0x040fe40000010002 */
[----:B------:R-:W-:Y:S01]  /*e440*/  FFMA.FTZ R9, R16, R9, -R6 ;  /* 0x0000000910097223 */ /* 0x000fe20000010806 */
[----:B------:R-:W-:Y:S01]  /*e450*/  LOP3.LUT R6, R28, 0xffff0000, RZ, 0xc0, !PT ;  /* 0xffff00001c067812 */ /* 0x000fe200078ec0ff */
[-C--:B------:R-:W-:Y:S01]  /*e460*/  FMUL.FTZ R2, R4, R10.reuse ;  /* 0x0000000a04027220 */ /* 0x080fe20000410000 */
[----:B------:R-:W-:Y:S01]  /*e470*/  LOP3.LUT R16, R25, 0xffff0000, RZ, 0xc0, !PT ;  /* 0xffff000019107812 */ /* 0x000fe200078ec0ff */
[----:B------:R-:W-:Y:S01]  /*e480*/  FFMA.FTZ R10, R17, R10, -R5 ;  /* 0x0000000a110a7223 */ /* 0x000fe20000010805 */
[----:B------:R-:W-:Y:S01]  /*e490*/  LOP3.LUT R5, R27, 0xffff0000, RZ, 0xc0, !PT ;  /* 0xffff00001b057812 */ /* 0x000fe200078ec0ff */
[----:B------:R-:W-:Y:S01]  /*e4a0*/  FFMA.FTZ R12, R24, R12, R7 ;  /* 0x0000000c180c7223 */ /* 0x000fe20000010007 */
[----:B------:R-:W-:Y:S01]  /*e4b0*/  F2FP.BF16.PACK_AB R9, R9, R19 ;  /* 0x000000130909723e */ /* 0x000fe200000010ff */
[----:B------:R-:W-:-:S02]  /*e4c0*/  FFMA.FTZ R7, R17, R21, R2 ;  /* 0x0000001511077223 */ /* 0x000fc40000010002 */
[C---:B------:R-:W-:Y:S02]  /*e4d0*/  FMUL.FTZ R4, R3.reuse, R20 ;  /* 0x0000001403047220 */ /* 0x040fe40000410000 */
[----:B------:R-:W-:Y:S02]  /*e4e0*/  FMUL.FTZ R3, R3, R6 ;  /* 0x0000000603037220 */ /* 0x000fe40000410000 */
[C---:B------:R-:W-:Y:S02]  /*e4f0*/  FMUL.FTZ R2, R0.reuse, R16 ;  /* 0x0000001000027220 */ /* 0x040fe40000410000 */
[----:B------:R-:W-:Y:S02]  /*e500*/  FMUL.FTZ R0, R0, R5 ;  /* 0x0000000500007220 */ /* 0x000fe40000410000 */
[C---:B------:R-:W-:Y:S01]  /*e510*/  FFMA.FTZ R6, R29.reuse, R6, -R4 ;  /* 0x000000061d067223 */ /* 0x040fe20000010804 */
[----:B------:R-:W-:Y:S01]  /*e520*/  F2FP.BF16.PACK_AB R4, R12, R23 ;  /* 0x000000170c04723e */ /* 0x000fe200000010ff */
[----:B------:R-:W-:-:S02]  /*e530*/  FFMA.FTZ R3, R29, R20, R3 ;  /* 0x000000141d037223 */ /* 0x000fc40000010003 */
[C---:B------:R-:W-:Y:S01]  /*e540*/  FFMA.FTZ R2, R18.reuse, R5, -R2 ;  /* 0x0000000512027223 */ /* 0x040fe20000010802 */
[----:B------:R-:W-:Y:S01]  /*e550*/  F2FP.BF16.PACK_AB R5, R11, R14 ;  /* 0x0000000e0b05723e */ /* 0x000fe200000010ff */
[----:B------:R-:W-:Y:S01]  /*e560*/  FFMA.FTZ R0, R18, R16, R0 ;  /* 0x0000001012007223 */ /* 0x000fe20000010000 */
[----:B------:R-:W-:Y:S02]  /*e570*/  F2FP.BF16.PACK_AB R10, R6, R10 ;  /* 0x0000000a060a723e */ /* 0x000fe400000010ff */
[----:B------:R-:W-:Y:S02]  /*e580*/  F2FP.BF16.PACK_AB R6, R3, R7 ;  /* 0x000000070306723e */ /* 0x000fe400000010ff */
[----:B------:R-:W-:Y:S02]  /*e590*/  F2FP.BF16.PACK_AB R11, R2, R15 ;  /* 0x0000000f020b723e */ /* 0x000fe400000010ff */
[----:B------:R-:W-:-:S03]  /*e5a0*/  F2FP.BF16.PACK_AB R7, R0, R13 ;  /* 0x0000000d0007723e */ /* 0x000fc600000010ff */
[----:B------:R2:W-:Y:S04]  /*e5b0*/  STS.128 [R102], R8 ;  /* 0x0000000866007388 */ /* 0x0005e80000000c00 */
[----:B------:R2:W-:Y:S02]  /*e5c0*/  STS.128 [R30+0x6080], R4 ;  /* 0x006080041e007388 */ /* 0x0005e40000000c00 */
.L_x_800:
[----:B------:R-:W-:Y:S05]  /*e5d0*/  BSYNC B0 ;  /* 0x0000000000007941 */ /* 0x000fea0003800000 */
.L_x_799:
[----:B------:R-:W-:Y:S01]  /*e5e0*/  ISETP.GE.AND P0, PT, R152, c[0x0][0x27c], PT ;  /* 0x00009f0098007a0c */ /* 0x000fe20003f06270 */
[----:B------:R-:W-:-:S12]  /*e5f0*/  BSSY B0, `(.L_x_801) ;  /* 0x000006b000007945 */ /* 0x000fd80003800000 */
[----:B------:R-:W-:Y:S05]  /*e600*/  @P0 BRA `(.L_x_802) ;  /* 0x0000069000000947 */ /* 0x000fea0003800000 */
[----:B------:R-:W3:Y:S04]  /*e610*/  LDL R2, [R1+0x78] ;  /* 0x0000780001027983 */ /* 0x000ee80000100800 */
[----:B--2---:R-:W2:Y:S01]  /*e620*/  LDL R72, [R1+0x9c] ;  /* 0x00009c0001487983 */ /* 0x004ea20000100800 */
[----:B------:R-:W-:Y:S01]  /*e630*/  IMAD.MOV.U32 R0, RZ, RZ, c[0x0][0x27c] ;  /* 0x00009f00ff007624 */ /* 0x000fe200078e00ff */
[----:B------:R-:W-:Y:S02]  /*e640*/  SHF.R.U64 R14, R36, 0x10, R37 ;  /* 0x00000010240e7819 */ /* 0x000fe40000001225 */
[----:B------:R-:W-:Y:S02]  /*e650*/  SHF.R.U64 R17, R38, 0x10, R39 ;  /* 0x0000001026117819 */ /* 0x000fe40000001227 */
[----:B------:R-:W-:-:S02]  /*e660*/  PRMT R14, R74, 0x5432, R14 ;  /* 0x000054324a0e7816 */ /* 0x000fc4000000000e */
[----:B------:R-:W-:Y:S02]  /*e670*/  SHF.R.U32.HI R13, RZ, 0x10, R37 ;  /* 0x00000010ff0d7819 */ /* 0x000fe40000011625 */
[----:B----4-:R-:W-:Y:S01]  /*e680*/  SHF.R.U32.HI R18, RZ, 0x10, R39 ;  /* 0x00000010ff127819 */ /* 0x010fe20000011627 */
[----:B------:R-:W-:Y:S01]  /*e690*/  IMAD.U32 R29, R14, 0x10000, RZ ;  /* 0x000100000e1d7824 */ /* 0x000fe200078e00ff */
[C---:B------:R-:W-:Y:S02]  /*e6a0*/  PRMT R23, R75.reuse, 0x5432, R17 ;  /* 0x000054324b177816 */ /* 0x040fe40000000011 */
[----:B------:R-:W-:Y:S02]  /*e6b0*/  SHF.R.U32.HI R12, RZ, 0x10, R35 ;  /* 0x00000010ff0c7819 */ /* 0x000fe40000011623 */
[----:B------:R-:W-:Y:S02]  /*e6c0*/  PRMT R13, R74, 0x5410, R13 ;  /* 0x000054104a0d7816 */ /* 0x000fe4000000000d */
[----:B------:R-:W-:-:S02]  /*e6d0*/  PRMT R22, R75, 0x5410, R18 ;  /* 0x000054104b167816 */ /* 0x000fc40000000012 */
[----:B------:R-:W-:-:S03]  /*e6e0*/  PRMT R24, R77, 0x5410, R12 ;  /* 0x000054104d187816 */ /* 0x000fc6000000000c */
[----:B------:R-:W-:Y:S01]  /*e6f0*/  IMAD.U32 R31, R22, 0x10000, RZ ;  /* 0x00010000161f7824 */ /* 0x000fe200078e00ff */
[----:B---3--:R-:W-:-:S04]  /*e700*/  LEA.HI R0, R0, R2, RZ, 0x1d ;  /* 0x0000000200007211 */ /* 0x008fc800078fe8ff */
[----:B------:R-:W-:Y:S01]  /*e710*/  SHF.R.S32.HI R2, RZ, 0x1f, R0 ;  /* 0x0000001fff027819 */ /* 0x000fe20000011400 */
[----:B------:R-:W-:Y:S01]  /*e720*/  IMAD.SHL.U32 R3, R0, 0x8, RZ ;  /* 0x0000000800037824 */ /* 0x000fe200078e00ff */
[----:B--2---:R-:W2:Y:S02]  /*e730*/  LDS.128 R8, [R72] ;  /* 0x0000000048087984 */ /* 0x004ea40000000c00 */
[----:B------:R-:W-:Y:S02]  /*e740*/  LEA.HI R0, R2, R0, RZ, 0x2 ;  /* 0x0000000002007211 */ /* 0x000fe400078f10ff */
[----:B-----5:R-:W-:Y:S02]  /*e750*/  LOP3.LUT R2, R101, 0x18, R3, 0xf8, !PT ;  /* 0x0000001865027812 */ /* 0x020fe400078ef803 */
[----:B------:R-:W-:Y:S01]  /*e760*/  SHF.R.U64 R3, R34, 0x10, R35 ;  /* 0x0000001022037819 */ /* 0x000fe20000001223 */
[----:B------:R-:W-:Y:S01]  /*e770*/  IMAD.SHL.U32 R0, R0, 0x400, RZ ;  /* 0x0000040000007824 */ /* 0x000fe200078e00ff */
[----:B------:R-:W-:-:S02]  /*e780*/  LOP3.LUT R2, R2, R100, RZ, 0x3c, !PT ;  /* 0x0000006402027212 */ /* 0x000fc400078e3cff */
[----:B------:R-:W-:Y:S02]  /*e790*/  PRMT R26, R77, 0x5432, R3 ;  /* 0x000054324d1a7816 */ /* 0x000fe40000000003 */
[----:B------:R-:W-:-:S04]  /*e7a0*/  LOP3.LUT R0, R0, 0x7ffff000, RZ, 0xc0, !PT ;  /* 0x7ffff00000007812 */ /* 0x000fc800078ec0ff */
[----:B------:R-:W-:Y:S02]  /*e7b0*/  IADD3 R0, R2, R0, R99 ;  /* 0x0000000002007210 */ /* 0x000fe40007ffe063 */
[----:B------:R-:W-:-:S03]  /*e7c0*/  SHF.R.U32.HI R2, RZ, 0x10, R33 ;  /* 0x00000010ff027819 */ /* 0x000fc60000011621 */
[----:B------:R-:W-:Y:S01]  /*e7d0*/  IMAD.SHL.U32 R28, R0, 0x2, RZ ;  /* 0x00000002001c7824 */ /* 0x000fe200078e00ff */
[----:B------:R-:W-:Y:S01]  /*e7e0*/  SHF.R.U64 R0, R32, 0x10, R33 ;  /* 0x0000001020007819 */ /* 0x000fe20000001221 */
[----:B------:R-:W-:Y:S01]  /*e7f0*/  IMAD.U32 R32, R13, 0x10000, RZ ;  /* 0x000100000d207824 */ /* 0x000fe200078e00ff */
[C---:B------:R-:W-:Y:S02]  /*e800*/  PRMT R15, R76.reuse, 0x5410, R2 ;  /* 0x000054104c0f7816 */ /* 0x040fe40000000002 */
[----:B------:R-:W3:Y:S01]  /*e810*/  LDS.128 R4, [R28+0x6080] ;  /* 0x006080001c047984 */ /* 0x000ee20000000c00 */
[----:B------:R-:W-:Y:S02]  /*e820*/  PRMT R16, R76, 0x5432, R0 ;  /* 0x000054324c107816 */ /* 0x000fe40000000000 */
[----:B------:R-:W-:-:S03]  /*e830*/  LOP3.LUT R33, R14, 0xffff0000, RZ, 0xc0, !PT ;  /* 0xffff00000e217812 */ /* 0x000fc600078ec0ff */
[----:B------:R-:W-:Y:S02]  /*e840*/  IMAD.U32 R30, R16, 0x10000, RZ ;  /* 0x00010000101e7824 */ /* 0x000fe400078e00ff */
[C---:B--2---:R-:W-:Y:S01]  /*e850*/  IMAD.U32 R20, R10.reuse, 0x10000, RZ ;  /* 0x000100000a147824 */ /* 0x044fe200078e00ff */
[----:B------:R-:W-:Y:S01]  /*e860*/  LOP3.LUT R25, R10, 0xffff0000, RZ, 0xc0, !PT ;  /* 0xffff00000a197812 */ /* 0x000fe200078ec0ff */
[C---:B------:R-:W-:Y:S01]  /*e870*/  IMAD.U32 R18, R8.reuse, 0x10000, RZ ;  /* 0x0001000008127824 */ /* 0x040fe200078e00ff */
[----:B------:R-:W-:Y:S01]  /*e880*/  SHF.L.U32 R17, R9, 0x10, RZ ;  /* 0x0000001009117819 */ /* 0x000fe200000006ff */
[----:B------:R-:W-:Y:S01]  /*e890*/  IMAD.U32 R12, R11, 0x10000, RZ ;  /* 0x000100000b0c7824 */ /* 0x000fe200078e00ff */
[----:B------:R-:W-:Y:S02]  /*e8a0*/  LOP3.LUT R19, R9, 0xffff0000, RZ, 0xc0, !PT ;  /* 0xffff000009137812 */ /* 0x000fe400078ec0ff */
[----:B------:R-:W-:Y:S02]  /*e8b0*/  LOP3.LUT R21, R8, 0xffff0000, RZ, 0xc0, !PT ;  /* 0xffff000008157812 */ /* 0x000fe400078ec0ff */
[----:B------:R-:W-:Y:S01]  /*e8c0*/  LOP3.LUT R11, R11, 0xffff0000, RZ, 0xc0, !PT ;  /* 0xffff00000b0b7812 */ /* 0x000fe200078ec0ff */
[C---:B---3--:R-:W-:Y:S01]  /*e8d0*/  IMAD.U32 R10, R4.reuse, 0x10000, RZ ;  /* 0x00010000040a7824 */ /* 0x048fe200078e00ff */
[----:B------:R-:W-:Y:S01]  /*e8e0*/  LOP3.LUT R9, R4, 0xffff0000, RZ, 0xc0, !PT ;  /* 0xffff000004097812 */ /* 0x000fe200078ec0ff */
[----:B------:R-:W-:Y:S01]  /*e8f0*/  IMAD.U32 R2, R7, 0x10000, RZ ;  /* 0x0001000007027824 */ /* 0x000fe200078e00ff */
[----:B------:R-:W-:Y:S01]  /*e900*/  SHF.L.U32 R4, R6, 0x10, RZ ;  /* 0x0000001006047819 */ /* 0x000fe200000006ff */
[-C--:B------:R-:W-:Y:S01]  /*e910*/  FMUL.FTZ R27, R10, R29.reuse ;  /* 0x0000001d0a1b7220 */ /* 0x080fe20000410000 */
[----:B------:R-:W-:Y:S01]  /*e920*/  LOP3.LUT R3, R6, 0xffff0000, RZ, 0xc0, !PT ;  /* 0xffff000006037812 */ /* 0x000fe200078ec0ff */
[-C--:B------:R-:W-:Y:S01]  /*e930*/  FMUL.FTZ R6, R10, R30.reuse ;  /* 0x0000001e0a067220 */ /* 0x080fe20000410000 */
[----:B------:R-:W-:Y:S01]  /*e940*/  SHF.L.U32 R8, R5, 0x10, RZ ;  /* 0x0000001005087819 */ /* 0x000fe200000006ff */
[C---:B------:R-:W-:Y:S01]  /*e950*/  FFMA.FTZ R30, R18.reuse, R30, -R27 ;  /* 0x0000001e121e7223 */ /* 0x040fe2000001081b */
[----:B------:R-:W-:Y:S01]  /*e960*/  LOP3.LUT R0, R7, 0xffff0000, RZ, 0xc0, !PT ;  /* 0xffff000007007812 */ /* 0x000fe200078ec0ff */
[----:B------:R-:W-:Y:S01]  /*e970*/  FFMA.FTZ R29, R18, R29, R6 ;  /* 0x0000001d121d7223 */ /* 0x000fe20000010006 */
[----:B------:R-:W-:Y:S01]  /*e980*/  SHF.L.U32 R18, R24, 0x10, RZ ;  /* 0x0000001018127819 */ /* 0x000fe200000006ff */
[----:B------:R-:W-:Y:S01]  /*e990*/  IMAD.U32 R27, R15, 0x10000, RZ ;  /* 0x000100000f1b7824 */ /* 0x000fe200078e00ff */
[----:B------:R-:W-:Y:S01]  /*e9a0*/  LOP3.LUT R5, R5, 0xffff0000, RZ, 0xc0, !PT ;  /* 0xffff000005057812 */ /* 0x000fe200078ec0ff */
[C---:B------:R-:W-:Y:S01]  /*e9b0*/  FMUL.FTZ R10, R8.reuse, R32 ;  /* 0x00000020080a7220 */ /* 0x040fe20000410000 */
[----:B------:R-:W-:Y:S01]  /*e9c0*/  LOP3.LUT R15, R15, 0xffff0000, RZ, 0xc0, !PT ;  /* 0xffff00000f0f7812 */ /* 0x000fe200078ec0ff */
[----:B------:R-:W-:-:S02]  /*e9d0*/  FMUL.FTZ R7, R8, R27 ;  /* 0x0000001b08077220 */ /* 0x000fc40000410000 */
[C---:B------:R-:W-:Y:S02]  /*e9e0*/  FMUL.FTZ R6, R2.reuse, R31 ;  /* 0x0000001f02067220 */ /* 0x040fe40000410000 */
[----:B------:R-:W-:Y:S02]  /*e9f0*/  FMUL.FTZ R2, R2, R18 ;  /* 0x0000001202027220 */ /* 0x000fe40000410000 */
[C---:B------:R-:W-:Y:S02]  /*ea00*/  FFMA.FTZ R27, R17.reuse, R27, -R10 ;  /* 0x0000001b111b7223 */ /* 0x040fe4000001080a */
[----:B------:R-:W-:Y:S01]  /*ea10*/  FFMA.FTZ R17, R17, R32, R7 ;  /* 0x0000002011117223 */ /* 0x000fe20000010007 */
[----:B------:R-:W-:Y:S01]  /*ea20*/  LOP3.LUT R7, R16, 0xffff0000, RZ, 0xc0, !PT ;  /* 0xffff000010077812 */ /* 0x000fe200078ec0ff */
[C---:B------:R-:W-:Y:S01]  /*ea30*/  FFMA.FTZ R14, R12.reuse, R31, R2 ;  /* 0x0000001f0c0e7223 */ /* 0x040fe20000010002 */
[----:B------:R-:W-:Y:S01]  /*ea40*/  LOP3.LUT R16, R23, 0xffff0000, RZ, 0xc0, !PT ;  /* 0xffff000017107812 */ /* 0x000fe200078ec0ff */
[----:B------:R-:W-:Y:S01]  /*ea50*/  FFMA.FTZ R18, R12, R18, -R6 ;  /* 0x000000120c127223 */ /* 0x000fe20000010806 */
[----:B------:R-:W-:Y:S01]  /*ea60*/  LOP3.LUT R12, R13, 0xffff0000, RZ, 0xc0, !PT ;  /* 0xffff00000d0c7812 */ /* 0x000fe200078ec0ff */
[----:B------:R-:W-:-:S02]  /*ea70*/  FMUL.FTZ R2, R9, R33 ;  /* 0x0000002109027220 */ /* 0x000fc40000410000 */
        /* <DEDUP_REMOVED lines=8> */
[----:B------:R-:W-:Y:S02]  /*eb00*/  FFMA.FTZ R12, R19, R12, R2 ;  /* 0x0000000c130c7223 */ /* 0x000fe40000010002 */
[----:B------:R-:W-:Y:S01]  /*eb10*/  FFMA.FTZ R13, R21, R33, R6 ;  /* 0x00000021150d7223 */ /* 0x000fe20000010006 */
[----:B------:R-:W-:Y:S01]  /*eb20*/  LOP3.LUT R6, R26, 0xffff0000, RZ, 0xc0, !PT ;  /* 0xffff00001a067812 */ /* 0x000fe200078ec0ff */
[----:B------:R-:W-:Y:S01]  /*eb30*/  FFMA.FTZ R9, R19, R15, -R7 ;  /* 0x0000000f13097223 */ /* 0x000fe20000010807 */
[----:B------:R-:W-:Y:S01]  /*eb40*/  LOP3.LUT R15, R22, 0xffff0000, RZ, 0xc0, !PT ;  /* 0xffff0000160f7812 */ /* 0x000fe200078ec0ff */
[-C--:B------:R-:W-:Y:S02]  /*eb50*/  FMUL.FTZ R2, R4, R10.reuse ;  /* 0x0000000a04027220 */ /* 0x080fe40000410000 */
[----:B------:R-:W-:Y:S01]  /*eb60*/  FFMA.FTZ R10, R20, R10, -R5 ;  /* 0x0000000a140a7223 */ /* 0x000fe20000010805 */
[----:B------:R-:W-:Y:S01]  /*eb70*/  LOP3.LUT R5, R24, 0xffff0000, RZ, 0xc0, !PT ;  /* 0xffff000018057812 */ /* 0x000fe200078ec0ff */
[----:B------:R-:W-:Y:S01]  /*eb80*/  FFMA.FTZ R7, R20, R31, R2 ;  /* 0x0000001f14077223 */ /* 0x000fe20000010002 */
[----:B------:R-:W-:Y:S01]  /*eb90*/  F2FP.BF16.PACK_AB R9, R9, R27 ;  /* 0x0000001b0909723e */ /* 0x000fe200000010ff */
[----:B------:R-:W-:-:S02]  /*eba0*/  FMUL.FTZ R4, R3, R16 ;  /* 0x0000001003047220 */ /* 0x000fc40000410000 */
[-C--:B------:R-:W-:Y:S02]  /*ebb0*/  FMUL.FTZ R3, R3, R6.reuse ;  /* 0x0000000603037220 */ /* 0x080fe40000410000 */
[C---:B------:R-:W-:Y:S02]  /*ebc0*/  FMUL.FTZ R2, R0.reuse, R15 ;  /* 0x0000000f00027220 */ /* 0x040fe40000410000 */
[----:B------:R-:W-:Y:S02]  /*ebd0*/  FMUL.FTZ R0, R0, R5 ;  /* 0x0000000500007220 */ /* 0x000fe40000410000 */
[----:B------:R-:W-:Y:S01]  /*ebe0*/  FFMA.FTZ R6, R25, R6, -R4 ;  /* 0x0000000619067223 */ /* 0x000fe20000010804 */
[----:B------:R-:W-:Y:S01]  /*ebf0*/  F2FP.BF16.PACK_AB R4, R13, R29 ;  /* 0x0000001d0d04723e */ /* 0x000fe200000010ff */
[----:B------:R-:W-:Y:S02]  /*ec00*/  FFMA.FTZ R3, R25, R16, R3 ;  /* 0x0000001019037223 */ /* 0x000fe40000010003 */
[C---:B------:R-:W-:Y:S01]  /*ec10*/  FFMA.FTZ R2, R11.reuse, R5, -R2 ;  /* 0x000000050b027223 */ /* 0x040fe20000010802 */
[----:B------:R-:W-:Y:S01]  /*ec20*/  F2FP.BF16.PACK_AB R10, R6, R10 ;  /* 0x0000000a060a723e */ /* 0x000fe200000010ff */
[----:B------:R-:W-:Y:S01]  /*ec30*/  FFMA.FTZ R0, R11, R15, R0 ;  /* 0x0000000f0b007223 */ /* 0x000fe20000010000 */
[----:B------:R-:W-:-:S02]  /*ec40*/  F2FP.BF16.PACK_AB R6, R3, R7 ;  /* 0x000000070306723e */ /* 0x000fc400000010ff */
[----:B------:R-:W-:Y:S02]  /*ec50*/  F2FP.BF16.PACK_AB R11, R2, R18 ;  /* 0x00000012020b723e */ /* 0x000fe400000010ff */
[----:B------:R-:W-:Y:S02]  /*ec60*/  F2FP.BF16.PACK_AB R5, R12, R17 ;  /* 0x000000110c05723e */ /* 0x000fe400000010ff */
[----:B------:R-:W-:Y:S01]  /*ec70*/  F2FP.BF16.PACK_AB R7, R0, R14 ;  /* 0x0000000e0007723e */ /* 0x000fe200000010ff */
[----:B------:R2:W-:Y:S04]  /*ec80*/  STS.128 [R72], R8 ;  /* 0x0000000848007388 */ /* 0x0005e80000000c00 */
[----:B------:R2:W-:Y:S02]  /*ec90*/  STS.128 [R28+0x6080], R4 ;  /* 0x006080041c007388 */ /* 0x0005e40000000c00 */
.L_x_802:
[----:B------:R-:W-:Y:S05]  /*eca0*/  BSYNC B0 ;  /* 0x0000000000007941 */ /* 0x000fea0003800000 */
.L_x_801:
[----:B------:R-:W-:-:S13]  /*ecb0*/  ISETP.GE.AND P0, PT, R109, c[0x0][0x27c], PT ;  /* 0x00009f006d007a0c */ /* 0x000fda0003f06270 */
        /* <DEDUP_REMOVED lines=14> */
[----:B------:R-:W-:Y:S01]  /*eda0*/  PRMT R24, R81, 0x5410, R12 ;  /* 0x0000541051187816 */ /* 0x000fe2000000000c */
[----:B------:R-:W-:Y:S01]  /*edb0*/  IMAD.U32 R32, R13, 0x10000, RZ ;  /* 0x000100000d207824 */ /* 0x000fe200078e00ff */
[----:B------:R-:W-:Y:S01]  /*edc0*/  LOP3.LUT R33, R14, 0xffff0000, RZ, 0xc0, !PT ;  /* 0xffff00000e217812 */ /* 0x000fe200078ec0ff */
        /* <DEDUP_REMOVED lines=15> */
[----:B------:R-:W-:Y:S02]  /*eec0*/  SHF.R.U64 R0, R40, 0x10, R41 ;  /* 0x0000001028007819 */ /* 0x000fe40000001229 */
[C---:B------:R-:W-:Y:S02]  /*eed0*/  PRMT R15, R80.reuse, 0x5410, R2 ;  /* 0x00005410500f7816 */ /* 0x040fe40000000002 */
[----:B------:R-:W3:Y:S01]  /*eee0*/  LDS.128 R4, [R28+0x6080] ;  /* 0x006080001c047984 */ /* 0x000ee20000000c00 */
[----:B------:R-:W-:-:S05]  /*eef0*/  PRMT R16, R80, 0x5432, R0 ;  /* 0x0000543250107816 */ /* 0x000fca0000000000 */
        /* <DEDUP_REMOVED lines=70> */
.L_x_798:
[----:B------:R-:W-:Y:S05]  /*f360*/  BSYNC B1 ;  /* 0x0000000000017941 */ /* 0x000fea0003800000 */
.L_x_797:
[----:B------:R-:W-:-:S04]  /*f370*/  LEA.HI R0, R98, R98, RZ, 0x1 ;  /* 0x0000006262007211 */ /* 0x000fc800078f08ff */
[----:B------:R-:W-:-:S04]  /*f380*/  SHF.R.S32.HI R0, RZ, 0x1, R0 ;  /* 0x00000001ff007819 */ /* 0x000fc80000011400 */
[----:B------:R-:W-:-:S04]  /*f390*/  IADD3 R0, R0, 0x40, RZ ;  /* 0x0000004000007810 */ /* 0x000fc80007ffe0ff */
[----:B------:R-:W-:-:S13]  /*f3a0*/  ISETP.GE.AND P0, PT, R0, R73, PT ;  /* 0x000000490000720c */ /* 0x000fda0003f06270 */
[----:B------:R-:W-:Y:S05]  /*f3b0*/  @P0 BRA `(.L_x_782) ;  /* 0x0000147000000947 */ /* 0x000fea0003800000 */
[----:B------:R3:W5:Y:S04]  /*f3c0*/  LDL R37, [R1+0x80] ;  /* 0x0000800001257983 */ /* 0x0007680000100800 */
[----:B------:R3:W5:Y:S04]  /*f3d0*/  LDL R36, [R1+0x84] ;  /* 0x0000840001247983 */ /* 0x0007680000100800 */
[----:B------:R3:W5:Y:S01]  /*f3e0*/  LDL R35, [R1+0x88] ;  /* 0x0000880001237983 */ /* 0x0007620000100800 */
[----:B------:R-:W-:Y:S01]  /*f3f0*/  ISETP.GE.AND P0, PT, R110, c[0x0][0x27c], PT ;  /* 0x00009f006e007a0c */ /* 0x000fe20003f06270 */
[----:B------:R-:W-:-:S12]  /*f400*/  BSSY B0, `(.L_x_803) ;  /* 0x000006a000007945 */ /* 0x000fd80003800000 */
[----:B------:R-:W-:Y:S05]  /*f410*/  @P0 BRA `(.L_x_804) ;  /* 0x0000068000000947 */ /* 0x000fea0003800000 */
[----:B--2---:R-:W2:Y:S01]  /*f420*/  LDL R34, [R1+0xa0] ;  /* 0x0000a00001227983 */ /* 0x004ea20000100800 */
[----:B------:R-:W-:Y:S01]  /*f430*/  IMAD.MOV.U32 R0, RZ, RZ, c[0x0][0x27c] ;  /* 0x00009f00ff007624 */ /* 0x000fe200078e00ff */
[----:B------:R-:W-:Y:S02]  /*f440*/  SHF.R.U64 R14, R52, 0x10, R53 ;  /* 0x00000010340e7819 */ /* 0x000fe40000001235 */
[----:B------:R-:W-:Y:S02]  /*f450*/  SHF.R.U64 R17, R54, 0x10, R55 ;  /* 0x0000001036117819 */ /* 0x000fe40000001237 */
[----:B------:R-:W-:Y:S02]  /*f460*/  LEA.HI R0, R0, R97, RZ, 0x1d ;  /* 0x0000006100007211 */ /* 0x000fe400078fe8ff */
[----:B------:R-:W-:Y:S02]  /*f470*/  PRMT R14, R82, 0x5432, R14 ;  /* 0x00005432520e7816 */ /* 0x000fe4000000000e */
[----:B------:R-:W-:Y:S01]  /*f480*/  SHF.R.S32.HI R3, RZ, 0x1f, R0 ;  /* 0x0000001fff037819 */ /* 0x000fe20000011400 */
[----:B------:R-:W-:Y:S01]  /*f490*/  IMAD.SHL.U32 R2, R0, 0x8, RZ ;  /* 0x0000000800027824 */ /* 0x000fe200078e00ff */
[----:B------:R-:W-:Y:S01]  /*f4a0*/  SHF.R.U32.HI R13, RZ, 0x10, R53 ;  /* 0x00000010ff0d7819 */ /* 0x000fe20000011635 */
[----:B------:R-:W-:Y:S01]  /*f4b0*/  IMAD.U32 R29, R14, 0x10000, RZ ;  /* 0x000100000e1d7824 */ /* 0x000fe200078e00ff */
[----:B------:R-:W-:-:S02]  /*f4c0*/  LEA.HI R0, R3, R0, RZ, 0x2 ;  /* 0x0000000003007211 */ /* 0x000fc400078f10ff */
[----:B-----5:R-:W-:Y:S02]  /*f4d0*/  LOP3.LUT R2, R37, 0x18, R2, 0xf8, !PT ;  /* 0x0000001825027812 */ /* 0x020fe400078ef802 */
[----:B------:R-:W-:Y:S01]  /*f4e0*/  SHF.R.U64 R3, R50, 0x10, R51 ;  /* 0x0000001032037819 */ /* 0x000fe20000001233 */
[----:B------:R-:W-:Y:S01]  /*f4f0*/  IMAD.SHL.U32 R0, R0, 0x400, RZ ;  /* 0x0000040000007824 */ /* 0x000fe200078e00ff */
[----:B------:R-:W-:Y:S02]  /*f500*/  LOP3.LUT R2, R2, R36, RZ, 0x3c, !PT ;  /* 0x0000002402027212 */ /* 0x000fe400078e3cff */
[----:B----4-:R-:W-:Y:S02]  /*f510*/  SHF.R.U32.HI R18, RZ, 0x10, R55 ;  /* 0x00000010ff127819 */ /* 0x010fe40000011637 */
[----:B------:R-:W-:Y:S02]  /*f520*/  LOP3.LUT R0, R0, 0x7ffff000, RZ, 0xc0, !PT ;  /* 0x7ffff00000007812 */ /* 0x000fe400078ec0ff */
[----:B------:R-:W-:-:S02]  /*f530*/  PRMT R23, R83, 0x5432, R17 ;  /* 0x0000543253177816 */ /* 0x000fc40000000011 */
[----:B------:R-:W-:Y:S02]  /*f540*/  IADD3 R0, R2, R0, R35 ;  /* 0x0000000002007210 */ /* 0x000fe40007ffe023 */
[----:B------:R-:W-:Y:S02]  /*f550*/  SHF.R.U32.HI R2, RZ, 0x10, R49 ;  /* 0x00000010ff027819 */ /* 0x000fe40000011631 */
[----:B------:R-:W-:Y:S01]  /*f560*/  SHF.R.U32.HI R12, RZ, 0x10, R51 ;  /* 0x00000010ff0c7819 */ /* 0x000fe20000011633 */
[----:B------:R-:W-:Y:S01]  /*f570*/  IMAD.SHL.U32 R28, R0, 0x2, RZ ;  /* 0x00000002001c7824 */ /* 0x000fe200078e00ff */
[----:B------:R-:W-:Y:S02]  /*f580*/  SHF.R.U64 R0, R48, 0x10, R49 ;  /* 0x0000001030007819 */ /* 0x000fe40000001231 */
[----:B------:R-:W-:Y:S02]  /*f590*/  PRMT R26, R85, 0x5432, R3 ;  /* 0x00005432551a7816 */ /* 0x000fe40000000003 */
[----:B------:R-:W4:Y:S01]  /*f5a0*/  LDS.128 R4, [R28+0x6080] ;  /* 0x006080001c047984 */ /* 0x000f220000000c00 */
[----:B------:R-:W-:-:S02]  /*f5b0*/  PRMT R16, R84, 0x5432, R0 ;  /* 0x0000543254107816 */ /* 0x000fc40000000000 */
[----:B------:R-:W-:Y:S02]  /*f5c0*/  PRMT R13, R82, 0x5410, R13 ;  /* 0x00005410520d7816 */ /* 0x000fe4000000000d */
[----:B------:R-:W-:Y:S01]  /*f5d0*/  PRMT R22, R83, 0x5410, R18 ;  /* 0x0000541053167816 */ /* 0x000fe20000000012 */
[----:B------:R-:W-:Y:S01]  /*f5e0*/  IMAD.U32 R30, R16, 0x10000, RZ ;  /* 0x00010000101e7824 */ /* 0x000fe200078e00ff */
[----:B------:R-:W-:Y:S01]  /*f5f0*/  PRMT R15, R84, 0x5410, R2 ;  /* 0x00005410540f7816 */ /* 0x000fe20000000002 */
[----:B------:R-:W-:Y:S01]  /*f600*/  IMAD.U32 R32, R13, 0x10000, RZ ;  /* 0x000100000d207824 */ /* 0x000fe200078e00ff */
[----:B------:R-:W-:Y:S01]  /*f610*/  PRMT R24, R85, 0x5410, R12 ;  /* 0x0000541055187816 */ /* 0x000fe2000000000c */
[----:B------:R-:W-:Y:S01]  /*f620*/  IMAD.U32 R31, R22, 0x10000, RZ ;  /* 0x00010000161f7824 */ /* 0x000fe200078e00ff */
[----:B------:R-:W-:Y:S02]  /*f630*/  LOP3.LUT R33, R14, 0xffff0000, RZ, 0xc0, !PT ;  /* 0xffff00000e217812 */ /* 0x000fe400078ec0ff */
[----:B----4-:R-:W-:Y:S01]  /*f640*/  LOP3.LUT R3, R6, 0xffff0000, RZ, 0xc0, !PT ;  /* 0xffff000006037812 */ /* 0x010fe200078ec0ff */
[C---:B------:R-:W-:Y:S01]  /*f650*/  IMAD.U32 R2, R7.reuse, 0x10000, RZ ;  /* 0x0001000007027824 */ /* 0x040fe200078e00ff */
[----:B------:R-:W-:Y:S01]  /*f660*/  LOP3.LUT R0, R7, 0xffff0000, RZ, 0xc0, !PT ;  /* 0xffff000007007812 */ /* 0x000fe200078ec0ff */
[----:B--2---:R-:W2:Y:S02]  /*f670*/  LDS.128 R8, [R34] ;  /* 0x0000000022087984 */ /* 0x004ea40000000c00 */
[C---:B--2---:R-:W-:Y:S01]  /*f680*/  IMAD.U32 R20, R10.reuse, 0x10000, RZ ;  /* 0x000100000a147824 */ /* 0x044fe200078e00ff */
[----:B------:R-:W-:Y:S01]  /*f690*/  LOP3.LUT R25, R10, 0xffff0000, RZ, 0xc0, !PT ;  /* 0xffff00000a197812 */ /* 0x000fe200078ec0ff */
[----:B------:R-:W-:Y:S01]  /*f6a0*/  IMAD.U32 R10, R4, 0x10000, RZ ;  /* 0x00010000040a7824 */ /* 0x000fe200078e00ff */
[C---:B------:R-:W-:Y:S01]  /*f6b0*/  SHF.L.U32 R17, R9.reuse, 0x10, RZ ;  /* 0x0000001009117819 */ /* 0x040fe200000006ff */
[----:B------:R-:W-:Y:S01]  /*f6c0*/  IMAD.U32 R18, R8, 0x10000, RZ ;  /* 0x0001000008127824 */ /* 0x000fe200078e00ff */
[----:B------:R-:W-:Y:S01]  /*f6d0*/  LOP3.LUT R19, R9, 0xffff0000, RZ, 0xc0, !PT ;  /* 0xffff000009137812 */ /* 0x000fe200078ec0ff */
[-C--:B------:R-:W-:Y:S01]  /*f6e0*/  FMUL.FTZ R27, R10, R29.reuse ;  /* 0x0000001d0a1b7220 */ /* 0x080fe20000410000 */
[----:B------:R-:W-:Y:S01]  /*f6f0*/  LOP3.LUT R9, R4, 0xffff0000, RZ, 0xc0, !PT ;  /* 0xffff000004097812 */ /* 0x000fe200078ec0ff */
[----:B------:R-:W-:Y:S01]  /*f700*/  IMAD.U32 R12, R11, 0x10000, RZ ;  /* 0x000100000b0c7824 */ /* 0x000fe200078e00ff */
[----:B------:R-:W-:Y:S01]  /*f710*/  SHF.L.U32 R4, R6, 0x10, RZ ;  /* 0x0000001006047819 */ /* 0x000fe200000006ff */
[-C--:B------:R-:W-:Y:S01]  /*f720*/  FMUL.FTZ R6, R10, R30.reuse ;  /* 0x0000001e0a067220 */ /* 0x080fe20000410000 */
[----:B------:R-:W-:Y:S01]  /*f730*/  LOP3.LUT R21, R8, 0xffff0000, RZ, 0xc0, !PT ;  /* 0xffff000008157812 */ /* 0x000fe200078ec0ff */
[C---:B------:R-:W-:Y:S01]  /*f740*/  FFMA.FTZ R30, R18.reuse, R30, -R27 ;  /* 0x0000001e121e7223 */ /* 0x040fe2000001081b */
[----:B------:R-:W-:Y:S01]  /*f750*/  SHF.L.U32 R8, R5, 0x10, RZ ;  /* 0x0000001005087819 */ /* 0x000fe200000006ff */
[----:B------:R-:W-:Y:S01]  /*f760*/  FFMA.FTZ R29, R18, R29, R6 ;  /* 0x0000001d121d7223 */ /* 0x000fe20000010006 */
[----:B------:R-:W-:Y:S01]  /*f770*/  SHF.L.U32 R18, R24, 0x10, RZ ;  /* 0x0000001018127819 */ /* 0x000fe200000006ff */
[----:B------:R-:W-:Y:S01]  /*f780*/  IMAD.U32 R27, R15, 0x10000, RZ ;  /* 0x000100000f1b7824 */ /* 0x000fe200078e00ff */
[----:B------:R-:W-:Y:S01]  /*f790*/  LOP3.LUT R5, R5, 0xffff0000, RZ, 0xc0, !PT ;  /* 0xffff000005057812 */ /* 0x000fe200078ec0ff */
[C---:B------:R-:W-:Y:S01]  /*f7a0*/  FMUL.FTZ R10, R8.reuse, R32 ;  /* 0x00000020080a7220 */ /* 0x040fe20000410000 */
[----:B------:R-:W-:Y:S01]  /*f7b0*/  LOP3.LUT R15, R15, 0xffff0000, RZ, 0xc0, !PT ;  /* 0xffff00000f0f7812 */ /* 0x000fe200078ec0ff */
[----:B------:R-:W-:Y:S01]  /*f7c0*/  FMUL.FTZ R7, R8, R27 ;  /* 0x0000001b08077220 */ /* 0x000fe20000410000 */
[----:B------:R-:W-:Y:S01]  /*f7d0*/  LOP3.LUT R11, R11, 0xffff0000, RZ, 0xc0, !PT ;  /* 0xffff00000b0b7812 */ /* 0x000fe200078ec0ff */
[----:B------:R-:W-:-:S02]  /*f7e0*/  FMUL.FTZ R6, R2, R31 ;  /* 0x0000001f02067220 */ /* 0x000fc40000410000 */
        /* <DEDUP_REMOVED lines=43> */
.L_x_804:
[----:B------:R-:W-:Y:S05]  /*faa0*/  BSYNC B0 ;  /* 0x0000000000007941 */ /* 0x000fea0003800000 */
.L_x_803:
[----:B------:R-:W-:Y:S01]  /*fab0*/  ISETP.GE.AND P0, PT, R152, c[0x0][0x27c], PT ;  /* 0x00009f0098007a0c */ /* 0x000fe20003f06270 */
[----:B------:R-:W-:-:S12]  /*fac0*/  BSSY B0, `(.L_x_805) ;  /* 0x000006b000007945 */ /* 0x000fd80003800000 */
[----:B------:R-:W-:Y:S05]  /*fad0*/  @P0 BRA `(.L_x_806) ;  /* 0x0000069000000947 */ /* 0x000fea0003800000 */
[----:B--2---:R-:W2:Y:S04]  /*fae0*/  LDL R2, [R1+0x78] ;  /* 0x0000780001027983 */ /* 0x004ea80000100800 */
[----:B---3--:R-:W3:Y:S01]  /*faf0*/  LDL R34, [R1+0x98] ;  /* 0x0000980001227983 */ /* 0x008ee20000100800 */
        /* <DEDUP_REMOVED lines=15> */
[----:B--2---:R-:W-:-:S04]  /*fbf0*/  LEA.HI R0, R0, R2, RZ, 0x1d ;  /* 0x0000000200007211 */ /* 0x004fc800078fe8ff */
[----:B------:R-:W-:Y:S01]  /*fc00*/  SHF.R.S32.HI R2, RZ, 0x1f, R0 ;  /* 0x0000001fff027819 */ /* 0x000fe20000011400 */
[----:B------:R-:W-:Y:S01]  /*fc10*/  IMAD.SHL.U32 R3, R0, 0x8, RZ ;  /* 0x0000000800037824 */ /* 0x000fe200078e00ff */
[----:B---3--:R-:W2:Y:S02]  /*fc20*/  LDS.128 R8, [R34] ;  /* 0x0000000022087984 */ /* 0x008ea40000000c00 */
        /* <DEDUP_REMOVED lines=84> */
.L_x_806:
[----:B------:R-:W-:Y:S05]  /*10170*/  BSYNC B0 ;  /* 0x0000000000007941 */ /* 0x000fea0003800000 */
.L_x_805:
[----:B------:R-:W-:-:S13]  /*10180*/  ISETP.GE.AND P0, PT, R109, c[0x0][0x27c], PT ;  /* 0x00009f006d007a0c */ /* 0x000fda0003f06270 */
        /* <DEDUP_REMOVED lines=106> */
.L_x_782:
[----:B------:R-:W-:Y:S05]  /*10830*/  BSYNC B2 ;  /* 0x0000000000027941 */ /* 0x000fea0003800000 */
.L_x_764:
[----:B------:R-:W1:Y:S02]  /*10840*/  S2R R14, SR_TID.X ;  /* 0x00000000000e7919 */ /* 0x000e640000002100 */
[----:B-1----:R-:W-:Y:S01]  /*10850*/  IMAD R0, R95, c[0x0][0x208], RZ ;  /* 0x000082005f007a24 */ /* 0x002fe200078e02ff */
[----:B--2---:R-:W-:Y:S01]  /*10860*/  MOV R4, R246 ;  /* 0x000000f600047202 */ /* 0x004fe20000000f00 */
[----:B------:R-:W-:Y:S01]  /*10870*/  IMAD.WIDE.U32 R2, R132, c[0x0][0x208], RZ ;  /* 0x0000820084027a25 */ /* 0x000fe200078e00ff */
[----:B------:R-:W-:Y:S01]  /*10880*/  MOV R5, R248 ;  /* 0x000000f800057202 */ /* 0x000fe20000000f00 */
[----:B------:R-:W-:-:S04]  /*10890*/  DEPBAR.LE SB0, 0x0 ;  /* 0x000080000000791a */ /* 0x000fc80000000000 */
[----:B------:R-:W-:Y:S01]  /*108a0*/  IMAD R0, R132, c[0x0][0x20c], R0 ;  /* 0x0000830084007a24 */ /* 0x000fe200078e0200 */
[----:B------:R-:W-:Y:S01]  /*108b0*/  BAR.SYNC.DEFER_BLOCKING 0x0 ;  /* 0x0000000000007b1d */ /* 0x000fe20000010000 */
[----:B------:R-:W-:Y:S01]  /*108c0*/  IMAD.WIDE.U32 R4, R2, 0x30, R4 ;  /* 0x0000003002047825 */ /* 0x000fe200078e0004 */
[----:B------:R-:W-:Y:S02]  /*108d0*/  LOP3.LUT P2, RZ, R94, 0x1, RZ, 0xc0, !PT ;  /* 0x000000015eff7812 */ /* 0x000fe4000784c0ff */
[----:B------:R-:W-:Y:S02]  /*108e0*/  IADD3 R0, R3, R0, RZ ;  /* 0x0000000003007210 */ /* 0x000fe40007ffe0ff */
[----:B------:R-:W-:Y:S01]  /*108f0*/  LEA R2, P0, R4, c[0x0][0x1f8], 0x1 ;  /* 0x00007e0004027a11 */ /* 0x000fe200078008ff */
[----:B------:R-:W2:Y:S01]  /*10900*/  LDL R237, [R1+0x18] ;  /* 0x0000180001ed7983 */ /* 0x000ea20000100800 */
[----:B------:R-:W-:Y:S01]  /*10910*/  LOP3.LUT R203, R203, 0xfffffdff, RZ, 0xc0, !PT ;  /* 0xfffffdffcbcb7812 */ /* 0x000fe200078ec0ff */
[----:B------:R-:W-:Y:S01]  /*10920*/  IMAD R0, R0, 0x30, RZ ;  /* 0x0000003000007824 */ /* 0x000fe200078e02ff */
[----:B------:R-:W-:-:S02]  /*10930*/  SHF.L.U32 R204, R96, 0x1, RZ ;  /* 0x0000000160cc7819 */ /* 0x000fc400000006ff */
[----:B------:R-:W-:Y:S02]  /*10940*/  ISETP.GT.AND P1, PT, R14, 0x3f, PT ;  /* 0x0000003f0e00780c */ /* 0x000fe40003f24270 */
[----:B------:R-:W-:-:S04]  /*10950*/  IADD3 R3, R5, R0, RZ ;  /* 0x0000000005037210 */ /* 0x000fc80007ffe0ff */
[----:B------:R-:W-:Y:S01]  /*10960*/  LEA.HI.X R3, R4, c[0x0][0x1fc], R3, 0x1, P0 ;  /* 0x00007f0004037a11 */ /* 0x000fe200000f0c03 */
[----:B------:R-:W-:Y:S06]  /*10970*/  LDSM.16.M88.4 R8, [R192] ;  /* 0x00000000c008783b */ /* 0x000fec0000000200 */
[----:B------:R-:W-:Y:S01]  /*10980*/  @!P1 MOV R0, c[0x0][0x208] ;  /* 0x0000820000009a02 */ /* 0x000fe20000000f00 */
[----:B----4-:R-:W1:Y:S01]  /*10990*/  LDSM.16.M88.4 R16, [R165] ;  /* 0x00000000a510783b */ /* 0x010e620000000200 */
[----:B------:R-:W-:Y:S02]  /*109a0*/  @!P1 MOV R5, c[0x0][0x20c] ;  /* 0x0000830000059a02 */ /* 0x000fe40000000f00 */
[----:B------:R-:W-:Y:S01]  /*109b0*/  @!P1 LEA R12, P0, R0, R2, 0x6 ;  /* 0x00000002000c9211 */ /* 0x000fe200078030ff */
[----:B------:R-:W-:Y:S01]  /*109c0*/  LDSM.16.M88.4 R20, [R165+0x400] ;  /* 0x00040000a514783b */ /* 0x000fe20000000200 */
[----:B------:R-:W-:-:S02]  /*109d0*/  @P1 LOP3.LUT R203, R203, 0x200, RZ, 0xfc, !PT ;  /* 0x00000200cbcb1812 */ /* 0x000fc400078efcff */
[----:B------:R-:W-:Y:S01]  /*109e0*/  @!P1 LEA.HI.X R13, R0, R3, R5, 0x6, P0 ;  /* 0x00000003000d9211 */ /* 0x000fe200000f3405 */
[----:B------:R-:W-:Y:S01]  /*109f0*/  LDSM.16.M88.4 R44, [R165+0x800] ;  /* 0x00080000a52c783b */ /* 0x000fe20000000200 */
[----:B------:R-:W-:Y:S02]  /*10a00*/  IADD3 R0, R108, R252, -R140 ;  /* 0x000000fc6c007210 */ /* 0x000fe40007ffe88c */
[----:B------:R-:W-:Y:S01]  /*10a10*/  LOP3.LUT P1, RZ, R94, 0x2, RZ, 0xc0, !PT ;  /* 0x000000025eff7812 */ /* 0x000fe2000782c0ff */
[----:B------:R-:W4:Y:S01]  /*10a20*/  LDSM.16.M88.4 R4, [R192+0x1000] ;  /* 0x00100000c004783b */ /* 0x000f220000000200 */
[----:B------:R-:W-:-:S03]  /*10a30*/  ISETP.LT.OR P0, PT, R0, 0x1, !P2 ;  /* 0x000000010000780c */ /* 0x000fc60005701670 */
[----:B------:R-:W-:Y:S04]  /*10a40*/  LDSM.16.M88.4 R40, [R193] ;  /* 0x00000000c128783b */ /* 0x000fe80000000200 */
[----:B-----5:R-:W-:Y:S04]  /*10a50*/  LDSM.16.M88.4 R32, [R193+0x1000] ;  /* 0x00100000c120783b */ /* 0x020fe80000000200 */
[----:B------:R-:W3:Y:S04]  /*10a60*/  LDSM.16.M88.4 R48, [R194] ;  /* 0x00000000c230783b */ /* 0x000ee80000000200 */
        /* <DEDUP_REMOVED lines=9> */
[----:B------:R-:W-:-:S13]  /*10b00*/  ISETP.LT.OR P3, PT, R0, 0x1, !P0 ;  /* 0x000000010000780c */ /* 0x000fda0004761670 */
[----:B------:R2:W-:Y:S01]  /*10b10*/  LDGSTS.E.BYPASS.LTC128B.128 [R204+0x3080], [R2.64+0x80], !P3 ;  /* 0x0308008002cc7fae */ /* 0x0005e2000d901d46 */
[----:B------:R-:W-:Y:S01]  /*10b20*/  ISETP.GT.AND P3, PT, R14, 0x3f, PT ;  /* 0x0000003f0e00780c */ /* 0x000fe20003f64270 */
[----:B-1----:R-:W-:Y:S11]  /*10b30*/  HMMA.16816.F32.BF16 R24, R8, R16, RZ ;  /* 0x000000100818723c */ /* 0x002ff600000418ff */
[----:B------:R-:W-:Y:S01]  /*10b40*/  @!UPT UIADD3 URZ, URZ, URZ, URZ ;  /* 0x0000003f3f3ff290 */ /* 0x000fe2000fffe03f */
[C---:B------:R-:W-:Y:S02]  /*10b50*/  @!P3 ISETP.LT.OR P2, PT, R0.reuse, 0x21, !P2 ;  /* 0x000000210000b80c */ /* 0x040fe40005741670 */
[C---:B------:R-:W-:Y:S02]  /*10b60*/  @!P3 ISETP.LT.OR P1, PT, R0.reuse, 0x21, !P1 ;  /* 0x000000210000b80c */ /* 0x040fe40004f21670 */
[----:B------:R-:W-:-:S09]  /*10b70*/  @!P3 ISETP.LT.OR P0, PT, R0, 0x21, !P0 ;  /* 0x000000210000b80c */ /* 0x000fd20004701670 */
[----:B------:R1:W-:Y:S04]  /*10b80*/  @!P3 LDGSTS.E.BYPASS.LTC128B.128 [R204+0x2080], [R12.64], !P2 ;  /* 0x020800000cccbfae */ /* 0x0003e8000d101d46 */
[----:B------:R1:W-:Y:S04]  /*10b90*/  @!P3 LDGSTS.E.BYPASS.LTC128B.128 [R204+0x2c80], [R12.64+0x40], !P1 ;  /* 0x02c800400cccbfae */ /* 0x0003e8000c901d46 */
[----:B------:R1:W-:Y:S04]  /*10ba0*/  @!P3 LDGSTS.E.BYPASS.LTC128B.128 [R204+0x3880], [R12.64+0x80], !P0 ;  /* 0x038800800cccbfae */ /* 0x0003e8000c101d46 */
[----:B------:R-:W-:Y:S04]  /*10bb0*/  LDSM.16.M88.4 R60, [R165+0xc00] ;  /* 0x000c0000a53c783b */ /* 0x000fe80000000200 */
[----:B------:R-:W3:Y:S01]  /*10bc0*/  LDSM.16.M88.4 R36, [R192+0x2000] ;  /* 0x00200000c024783b */ /* 0x000ee20000000200 */
[C---:B----4-:R-:W-:Y:S03]  /*10bd0*/  HMMA.16816.F32.BF16 R52, R4.reuse, R16, RZ ;  /* 0x000000100434723c */ /* 0x050fe600000418ff */
[----:B------:R-:W4:Y:S04]  /*10be0*/  LDSM.16.M88.4 R28, [R192+0x3000] ;  /* 0x00300000c01c783b */ /* 0x000f280000000200 */
[----:B------:R-:W-:Y:S01]  /*10bf0*/  LDSM.16.M88.4 R56, [R200] ;  /* 0x00000000c838783b */ /* 0x000fe20000000200 */
[C---:B------:R-:W-:Y:S03]  /*10c00*/  HMMA.16816.F32.BF16 R76, R4.reuse, R20, RZ ;  /* 0x00000014044c723c */ /* 0x040fe600000418ff */
[----:B------:R-:W0:Y:S05]  /*10c10*/  LDGDEPBAR ;  /* 0x00000000000079af */ /* 0x000e2a0000000000 */
[C---:B------:R-:W-:Y:S08]  /*10c20*/  HMMA.16816.F32.BF16 R64, R4.reuse, R44, RZ ;  /* 0x0000002c0440723c */ /* 0x040ff000000418ff */
[C---:B-1----:R-:W-:Y:S08]  /*10c30*/  HMMA.16816.F32.BF16 R12, R4.reuse, R18, RZ ;  /* 0x00000012040c723c */ /* 0x042ff000000418ff */
[C---:B------:R-:W-:Y:S08]  /*10c40*/  HMMA.16816.F32.BF16 R68, R4.reuse, R22, RZ ;  /* 0x000000160444723c */ /* 0x040ff000000418ff */
[----:B------:R-:W-:Y:S08]  /*10c50*/  HMMA.16816.F32.BF16 R88, R4, R46, RZ ;  /* 0x0000002e0458723c */ /* 0x000ff000000418ff */
[----:B---3--:R-:W-:Y:S01]  /*10c60*/  HMMA.16816.F32.BF16 R4, R40, R48, R24 ;  /* 0x000000302804723c */ /* 0x008fe20000041818 */
        /* <DEDUP_REMOVED lines=28> */
[----:B------:R-:W-:Y:S08]  /*10e30*/  HMMA.16816.F32.BF16 R68, R16, R52, R64 ;  /* 0x000000341044723c */ /* 0x000ff00000041840 */
[----:B------:R-:W-:Y:S08]  /*10e40*/  HMMA.16816.F32.BF16 R92, R40, R84, R92 ;  /* 0x00000054285c723c */ /* 0x000ff0000004185c */
        /* <DEDUP_REMOVED lines=9> */
[C---:B------:R-:W-:Y:S08]  /*10ee0*/  HMMA.16816.F32.BF16 R100, R40.reuse, R80, R100 ;  /* 0x000000502864723c */ /* 0x040ff00000041864 */
        /* <DEDUP_REMOVED lines=9> */
[-C--:B------:R-:W-:Y:S01]  /*10f80*/  HMMA.16816.F32.BF16 R72, R8, R46.reuse, R56 ;  /* 0x0000002e0848723c */ /* 0x080fe20000041838 */
[----:B------:R-:W2:Y:S01]  /*10f90*/  LDSM.16.M88.4 R56, [R196] ;  /* 0x00000000c438783b */ /* 0x000ea20000000200 */
[----:B------:R3:W1:Y:S06]  /*10fa0*/  MUFU.TANH R107, R0 ;  /* 0x00000000006b7308 */ /* 0x00066c0000002400 */
[----:B------:R-:W-:Y:S01]  /*10fb0*/  HMMA.16816.F32.BF16 R84, R4, R46, R52 ;  /* 0x0000002e0454723c */ /* 0x000fe20000041834 */
[----:B------:R-:W2:Y:S01]  /*10fc0*/  LDSM.16.M88.4 R52, [R165+0x1400] ;  /* 0x00140000a534783b */ /* 0x000ea20000000200 */
[----:B---3--:R-:W-:-:S04]  /*10fd0*/  FMUL.FTZ R0, R91, c[0x0][0x320] ;  /* 0x0000c8005b007a20 */ /* 0x008fc80000410000 */
[----:B------:R3:W1:Y:S02]  /*10fe0*/  MUFU.TANH R105, R0 ;  /* 0x0000000000697308 */ /* 0x0006640000002400 */
[----:B------:R-:W-:Y:S08]  /*10ff0*/  HMMA.16816.F32.BF16 R40, R20, R60, R40 ;  /* 0x0000003c1428723c */ /* 0x000ff00000041828 */
        /* <DEDUP_REMOVED lines=127> */
[----:B------:R-:W-:Y:S02]  /*117f0*/  SHF.R.S32.HI R2, RZ, 0x1f, R0 ;  /* 0x0000001fff027819 */ /* 0x000fe40000011400 */
[----:B------:R-:W-:-:S03]  /*11800*/  LOP3.LUT P3, RZ, R203, 0x100, RZ, 0xc0, !PT ;  /* 0x00000100cbff7812 */ /* 0x000fc6000786c0ff */
        /* <DEDUP_REMOVED lines=29> */
.L_x_808:
[----:B--234-:R-:W-:Y:S05]  /*119e0*/  BSYNC B0 ;  /* 0x0000000000007941 */ /* 0x01cfea0003800000 */
.L_x_807:
[----:B-1----:R-:W2:Y:S04]  /*119f0*/  LDL R0, [R1+0x44] ;  /* 0x0000440001007983 */ /* 0x002ea80000100800 */
[----:B------:R-:W3:Y:S01]  /*11a00*/  LDL R8, [R1] ;  /* 0x0000000001087983 */ /* 0x000ee20000100800 */
[----:B------:R-:W-:Y:S01]  /*11a10*/  IMAD.MOV.U32 R238, RZ, RZ, c[0x0][0x32c] ;  /* 0x0000cb00ffee7624 */ /* 0x000fe200078e00ff */
[----:B------:R-:W-:-:S02]  /*11a20*/  ULDC UR4, c[0x0][0x324] ;  /* 0x0000c90000047ab9 */ /* 0x000fc40000000800 */
[----:B------:R-:W-:Y:S01]  /*11a30*/  ULOP3.LUT UR4, URZ, UR4, URZ, 0x33, !UPT ;  /* 0x000000043f047292 */ /* 0x000fe2000f8e333f */
[----:B------:R-:W0:Y:S01]  /*11a40*/  LDGDEPBAR ;  /* 0x00000000000079af */ /* 0x000e220000000000 */
[----:B------:R-:W-:Y:S01]  /*11a50*/  ISETP.GE.AND P0, PT, R238, 0x1, PT ;  /* 0x00000001ee00780c */ /* 0x000fe20003f06270 */
[----:B--2---:R-:W-:-:S04]  /*11a60*/  IMAD.IADD R0, R0, 0x1, R239 ;  /* 0x0000000100007824 */ /* 0x004fc800078e02ef */
[----:B------:R-:W-:-:S04]  /*11a70*/  @P5 IMAD.HI.U32 R2, R0, c[0x0][0x2c8], RZ ;  /* 0x0000b20000025a27 */ /* 0x000fc800078e00ff */
[----:B------:R-:W-:Y:S01]  /*11a80*/  IMAD.MOV.U32 R4, RZ, RZ, R0 ;  /* 0x000000ffff047224 */ /* 0x000fe200078e0000 */
[----:B------:R-:W-:Y:S01]  /*11a90*/  @P5 SHF.R.U32.HI R4, RZ, c[0x0][0x2cc], R2 ;  /* 0x0000b300ff045a19 */ /* 0x000fe20000011602 */
[--C-:B---3--:R-:W-:Y:S01]  /*11aa0*/  IMAD.IADD R6, R133, 0x1, -R8.reuse ;  /* 0x0000000185067824 */ /* 0x108fe200078e0a08 */
[----:B------:R-:W-:Y:S01]  /*11ab0*/  IADD3 R0, -R8, 0x1, R133 ;  /* 0x0000000108007810 */ /* 0x000fe20007ffe185 */
[----:B------:R-:W-:Y:S02]  /*11ac0*/  IMAD.IADD R8, R108, 0x1, -R8 ;  /* 0x000000016c087824 */ /* 0x000fe400078e0a08 */
        /* <DEDUP_REMOVED lines=19> */
.L_x_811:
[----:B------:R-:W-:-:S04]  /*11c00*/  MOV R9, c[0x0][0x32c] ;  /* 0x0000cb0000097a02 */ /* 0x000fc80000000f00 */
[----:B------:R-:W-:-:S13]  /*11c10*/  ISETP.NE.AND P0, PT, R9, 0x1, PT ;  /* 0x000000010900780c */ /* 0x000fda0003f05270 */
[----:B------:R-:W-:-:S05]  /*11c20*/  @P0 IMAD.HI.U32 R9, R3, c[0x0][0x330], RZ ;  /* 0x0000cc0003090a27 */ /* 0x000fca00078e00ff */
[----:B------:R-:W-:Y:S02]  /*11c30*/  @P0 SHF.R.U32.HI R3, RZ, c[0x0][0x334], R9 ;  /* 0x0000cd00ff030a19 */ /* 0x000fe40000011609 */
.L_x_812:
[----:B------:R-:W-:Y:S05]  /*11c40*/  BSYNC B0 ;  /* 0x0000000000007941 */ /* 0x000fea0003800000 */
.L_x_810:
[----:B------:R-:W-:-:S05]  /*11c50*/  IMAD R3, R3, c[0x0][0x32c], R8 ;  /* 0x0000cb0003037a24 */ /* 0x000fca00078e0208 */
[----:B------:R-:W-:Y:S02]  /*11c60*/  IADD3 R9, R3, c[0x0][0x32c], RZ ;  /* 0x0000cb0003097a10 */ /* 0x000fe40007ffe0ff */
[----:B------:R-:W-:Y:S02]  /*11c70*/  IMNMX R0, R0, R3, !PT ;  /* 0x0000000300007217 */ /* 0x000fe40007800200 */
[----:B------:R-:W-:Y:S02]  /*11c80*/  IMNMX R2, R2, R9, PT ;  /* 0x0000000902027217 */ /* 0x000fe40003800200 */
.L_x_809:
[C---:B------:R-:W-:Y:S01]  /*11c90*/  ISETP.GE.AND P0, PT, R108.reuse, 0x2, PT ;  /* 0x000000026c00780c */ /* 0x040fe20003f06270 */
[----:B------:R-:W1:Y:S01]  /*11ca0*/  SHFL.IDX PT, R3, R4, 0x1, 0x1c1f ;  /* 0x003c1f0004037f89 */ /* 0x000e6200000e0000 */
        /* <DEDUP_REMOVED lines=18> */
[----:B------:R-:W-:Y:S02]  /*11dd0*/  ISETP.GE.AND P4, PT, R108, 0x1a, PT ;  /* 0x0000001a6c00780c */ /* 0x000fe40003f86270 */
        /* <DEDUP_REMOVED lines=50> */
.L_x_815:
[----:B------:R-:W-:-:S04]  /*12100*/  MOV R15, c[0x0][0x32c] ;  /* 0x0000cb00000f7a02 */ /* 0x000fc80000000f00 */
[----:B------:R-:W-:-:S13]  /*12110*/  ISETP.NE.AND P0, PT, R15, 0x1, PT ;  /* 0x000000010f00780c */ /* 0x000fda0003f05270 */
[----:B------:R-:W-:-:S05]  /*12120*/  @P0 IMAD.HI.U32 R15, R3, c[0x0][0x330], RZ ;  /* 0x0000cc00030f0a27 */ /* 0x000fca00078e00ff */
[----:B------:R-:W-:Y:S02]  /*12130*/  @P0 SHF.R.U32.HI R3, RZ, c[0x0][0x334], R15 ;  /* 0x0000cd00ff030a19 */ /* 0x000fe4000001160f */
.L_x_816:
[----:B------:R-:W-:Y:S05]  /*12140*/  BSYNC B0 ;  /* 0x0000000000007941 */ /* 0x000fea0003800000 */
.L_x_814:
[----:B------:R-:W-:-:S05]  /*12150*/  IMAD R3, R3, c[0x0][0x32c], R8 ;  /* 0x0000cb0003037a24 */ /* 0x000fca00078e0208 */
[----:B------:R-:W-:Y:S02]  /*12160*/  IADD3 R15, R3, c[0x0][0x32c], RZ ;  /* 0x0000cb00030f7a10 */ /* 0x000fe40007ffe0ff */
[----:B------:R-:W-:Y:S02]  /*12170*/  IMNMX R0, R0, R3, !PT ;  /* 0x0000000300007217 */ /* 0x000fe40007800200 */
[----:B------:R-:W-:Y:S02]  /*12180*/  IMNMX R2, R2, R15, PT ;  /* 0x0000000f02027217 */ /* 0x000fe40003800200 */
.L_x_813:
        /* <DEDUP_REMOVED lines=59> */
.L_x_819:
[----:B------:R-:W-:-:S04]  /*12540*/  MOV R15, c[0x0][0x32c] ;  /* 0x0000cb00000f7a02 */ /* 0x000fc80000000f00 */
[----:B------:R-:W-:-:S13]  /*12550*/  ISETP.NE.AND P0, PT, R15, 0x1, PT ;  /* 0x000000010f00780c */ /* 0x000fda0003f05270 */
[----:B------:R-:W-:-:S05]  /*12560*/  @P0 IMAD.HI.U32 R15, R3, c[0x0][0x330], RZ ;  /* 0x0000cc00030f0a27 */ /* 0x000fca00078e00ff */
[----:B------:R-:W-:Y:S02]  /*12570*/  @P0 SHF.R.U32.HI R3, RZ, c[0x0][0x334], R15 ;  /* 0x0000cd00ff030a19 */ /* 0x000fe4000001160f */
.L_x_820:
[----:B------:R-:W-:Y:S05]  /*12580*/  BSYNC B0 ;  /* 0x0000000000007941 */ /* 0x000fea0003800000 */
.L_x_818:
[----:B------:R-:W-:-:S05]  /*12590*/  IMAD R3, R3, c[0x0][0x32c], R8 ;  /* 0x0000cb0003037a24 */ /* 0x000fca00078e0208 */
[----:B------:R-:W-:Y:S02]  /*125a0*/  IADD3 R15, R3, c[0x0][0x32c], RZ ;  /* 0x0000cb00030f7a10 */ /* 0x000fe40007ffe0ff */
[----:B------:R-:W-:Y:S02]  /*125b0*/  IMNMX R0, R0, R3, !PT ;  /* 0x0000000300007217 */ /* 0x000fe40007800200 */
[----:B------:R-:W-:Y:S02]  /*125c0*/  IMNMX R2, R2, R15, PT ;  /* 0x0000000f02027217 */ /* 0x000fe40003800200 */
.L_x_817:
        /* <DEDUP_REMOVED lines=59> */
.L_x_823:
[----:B------:R-:W-:-:S04]  /*12980*/  MOV R4, c[0x0][0x32c] ;  /* 0x0000cb0000047a02 */ /* 0x000fc80000000f00 */
[----:B------:R-:W-:-:S13]  /*12990*/  ISETP.NE.AND P0, PT, R4, 0x1, PT ;  /* 0x000000010400780c */ /* 0x000fda0003f05270 */
[----:B------:R-:W-:-:S05]  /*129a0*/  @P0 IMAD.HI.U32 R4, R3, c[0x0][0x330], RZ ;  /* 0x0000cc0003040a27 */ /* 0x000fca00078e00ff */
[----:B------:R-:W-:Y:S02]  /*129b0*/  @P0 SHF.R.U32.HI R3, RZ, c[0x0][0x334], R4 ;  /* 0x0000cd00ff030a19 */ /* 0x000fe40000011604 */
.L_x_824:
[----:B------:R-:W-:Y:S05]  /*129c0*/  BSYNC B0 ;  /* 0x0000000000007941 */ /* 0x000fea0003800000 */
.L_x_822:
[----:B------:R-:W-:-:S05]  /*129d0*/  IMAD R3, R3, c[0x0][0x32c], R8 ;  /* 0x0000cb0003037a24 */ /* 0x000fca00078e0208 */
[----:B------:R-:W-:Y:S02]  /*129e0*/  IADD3 R4, R3, c[0x0][0x32c], RZ ;  /* 0x0000cb0003047a10 */ /* 0x000fe40007ffe0ff */
[----:B------:R-:W-:Y:S02]  /*129f0*/  IMNMX R0, R0, R3, !PT ;  /* 0x0000000300007217 */ /* 0x000fe40007800200 */
[----:B------:R-:W-:Y:S02]  /*12a00*/  IMNMX R2, R2, R4, PT ;  /* 0x0000000402027217 */ /* 0x000fe40003800200 */
.L_x_821:
[----:B------:R-:W-:Y:S01]  /*12a10*/  ISETP.NE.AND P0, PT, R13, RZ, PT ;  /* 0x000000ff0d00720c */ /* 0x000fe20003f05270 */
[----:B------:R-:W-:Y:S01]  /*12a20*/  LDSM.16.MT88.4 R48, [R166] ;  /* 0x00000000a630783b */ /* 0x000fe20000004200 */
        /* <DEDUP_REMOVED lines=10> */
[----:B------:R-:W-:Y:S01]  /*12ad0*/  FMNMX.FTZ R3, R21, R3, !PT ;  /* 0x0000000315037209 */ /* 0x000fe20007810000 */
[----:B------:R-:W-:Y:S01]  /*12ae0*/  LDSM.16.MT88.4 R156, [R166+0x1400] ;  /* 0x00140000a69c783b */ /* 0x000fe20000004200 */
        /* <DEDUP_REMOVED lines=16> */
[----:B------:R-:W-:-:S03]  /*12bf0*/  ISETP.LT.OR P0, PT, R2, 0x11, P0 ;  /* 0x000000110200780c */ /* 0x000fc60000701670 */
[----:B------:R-:W1:Y:S01]  /*12c00*/  SHFL.BFLY PT, R4, R3, 0x2, 0x1f ;  /* 0x0c401f0003047f89 */ /* 0x000e6200000e0000 */
[----:B------:R-:W-:Y:S02]  /*12c10*/  FSEL R10, R73, -INF , !P0 ;  /* 0xff800000490a7808 */ /* 0x000fe40004000000 */
        /* <DEDUP_REMOVED lines=8> */
[----:B------:R-:W-:Y:S01]  /*12ca0*/  LDSM.16.MT88.4 R56, [R166+0x1800] ;  /* 0x00180000a638783b */ /* 0x000fe20000004200 */
[----:B-1----:R-:W-:Y:S02]  /*12cb0*/  FMNMX.FTZ R3, R3, R4, !PT ;  /* 0x0000000403037209 */ /* 0x002fe40007810000 */
[----:B------:R-:W-:-:S03]  /*12cc0*/  ISETP.LT.OR P0, PT, R2, 0x1a, P0 ;  /* 0x0000001a0200780c */ /* 0x000fc60000701670 */
[----:B------:R-:W1:Y:S01]  /*12cd0*/  SHFL.BFLY PT, R4, R3, 0x1, 0x1f ;  /* 0x0c201f0003047f89 */ /* 0x000e6200000e0000 */
        /* <DEDUP_REMOVED lines=8> */
[----:B------:R-:W-:Y:S02]  /*12d60*/  ISETP.GT.AND P0, PT, R0, 0x28, !P1 ;  /* 0x000000280000780c */ /* 0x000fe40004f04270 */
[----:B-1----:R-:W-:Y:S02]  /*12d70*/  FMNMX.FTZ R108, R3, R4, !PT ;  /* 0x00000004036c7209 */ /* 0x002fe40007810000 */
[----:B------:R-:W-:-:S03]  /*12d80*/  ISETP.LT.OR P0, PT, R2, 0x29, P0 ;  /* 0x000000290200780c */ /* 0x000fc60000701670 */
[----:B------:R-:W-:Y:S01]  /*12d90*/  FMUL.FTZ R3, R108, c[0x0][0x2d0] ;  /* 0x0000b4006c037a20 */ /* 0x000fe20000410000 */
[----:B------:R-:W-:Y:S02]  /*12da0*/  FSEL R102, R42, -INF , !P0 ;  /* 0xff8000002a667808 */ /* 0x000fe40004000000 */
[----:B------:R-:W-:Y:S02]  /*12db0*/  ISETP.GT.AND P0, PT, R0, RZ, !P6 ;  /* 0x000000ff0000720c */ /* 0x000fe40007704270 */
[----:B------:R-:W-:Y:S02]  /*12dc0*/  ISETP.NE.AND P6, PT, R9, RZ, PT ;  /* 0x000000ff0900720c */ /* 0x000fe40003fc5270 */
[----:B------:R-:W-:-:S04]  /*12dd0*/  ISETP.LT.OR P0, PT, R2, 0x1, P0 ;  /* 0x000000010200780c */ /* 0x000fc80000701670 */
[----:B------:R-:W-:Y:S02]  /*12de0*/  FSEL R8, R118, -INF , !P0 ;  /* 0xff80000076087808 */ /* 0x000fe40004000000 */
[----:B------:R-:W-:Y:S02]  /*12df0*/  FSETP.NEU.FTZ.AND P0, PT, R108, -INF , PT ;  /* 0xff8000006c00780b */ /* 0x000fe40003f1d000 */
[----:B------:R-:W-:Y:S02]  /*12e00*/  FMNMX.FTZ R6, R8, R13, !PT ;  /* 0x0000000d08067209 */ /* 0x000fe40007810000 */
[----:B------:R-:W-:Y:S02]  /*12e10*/  FSEL R20, R3, RZ, P0 ;  /* 0x000000ff03147208 */ /* 0x000fe40000000000 */
[----:B------:R-:W-:-:S03]  /*12e20*/  FMNMX.FTZ R3, R22, R24, !PT ;  /* 0x0000001816037209 */ /* 0x000fc60007810000 */
[----:B------:R-:W-:Y:S01]  /*12e30*/  FFMA.FTZ R5, R16, c[0x0][0x2d0], -R20 ;  /* 0x0000b40010057a23 */ /* 0x000fe20000010814 */
[----:B------:R-:W-:-:S03]  /*12e40*/  FMNMX.FTZ R3, R26, R3, !PT ;  /* 0x000000031a037209 */ /* 0x000fc60007810000 */
[----:B------:R1:W-:Y:S01]  /*12e50*/  MUFU.EX2 R205, R5 ;  /* 0x0000000500cd7308 */ /* 0x0003e20000000800 */
[----:B------:R-:W-:-:S04]  /*12e60*/  FMNMX.FTZ R3, R29, R3, !PT ;  /* 0x000000031d037209 */ /* 0x000fc80007810000 */
[----:B------:R-:W-:-:S04]  /*12e70*/  FMNMX.FTZ R3, R30, R3, !PT ;  /* 0x000000031e037209 */ /* 0x000fc80007810000 */
        /* <DEDUP_REMOVED lines=17> */
[----:B--2---:R-:W-:Y:S01]  /*12f90*/  FFMA.FTZ R5, R21, c[0x0][0x2d0], -R20 ;  /* 0x0000b40015057a23 */ /* 0x004fe20000010814 */
[----:B---3--:R-:W-:-:S03]  /*12fa0*/  F2FP.BF16.PACK_AB R18, R229, R230 ;  /* 0x000000e6e512723e */ /* 0x008fc600000010ff */
[----:B------:R2:W-:Y:S01]  /*12fb0*/  MUFU.EX2 R231, R5 ;  /* 0x0000000500e77308 */ /* 0x0005e20000000800 */
[----:B-1----:R-:W-:Y:S02]  /*12fc0*/  FMNMX.FTZ R107, R3, R4, !PT ;  /* 0x00000004036b7209 */ /* 0x002fe40007810000 */
[----:B------:R-:W-:Y:S02]  /*12fd0*/  FMNMX.FTZ R4, R15, R28, !PT ;  /* 0x0000001c0f047209 */ /* 0x000fe40007810000 */
[----:B------:R-:W-:Y:S01]  /*12fe0*/  FSETP.NEU.FTZ.AND P0, PT, R107, -INF , PT ;  /* 0xff8000006b00780b */ /* 0x000fe20003f1d000 */
[----:B--2---:R-:W-:Y:S01]  /*12ff0*/  FFMA.FTZ R5, R23, c[0x0][0x2d0], -R20 ;  /* 0x0000b40017057a23 */ /* 0x004fe20000010814 */
[----:B------:R-:W-:Y:S01]  /*13000*/  FMNMX.FTZ R4, R31, R4, !PT ;  /* 0x000000041f047209 */ /* 0x000fe20007810000 */
[----:B------:R-:W-:Y:S02]  /*13010*/  FMUL.FTZ R3, R107, c[0x0][0x2d0] ;  /* 0x0000b4006b037a20 */ /* 0x000fe40000410000 */
[----:B------:R1:W-:Y:S01]  /*13020*/  MUFU.EX2 R232, R5 ;  /* 0x0000000500e87308 */ /* 0x0003e20000000800 */
[----:B------:R-:W-:-:S02]  /*13030*/  FMNMX.FTZ R4, R32, R4, !PT ;  /* 0x0000000420047209 */ /* 0x000fc40007810000 */
[----:B------:R-:W-:Y:S02]  /*13040*/  FSEL R3, R3, RZ, P0 ;  /* 0x000000ff03037208 */ /* 0x000fe40000000000 */
[----:B------:R-:W-:Y:S02]  /*13050*/  FMNMX.FTZ R4, R34, R4, !PT ;  /* 0x0000000422047209 */ /* 0x000fe40007810000 */
[----:B------:R-:W-:Y:S01]  /*13060*/  ISETP.GT.AND P0, PT, R0, 0x29, !P6 ;  /* 0x000000290000780c */ /* 0x000fe20007704270 */
[--C-:B------:R-:W-:Y:S01]  /*13070*/  FFMA.FTZ R0, R24, c[0x0][0x2d0], -R3.reuse ;  /* 0x0000b40018007a23 */ /* 0x100fe20000010803 */
[----:B------:R-:W-:Y:S02]  /*13080*/  FMNMX.FTZ R4, R35, R4, !PT ;  /* 0x0000000423047209 */ /* 0x000fe40007810000 */
[----:B------:R-:W-:Y:S01]  /*13090*/  ISETP.LT.OR P0, PT, R2, 0x2a, P0 ;  /* 0x0000002a0200780c */ /* 0x000fe20000701670 */
[----:B------:R-:W-:Y:S01]  /*130a0*/  MUFU.EX2 R223, R0 ;  /* 0x0000000000df7308 */ /* 0x000fe20000000800 */
[----:B------:R-:W-:Y:S01]  /*130b0*/  FMNMX.FTZ R4, R37, R4, !PT ;  /* 0x0000000425047209 */ /* 0x000fe20007810000 */
[----:B------:R-:W-:Y:S01]  /*130c0*/  FFMA.FTZ R2, R26, c[0x0][0x2d0], -R3 ;  /* 0x0000b4001a027a23 */ /* 0x000fe20000010803 */
[----:B------:R-:W-:-:S02]  /*130d0*/  FSEL R21, R47, -INF , !P0 ;  /* 0xff8000002f157808 */ /* 0x000fc40004000000 */
[----:B------:R-:W-:Y:S02]  /*130e0*/  FMNMX.FTZ R4, R39, R4, !PT ;  /* 0x0000000427047209 */ /* 0x000fe40007810000 */
[----:B-1----:R-:W-:Y:S01]  /*130f0*/  FMNMX.FTZ R5, R12, R6, !PT ;  /* 0x000000060c057209 */ /* 0x002fe20007810000 */
[----:B------:R-:W-:Y:S01]  /*13100*/  FFMA.FTZ R6, R25, c[0x0][0x2d0], -R20 ;  /* 0x0000b40019067a23 */ /* 0x000fe20000010814 */
[----:B------:R-:W-:Y:S01]  /*13110*/  FMNMX.FTZ R4, R121, R4, !PT ;  /* 0x0000000479047209 */ /* 0x000fe20007810000 */
[----:B------:R1:W-:Y:S01]  /*13120*/  MUFU.EX2 R221, R2 ;  /* 0x0000000200dd7308 */ /* 0x0003e20000000800 */
[----:B------:R-:W-:Y:S02]  /*13130*/  FMNMX.FTZ R5, R11, R5, !PT ;  /* 0x000000050b057209 */ /* 0x000fe40007810000 */
[----:B------:R-:W-:Y:S02]  /*13140*/  FMNMX.FTZ R4, R120, R4, !PT ;  /* 0x0000000478047209 */ /* 0x000fe40007810000 */
[----:B------:R-:W-:-:S02]  /*13150*/  ISETP.NE.AND P6, PT, R240, 0x1, PT ;  /* 0x00000001f000780c */ /* 0x000fc40003fc5270 */
[----:B------:R-:W-:Y:S01]  /*13160*/  FMNMX.FTZ R4, R105, R4, !PT ;  /* 0x0000000469047209 */ /* 0x000fe20007810000 */
[----:B------:R2:W-:Y:S03]  /*13170*/  MUFU.EX2 R233, R6 ;  /* 0x0000000600e97308 */ /* 0x0005e60000000800 */
[----:B------:R-:W-:-:S05]  /*13180*/  FMNMX.FTZ R4, R104, R4, !PT ;  /* 0x0000000468047209 */ /* 0x000fca0007810000 */
[----:B------:R-:W3:Y:S01]  /*13190*/  SHFL.BFLY PT, R7, R4, 0x2, 0x1f ;  /* 0x0c401f0004077f89 */ /* 0x000ee200000e0000 */
[----:B-1----:R-:W-:-:S04]  /*131a0*/  FFMA.FTZ R2, R29, c[0x0][0x2d0], -R3 ;  /* 0x0000b4001d027a23 */ /* 0x002fc80000010803 */
[----:B------:R1:W4:Y:S01]  /*131b0*/  MUFU.EX2 R222, R2 ;  /* 0x0000000200de7308 */ /* 0x0003220000000800 */
[----:B--2---:R-:W-:Y:S01]  /*131c0*/  FMNMX.FTZ R6, R10, R5, !PT ;  /* 0x000000050a067209 */ /* 0x004fe20007810000 */
[----:B------:R-:W-:-:S03]  /*131d0*/  FFMA.FTZ R5, R27, c[0x0][0x2d0], -R20 ;  /* 0x0000b4001b057a23 */ /* 0x000fc60000010814 */
[----:B------:R-:W-:-:S03]  /*131e0*/  FMNMX.FTZ R6, R14, R6, !PT ;  /* 0x000000060e067209 */ /* 0x000fc60007810000 */
[----:B------:R2:W-:Y:S01]  /*131f0*/  MUFU.EX2 R234, R5 ;  /* 0x0000000500ea7308 */ /* 0x0005e20000000800 */
[----:B------:R-:W-:-:S04]  /*13200*/  FMNMX.FTZ R6, R40, R6, !PT ;  /* 0x0000000628067209 */ /* 0x000fc80007810000 */
[----:B------:R-:W-:Y:S01]  /*13210*/  FMNMX.FTZ R6, R44, R6, !PT ;  /* 0x000000062c067209 */ /* 0x000fe20007810000 */
[--C-:B-1----:R-:W-:Y:S01]  /*13220*/  FFMA.FTZ R2, R30, c[0x0][0x2d0], -R3.reuse ;  /* 0x0000b4001e027a23 */ /* 0x102fe20000010803 */
[----:B----4-:R-:W-:Y:S02]  /*13230*/  F2FP.BF16.PACK_AB R19, R222, R221 ;  /* 0x000000ddde13723e */ /* 0x010fe400000010ff */
[----:B---3--:R-:W-:Y:S01]  /*13240*/  FMNMX.FTZ R4, R4, R7, !PT ;  /* 0x0000000704047209 */ /* 0x008fe20007810000 */
[----:B------:R1:W-:Y:S01]  /*13250*/  MUFU.EX2 R225, R2 ;  /* 0x0000000200e17308 */ /* 0x0003e20000000800 */
[----:B--2---:R-:W-:-:S07]  /*13260*/  FFMA.FTZ R5, R22, c[0x0][0x2d0], -R3 ;  /* 0x0000b40016057a23 */ /* 0x004fce0000010803 */
[----:B------:R2:W3:Y:S01]  /*13270*/  MUFU.EX2 R224, R5 ;  /* 0x0000000500e07308 */ /* 0x0004e20000000800 */
[----:B-1----:R-:W-:-:S07]  /*13280*/  FFMA.FTZ R2, R33, c[0x0][0x2d0], -R3 ;  /* 0x0000b40021027a23 */ /* 0x002fce0000010803 */
[----:B------:R-:W1:Y:S01]  /*13290*/  MUFU.EX2 R226, R2 ;  /* 0x0000000200e27308 */ /* 0x000e620000000800 */
[----:B--2---:R-:W-:Y:S02]  /*132a0*/  FMNMX.FTZ R5, R100, R6, !PT ;  /* 0x0000000664057209 */ /* 0x004fe40007810000 */
[----:B------:R-:W2:Y:S01]  /*132b0*/  SHFL.BFLY PT, R6, R4, 0x1, 0x1f ;  /* 0x0c201f0004067f89 */ /* 0x000ea200000e0000 */
[----:B---3--:R-:W-:Y:S02]  /*132c0*/  F2FP.BF16.PACK_AB R17, R223, R224 ;  /* 0x000000e0df11723e */ /* 0x008fe400000010ff */
[----:B------:R-:W-:-:S04]  /*132d0*/  FMNMX.FTZ R0, R101, R5, !PT ;  /* 0x0000000565007209 */ /* 0x000fc80007810000 */
[----:B------:R-:W-:Y:S01]  /*132e0*/  FMNMX.FTZ R0, R102, R0, !PT ;  /* 0x0000000066007209 */ /* 0x000fe20007810000 */
[----:B------:R-:W-:Y:S01]  /*132f0*/  HMMA.16816.F32.BF16 R76, R16, R50, RZ ;  /* 0x00000032104c723c */ /* 0x000fe200000418ff */
[----:B-1----:R-:W-:Y:S02]  /*13300*/  F2FP.BF16.PACK_AB R9, R226, R225 ;  /* 0x000000e1e209723e */ /* 0x002fe400000010ff */
[----:B------:R-:W-:-:S05]  /*13310*/  FMNMX.FTZ R0, R21, R0, !PT ;  /* 0x0000000015007209 */ /* 0x000fca0007810000 */
[----:B------:R-:W-:Y:S01]  /*13320*/  HMMA.16816.F32.BF16 R116, R16, R64, RZ ;  /* 0x000000401074723c */ /* 0x000fe200000418ff */
[----:B------:R-:W1:Y:S01]  /*13330*/  SHFL.BFLY PT, R5, R0, 0x2, 0x1f ;  /* 0x0c401f0000057f89 */ /* 0x000e6200000e0000 */
[----:B--2---:R-:W-:Y:S01]  /*13340*/  FMNMX.FTZ R106, R4, R6, !PT ;  /* 0x00000006046a7209 */ /* 0x004fe20007810000 */
[----:B------:R-:W-:-:S05]  /*13350*/  FFMA.FTZ R4, R36, c[0x0][0x2d0], -R3 ;  /* 0x0000b40024047a23 */ /* 0x000fca0000010803 */
[C---:B------:R-:W-:Y:S01]  /*13360*/  HMMA.16816.F32.BF16 R112, R16.reuse, R60, RZ ;  /* 0x0000003c1070723c */ /* 0x040fe200000418ff */
[C---:B------:R-:W-:Y:S01]  /*13370*/  FSETP.NEU.FTZ.AND P0, PT, R106.reuse, -INF , PT ;  /* 0xff8000006a00780b */ /* 0x040fe20003f1d000 */
[----:B------:R-:W-:Y:S01]  /*13380*/  FMUL.FTZ R2, R106, c[0x0][0x2d0] ;  /* 0x0000b4006a027a20 */ /* 0x000fe20000410000 */
[----:B------:R2:W-:Y:S04]  /*13390*/  MUFU.EX2 R227, R4 ;  /* 0x0000000400e37308 */ /* 0x0005e80000000800 */
[----:B------:R-:W-:Y:S01]  /*133a0*/  FSEL R2, R2, RZ, P0 ;  /* 0x000000ff02027208 */ /* 0x000fe20000000000 */
[----:B------:R-:W-:Y:S01]  /*133b0*/  HMMA.16816.F32.BF16 R96, R16, R56, RZ ;  /* 0x000000381060723c */ /* 0x000fe200000418ff */
[----:B-1----:R-:W-:-:S07]  /*133c0*/  FMNMX.FTZ R0, R0, R5, !PT ;  /* 0x0000000500007209 */ /* 0x002fce0007810000 */
[----:B------:R-:W-:Y:S01]  /*133d0*/  HMMA.16816.F32.BF16 R92, R16, R52, RZ ;  /* 0x00000034105c723c */ /* 0x000fe200000418ff */
[----:B--2---:R-:W-:Y:S01]  /*133e0*/  FFMA.FTZ R4, R38, c[0x0][0x2d0], -R3 ;  /* 0x0000b40026047a23 */ /* 0x004fe20000010803 */
[----:B------:R-:W1:Y:S03]  /*133f0*/  SHFL.BFLY PT, R5, R0, 0x1, 0x1f ;  /* 0x0c201f0000057f89 */ /* 0x000e6600000e0000 */
[----:B------:R2:W-:Y:S02]  /*13400*/  MUFU.EX2 R228, R4 ;  /* 0x0000000400e47308 */ /* 0x0005e40000000800 */
[----:B--2---:R-:W-:-:S06]  /*13410*/  FFMA.FTZ R4, R15, c[0x0][0x2d0], -R2 ;  /* 0x0000b4000f047a23 */ /* 0x004fcc0000010802 */
[----:B------:R2:W-:Y:S01]  /*13420*/  MUFU.EX2 R215, R4 ;  /* 0x0000000400d77308 */ /* 0x0005e20000000800 */
[----:B-1----:R-:W-:Y:S01]  /*13430*/  FMNMX.FTZ R103, R0, R5, !PT ;  /* 0x0000000500677209 */ /* 0x002fe20007810000 */
[----:B------:R-:W-:-:S03]  /*13440*/  FFMA.FTZ R0, R37, c[0x0][0x2d0], -R2 ;  /* 0x0000b40025007a23 */ /* 0x000fc60000010802 */
[----:B------:R-:W-:-:S03]  /*13450*/  FSETP.NEU.FTZ.AND P0, PT, R103, -INF , PT ;  /* 0xff8000006700780b */ /* 0x000fc60003f1d000 */
[----:B------:R1:W-:Y:S01]  /*13460*/  MUFU.EX2 R218, R0 ;  /* 0x0000000000da7308 */ /* 0x0003e20000000800 */
[----:B--2---:R-:W-:-:S07]  /*13470*/  FFMA.FTZ R4, R28, c[0x0][0x2d0], -R2 ;  /* 0x0000b4001c047a23 */ /* 0x004fce0000010802 */
[----:B------:R2:W-:Y:S01]  /*13480*/  MUFU.EX2 R213, R4 ;  /* 0x0000000400d57308 */ /* 0x0005e20000000800 */
[----:B-1----:R-:W-:-:S05]  /*13490*/  FMUL.FTZ R0, R103, c[0x0][0x2d0] ;  /* 0x0000b40067007a20 */ /* 0x002fca0000410000 */
[----:B------:R-:W-:Y:S01]  /*134a0*/  FSEL R0, R0, RZ, P0 ;  /* 0x000000ff00007208 */ /* 0x000fe20000000000 */
[--C-:B--2---:R-:W-:Y:S02]  /*134b0*/  FFMA.FTZ R4, R31, c[0x0][0x2d0], -R2.reuse ;  /* 0x0000b4001f047a23 */ /* 0x104fe40000010802 */
[----:B------:R-:W1:Y:S02]  /*134c0*/  LDSM.16.MT88.4 R28, [R166+0x400] ;  /* 0x00040000a61c783b */ /* 0x000e640000004200 */
[----:B------:R2:W-:Y:S02]  /*134d0*/  MUFU.EX2 R214, R4 ;  /* 0x0000000400d67308 */ /* 0x0005e40000000800 */
[----:B--2---:R-:W-:-:S06]  /*134e0*/  FFMA.FTZ R4, R32, c[0x0][0x2d0], -R2 ;  /* 0x0000b40020047a23 */ /* 0x004fcc0000010802 */
[----:B------:R2:W-:Y:S02]  /*134f0*/  MUFU.EX2 R216, R4 ;  /* 0x0000000400d87308 */ /* 0x0005e40000000800 */
[----:B--2---:R-:W-:-:S06]  /*13500*/  FFMA.FTZ R4, R34, c[0x0][0x2d0], -R2 ;  /* 0x0000b40022047a23 */ /* 0x004fcc0000010802 */
[----:B------:R2:W-:Y:S02]  /*13510*/  MUFU.EX2 R217, R4 ;  /* 0x0000000400d97308 */ /* 0x0005e40000000800 */
[--C-:B--2---:R-:W-:Y:S02]  /*13520*/  FFMA.FTZ R4, R35, c[0x0][0x2d0], -R2.reuse ;  /* 0x0000b40023047a23 */ /* 0x104fe40000010802 */
[----:B------:R-:W-:Y:S04]  /*13530*/  HMMA.16816.F32.BF16 R32, R16, R48, RZ ;  /* 0x000000301020723c */ /* 0x000fe800000418ff */
[----:B------:R2:W-:Y:S02]  /*13540*/  MUFU.EX2 R219, R4 ;  /* 0x0000000400db7308 */ /* 0x0005e40000000800 */
[----:B--2---:R-:W-:-:S02]  /*13550*/  FFMA.FTZ R4, R39, c[0x0][0x2d0], -R2 ;  /* 0x0000b40027047a23 */ /* 0x004fc40000010802 */
[----:B------:R-:W2:Y:S04]  /*13560*/  LDSM.16.MT88.4 R36, [R167] ;  /* 0x00000000a724783b */ /* 0x000ea80000004200 */
[----:B------:R3:W4:Y:S02]  /*13570*/  MUFU.EX2 R220, R4 ;  /* 0x0000000400dc7308 */ /* 0x0007240000000800 */
[----:B---3--:R-:W-:Y:S01]  /*13580*/  FFMA.FTZ R4, R8, c[0x0][0x2d0], -R0 ;  /* 0x0000b40008047a23 */ /* 0x008fe20000010800 */
[----:B------:R-:W-:Y:S02]  /*13590*/  F2FP.BF16.PACK_AB R8, R232, R231 ;  /* 0x000000e7e808723e */ /* 0x000fe400000010ff */
[----:B----4-:R-:W-:-:S03]  /*135a0*/  F2FP.BF16.PACK_AB R6, R220, R218 ;  /* 0x000000dadc06723e */ /* 0x010fc600000010ff */
[----:B------:R3:W-:Y:S02]  /*135b0*/  MUFU.EX2 R22, R4 ;  /* 0x0000000400167308 */ /* 0x0007e40000000800 */
[----:B---3--:R-:W-:-:S06]  /*135c0*/  FFMA.FTZ R4, R13, c[0x0][0x2d0], -R0 ;  /* 0x0000b4000d047a23 */ /* 0x008fcc0000010800 */
[----:B------:R3:W4:Y:S02]  /*135d0*/  MUFU.EX2 R206, R4 ;  /* 0x0000000400ce7308 */ /* 0x0007240000000800 */
[----:B---3--:R-:W-:Y:S01]  /*135e0*/  FFMA.FTZ R4, R12, c[0x0][0x2d0], -R0 ;  /* 0x0000b4000c047a23 */ /* 0x008fe20000010800 */
[----:B------:R-:W-:Y:S02]  /*135f0*/  F2FP.BF16.PACK_AB R12, R213, R215 ;  /* 0x000000d7d50c723e */ /* 0x000fe400000010ff */
[----:B----4-:R-:W-:-:S03]  /*13600*/  F2FP.BF16.PACK_AB R13, R206, R22 ;  /* 0x00000016ce0d723e */ /* 0x010fc600000010ff */
[----:B------:R3:W-:Y:S02]  /*13610*/  MUFU.EX2 R207, R4 ;  /* 0x0000000400cf7308 */ /* 0x0007e40000000800 */
[----:B---3--:R-:W-:Y:S01]  /*13620*/  FFMA.FTZ R4, R11, c[0x0][0x2d0], -R0 ;  /* 0x0000b4000b047a23 */ /* 0x008fe20000010800 */
[----:B------:R-:W-:-:S05]  /*13630*/  F2FP.BF16.PACK_AB R11, R228, R227 ;  /* 0x000000e3e40b723e */ /* 0x000fca00000010ff */
[----:B------:R3:W4:Y:S02]  /*13640*/  MUFU.EX2 R212, R4 ;  /* 0x0000000400d47308 */ /* 0x0007240000000800 */
[----:B---3--:R-:W-:Y:S01]  /*13650*/  FFMA.FTZ R4, R10, c[0x0][0x2d0], -R0 ;  /* 0x0000b4000a047a23 */ /* 0x008fe20000010800 */
[----:B----4-:R-:W-:Y:S02]  /*13660*/  F2FP.BF16.PACK_AB R15, R212, R207 ;  /* 0x000000cfd40f723e */ /* 0x010fe400000010ff */
[----:B------:R-:W-:-:S03]  /*13670*/  F2FP.BF16.PACK_AB R10, R234, R233 ;  /* 0x000000e9ea0a723e */ /* 0x000fc600000010ff */
[----:B------:R3:W-:Y:S04]  /*13680*/  MUFU.EX2 R23, R4 ;  /* 0x0000000400177308 */ /* 0x0007e80000000800 */
[C---:B-1----:R-:W-:Y:S01]  /*13690*/  HMMA.16816.F32.BF16 R132, R8.reuse, R28, R32 ;  /* 0x0000001c0884723c */ /* 0x042fe20000041820 */
[----:B------:R-:W1:Y:S07]  /*136a0*/  LDSM.16.MT88.4 R32, [R166+0x1c00] ;  /* 0x001c0000a620783b */ /* 0x000e6e0000004200 */
[----:B------:R-:W-:Y:S01]  /*136b0*/  HMMA.16816.F32.BF16 R124, R8, R30, R76 ;  /* 0x0000001e087c723c */ /* 0x000fe2000004184c */
[----:B---3--:R-:W-:Y:S01]  /*136c0*/  FFMA.FTZ R4, R14, c[0x0][0x2d0], -R0 ;  /* 0x0000b4000e047a23 */ /* 0x008fe20000010800 */
[----:B------:R-:W-:-:S03]  /*136d0*/  F2FP.BF16.PACK_AB R14, R216, R214 ;  /* 0x000000d6d80e723e */ /* 0x000fc600000010ff */
[----:B------:R3:W4:Y:S04]  /*136e0*/  MUFU.EX2 R168, R4 ;  /* 0x0000000400a87308 */ /* 0x0007280000000800 */
[C---:B------:R-:W-:Y:S08]  /*136f0*/  HMMA.16816.F32.BF16 R24, R12.reuse, R48, RZ ;  /* 0x000000300c18723c */ /* 0x040ff000000418ff */
[----:B--2---:R-:W-:Y:S01]  /*13700*/  HMMA.16816.F32.BF16 R72, R12, R36, RZ ;  /* 0x000000240c48723c */ /* 0x004fe200000418ff */
[----:B---3--:R-:W-:Y:S01]  /*13710*/  FFMA.FTZ R4, R40, c[0x0][0x2d0], -R0 ;  /* 0x0000b40028047a23 */ /* 0x008fe20000010800 */
[----:B----4-:R-:W-:-:S03]  /*13720*/  F2FP.BF16.PACK_AB R5, R168, R23 ;  /* 0x00000017a805723e */ /* 0x010fc600000010ff */
[----:B------:R2:W-:Y:S03]  /*13730*/  MUFU.EX2 R170, R4 ;  /* 0x0000000400aa7308 */ /* 0x0005e60000000800 */
[----:B------:R-:W-:Y:S08]  /*13740*/  HMMA.16816.F32.BF16 R40, R16, R36, RZ ;  /* 0x000000241028723c */ /* 0x000ff000000418ff */
[----:B------:R-:W-:Y:S01]  /*13750*/  HMMA.16816.F32.BF16 R80, R12, R56, RZ ;  /* 0x000000380c50723c */ /* 0x000fe200000418ff */
[----:B--2---:R-:W-:-:S07]  /*13760*/  FFMA.FTZ R4, R44, c[0x0][0x2d0], -R0 ;  /* 0x0000b4002c047a23 */ /* 0x004fce0000010800 */
[----:B------:R-:W-:Y:S01]  /*13770*/  HMMA.16816.F32.BF16 R48, R12, R50, RZ ;  /* 0x000000320c30723c */ /* 0x000fe200000418ff */
[----:B------:R-:W-:Y:S01]  /*13780*/  LDSM.16.MT88.4 R44, [R166+0x1000] ;  /* 0x00100000a62c783b */ /* 0x000fe20000004200 */
[----:B------:R2:W3:Y:S06]  /*13790*/  MUFU.EX2 R169, R4 ;  /* 0x0000000400a97308 */ /* 0x0004ec0000000800 */
[----:B------:R-:W-:Y:S01]  /*137a0*/  HMMA.16816.F32.BF16 R172, R8, R68, R40 ;  /* 0x0000004408ac723c */ /* 0x000fe20000041828 */
[----:B------:R-:W-:Y:S07]  /*137b0*/  LDSM.16.MT88.4 R40, [R167+0x1000] ;  /* 0x00100000a728783b */ /* 0x000fee0000004200 */
[----:B------:R-:W-:Y:S01]  /*137c0*/  HMMA.16816.F32.BF16 R88, R12, R64, RZ ;  /* 0x000000400c58723c */ /* 0x000fe200000418ff */
[----:B--2---:R-:W-:-:S02]  /*137d0*/  F2FP.BF16.PACK_AB R4, R219, R217 ;  /* 0x000000d9db04723e */ /* 0x004fc400000010ff */
[----:B---3--:R-:W-:-:S05]  /*137e0*/  F2FP.BF16.PACK_AB R7, R169, R170 ;  /* 0x000000aaa907723e */ /* 0x008fca00000010ff */
[----:B------:R-:W-:Y:S08]  /*137f0*/  HMMA.16816.F32.BF16 R84, R12, R60, RZ ;  /* 0x0000003c0c54723c */ /* 0x000ff000000418ff */
[C---:B------:R-:W-:Y:S01]  /*13800*/  HMMA.16816.F32.BF16 R140, R4.reuse, R28, R24 ;  /* 0x0000001c048c723c */ /* 0x040fe20000041818 */
[----:B------:R-:W2:Y:S07]  /*13810*/  LDSM.16.MT88.4 R24, [R167+0x1c00] ;  /* 0x001c0000a718783b */ /* 0x000eae0000004200 */
[----:B------:R-:W-:Y:S08]  /*13820*/  HMMA.16816.F32.BF16 R160, R4, R68, R72 ;  /* 0x0000004404a0723c */ /* 0x000ff00000041848 */
[----:B------:R-:W-:Y:S08]  /*13830*/  HMMA.16816.F32.BF16 R72, R12, R52, RZ ;  /* 0x000000340c48723c */ /* 0x000ff000000418ff */
[C---:B-1----:R-:W-:Y:S08]  /*13840*/  HMMA.16816.F32.BF16 R184, R4.reuse, R32, R80 ;  /* 0x0000002004b8723c */ /* 0x042ff00000041850 */
[----:B------:R-:W-:Y:S08]  /*13850*/  HMMA.16816.F32.BF16 R80, R4, R30, R48 ;  /* 0x0000001e0450723c */ /* 0x000ff00000041830 */
[----:B------:R-:W-:Y:S08]  /*13860*/  HMMA.16816.F32.BF16 R76, R12, R38, RZ ;  /* 0x000000260c4c723c */ /* 0x000ff000000418ff */
[----:B--2---:R-:W-:Y:S08]  /*13870*/  HMMA.16816.F32.BF16 R208, R4, R24, R72 ;  /* 0x0000001804d0723c */ /* 0x004ff00000041848 */
[C---:B------:R-:W-:Y:S08]  /*13880*/  HMMA.16816.F32.BF16 R72, R12.reuse, R66, RZ ;  /* 0x000000420c48723c */ /* 0x040ff000000418ff */
[C---:B------:R-:W-:Y:S08]  /*13890*/  HMMA.16816.F32.BF16 R48, R12.reuse, R62, RZ ;  /* 0x0000003e0c30723c */ /* 0x040ff000000418ff */
[----:B------:R-:W-:Y:S08]  /*138a0*/  HMMA.16816.F32.BF16 R28, R12, R58, RZ ;  /* 0x0000003a0c1c723c */ /* 0x000ff000000418ff */
[C---:B------:R-:W-:Y:S08]  /*138b0*/  HMMA.16816.F32.BF16 R36, R16.reuse, R38, RZ ;  /* 0x000000261024723c */ /* 0x040ff000000418ff */
[C---:B------:R-:W-:Y:S08]  /*138c0*/  HMMA.16816.F32.BF16 R64, R16.reuse, R66, RZ ;  /* 0x000000421040723c */ /* 0x040ff000000418ff */
[C---:B------:R-:W-:Y:S08]  /*138d0*/  HMMA.16816.F32.BF16 R60, R16.reuse, R62, RZ ;  /* 0x0000003e103c723c */ /* 0x040ff000000418ff */
[C---:B------:R-:W-:Y:S08]  /*138e0*/  HMMA.16816.F32.BF16 R56, R16.reuse, R58, RZ ;  /* 0x0000003a1038723c */ /* 0x040ff000000418ff */
[-C--:B------:R-:W-:Y:S08]  /*138f0*/  HMMA.16816.F32.BF16 R16, R16, R54.reuse, RZ ;  /* 0x000000361010723c */ /* 0x080ff000000418ff */
[----:B------:R-:W-:Y:S08]  /*13900*/  HMMA.16816.F32.BF16 R12, R12, R54, RZ ;  /* 0x000000360c0c723c */ /* 0x000ff000000418ff */
[----:B------:R-:W-:Y:S08]  /*13910*/  HMMA.16816.F32.BF16 R188, R4, R40, R84 ;  /* 0x0000002804bc723c */ /* 0x000ff00000041854 */
[C---:B------:R-:W-:Y:S08]  /*13920*/  HMMA.16816.F32.BF16 R84, R8.reuse, R24, R92 ;  /* 0x000000180854723c */ /* 0x040ff0000004185c */
[----:B------:R-:W-:Y:S08]  /*13930*/  HMMA.16816.F32.BF16 R16, R8, R26, R16 ;  /* 0x0000001a0810723c */ /* 0x000ff00000041810 */
[C---:B------:R-:W-:Y:S08]  /*13940*/  HMMA.16816.F32.BF16 R148, R4.reuse, R44, R88 ;  /* 0x0000002c0494723c */ /* 0x040ff00000041858 */
[C---:B------:R-:W-:Y:S08]  /*13950*/  HMMA.16816.F32.BF16 R76, R4.reuse, R70, R76 ;  /* 0x00000046044c723c */ /* 0x040ff0000004184c */
[C---:B------:R-:W-:Y:S08]  /*13960*/  HMMA.16816.F32.BF16 R72, R4.reuse, R46, R72 ;  /* 0x0000002e0448723c */ /* 0x040ff00000041848 */
[C---:B------:R-:W-:Y:S08]  /*13970*/  HMMA.16816.F32.BF16 R48, R4.reuse, R42, R48 ;  /* 0x0000002a0430723c */ /* 0x040ff00000041830 */
[C---:B------:R-:W-:Y:S08]  /*13980*/  HMMA.16816.F32.BF16 R28, R4.reuse, R34, R28 ;  /* 0x00000022041c723c */ /* 0x040ff0000004181c */
[----:B------:R-:W-:Y:S07]  /*13990*/  HMMA.16816.F32.BF16 R24, R4, R26, R12 ;  /* 0x0000001a0418723c */ /* 0x000fee000004180c */
[----:B------:R-:W-:Y:S01]  /*139a0*/  FFMA.FTZ R4, R137, c[0x0][0x2d0], -R20 ;  /* 0x0000b40089047a23 */ /* 0x000fe20000010814 */
[----:B------:R-:W-:Y:S01]  /*139b0*/  HMMA.16816.F32.BF16 R56, R8, R34, R56 ;  /* 0x000000220838723c */ /* 0x000fe20000041838 */
[----:B------:R-:W-:-:S02]  /*139c0*/  FADD.FTZ R13, R224, R223 ;  /* 0x000000dfe00d7221 */ /* 0x000fc40000010000 */
[----:B------:R1:W-:Y:S01]  /*139d0*/  MUFU.EX2 R35, R4 ;  /* 0x0000000400237308 */ /* 0x0003e20000000800 */
[----:B------:R-:W-:Y:S02]  /*139e0*/  FADD.FTZ R12, R215, R213 ;  /* 0x000000d5d70c7221 */ /* 0x000fe40000010000 */
[----:B------:R-:W-:Y:S02]  /*139f0*/  FADD.FTZ R13, R221, R13 ;  /* 0x0000000ddd0d7221 */ /* 0x000fe40000010000 */
[----:B------:R-:W-:Y:S01]  /*13a00*/  HMMA.16816.F32.BF16 R180, R8, R40, R112 ;  /* 0x0000002808b4723c */ /* 0x000fe20000041870 */
[----:B------:R-:W-:Y:S02]  /*13a10*/  FADD.FTZ R12, R214, R12 ;  /* 0x0000000cd60c7221 */ /* 0x000fe40000010000 */
[----:B------:R-:W-:Y:S02]  /*13a20*/  FADD.FTZ R13, R222, R13 ;  /* 0x0000000dde0d7221 */ /* 0x000fe40000010000 */
[----:B------:R-:W-:-:S02]  /*13a30*/  FADD.FTZ R12, R216, R12 ;  /* 0x0000000cd80c7221 */ /* 0x000fc40000010000 */
[----:B------:R-:W-:Y:S01]  /*13a40*/  FADD.FTZ R13, R225, R13 ;  /* 0x0000000de10d7221 */ /* 0x000fe20000010000 */
[C---:B------:R-:W-:Y:S01]  /*13a50*/  HMMA.16816.F32.BF16 R176, R8.reuse, R32, R96 ;  /* 0x0000002008b0723c */ /* 0x040fe20000041860 */
[----:B------:R-:W-:Y:S02]  /*13a60*/  FADD.FTZ R12, R217, R12 ;  /* 0x0000000cd90c7221 */ /* 0x000fe40000010000 */
[--C-:B-1----:R-:W-:Y:S02]  /*13a70*/  FFMA.FTZ R4, R136, c[0x0][0x2d0], -R20.reuse ;  /* 0x0000b40088047a23 */ /* 0x102fe40000010814 */
[----:B------:R-:W1:Y:S02]  /*13a80*/  LDSM.16.MT88.4 R136, [R167+0x800] ;  /* 0x00080000a788783b */ /* 0x000e640000004200 */
[----:B------:R2:W3:Y:S01]  /*13a90*/  MUFU.EX2 R40, R4 ;  /* 0x0000000400287308 */ /* 0x0004e20000000800 */
[C---:B------:R-:W-:Y:S08]  /*13aa0*/  HMMA.16816.F32.BF16 R144, R8.reuse, R44, R116 ;  /* 0x0000002c0890723c */ /* 0x040ff00000041874 */
[----:B------:R-:W-:Y:S01]  /*13ab0*/  HMMA.16816.F32.BF16 R36, R8, R70, R36 ;  /* 0x000000460824723c */ /* 0x000fe20000041824 */
[----:B--2---:R-:W-:-:S07]  /*13ac0*/  FFMA.FTZ R4, R131, c[0x0][0x2d0], -R20 ;  /* 0x0000b40083047a23 */ /* 0x004fce0000010814 */
[C---:B------:R-:W-:Y:S01]  /*13ad0*/  HMMA.16816.F32.BF16 R64, R8.reuse, R46, R64 ;  /* 0x0000002e0840723c */ /* 0x040fe20000041840 */
[----:B---3--:R-:W-:Y:S01]  /*13ae0*/  F2FP.BF16.PACK_AB R96, R40, R35 ;  /* 0x000000232860723e */ /* 0x008fe200000010ff */
[----:B------:R2:W-:Y:S06]  /*13af0*/  MUFU.EX2 R41, R4 ;  /* 0x0000000400297308 */ /* 0x0005ec0000000800 */
[----:B------:R-:W-:Y:S01]  /*13b00*/  HMMA.16816.F32.BF16 R88, R8, R42, R60 ;  /* 0x0000002a0858723c */ /* 0x000fe2000004183c */
[----:B------:R-:W3:Y:S06]  /*13b10*/  LDSM.16.MT88.4 R60, [R167+0x1400] ;  /* 0x00140000a73c783b */ /* 0x000eec0000004200 */
[----:B------:R-:W-:Y:S01]  /*13b20*/  FADD.FTZ R11, R205, R171 ;  /* 0x000000abcd0b7221 */ /* 0x000fe20000010000 */
[----:B------:R-:W-:Y:S01]  /*13b30*/  IADD3 R205, R235, -0x2, RZ ;  /* 0xfffffffeebcd7810 */ /* 0x000fe20007ffe0ff */
[----:B--2---:R-:W-:-:S02]  /*13b40*/  FFMA.FTZ R4, R130, c[0x0][0x2d0], -R20 ;  /* 0x0000b40082047a23 */ /* 0x004fc40000010814 */
[----:B------:R-:W-:Y:S02]  /*13b50*/  FADD.FTZ R11, R230, R11 ;  /* 0x0000000be60b7221 */ /* 0x000fe40000010000 */
[----:B------:R2:W4:Y:S02]  /*13b60*/  MUFU.EX2 R243, R4 ;  /* 0x0000000400f37308 */ /* 0x0005240000000800 */
[----:B------:R-:W-:-:S04]  /*13b70*/  FADD.FTZ R11, R229, R11 ;  /* 0x0000000be50b7221 */ /* 0x000fc80000010000 */
[----:B------:R-:W-:-:S04]  /*13b80*/  FADD.FTZ R11, R231, R11 ;  /* 0x0000000be70b7221 */ /* 0x000fc80000010000 */
[----:B------:R-:W-:Y:S02]  /*13b90*/  FADD.FTZ R11, R232, R11 ;  /* 0x0000000be80b7221 */ /* 0x000fe40000010000 */
[----:B--2---:R-:W-:Y:S01]  /*13ba0*/  FFMA.FTZ R4, R129, c[0x0][0x2d0], -R3 ;  /* 0x0000b40081047a23 */ /* 0x004fe20000010803 */
[----:B----4-:R-:W-:-:S03]  /*13bb0*/  F2FP.BF16.PACK_AB R98, R243, R41 ;  /* 0x00000029f362723e */ /* 0x010fc600000010ff */
[----:B------:R2:W-:Y:S02]  /*13bc0*/  MUFU.EX2 R32, R4 ;  /* 0x0000000400207308 */ /* 0x0005e40000000800 */
[----:B--2---:R-:W-:-:S06]  /*13bd0*/  FFMA.FTZ R4, R128, c[0x0][0x2d0], -R3 ;  /* 0x0000b40080047a23 */ /* 0x004fcc0000010803 */
[----:B------:R2:W4:Y:S02]  /*13be0*/  MUFU.EX2 R33, R4 ;  /* 0x0000000400217308 */ /* 0x0005240000000800 */
[--C-:B--2---:R-:W-:Y:S01]  /*13bf0*/  FFMA.FTZ R4, R123, c[0x0][0x2d0], -R3.reuse ;  /* 0x0000b4007b047a23 */ /* 0x104fe20000010803 */
[----:B----4-:R-:W-:Y:S01]  /*13c00*/  F2FP.BF16.PACK_AB R97, R33, R32 ;  /* 0x000000202161723e */ /* 0x010fe200000010ff */
[----:B------:R-:W-:-:S04]  /*13c10*/  FFMA.FTZ R3, R122, c[0x0][0x2d0], -R3 ;  /* 0x0000b4007a037a23 */ /* 0x000fc80000010803 */
[----:B------:R2:W-:Y:S08]  /*13c20*/  MUFU.EX2 R34, R4 ;  /* 0x0000000400227308 */ /* 0x0005f00000000800 */
[----:B------:R4:W5:Y:S01]  /*13c30*/  MUFU.EX2 R245, R3 ;  /* 0x0000000300f57308 */ /* 0x0009620000000800 */
[----:B--2---:R-:W2:Y:S01]  /*13c40*/  LDSM.16.MT88.4 R4, [R167+0x2000] ;  /* 0x00200000a704783b */ /* 0x004ea20000004200 */
[----:B----4-:R-:W-:Y:S01]  /*13c50*/  FFMA.FTZ R3, R121, c[0x0][0x2d0], -R2 ;  /* 0x0000b40079037a23 */ /* 0x010fe20000010802 */
[----:B-----5:R-:W-:-:S05]  /*13c60*/  F2FP.BF16.PACK_AB R99, R245, R34 ;  /* 0x00000022f563723e */ /* 0x020fca00000010ff */
[----:B------:R4:W-:Y:S02]  /*13c70*/  MUFU.EX2 R14, R3 ;  /* 0x00000003000e7308 */ /* 0x0009e40000000800 */
[C---:B-1----:R-:W-:Y:S08]  /*13c80*/  HMMA.16816.F32.BF16 R128, R96.reuse, R136, R172 ;  /* 0x000000886080723c */ /* 0x042ff000000418ac */
[----:B------:R-:W-:Y:S01]  /*13c90*/  HMMA.16816.F32.BF16 R144, R96, R156, R144 ;  /* 0x0000009c6090723c */ /* 0x000fe20000041890 */
[----:B----4-:R-:W-:-:S02]  /*13ca0*/  FFMA.FTZ R3, R120, c[0x0][0x2d0], -R2 ;  /* 0x0000b40078037a23 */ /* 0x010fc40000010802 */
[----:B------:R-:W1:Y:S02]  /*13cb0*/  LDSM.16.MT88.4 R120, [R166+0x800] ;  /* 0x00080000a678783b */ /* 0x000e640000004200 */
[----:B------:R4:W5:Y:S03]  /*13cc0*/  MUFU.EX2 R15, R3 ;  /* 0x00000003000f7308 */ /* 0x0009660000000800 */
[C---:B---3--:R-:W-:Y:S08]  /*13cd0*/  HMMA.16816.F32.BF16 R52, R96.reuse, R60, R180 ;  /* 0x0000003c6034723c */ /* 0x048ff000000418b4 */
[----:B--2---:R-:W-:Y:S01]  /*13ce0*/  HMMA.16816.F32.BF16 R84, R96, R4, R84 ;  /* 0x000000046054723c */ /* 0x004fe20000041854 */
[--C-:B----4-:R-:W-:Y:S01]  /*13cf0*/  FFMA.FTZ R3, R105, c[0x0][0x2d0], -R2.reuse ;  /* 0x0000b40069037a23 */ /* 0x110fe20000010802 */
[----:B-----5:R-:W-:Y:S01]  /*13d00*/  F2FP.BF16.PACK_AB R92, R15, R14 ;  /* 0x0000000e0f5c723e */ /* 0x020fe200000010ff */
[----:B------:R-:W-:-:S02]  /*13d10*/  FFMA.FTZ R2, R104, c[0x0][0x2d0], -R2 ;  /* 0x0000b40068027a23 */ /* 0x000fc40000010802 */
[----:B------:R-:W-:Y:S08]  /*13d20*/  MUFU.EX2 R20, R3 ;  /* 0x0000000300147308 */ /* 0x000ff00000000800 */
[----:B------:R2:W3:Y:S01]  /*13d30*/  MUFU.EX2 R249, R2 ;  /* 0x0000000200f97308 */ /* 0x0004e20000000800 */
[----:B-1----:R-:W-:Y:S01]  /*13d40*/  HMMA.16816.F32.BF16 R112, R96, R120, R132 ;  /* 0x000000786070723c */ /* 0x002fe20000041884 */
[----:B--2---:R-:W-:Y:S01]  /*13d50*/  FFMA.FTZ R2, R100, c[0x0][0x2d0], -R0 ;  /* 0x0000b40064027a23 */ /* 0x004fe20000010800 */
[----:B---3--:R-:W-:-:S06]  /*13d60*/  F2FP.BF16.PACK_AB R94, R249, R20 ;  /* 0x00000014f95e723e */ /* 0x008fcc00000010ff */
[----:B------:R-:W-:Y:S01]  /*13d70*/  HMMA.16816.F32.BF16 R124, R96, R122, R124 ;  /* 0x0000007a607c723c */ /* 0x000fe2000004187c */
[----:B------:R1:W-:Y:S02]  /*13d80*/  MUFU.EX2 R10, R2 ;  /* 0x00000002000a7308 */ /* 0x0003e40000000800 */
[----:B-1----:R-:W-:-:S06]  /*13d90*/  FFMA.FTZ R2, R101, c[0x0][0x2d0], -R0 ;  /* 0x0000b40065027a23 */ /* 0x002fcc0000010800 */
[----:B------:R1:W2:Y:S02]  /*13da0*/  MUFU.EX2 R9, R2 ;  /* 0x0000000200097308 */ /* 0x0002a40000000800 */
[--C-:B-1----:R-:W-:Y:S01]  /*13db0*/  FFMA.FTZ R2, R102, c[0x0][0x2d0], -R0.reuse ;  /* 0x0000b40066027a23 */ /* 0x102fe20000010800 */
[----:B--2---:R-:W-:Y:S01]  /*13dc0*/  F2FP.BF16.PACK_AB R93, R9, R10 ;  /* 0x0000000a095d723e */ /* 0x004fe200000010ff */
[----:B------:R-:W-:-:S04]  /*13dd0*/  FFMA.FTZ R0, R21, c[0x0][0x2d0], -R0 ;  /* 0x0000b40015007a23 */ /* 0x000fc80000010800 */
[----:B------:R1:W-:Y:S08]  /*13de0*/  MUFU.EX2 R3, R2 ;  /* 0x0000000200037308 */ /* 0x0003f00000000800 */
[----:B------:R-:W2:Y:S01]  /*13df0*/  MUFU.EX2 R8, R0 ;  /* 0x0000000000087308 */ /* 0x000ea20000000800 */
[----:B-1----:R-:W-:Y:S01]  /*13e00*/  @P6 IMAD.HI.U32 R2, R239, c[0x0][0x2c8], RZ ;  /* 0x0000b200ef026a27 */ /* 0x002fe200078e00ff */
[----:B--2---:R-:W-:-:S03]  /*13e10*/  F2FP.BF16.PACK_AB R95, R8, R3 ;  /* 0x00000003085f723e */ /* 0x004fc600000010ff */
[----:B------:R-:W-:Y:S01]  /*13e20*/  IMAD.MOV.U32 R0, RZ, RZ, R239 ;  /* 0x000000ffff007224 */ /* 0x000fe200078e00ef */
[----:B------:R-:W-:Y:S02]  /*13e30*/  @P6 SHF.R.U32.HI R0, RZ, c[0x0][0x2cc], R2 ;  /* 0x0000b300ff006a19 */ /* 0x000fe40000011602 */
[----:B------:R-:W-:Y:S01]  /*13e40*/  ISETP.GE.AND P6, PT, R238, 0x1, PT ;  /* 0x00000001ee00780c */ /* 0x000fe20003fc6270 */
[----:B------:R-:W-:Y:S02]  /*13e50*/  HMMA.16816.F32.BF16 R116, R92, R120, R140 ;  /* 0x000000785c74723c */ /* 0x000fe4000004188c */
[----:B------:R-:W-:Y:S02]  /*13e60*/  IMAD.IADD R2, R236, 0x1, R0 ;  /* 0x00000001ec027824 */ /* 0x000fe400078e0200 */
[----:B------:R-:W-:-:S04]  /*13e70*/  FADD.FTZ R0, R22, R206 ;  /* 0x000000ce16007221 */ /* 0x000fc80000010000 */
[----:B------:R-:W-:Y:S01]  /*13e80*/  FADD.FTZ R0, R207, R0 ;  /* 0x00000000cf007221 */ /* 0x000fe20000010000 */
[----:B------:R-:W-:Y:S03]  /*13e90*/  HMMA.16816.F32.BF16 R132, R92, R136, R160 ;  /* 0x000000885c84723c */ /* 0x000fe600000418a0 */
[----:B------:R-:W-:-:S05]  /*13ea0*/  FADD.FTZ R0, R212, R0 ;  /* 0x00000000d4007221 */ /* 0x000fca0000010000 */
[-C--:B------:R-:W-:Y:S08]  /*13eb0*/  HMMA.16816.F32.BF16 R140, R96, R138.reuse, R36 ;  /* 0x0000008a608c723c */ /* 0x080ff00000041824 */
[----:B------:R-:W-:Y:S01]  /*13ec0*/  HMMA.16816.F32.BF16 R136, R92, R138, R76 ;  /* 0x0000008a5c88723c */ /* 0x000fe2000004184c */
[----:B------:R-:W1:Y:S07]  /*13ed0*/  LDSM.16.MT88.4 R76, [R166+0x2000] ;  /* 0x00200000a64c783b */ /* 0x000e6e0000004200 */
        /* <DEDUP_REMOVED lines=15> */
[----:B------:R-:W-:Y:S02]  /*13fd0*/  FADD.FTZ R0, R169, R0 ;  /* 0x00000000a9007221 */ /* 0x000fe40000010000 */
[----:B------:R-:W-:Y:S02]  /*13fe0*/  FADD.FTZ R5, R35, R5 ;  /* 0x0000000523057221 */ /* 0x000fe40000010000 */
[----:B------:R-:W-:Y:S02]  /*13ff0*/  FADD.FTZ R0, R10, R0 ;  /* 0x000000000a007221 */ /* 0x000fe40000010000 */
[----:B------:R-:W-:Y:S01]  /*14000*/  FADD.FTZ R5, R40, R5 ;  /* 0x0000000528057221 */ /* 0x000fe20000010000 */
[C---:B-1----:R-:W-:Y:S08]  /*14010*/  HMMA.16816.F32.BF16 R80, R96.reuse, R78, R56 ;  /* 0x0000004e6050723c */ /* 0x042ff00000041838 */
[----:B------:R-:W-:Y:S08]  /*14020*/  HMMA.16816.F32.BF16 R68, R96, R76, R176 ;  /* 0x0000004c6044723c */ /* 0x000ff000000418b0 */
        /* <DEDUP_REMOVED lines=18> */
[----:B------:R-:W-:Y:S01]  /*14150*/  IADD3 R3, R2, c[0x0][0x328], RZ ;  /* 0x0000ca0002037a10 */ /* 0x000fe20007ffe0ff */
[----:B------:R-:W-:-:S02]  /*14160*/  FADD.FTZ R243, R243, R0 ;  /* 0x00000000f3f37221 */ /* 0x000fc40000010000 */
[----:B------:R-:W-:Y:S02]  /*14170*/  FADD.FTZ R245, R245, R5 ;  /* 0x00000005f5f57221 */ /* 0x000fe40000010000 */
[----:B------:R-:W-:Y:S01]  /*14180*/  FADD.FTZ R249, R249, R6 ;  /* 0x00000006f9f97221 */ /* 0x000fe20000010000 */
        /* <DEDUP_REMOVED lines=12> */
.L_x_827:
[----:B------:R-:W-:-:S13]  /*14250*/  ISETP.NE.AND P0, PT, R4, 0x1, PT ;  /* 0x000000010400780c */ /* 0x000fda0003f05270 */
[----:B------:R-:W-:-:S05]  /*14260*/  @P0 IMAD.HI.U32 R2, R0, c[0x0][0x330], RZ ;  /* 0x0000cc0000020a27 */ /* 0x000fca00078e00ff */
[----:B------:R-:W-:Y:S02]  /*14270*/  @P0 SHF.R.U32.HI R0, RZ, c[0x0][0x334], R2 ;  /* 0x0000cd00ff000a19 */ /* 0x000fe40000011602 */
.L_x_828:
[----:B------:R-:W-:Y:S05]  /*14280*/  BSYNC B0 ;  /* 0x0000000000007941 */ /* 0x000fea0003800000 */
.L_x_826:
[----:B------:R-:W-:-:S05]  /*14290*/  IMAD R0, R0, R4, c[0x0][0x32c] ;  /* 0x0000cb0000007624 */ /* 0x000fca00078e0204 */
[----:B------:R-:W-:-:S05]  /*142a0*/  IMNMX R3, R3, R0, PT ;  /* 0x0000000003037217 */ /* 0x000fca0003800200 */
.L_x_825:
[----:B------:R-:W-:-:S05]  /*142b0*/  IMAD.HI R3, R3, 0x2aaaaaab, RZ ;  /* 0x2aaaaaab03037827 */ /* 0x000fca00078e02ff */
[----:B------:R-:W-:-:S04]  /*142c0*/  SHF.R.U32.HI R0, RZ, 0x1f, R3 ;  /* 0x0000001fff007819 */ /* 0x000fc80000011603 */
[----:B------:R-:W-:-:S04]  /*142d0*/  LEA.HI.SX32 R3, R3, R0, 0x1d ;  /* 0x0000000003037211 */ /* 0x000fc800078feaff */
[----:B------:R-:W-:-:S04]  /*142e0*/  IMNMX R244, R237, R3, !PT ;  /* 0x00000003edf47217 */ /* 0x000fc80007800200 */
[----:B------:R-:W-:-:S13]  /*142f0*/  ISETP.GE.AND P0, PT, R205, R244, PT ;  /* 0x000000f4cd00720c */ /* 0x000fda0003f06270 */
[----:B------:R-:W-:Y:S05]  /*14300*/  @!P0 BRA `(.L_x_829) ;  /* 0x000042d000008947 */ /* 0x000fea0003800000 */
[----:B------:R-:W-:Y:S01]  /*14310*/  IMAD.MOV.U32 R101, RZ, RZ, R107 ;  /* 0x000000ffff657224 */ /* 0x000fe200078e006b */
[----:B------:R-:W-:Y:S01]  /*14320*/  MOV R104, R103 ;  /* 0x0000006700687202 */ /* 0x000fe20000000f00 */
[----:B------:R-:W-:Y:S01]  /*14330*/  IMAD.MOV.U32 R100, RZ, RZ, R108 ;  /* 0x000000ffff647224 */ /* 0x000fe200078e006c */
[----:B------:R-:W-:Y:S02]  /*14340*/  MOV R102, R106 ;  /* 0x0000006a00667202 */ /* 0x000fe40000000f00 */
.L_x_850:
[----:B------:R-:W2:Y:S01]  /*14350*/  LDL R215, [R1+0x18] ;  /* 0x0000180001d77983 */ /* 0x000ea20000100800 */
[----:B------:R-:W-:Y:S04]  /*14360*/  DEPBAR.LE SB0, 0x0 ;  /* 0x000080000000791a */ /* 0x000fe80000000000 */
[----:B------:R-:W1:Y:S01]  /*14370*/  S2R R214, SR_TID.X ;  /* 0x0000000000d67919 */ /* 0x000e620000002100 */
[----:B------:R-:W-:Y:S01]  /*14380*/  WARPSYNC 0xffffffff ;  /* 0xffffffff00007948 */ /* 0x000fe20003800000 */
[----:B------:R-:W-:Y:S02]  /*14390*/  BSSY B0, `(.L_x_830) ;  /* 0x0000030000007945 */ /* 0x000fe40003800000 */
[----:B------:R-:W-:Y:S01]  /*143a0*/  BAR.SYNC.DEFER_BLOCKING 0x0 ;  /* 0x0000000000007b1d */ /* 0x000fe20000010000 */
[C---:B------:R-:W-:Y:S02]  /*143b0*/  LOP3.LUT P5, RZ, R203.reuse, 0x100, RZ, 0xc0, !PT ;  /* 0x00000100cbff7812 */ /* 0x040fe400078ac0ff */
[C---:B------:R-:W-:Y:S02]  /*143c0*/  LOP3.LUT P4, RZ, R203.reuse, 0x80, RZ, 0xc0, !PT ;  /* 0x00000080cbff7812 */ /* 0x040fe4000788c0ff */
[----:B------:R-:W-:Y:S01]  /*143d0*/  LOP3.LUT P3, RZ, R203, 0x40, RZ, 0xc0, !PT ;  /* 0x00000040cbff7812 */ /* 0x000fe2000786c0ff */
        /* <DEDUP_REMOVED lines=14> */
[C---:B------:R-:W-:Y:S01]  /*144c0*/  IMAD.WIDE.U32 R2, R205.reuse, c[0x0][0x208], RZ ;  /* 0x00008200cd027a25 */ /* 0x040fe200078e00ff */
        /* <DEDUP_REMOVED lines=28> */
.L_x_831:
[----:B-1-34-:R-:W-:Y:S05]  /*14690*/  BSYNC B0 ;  /* 0x0000000000007941 */ /* 0x01afea0003800000 */
.L_x_830:
        /* <DEDUP_REMOVED lines=196> */
[----:B--234-:R-:W-:Y:S01]  /*152e0*/  SHF.R.S32.HI R215, RZ, 0x1f, R214 ;  /* 0x0000001fffd77819 */ /* 0x01cfe200000114d6 */
[----:B------:R-:W2:Y:S01]  /*152f0*/  LDL.64 R216, [R1+0x8] ;  /* 0x0000080001d87983 */ /* 0x000ea20000100a00 */
[----:B-1----:R-:W-:Y:S02]  /*15300*/  IADD3 R0, R205, -0x1, RZ ;  /* 0xffffffffcd007810 */ /* 0x002fe40007ffe0ff */
[----:B------:R-:W-:Y:S02]  /*15310*/  LEA.HI R215, R215, R214, RZ, 0x2 ;  /* 0x000000d6d7d77211 */ /* 0x000fe400078f10ff */
[----:B------:R-:W3:Y:S01]  /*15320*/  LDL R214, [R1+0x4] ;  /* 0x0000040001d67983 */ /* 0x000ee20000100800 */
        /* <DEDUP_REMOVED lines=17> */
[----:B--2---:R-:W-:Y:S05]  /*15440*/  @P1 IADD3 R2, P2, R216, R2, RZ ;  /* 0x00000002d8021210 */ /* 0x004fea0007f5e0ff */
[----:B---3--:R-:W-:Y:S01]  /*15450*/  @P1 IMAD.X R0, R0, 0x1, R214, P2 ;  /* 0x0000000100001824 */ /* 0x008fe200010e06d6 */
        /* <DEDUP_REMOVED lines=15> */
.L_x_833:
[----:B--234-:R-:W-:Y:S05]  /*15550*/  BSYNC B0 ;  /* 0x0000000000007941 */ /* 0x01cfea0003800000 */
.L_x_832:
[----:B-1----:R-:W2:Y:S01]  /*15560*/  LDL R2, [R1+0x20] ;  /* 0x0000200001027983 */ /* 0x002ea20000100800 */
[----:B------:R-:W-:Y:S01]  /*15570*/  IMAD.MOV.U32 R3, RZ, RZ, c[0x0][0x2c4] ;  /* 0x0000b100ff037624 */ /* 0x000fe200078e00ff */
[----:B------:R-:W-:Y:S01]  /*15580*/  ULDC UR4, c[0x0][0x324] ;  /* 0x0000c90000047ab9 */ /* 0x000fe20000000800 */
[----:B------:R-:W-:Y:S01]  /*15590*/  IMAD.MOV.U32 R50, RZ, RZ, c[0x0][0x32c] ;  /* 0x0000cb00ff327624 */ /* 0x000fe200078e00ff */
[----:B------:R-:W2:Y:S01]  /*155a0*/  LDL R0, [R1+0x44] ;  /* 0x0000440001007983 */ /* 0x000ea20000100800 */
[----:B------:R-:W-:Y:S01]  /*155b0*/  ULOP3.LUT UR4, URZ, UR4, URZ, 0x33, !UPT ;  /* 0x000000043f047292 */ /* 0x000fe2000f8e333f */
[----:B------:R-:W-:Y:S02]  /*155c0*/  ISETP.NE.AND P0, PT, R3, 0x1, PT ;  /* 0x000000010300780c */ /* 0x000fe40003f05270 */
[----:B------:R-:W3:Y:S04]  /*155d0*/  LDL R49, [R1] ;  /* 0x0000000001317983 */ /* 0x000ee80000100800 */
[----:B------:R-:W0:Y:S01]  /*155e0*/  LDGDEPBAR ;  /* 0x00000000000079af */ /* 0x000e220000000000 */
[----:B--2---:R-:W-:Y:S06]  /*155f0*/  IMAD.IADD R5, R0, 0x1, R2 ;  /* 0x0000000100057824 */ /* 0x004fec00078e0202 */
[----:B------:R-:W-:Y:S05]  /*15600*/  @P0 IMAD.HI.U32 R0, R5, c[0x0][0x2c8], RZ ;  /* 0x0000b20005000a27 */ /* 0x000fea00078e00ff */
[----:B------:R-:W-:Y:S01]  /*15610*/  @P0 SHF.R.U32.HI R5, RZ, c[0x0][0x2cc], R0 ;  /* 0x0000b300ff050a19 */ /* 0x000fe20000011600 */
[----:B------:R-:W-:Y:S01]  /*15620*/  IMAD R0, R205, -0x30, RZ ;  /* 0xffffffd0cd007824 */ /* 0x000fe200078e02ff */
[----:B------:R-:W-:Y:S03]  /*15630*/  ISETP.GE.AND P0, PT, R50, 0x1, PT ;  /* 0x000000013200780c */ /* 0x000fe60003f06270 */
[----:B------:R-:W1:Y:S01]  /*15640*/  SHFL.IDX PT, R4, R5, RZ, 0x1c1f ;  /* 0x001c1fff05047589 */ /* 0x000e6200000e0000 */
[----:B---3--:R-:W-:Y:S04]  /*15650*/  IADD3 R2, -R49, 0x1, R0 ;  /* 0x0000000131027810 */ /* 0x008fe80007ffe100 */
        /* <DEDUP_REMOVED lines=19> */
.L_x_836:
[----:B------:R-:W-:Y:S04]  /*15790*/  MOV R8, c[0x0][0x32c] ;  /* 0x0000cb0000087a02 */ /* 0x000fe80000000f00 */
[----:B------:R-:W-:Y:S11]  /*157a0*/  ISETP.NE.AND P0, PT, R8, 0x1, PT ;  /* 0x000000010800780c */ /* 0x000ff60003f05270 */
[----:B------:R-:W-:Y:S02]  /*157b0*/  @!UPT UIADD3 URZ, URZ, URZ, URZ ;  /* 0x0000003f3f3ff290 */ /* 0x000fe4000fffe03f */
[----:B------:R-:W-:Y:S05]  /*157c0*/  @P0 IMAD.HI.U32 R8, R4, c[0x0][0x330], RZ ;  /* 0x0000cc0004080a27 */ /* 0x000fea00078e00ff */
[----:B------:R-:W-:Y:S02]  /*157d0*/  @P0 SHF.R.U32.HI R4, RZ, c[0x0][0x334], R8 ;  /* 0x0000cd00ff040a19 */ /* 0x000fe40000011608 */
.L_x_837:
[----:B------:R-:W-:Y:S05]  /*157e0*/  BSYNC B0 ;  /* 0x0000000000007941 */ /* 0x000fea0003800000 */
.L_x_835:
[----:B------:R-:W-:Y:S04]  /*157f0*/  IMAD.IADD R8, R0, 0x1, -R49 ;  /* 0x0000000100087824 */ /* 0x000fe800078e0a31 */
[----:B------:R-:W-:Y:S05]  /*15800*/  IMAD R4, R4, c[0x0][0x32c], R8 ;  /* 0x0000cb0004047a24 */ /* 0x000fea00078e0208 */
[----:B------:R-:W-:Y:S02]  /*15810*/  IADD3 R8, R4, c[0x0][0x32c], RZ ;  /* 0x0000cb0004087a10 */ /* 0x000fe40007ffe0ff */
[----:B------:R-:W-:Y:S02]  /*15820*/  IMNMX R2, R2, R4, !PT ;  /* 0x0000000402027217 */ /* 0x000fe40007800200 */
[----:B------:R-:W-:Y:S02]  /*15830*/  IMNMX R3, R3, R8, PT ;  /* 0x0000000803037217 */ /* 0x000fe40003800200 */
.L_x_834:
[C---:B------:R-:W-:Y:S01]  /*15840*/  ISETP.GE.AND P0, PT, R0.reuse, 0x1, PT ;  /* 0x000000010000780c */ /* 0x040fe20003f06270 */
[----:B------:R-:W1:Y:S01]  /*15850*/  SHFL.IDX PT, R4, R5, 0x1, 0x1c1f ;  /* 0x003c1f0005047f89 */ /* 0x000e6200000e0000 */
[C---:B------:R-:W-:Y:S02]  /*15860*/  ISETP.GE.AND P1, PT, R0.reuse, 0x2, PT ;  /* 0x000000020000780c */ /* 0x040fe40003f26270 */
[----:B------:R-:W-:Y:S02]  /*15870*/  LOP3.LUT R203, R203, 0xffffffef, RZ, 0xc0, !PT ;  /* 0xffffffefcbcb7812 */ /* 0x000fe400078ec0ff */
[C---:B------:R-:W-:Y:S02]  /*15880*/  ISETP.GE.AND P6, PT, R0.reuse, 0x12, PT ;  /* 0x000000120000780c */ /* 0x040fe40003fc6270 */
[C---:B------:R-:W-:Y:S02]  /*15890*/  ISETP.GE.AND P5, PT, R0.reuse, 0x19, PT ;  /* 0x000000190000780c */ /* 0x040fe40003fa6270 */
[C---:B------:R-:W-:Y:S02]  /*158a0*/  ISETP.GE.AND P4, PT, R0.reuse, 0x1a, PT ;  /* 0x0000001a0000780c */ /* 0x040fe40003f86270 */
[----:B------:R-:W-:Y:S02]  /*158b0*/  ISETP.GE.AND P3, PT, R0, 0x21, PT ;  /* 0x000000210000780c */ /* 0x000fe40003f66270 */
[----:B------:R-:W-:Y:S02]  /*158c0*/  @P0 LOP3.LUT R203, R203, 0x10, RZ, 0xfc, !PT ;  /* 0x00000010cbcb0812 */ /* 0x000fe400078efcff */
[C---:B------:R-:W-:Y:S02]  /*158d0*/  ISETP.GT.AND P0, PT, R2.reuse, RZ, !P0 ;  /* 0x000000ff0200720c */ /* 0x040fe40004704270 */
[----:B------:R-:W-:Y:S02]  /*158e0*/  LOP3.LUT R203, R203, 0xfffffff7, RZ, 0xc0, !PT ;  /* 0xfffffff7cbcb7812 */ /* 0x000fe400078ec0ff */
[----:B------:R-:W-:Y:S02]  /*158f0*/  ISETP.LT.OR P0, PT, R3, 0x1, P0 ;  /* 0x000000010300780c */ /* 0x000fe40000701670 */
        /* <DEDUP_REMOVED lines=8> */
[C---:B------:R-:W-:Y:S02]  /*15980*/  ISETP.GE.AND P2, PT, R0.reuse, 0x22, PT ;  /* 0x000000220000780c */ /* 0x040fe40003f46270 */
[----:B------:R-:W-:Y:S02]  /*15990*/  ISETP.LT.OR P0, PT, R3, 0x9, P0 ;  /* 0x000000090300780c */ /* 0x000fe40000701670 */
        /* <DEDUP_REMOVED lines=11> */
[----:B------:R-:W-:Y:S04]  /*15a50*/  ISETP.LT.OR P0, PT, R3, 0x11, P0 ;  /* 0x000000110300780c */ /* 0x000fe80000701670 */
[----:B------:R-:W-:Y:S02]  /*15a60*/  FSEL R46, R106, -INF , !P0 ;  /* 0xff8000006a2e7808 */ /* 0x000fe40004000000 */
[----:B------:R-:W-:Y:S02]  /*15a70*/  ISETP.GT.AND P0, PT, R2, 0x11, !P6 ;  /* 0x000000110200780c */ /* 0x000fe40007704270 */
[----:B------:R-:W-:Y:S02]  /*15a80*/  @P1 LOP3.LUT R203, R203, 0x1, RZ, 0xfc, !PT ;  /* 0x00000001cbcb1812 */ /* 0x000fe400078efcff */
[----:B------:R-:W-:Y:S02]  /*15a90*/  ISETP.LT.OR P0, PT, R3, 0x12, P0 ;  /* 0x000000120300780c */ /* 0x000fe40000701670 */
[----:B------:R-:W-:Y:S02]  /*15aa0*/  ISETP.GE.AND P1, PT, R0, 0x29, PT ;  /* 0x000000290000780c */ /* 0x000fe40003f26270 */
[----:B------:R-:W-:Y:S02]  /*15ab0*/  FSEL R45, R105, -INF , !P0 ;  /* 0xff800000692d7808 */ /* 0x000fe40004000000 */
[----:B------:R-:W-:Y:S02]  /*15ac0*/  ISETP.GT.AND P0, PT, R2, 0x18, !P5 ;  /* 0x000000180200780c */ /* 0x000fe40006f04270 */
[----:B------:R-:W-:Y:S02]  /*15ad0*/  LOP3.LUT R203, R203, 0xffffffdf, RZ, 0xc0, !PT ;  /* 0xffffffdfcbcb7812 */ /* 0x000fe400078ec0ff */
        /* <DEDUP_REMOVED lines=38> */
.L_x_840:
[----:B------:R-:W-:Y:S04]  /*15d40*/  MOV R9, c[0x0][0x32c] ;  /* 0x0000cb0000097a02 */ /* 0x000fe80000000f00 */
[----:B------:R-:W-:Y:S11]  /*15d50*/  ISETP.NE.AND P0, PT, R9, 0x1, PT ;  /* 0x000000010900780c */ /* 0x000ff60003f05270 */
[----:B------:R-:W-:Y:S02]  /*15d60*/  @!UPT UIADD3 URZ, URZ, URZ, URZ ;  /* 0x0000003f3f3ff290 */ /* 0x000fe4000fffe03f */
[----:B------:R-:W-:Y:S05]  /*15d70*/  @P0 IMAD.HI.U32 R9, R4, c[0x0][0x330], RZ ;  /* 0x0000cc0004090a27 */ /* 0x000fea00078e00ff */
[----:B------:R-:W-:Y:S02]  /*15d80*/  @P0 SHF.R.U32.HI R4, RZ, c[0x0][0x334], R9 ;  /* 0x0000cd00ff040a19 */ /* 0x000fe40000011609 */
.L_x_841:
[----:B------:R-:W-:Y:S05]  /*15d90*/  BSYNC B0 ;  /* 0x0000000000007941 */ /* 0x000fea0003800000 */
.L_x_839:
[----:B------:R-:W-:Y:S04]  /*15da0*/  IMAD.IADD R9, R0, 0x1, -R49 ;  /* 0x0000000100097824 */ /* 0x000fe800078e0a31 */
[----:B------:R-:W-:Y:S05]  /*15db0*/  IMAD R4, R4, c[0x0][0x32c], R9 ;  /* 0x0000cb0004047a24 */ /* 0x000fea00078e0209 */
[----:B------:R-:W-:Y:S02]  /*15dc0*/  IADD3 R9, R4, c[0x0][0x32c], RZ ;  /* 0x0000cb0004097a10 */ /* 0x000fe40007ffe0ff */
[----:B------:R-:W-:Y:S02]  /*15dd0*/  IMNMX R2, R2, R4, !PT ;  /* 0x0000000402027217 */ /* 0x000fe40007800200 */
[----:B------:R-:W-:Y:S02]  /*15de0*/  IMNMX R3, R3, R9, PT ;  /* 0x0000000903037217 */ /* 0x000fe40003800200 */
.L_x_838:
[----:B------:R-:W-:Y:S01]  /*15df0*/  LOP3.LUT P0, RZ, R203, 0x8, RZ, 0xc0, !PT ;  /* 0x00000008cbff7812 */ /* 0x000fe2000780c0ff */
[----:B------:R-:W1:Y:S03]  /*15e00*/  SHFL.IDX PT, R4, R5, 0x2, 0x1c1f ;  /* 0x005c1f0005047f89 */ /* 0x000e6600000e0000 */
[----:B------:R-:W-:Y:S04]  /*15e10*/  ISETP.GT.AND P0, PT, R2, 0x1, !P0 ;  /* 0x000000010200780c */ /* 0x000fe80004704270 */
[----:B------:R-:W-:Y:S04]  /*15e20*/  ISETP.LT.OR P0, PT, R3, 0x2, P0 ;  /* 0x000000020300780c */ /* 0x000fe80000701670 */
[----:B------:R-:W-:Y:S02]  /*15e30*/  FSEL R14, R190, -INF , !P0 ;  /* 0xff800000be0e7808 */ /* 0x000fe40004000000 */
[----:B------:R-:W-:Y:S04]  /*15e40*/  LOP3.LUT P0, RZ, R203, 0x4, RZ, 0xc0, !PT ;  /* 0x00000004cbff7812 */ /* 0x000fe8000780c0ff */
[C---:B------:R-:W-:Y:S04]  /*15e50*/  ISETP.GT.AND P0, PT, R2.reuse, 0x8, !P0 ;  /* 0x000000080200780c */ /* 0x040fe80004704270 */
[----:B------:R-:W-:Y:S04]  /*15e60*/  ISETP.LT.OR P0, PT, R3, 0x9, P0 ;  /* 0x000000090300780c */ /* 0x000fe80000701670 */
[----:B------:R-:W-:Y:S02]  /*15e70*/  FSEL R18, R177, -INF , !P0 ;  /* 0xff800000b1127808 */ /* 0x000fe40004000000 */
[----:B------:R-:W-:Y:S04]  /*15e80*/  LOP3.LUT P0, RZ, R203, 0x2, RZ, 0xc0, !PT ;  /* 0x00000002cbff7812 */ /* 0x000fe8000780c0ff */
[----:B------:R-:W-:Y:S04]  /*15e90*/  ISETP.GT.AND P0, PT, R2, 0x9, !P0 ;  /* 0x000000090200780c */ /* 0x000fe80004704270 */
[----:B------:R-:W-:Y:S04]  /*15ea0*/  ISETP.LT.OR P0, PT, R3, 0xa, P0 ;  /* 0x0000000a0300780c */ /* 0x000fe80000701670 */
        /* <DEDUP_REMOVED lines=23> */
[----:B------:R-:W-:Y:S04]  /*16020*/  LOP3.LUT P0, RZ, R203, 0x10, RZ, 0xc0, !PT ;  /* 0x00000010cbff7812 */ /* 0x000fe8000780c0ff */
[C---:B------:R-:W-:Y:S04]  /*16030*/  ISETP.GT.AND P0, PT, R2.reuse, RZ, !P0 ;  /* 0x000000ff0200720c */ /* 0x040fe80004704270 */
        /* <DEDUP_REMOVED lines=24> */
.L_x_844:
[----:B------:R-:W-:Y:S04]  /*161c0*/  MOV R9, c[0x0][0x32c] ;  /* 0x0000cb0000097a02 */ /* 0x000fe80000000f00 */
[----:B------:R-:W-:Y:S11]  /*161d0*/  ISETP.NE.AND P0, PT, R9, 0x1, PT ;  /* 0x000000010900780c */ /* 0x000ff60003f05270 */
[----:B------:R-:W-:Y:S02]  /*161e0*/  @!UPT UIADD3 URZ, URZ, URZ, URZ ;  /* 0x0000003f3f3ff290 */ /* 0x000fe4000fffe03f */
[----:B------:R-:W-:Y:S05]  /*161f0*/  @P0 IMAD.HI.U32 R9, R4, c[0x0][0x330], RZ ;  /* 0x0000cc0004090a27 */ /* 0x000fea00078e00ff */
[----:B------:R-:W-:Y:S02]  /*16200*/  @P0 SHF.R.U32.HI R4, RZ, c[0x0][0x334], R9 ;  /* 0x0000cd00ff040a19 */ /* 0x000fe40000011609 */
.L_x_845:
[----:B------:R-:W-:Y:S05]  /*16210*/  BSYNC B0 ;  /* 0x0000000000007941 */ /* 0x000fea0003800000 */
.L_x_843:
[----:B------:R-:W-:Y:S04]  /*16220*/  IMAD.IADD R9, R0, 0x1, -R49 ;  /* 0x0000000100097824 */ /* 0x000fe800078e0a31 */
[----:B------:R-:W-:Y:S05]  /*16230*/  IMAD R4, R4, c[0x0][0x32c], R9 ;  /* 0x0000cb0004047a24 */ /* 0x000fea00078e0209 */
[----:B------:R-:W-:Y:S02]  /*16240*/  IADD3 R9, R4, c[0x0][0x32c], RZ ;  /* 0x0000cb0004097a10 */ /* 0x000fe40007ffe0ff */
[----:B------:R-:W-:Y:S02]  /*16250*/  IMNMX R2, R2, R4, !PT ;  /* 0x0000000402027217 */ /* 0x000fe40007800200 */
[----:B------:R-:W-:Y:S02]  /*16260*/  IMNMX R3, R3, R9, PT ;  /* 0x0000000903037217 */ /* 0x000fe40003800200 */
.L_x_842:
        /* <DEDUP_REMOVED lines=61> */
.L_x_848:
[----:B------:R-:W-:Y:S04]  /*16640*/  MOV R5, c[0x0][0x32c] ;  /* 0x0000cb0000057a02 */ /* 0x000fe80000000f00 */
[----:B------:R-:W-:Y:S11]  /*16650*/  ISETP.NE.AND P0, PT, R5, 0x1, PT ;  /* 0x000000010500780c */ /* 0x000ff60003f05270 */
[----:B------:R-:W-:Y:S02]  /*16660*/  @!UPT UIADD3 URZ, URZ, URZ, URZ ;  /* 0x0000003f3f3ff290 */ /* 0x000fe4000fffe03f */
[----:B------:R-:W-:Y:S05]  /*16670*/  @P0 IMAD.HI.U32 R5, R4, c[0x0][0x330], RZ ;  /* 0x0000cc0004050a27 */ /* 0x000fea00078e00ff */
[----:B------:R-:W-:Y:S02]  /*16680*/  @P0 SHF.R.U32.HI R4, RZ, c[0x0][0x334], R5 ;  /* 0x0000cd00ff040a19 */ /* 0x000fe40000011605 */
.L_x_849:
[----:B------:R-:W-:Y:S05]  /*16690*/  BSYNC B0 ;  /* 0x0000000000007941 */ /* 0x000fea0003800000 */
.L_x_847:
[----:B------:R-:W-:Y:S04]  /*166a0*/  IMAD.IADD R0, R0, 0x1, -R49 ;  /* 0x0000000100007824 */ /* 0x000fe800078e0a31 */
[----:B------:R-:W-:Y:S05]  /*166b0*/  IMAD R0, R4, c[0x0][0x32c], R0 ;  /* 0x0000cb0004007a24 */ /* 0x000fea00078e0200 */
[----:B------:R-:W-:Y:S02]  /*166c0*/  IADD3 R4, R0, c[0x0][0x32c], RZ ;  /* 0x0000cb0000047a10 */ /* 0x000fe40007ffe0ff */
[----:B------:R-:W-:Y:S02]  /*166d0*/  IMNMX R2, R2, R0, !PT ;  /* 0x0000000002027217 */ /* 0x000fe40007800200 */
[----:B------:R-:W-:Y:S02]  /*166e0*/  IMNMX R3, R3, R4, PT ;  /* 0x0000000403037217 */ /* 0x000fe40003800200 */
.L_x_846:
[----:B------:R-:W-:Y:S02]  /*166f0*/  LOP3.LUT P0, RZ, R203, 0x10, RZ, 0xc0, !PT ;  /* 0x00000010cbff7812 */ /* 0x000fe4000780c0ff */
        /* <DEDUP_REMOVED lines=58> */
[C---:B------:R-:W-:Y:S01]  /*16aa0*/  ISETP.GT.AND P0, PT, R2.reuse, 0x21, !P2 ;  /* 0x000000210200780c */ /* 0x040fe20005704270 */
[----:B------:R-:W2:Y:S01]  /*16ab0*/  SHFL.BFLY PT, R7, R4, 0x2, 0x1f ;  /* 0x0c401f0004077f89 */ /* 0x000ea200000e0000 */
[----:B------:R-:W-:Y:S02]  /*16ac0*/  LOP3.LUT P6, RZ, R203, 0x20, RZ, 0xc0, !PT ;  /* 0x00000020cbff7812 */ /* 0x000fe400078cc0ff */
        /* <DEDUP_REMOVED lines=8> */
[----:B------:R-:W-:Y:S02]  /*16b50*/  ISETP.GT.AND P0, PT, R2, 0x29, !P6 ;  /* 0x000000290200780c */ /* 0x000fe40007704270 */
[----:B------:R-:W-:Y:S02]  /*16b60*/  FMNMX.FTZ R5, R17, R5, !PT ;  /* 0x0000000511057209 */ /* 0x000fe40007810000 */
[----:B------:R-:W-:Y:S01]  /*16b70*/  ISETP.LT.OR P0, PT, R3, 0x2a, P0 ;  /* 0x0000002a0300780c */ /* 0x000fe20000701670 */
[----:B------:R-:W-:Y:S01]  /*16b80*/  FMUL.FTZ R3, R108, c[0x0][0x2d0] ;  /* 0x0000b4006c037a20 */ /* 0x000fe20000410000 */
[----:B------:R-:W-:Y:S02]  /*16b90*/  FMNMX.FTZ R5, R20, R5, !PT ;  /* 0x0000000514057209 */ /* 0x000fe40007810000 */
[----:B------:R-:W-:Y:S02]  /*16ba0*/  FSEL R105, R169, -INF , !P0 ;  /* 0xff800000a9697808 */ /* 0x000fe40004000000 */
[----:B------:R-:W-:Y:S02]  /*16bb0*/  FSETP.NEU.FTZ.AND P0, PT, R108, -INF , PT ;  /* 0xff8000006c00780b */ /* 0x000fe40003f1d000 */
[----:B--2---:R-:W-:Y:S02]  /*16bc0*/  FMNMX.FTZ R0, R4, R7, !PT ;  /* 0x0000000704007209 */ /* 0x004fe40007810000 */
[----:B------:R-:W-:Y:S02]  /*16bd0*/  FSEL R7, R3, RZ, P0 ;  /* 0x000000ff03077208 */ /* 0x000fe40000000000 */
[----:B------:R-:W-:Y:S03]  /*16be0*/  FMNMX.FTZ R5, R30, R5, !PT ;  /* 0x000000051e057209 */ /* 0x000fe60007810000 */
[--C-:B------:R-:W-:Y:S01]  /*16bf0*/  FFMA.FTZ R4, R12, c[0x0][0x2d0], -R7.reuse ;  /* 0x0000b4000c047a23 */ /* 0x100fe20000010807 */
[----:B------:R-:W-:Y:S01]  /*16c00*/  FMNMX.FTZ R5, R29, R5, !PT ;  /* 0x000000051d057209 */ /* 0x000fe20007810000 */
[--C-:B------:R-:W-:Y:S02]  /*16c10*/  FFMA.FTZ R3, R8, c[0x0][0x2d0], -R7.reuse ;  /* 0x0000b40008037a23 */ /* 0x100fe40000010807 */
[----:B------:R1:W-:Y:S01]  /*16c20*/  MUFU.EX2 R240, R4 ;  /* 0x0000000400f07308 */ /* 0x0003e20000000800 */
[----:B------:R-:W-:Y:S01]  /*16c30*/  FMNMX.FTZ R5, R28, R5, !PT ;  /* 0x000000051c057209 */ /* 0x000fe20007810000 */
[--C-:B------:R-:W-:Y:S02]  /*16c40*/  FFMA.FTZ R213, R48, c[0x0][0x2d0], -R7.reuse ;  /* 0x0000b40030d57a23 */ /* 0x100fe40000010807 */
[--C-:B------:R-:W-:Y:S01]  /*16c50*/  FFMA.FTZ R185, R46, c[0x0][0x2d0], -R7.reuse ;  /* 0x0000b4002eb97a23 */ /* 0x100fe20000010807 */
[----:B------:R-:W-:Y:S01]  /*16c60*/  FMNMX.FTZ R5, R27, R5, !PT ;  /* 0x000000051b057209 */ /* 0x000fe20007810000 */
[--C-:B------:R-:W-:Y:S02]  /*16c70*/  FFMA.FTZ R184, R45, c[0x0][0x2d0], -R7.reuse ;  /* 0x0000b4002db87a23 */ /* 0x100fe40000010807 */
[--C-:B------:R-:W-:Y:S01]  /*16c80*/  FFMA.FTZ R183, R44, c[0x0][0x2d0], -R7.reuse ;  /* 0x0000b4002cb77a23 */ /* 0x100fe20000010807 */
[----:B------:R-:W-:Y:S01]  /*16c90*/  FMNMX.FTZ R5, R26, R5, !PT ;  /* 0x000000051a057209 */ /* 0x000fe20007810000 */
[----:B------:R2:W3:Y:S01]  /*16ca0*/  MUFU.EX2 R228, R3 ;  /* 0x0000000300e47308 */ /* 0x0004e20000000800 */
[--C-:B------:R-:W-:Y:S02]  /*16cb0*/  FFMA.FTZ R182, R43, c[0x0][0x2d0], -R7.reuse ;  /* 0x0000b4002bb67a23 */ /* 0x100fe40000010807 */
[----:B------:R-:W-:Y:S01]  /*16cc0*/  FMNMX.FTZ R2, R25, R5, !PT ;  /* 0x0000000519027209 */ /* 0x000fe20007810000 */
[--C-:B------:R-:W-:Y:S01]  /*16cd0*/  FFMA.FTZ R214, R42, c[0x0][0x2d0], -R7.reuse ;  /* 0x0000b4002ad67a23 */ /* 0x100fe20000010807 */
[----:B------:R-:W4:Y:S01]  /*16ce0*/  SHFL.BFLY PT, R5, R0, 0x1, 0x1f ;  /* 0x0c201f0000057f89 */ /* 0x000f2200000e0000 */
[--C-:B------:R-:W-:Y:S01]  /*16cf0*/  FFMA.FTZ R212, R47, c[0x0][0x2d0], -R7.reuse ;  /* 0x0000b4002fd47a23 */ /* 0x100fe20000010807 */
[----:B------:R-:W-:Y:S01]  /*16d00*/  FMNMX.FTZ R2, R33, R2, !PT ;  /* 0x0000000221027209 */ /* 0x000fe20007810000 */
[--C-:B------:R-:W-:Y:S02]  /*16d10*/  FFMA.FTZ R211, R41, c[0x0][0x2d0], -R7.reuse ;  /* 0x0000b40029d37a23 */ /* 0x100fe40000010807 */
[----:B------:R-:W-:Y:S01]  /*16d20*/  MUFU.EX2 R220, R185 ;  /* 0x000000b900dc7308 */ /* 0x000fe20000000800 */
[----:B------:R-:W-:Y:S01]  /*16d30*/  FMNMX.FTZ R2, R31, R2, !PT ;  /* 0x000000021f027209 */ /* 0x000fe20007810000 */
[--C-:B-1----:R-:W-:Y:S04]  /*16d40*/  FFMA.FTZ R4, R13, c[0x0][0x2d0], -R7.reuse ;  /* 0x0000b4000d047a23 */ /* 0x102fe80000010807 */
[----:B------:R-:W1:Y:S04]  /*16d50*/  SHFL.BFLY PT, R6, R2, 0x2, 0x1f ;  /* 0x0c401f0002067f89 */ /* 0x000e6800000e0000 */
[----:B------:R5:W-:Y:S01]  /*16d60*/  MUFU.EX2 R241, R4 ;  /* 0x0000000400f17308 */ /* 0x000be20000000800 */
[----:B--2---:R-:W-:Y:S02]  /*16d70*/  FMNMX.FTZ R3, R15, R104, !PT ;  /* 0x000000680f037209 */ /* 0x004fe40007810000 */
[----:B---3--:R-:W-:Y:S02]  /*16d80*/  F2FP.BF16.PACK_AB R168, R240, R228 ;  /* 0x000000e4f0a8723e */ /* 0x008fe400000010ff */
[----:B------:R-:W-:Y:S02]  /*16d90*/  FMNMX.FTZ R3, R21, R3, !PT ;  /* 0x0000000315037209 */ /* 0x000fe40007810000 */
[----:B----4-:R-:W-:Y:S03]  /*16da0*/  FMNMX.FTZ R107, R0, R5, !PT ;  /* 0x00000005006b7209 */ /* 0x010fe60007810000 */
[----:B------:R-:W-:Y:S01]  /*16db0*/  MUFU.EX2 R223, R184 ;  /* 0x000000b800df7308 */ /* 0x000fe20000000800 */
[----:B------:R-:W-:Y:S04]  /*16dc0*/  FMNMX.FTZ R3, R22, R3, !PT ;  /* 0x0000000316037209 */ /* 0x000fe80007810000 */
[----:B------:R-:W-:Y:S02]  /*16dd0*/  FMNMX.FTZ R0, R24, R3, !PT ;  /* 0x0000000318007209 */ /* 0x000fe40007810000 */
[----:B------:R-:W-:Y:S02]  /*16de0*/  FSEL R3, R108, RZ, P0 ;  /* 0x000000ff6c037208 */ /* 0x000fe40000000000 */
[----:B-1----:R-:W-:Y:S01]  /*16df0*/  FMNMX.FTZ R2, R2, R6, !PT ;  /* 0x0000000602027209 */ /* 0x002fe20007810000 */
[----:B------:R-:W-:Y:S01]  /*16e00*/  MUFU.EX2 R225, R183 ;  /* 0x000000b700e17308 */ /* 0x000fe20000000800 */
[----:B------:R-:W-:Y:S01]  /*16e10*/  FMNMX.FTZ R6, R172, R0, !PT ;  /* 0x00000000ac067209 */ /* 0x000fe20007810000 */
[C---:B------:R-:W-:Y:S01]  /*16e20*/  FMUL.FTZ R0, R107.reuse, c[0x0][0x2d0] ;  /* 0x0000b4006b007a20 */ /* 0x040fe20000410000 */
[----:B------:R-:W-:Y:S01]  /*16e30*/  FSETP.NEU.FTZ.AND P0, PT, R107, -INF , PT ;  /* 0xff8000006b00780b */ /* 0x000fe20003f1d000 */
[----:B-----5:R-:W-:Y:S01]  /*16e40*/  FFMA.FTZ R4, R19, c[0x0][0x2d0], -R7 ;  /* 0x0000b40013047a23 */ /* 0x020fe20000010807 */
[----:B------:R-:W-:Y:S01]  /*16e50*/  FMNMX.FTZ R6, R173, R6, !PT ;  /* 0x00000006ad067209 */ /* 0x000fe20007810000 */
[----:B------:R-:W1:Y:S01]  /*16e60*/  SHFL.BFLY PT, R5, R2, 0x1, 0x1f ;  /* 0x0c201f0002057f89 */ /* 0x000e6200000e0000 */
[----:B------:R-:W-:Y:S03]  /*16e70*/  FSEL R8, R0, RZ, P0 ;  /* 0x000000ff00087208 */ /* 0x000fe60000000000 */
[----:B------:R2:W3:Y:S02]  /*16e80*/  MUFU.EX2 R239, R4 ;  /* 0x0000000400ef7308 */ /* 0x0004e40000000800 */
[--C-:B------:R-:W-:Y:S02]  /*16e90*/  FFMA.FTZ R0, R10, c[0x0][0x2d0], -R8.reuse ;  /* 0x0000b4000a007a23 */ /* 0x100fe40000010808 */
[--C-:B------:R-:W-:Y:S02]  /*16ea0*/  FFMA.FTZ R180, R39, c[0x0][0x2d0], -R8.reuse ;  /* 0x0000b40027b47a23 */ /* 0x100fe40000010808 */
[--C-:B------:R-:W-:Y:S02]  /*16eb0*/  FFMA.FTZ R179, R38, c[0x0][0x2d0], -R8.reuse ;  /* 0x0000b40026b37a23 */ /* 0x100fe40000010808 */
[--C-:B------:R-:W-:Y:S02]  /*16ec0*/  FFMA.FTZ R178, R37, c[0x0][0x2d0], -R8.reuse ;  /* 0x0000b40025b27a23 */ /* 0x100fe40000010808 */
[----:B------:R4:W-:Y:S01]  /*16ed0*/  MUFU.EX2 R215, R0 ;  /* 0x0000000000d77308 */ /* 0x0009e20000000800 */
[--C-:B------:R-:W-:Y:S02]  /*16ee0*/  FFMA.FTZ R177, R36, c[0x0][0x2d0], -R8.reuse ;  /* 0x0000b40024b17a23 */ /* 0x100fe40000010808 */
[----:B------:R-:W-:Y:S01]  /*16ef0*/  LDSM.16.MT88.4 R36, [R167] ;  /* 0x00000000a724783b */ /* 0x000fe20000004200 */
[--C-:B------:R-:W-:Y:S02]  /*16f00*/  FFMA.FTZ R210, R35, c[0x0][0x2d0], -R8.reuse ;  /* 0x0000b40023d27a23 */ /* 0x100fe40000010808 */
[--C-:B------:R-:W-:Y:S02]  /*16f10*/  FFMA.FTZ R209, R40, c[0x0][0x2d0], -R8.reuse ;  /* 0x0000b40028d17a23 */ /* 0x100fe40000010808 */
[--C-:B------:R-:W-:Y:S01]  /*16f20*/  FFMA.FTZ R208, R34, c[0x0][0x2d0], -R8.reuse ;  /* 0x0000b40022d07a23 */ /* 0x100fe20000010808 */
[----:B-1----:R-:W-:Y:S01]  /*16f30*/  FMNMX.FTZ R106, R2, R5, !PT ;  /* 0x00000005026a7209 */ /* 0x002fe20007810000 */
[--C-:B------:R-:W-:Y:S01]  /*16f40*/  FFMA.FTZ R207, R32, c[0x0][0x2d0], -R8.reuse ;  /* 0x0000b40020cf7a23 */ /* 0x100fe20000010808 */
[----:B------:R-:W-:Y:S01]  /*16f50*/  FSEL R5, R107, RZ, P0 ;  /* 0x000000ff6b057208 */ /* 0x000fe20000000000 */
[----:B------:R-:W-:Y:S01]  /*16f60*/  MUFU.EX2 R222, R179 ;  /* 0x000000b300de7308 */ /* 0x000fe20000000800 */
[----:B--2---:R-:W-:Y:S01]  /*16f70*/  FMNMX.FTZ R4, R174, R6, !PT ;  /* 0x00000006ae047209 */ /* 0x004fe20007810000 */
[--C-:B------:R-:W-:Y:S01]  /*16f80*/  FFMA.FTZ R6, R23, c[0x0][0x2d0], -R8.reuse ;  /* 0x0000b40017067a23 */ /* 0x100fe20000010808 */
[----:B------:R-:W-:Y:S02]  /*16f90*/  FSETP.NEU.FTZ.AND P0, PT, R106, -INF , PT ;  /* 0xff8000006a00780b */ /* 0x000fe40003f1d000 */
[----:B------:R-:W-:Y:S02]  /*16fa0*/  FMNMX.FTZ R4, R175, R4, !PT ;  /* 0x00000004af047209 */ /* 0x000fe40007810000 */
[----:B---3--:R-:W-:Y:S03]  /*16fb0*/  F2FP.BF16.PACK_AB R170, R239, R241 ;  /* 0x000000f1efaa723e */ /* 0x008fe600000010ff */
[----:B------:R-:W-:Y:S01]  /*16fc0*/  MUFU.EX2 R237, R6 ;  /* 0x0000000600ed7308 */ /* 0x000fe20000000800 */
[----:B----4-:R-:W-:Y:S01]  /*16fd0*/  FMNMX.FTZ R0, R186, R4, !PT ;  /* 0x00000004ba007209 */ /* 0x010fe20007810000 */
[--C-:B------:R-:W-:Y:S03]  /*16fe0*/  FFMA.FTZ R4, R14, c[0x0][0x2d0], -R8.reuse ;  /* 0x0000b4000e047a23 */ /* 0x100fe60000010808 */
[----:B------:R-:W-:Y:S04]  /*16ff0*/  FMNMX.FTZ R0, R187, R0, !PT ;  /* 0x00000000bb007209 */ /* 0x000fe80007810000 */
[----:B------:R-:W-:Y:S01]  /*17000*/  FMNMX.FTZ R0, R188, R0, !PT ;  /* 0x00000000bc007209 */ /* 0x000fe20007810000 */
[----:B------:R1:W2:Y:S03]  /*17010*/  MUFU.EX2 R235, R4 ;  /* 0x0000000400eb7308 */ /* 0x0002a60000000800 */
[----:B------:R-:W-:Y:S05]  /*17020*/  FMNMX.FTZ R0, R105, R0, !PT ;  /* 0x0000000069007209 */ /* 0x000fea0007810000 */
[----:B------:R-:W3:Y:S02]  /*17030*/  SHFL.BFLY PT, R2, R0, 0x2, 0x1f ;  /* 0x0c401f0000027f89 */ /* 0x000ee400000e0000 */
[----:B------:R-:W-:Y:S10]  /*17040*/  MUFU.EX2 R224, R178 ;  /* 0x000000b200e07308 */ /* 0x000ff40000000800 */
[----:B------:R-:W-:Y:S01]  /*17050*/  MUFU.EX2 R219, R180 ;  /* 0x000000b400db7308 */ /* 0x000fe20000000800 */
[----:B-1----:R-:W-:Y:S01]  /*17060*/  FFMA.FTZ R4, R18, c[0x0][0x2d0], -R8 ;  /* 0x0000b40012047a23 */ /* 0x002fe20000010808 */
[----:B--2---:R-:W-:Y:S08]  /*17070*/  F2FP.BF16.PACK_AB R169, R235, R215 ;  /* 0x000000d7eba9723e */ /* 0x004ff000000010ff */
[----:B------:R1:W2:Y:S10]  /*17080*/  MUFU.EX2 R236, R4 ;  /* 0x0000000400ec7308 */ /* 0x0002b40000000800 */
[----:B------:R-:W-:Y:S10]  /*17090*/  MUFU.EX2 R227, R182 ;  /* 0x000000b600e37308 */ /* 0x000ff40000000800 */
[----:B------:R-:W-:Y:S01]  /*170a0*/  MUFU.EX2 R226, R177 ;  /* 0x000000b100e27308 */ /* 0x000fe20000000800 */
[----:B-1----:R-:W-:Y:S01]  /*170b0*/  FMUL.FTZ R4, R106, c[0x0][0x2d0] ;  /* 0x0000b4006a047a20 */ /* 0x002fe20000410000 */
[----:B--2---:R-:W-:Y:S04]  /*170c0*/  F2FP.BF16.PACK_AB R171, R237, R236 ;  /* 0x000000ecedab723e */ /* 0x004fe800000010ff */
[----:B------:R-:W-:Y:S04]  /*170d0*/  FSEL R9, R4, RZ, P0 ;  /* 0x000000ff04097208 */ /* 0x000fe80000000000 */
[----:B------:R-:W-:Y:S01]  /*170e0*/  MUFU.EX2 R183, R214 ;  /* 0x000000d600b77308 */ /* 0x000fe20000000800 */
[--C-:B------:R-:W-:Y:S02]  /*170f0*/  FFMA.FTZ R4, R11, c[0x0][0x2d0], -R9.reuse ;  /* 0x0000b4000b047a23 */ /* 0x100fe40000010809 */
[--C-:B------:R-:W-:Y:S02]  /*17100*/  FFMA.FTZ R176, R28, c[0x0][0x2d0], -R9.reuse ;  /* 0x0000b4001cb07a23 */ /* 0x100fe40000010809 */
[--C-:B------:R-:W-:Y:S05]  /*17110*/  FFMA.FTZ R181, R27, c[0x0][0x2d0], -R9.reuse ;  /* 0x0000b4001bb57a23 */ /* 0x100fea0000010809 */
[----:B------:R1:W-:Y:S01]  /*17120*/  MUFU.EX2 R231, R4 ;  /* 0x0000000400e77308 */ /* 0x0003e20000000800 */
[--C-:B------:R-:W-:Y:S02]  /*17130*/  FFMA.FTZ R206, R26, c[0x0][0x2d0], -R9.reuse ;  /* 0x0000b4001ace7a23 */ /* 0x100fe40000010809 */
[--C-:B------:R-:W-:Y:S02]  /*17140*/  FFMA.FTZ R190, R25, c[0x0][0x2d0], -R9.reuse ;  /* 0x0000b40019be7a23 */ /* 0x100fe40000010809 */
[--C-:B------:R-:W-:Y:S02]  /*17150*/  FFMA.FTZ R189, R33, c[0x0][0x2d0], -R9.reuse ;  /* 0x0000b40021bd7a23 */ /* 0x100fe40000010809 */
[--C-:B------:R-:W-:Y:S03]  /*17160*/  FFMA.FTZ R191, R31, c[0x0][0x2d0], -R9.reuse ;  /* 0x0000b4001fbf7a23 */ /* 0x100fe60000010809 */
[----:B------:R-:W-:Y:S10]  /*17170*/  MUFU.EX2 R221, R176 ;  /* 0x000000b000dd7308 */ /* 0x000ff40000000800 */
[----:B------:R-:W-:Y:S01]  /*17180*/  MUFU.EX2 R216, R181 ;  /* 0x000000b500d87308 */ /* 0x000fe20000000800 */
[--C-:B-1----:R-:W-:Y:S09]  /*17190*/  FFMA.FTZ R4, R16, c[0x0][0x2d0], -R9.reuse ;  /* 0x0000b40010047a23 */ /* 0x102ff20000010809 */
[----:B------:R3:W-:Y:S10]  /*171a0*/  MUFU.EX2 R232, R4 ;  /* 0x0000000400e87308 */ /* 0x0007f40000000800 */
[----:B------:R-:W-:Y:S10]  /*171b0*/  MUFU.EX2 R213, R213 ;  /* 0x000000d500d57308 */ /* 0x000ff40000000800 */
[----:B------:R-:W-:Y:S01]  /*171c0*/  MUFU.EX2 R210, R210 ;  /* 0x000000d200d27308 */ /* 0x000fe20000000800 */
[----:B---3--:R-:W-:Y:S01]  /*171d0*/  FMNMX.FTZ R4, R0, R2, !PT ;  /* 0x0000000200047209 */ /* 0x008fe20007810000 */
[----:B------:R-:W-:Y:S02]  /*171e0*/  FFMA.FTZ R0, R17, c[0x0][0x2d0], -R9 ;  /* 0x0000b40011007a23 */ /* 0x000fe40000010809 */
[----:B------:R-:W-:Y:S02]  /*171f0*/  FADD.FTZ R2, -R5, R101 ;  /* 0x0000006505027221 */ /* 0x000fe40000010100 */
[----:B------:R-:W1:Y:S04]  /*17200*/  SHFL.BFLY PT, R6, R4, 0x1, 0x1f ;  /* 0x0c201f0004067f89 */ /* 0x000e6800000e0000 */
[----:B------:R2:W-:Y:S01]  /*17210*/  MUFU.EX2 R233, R0 ;  /* 0x0000000000e97308 */ /* 0x0005e20000000800 */
[----:B------:R-:W-:Y:S09]  /*17220*/  FMUL.FTZ R2, R2, c[0x0][0x2d0] ;  /* 0x0000b40002027a20 */ /* 0x000ff20000410000 */
[----:B------:R-:W3:Y:S10]  /*17230*/  MUFU.EX2 R2, R2 ;  /* 0x0000000200027308 */ /* 0x000ef40000000800 */
[----:B------:R-:W-:Y:S01]  /*17240*/  MUFU.EX2 R209, R209 ;  /* 0x000000d100d17308 */ /* 0x000fe20000000800 */
[----:B-1----:R-:W-:Y:S01]  /*17250*/  FMNMX.FTZ R103, R4, R6, !PT ;  /* 0x0000000604677209 */ /* 0x002fe20007810000 */
[--C-:B--2---:R-:W-:Y:S04]  /*17260*/  FFMA.FTZ R0, R20, c[0x0][0x2d0], -R9.reuse ;  /* 0x0000b40014007a23 */ /* 0x104fe80000010809 */
[----:B------:R-:W-:Y:S04]  /*17270*/  FMUL.FTZ R4, R103, c[0x0][0x2d0] ;  /* 0x0000b40067047a20 */ /* 0x000fe80000410000 */
[----:B------:R1:W2:Y:S01]  /*17280*/  MUFU.EX2 R242, R0 ;  /* 0x0000000000f27308 */ /* 0x0002a20000000800 */
[C---:B---3--:R-:W-:Y:S02]  /*17290*/  FMUL.FTZ R6, R2.reuse, R114 ;  /* 0x0000007202067220 */ /* 0x048fe40000410000 */
[C---:B------:R-:W-:Y:S02]  /*172a0*/  FMUL.FTZ R7, R2.reuse, R115 ;  /* 0x0000007302077220 */ /* 0x040fe40000410000 */
[C---:B------:R-:W-:Y:S02]  /*172b0*/  FMUL.FTZ R18, R2.reuse, R126 ;  /* 0x0000007e02127220 */ /* 0x040fe40000410000 */
[C---:B------:R-:W-:Y:S03]  /*172c0*/  FMUL.FTZ R19, R2.reuse, R127 ;  /* 0x0000007f02137220 */ /* 0x040fe60000410000 */
[----:B------:R-:W-:Y:S01]  /*172d0*/  MUFU.EX2 R212, R212 ;  /* 0x000000d400d47308 */ /* 0x000fe20000000800 */
[C---:B------:R-:W-:Y:S02]  /*172e0*/  FMUL.FTZ R34, R2.reuse, R142 ;  /* 0x0000008e02227220 */ /* 0x040fe40000410000 */
[C---:B------:R-:W-:Y:S02]  /*172f0*/  FMUL.FTZ R35, R2.reuse, R143 ;  /* 0x0000008f02237220 */ /* 0x040fe40000410000 */
[C---:B------:R-:W-:Y:S02]  /*17300*/  FMUL.FTZ R50, R2.reuse, R162 ;  /* 0x000000a202327220 */ /* 0x040fe40000410000 */
[C---:B------:R-:W-:Y:S02]  /*17310*/  FMUL.FTZ R51, R2.reuse, R163 ;  /* 0x000000a302337220 */ /* 0x040fe40000410000 */
[C---:B------:R-:W-:Y:S01]  /*17320*/  FMUL.FTZ R54, R2.reuse, R54 ;  /* 0x0000003602367220 */ /* 0x040fe20000410000 */
[----:B------:R-:W-:Y:S01]  /*17330*/  MUFU.EX2 R211, R211 ;  /* 0x000000d300d37308 */ /* 0x000fe20000000800 */
[----:B------:R-:W-:Y:S02]  /*17340*/  FMUL.FTZ R55, R2, R55 ;  /* 0x0000003702377220 */ /* 0x000fe40000410000 */
[----:B-1----:R-:W-:Y:S01]  /*17350*/  FADD.FTZ R0, -R3, R100 ;  /* 0x0000006403007221 */ /* 0x002fe20000010100 */
[----:B--2---:R-:W-:Y:S01]  /*17360*/  F2FP.BF16.PACK_AB R114, R242, R233 ;  /* 0x000000e9f272723e */ /* 0x004fe200000010ff */
[----:B------:R-:W-:Y:S02]  /*17370*/  FMUL.FTZ R66, R2, R66 ;  /* 0x0000004202427220 */ /* 0x000fe40000410000 */
[----:B------:R-:W-:Y:S02]  /*17380*/  FMUL.FTZ R0, R0, c[0x0][0x2d0] ;  /* 0x0000b40000007a20 */ /* 0x000fe40000410000 */
[C---:B------:R-:W-:Y:S01]  /*17390*/  FMUL.FTZ R67, R2.reuse, R67 ;  /* 0x0000004302437220 */ /* 0x040fe20000410000 */
[----:B------:R-:W-:Y:S01]  /*173a0*/  MUFU.EX2 R208, R208 ;  /* 0x000000d000d07308 */ /* 0x000fe20000000800 */
[C---:B------:R-:W-:Y:S02]  /*173b0*/  FMUL.FTZ R70, R2.reuse, R70 ;  /* 0x0000004602467220 */ /* 0x040fe40000410000 */
[C---:B------:R-:W-:Y:S02]  /*173c0*/  FMUL.FTZ R71, R2.reuse, R71 ;  /* 0x0000004702477220 */ /* 0x040fe40000410000 */
[C---:B------:R-:W-:Y:S02]  /*173d0*/  FMUL.FTZ R82, R2.reuse, R82 ;  /* 0x0000005202527220 */ /* 0x040fe40000410000 */
[C---:B------:R-:W-:Y:S02]  /*173e0*/  FMUL.FTZ R83, R2.reuse, R83 ;  /* 0x0000005302537220 */ /* 0x040fe40000410000 */
[C---:B------:R-:W-:Y:S01]  /*173f0*/  FMUL.FTZ R98, R2.reuse, R98 ;  /* 0x0000006202627220 */ /* 0x040fe20000410000 */
[----:B------:R1:W2:Y:S01]  /*17400*/  MUFU.EX2 R3, R0 ;  /* 0x0000000000037308 */ /* 0x0002a20000000800 */
[C---:B------:R-:W-:Y:S02]  /*17410*/  FMUL.FTZ R99, R2.reuse, R99 ;  /* 0x0000006302637220 */ /* 0x040fe40000410000 */
[C---:B------:R-:W-:Y:S02]  /*17420*/  FMUL.FTZ R86, R2.reuse, R86 ;  /* 0x0000005602567220 */ /* 0x040fe40000410000 */
[----:B------:R-:W-:Y:S05]  /*17430*/  FMUL.FTZ R87, R2, R87 ;  /* 0x0000005702577220 */ /* 0x000fea0000410000 */
[----:B------:R-:W-:Y:S10]  /*17440*/  MUFU.EX2 R207, R207 ;  /* 0x000000cf00cf7308 */ /* 0x000ff40000000800 */
[----:B------:R-:W-:Y:S01]  /*17450*/  MUFU.EX2 R182, R206 ;  /* 0x000000ce00b67308 */ /* 0x000fe20000000800 */
[----:B-1----:R-:W-:Y:S01]  /*17460*/  FSEL R0, R106, RZ, P0 ;  /* 0x000000ff6a007208 */ /* 0x002fe20000000000 */
[----:B--2---:R-:W-:Y:S01]  /*17470*/  FMUL.FTZ R5, R3, R113 ;  /* 0x0000007103057220 */ /* 0x004fe20000410000 */
[----:B------:R-:W-:Y:S01]  /*17480*/  FSETP.NEU.FTZ.AND P0, PT, R103, -INF , PT ;  /* 0xff8000006700780b */ /* 0x000fe20003f1d000 */
[----:B------:R-:W-:Y:S02]  /*17490*/  FMUL.FTZ R16, R3, R124 ;  /* 0x0000007c03107220 */ /* 0x000fe40000410000 */
[----:B------:R-:W-:Y:S01]  /*174a0*/  FADD.FTZ R0, -R0, R102 ;  /* 0x0000006600007221 */ /* 0x000fe20000010100 */
[----:B------:R-:W-:Y:S01]  /*174b0*/  FSEL R101, R4, RZ, P0 ;  /* 0x000000ff04657208 */ /* 0x000fe20000000000 */
[----:B------:R-:W-:Y:S02]  /*174c0*/  FFMA.FTZ R102, R29, c[0x0][0x2d0], -R9 ;  /* 0x0000b4001d667a23 */ /* 0x000fe40000010809 */
[----:B------:R-:W-:Y:S01]  /*174d0*/  MUFU.EX2 R185, R190 ;  /* 0x000000be00b97308 */ /* 0x000fe20000000800 */
[----:B------:R-:W-:Y:S02]  /*174e0*/  FMUL.FTZ R0, R0, c[0x0][0x2d0] ;  /* 0x0000b40000007a20 */ /* 0x000fe40000410000 */
[--C-:B------:R-:W-:Y:S02]  /*174f0*/  FFMA.FTZ R4, R24, c[0x0][0x2d0], -R101.reuse ;  /* 0x0000b40018047a23 */ /* 0x100fe40000010865 */
[C---:B------:R-:W-:Y:S02]  /*17500*/  FMUL.FTZ R17, R3.reuse, R125 ;  /* 0x0000007d03117220 */ /* 0x040fe40000410000 */
[C---:B------:R-:W-:Y:S01]  /*17510*/  FMUL.FTZ R32, R3.reuse, R140 ;  /* 0x0000008c03207220 */ /* 0x040fe20000410000 */
[----:B------:R-:W-:Y:S01]  /*17520*/  LDSM.16.MT88.4 R124, [R167+0x400] ;  /* 0x00040000a77c783b */ /* 0x000fe20000004200 */
[C---:B------:R-:W-:Y:S01]  /*17530*/  FMUL.FTZ R33, R3.reuse, R141 ;  /* 0x0000008d03217220 */ /* 0x040fe20000410000 */
[----:B------:R1:W2:Y:S01]  /*17540*/  MUFU.EX2 R100, R0 ;  /* 0x0000000000647308 */ /* 0x0002a20000000800 */
[C---:B------:R-:W-:Y:S02]  /*17550*/  FMUL.FTZ R48, R3.reuse, R160 ;  /* 0x000000a003307220 */ /* 0x040fe40000410000 */
[C---:B------:R-:W-:Y:S02]  /*17560*/  FMUL.FTZ R49, R3.reuse, R161 ;  /* 0x000000a103317220 */ /* 0x040fe40000410000 */
[C---:B------:R-:W-:Y:S01]  /*17570*/  FMUL.FTZ R52, R3.reuse, R52 ;  /* 0x0000003403347220 */ /* 0x040fe20000410000 */
[----:B------:R-:W-:Y:S01]  /*17580*/  LDSM.16.MT88.4 R140, [R167+0x800] ;  /* 0x00080000a78c783b */ /* 0x000fe20000004200 */
[C---:B------:R-:W-:Y:S02]  /*17590*/  FMUL.FTZ R53, R3.reuse, R53 ;  /* 0x0000003503357220 */ /* 0x040fe40000410000 */
[C---:B------:R-:W-:Y:S01]  /*175a0*/  FMUL.FTZ R64, R3.reuse, R64 ;  /* 0x0000004003407220 */ /* 0x040fe20000410000 */
[----:B------:R3:W-:Y:S01]  /*175b0*/  MUFU.EX2 R234, R4 ;  /* 0x0000000400ea7308 */ /* 0x0007e20000000800 */
[C---:B------:R-:W-:Y:S02]  /*175c0*/  FMUL.FTZ R65, R3.reuse, R65 ;  /* 0x0000004103417220 */ /* 0x040fe40000410000 */
[C---:B------:R-:W-:Y:S01]  /*175d0*/  FMUL.FTZ R68, R3.reuse, R68 ;  /* 0x0000004403447220 */ /* 0x040fe20000410000 */
[----:B------:R-:W-:Y:S01]  /*175e0*/  LDSM.16.MT88.4 R160, [R166+0x1400] ;  /* 0x00140000a6a0783b */ /* 0x000fe20000004200 */
[C---:B------:R-:W-:Y:S02]  /*175f0*/  FMUL.FTZ R69, R3.reuse, R69 ;  /* 0x0000004503457220 */ /* 0x040fe40000410000 */
[C---:B------:R-:W-:Y:S02]  /*17600*/  FMUL.FTZ R80, R3.reuse, R80 ;  /* 0x0000005003507220 */ /* 0x040fe40000410000 */
[C---:B------:R-:W-:Y:S01]  /*17610*/  FMUL.FTZ R81, R3.reuse, R81 ;  /* 0x0000005103517220 */ /* 0x040fe20000410000 */
[----:B------:R-:W-:Y:S01]  /*17620*/  MUFU.EX2 R218, R102 ;  /* 0x0000006600da7308 */ /* 0x000fe20000000800 */
[C---:B------:R-:W-:Y:S02]  /*17630*/  FMUL.FTZ R96, R3.reuse, R96 ;  /* 0x0000006003607220 */ /* 0x040fe40000410000 */
[----:B------:R-:W-:Y:S02]  /*17640*/  FMUL.FTZ R97, R3, R97 ;  /* 0x0000006103617220 */ /* 0x000fe40000410000 */
[--C-:B-1----:R-:W-:Y:S02]  /*17650*/  FFMA.FTZ R0, R15, c[0x0][0x2d0], -R101.reuse ;  /* 0x0000b4000f007a23 */ /* 0x102fe40000010865 */
[C---:B--2---:R-:W-:Y:S02]  /*17660*/  FMUL.FTZ R8, R100.reuse, R116 ;  /* 0x0000007464087220 */ /* 0x044fe40000410000 */
[C---:B------:R-:W-:Y:S01]  /*17670*/  FMUL.FTZ R12, R100.reuse, R120 ;  /* 0x00000078640c7220 */ /* 0x040fe20000410000 */
[----:B------:R1:W-:Y:S01]  /*17680*/  MUFU.EX2 R229, R0 ;  /* 0x0000000000e57308 */ /* 0x0003e20000000800 */
[C---:B------:R-:W-:Y:S02]  /*17690*/  FMUL.FTZ R13, R100.reuse, R121 ;  /* 0x00000079640d7220 */ /* 0x040fe40000410000 */
[----:B------:R-:W-:Y:S02]  /*176a0*/  FMUL.FTZ R24, R100, R132 ;  /* 0x0000008464187220 */ /* 0x000fe40000410000 */
[----:B---3--:R-:W-:Y:S01]  /*176b0*/  FMUL.FTZ R4, R3, R112 ;  /* 0x0000007003047220 */ /* 0x008fe20000410000 */
[----:B------:R-:W-:Y:S01]  /*176c0*/  F2FP.BF16.PACK_AB R112, R232, R231 ;  /* 0x000000e7e870723e */ /* 0x000fe200000010ff */
        /* <DEDUP_REMOVED lines=8> */
[----:B------:R-:W-:Y:S01]  /*17750*/  MUFU.EX2 R184, R191 ;  /* 0x000000bf00b87308 */ /* 0x000fe20000000800 */
[C---:B------:R-:W-:Y:S02]  /*17760*/  FMUL.FTZ R56, R100.reuse, R56 ;  /* 0x0000003864387220 */ /* 0x040fe40000410000 */
[C---:B------:R-:W-:Y:S02]  /*17770*/  FMUL.FTZ R57, R100.reuse, R57 ;  /* 0x0000003964397220 */ /* 0x040fe40000410000 */
[--C-:B-1----:R-:W-:Y:S02]  /*17780*/  FFMA.FTZ R0, R21, c[0x0][0x2d0], -R101.reuse ;  /* 0x0000b40015007a23 */ /* 0x102fe40000010865 */
[C---:B------:R-:W-:Y:S02]  /*17790*/  FMUL.FTZ R60, R100.reuse, R60 ;  /* 0x0000003c643c7220 */ /* 0x040fe40000410000 */
[C---:B------:R-:W-:Y:S01]  /*177a0*/  FMUL.FTZ R61, R100.reuse, R61 ;  /* 0x0000003d643d7220 */ /* 0x040fe20000410000 */
[----:B------:R1:W2:Y:S01]  /*177b0*/  MUFU.EX2 R230, R0 ;  /* 0x0000000000e67308 */ /* 0x0002a20000000800 */
[C---:B------:R-:W-:Y:S02]  /*177c0*/  FMUL.FTZ R72, R100.reuse, R72 ;  /* 0x0000004864487220 */ /* 0x040fe40000410000 */
[C---:B------:R-:W-:Y:S02]  /*177d0*/  FMUL.FTZ R73, R100.reuse, R73 ;  /* 0x0000004964497220 */ /* 0x040fe40000410000 */
[C---:B------:R-:W-:Y:S02]  /*177e0*/  FMUL.FTZ R76, R100.reuse, R76 ;  /* 0x0000004c644c7220 */ /* 0x040fe40000410000 */
[----:B------:R-:W-:Y:S02]  /*177f0*/  FMUL.FTZ R77, R100, R77 ;  /* 0x0000004d644d7220 */ /* 0x000fe40000410000 */
[--C-:B------:R-:W-:Y:S01]  /*17800*/  FFMA.FTZ R102, R172, c[0x0][0x2d0], -R101.reuse ;  /* 0x0000b400ac667a23 */ /* 0x100fe20000010865 */
[----:B------:R-:W-:Y:S01]  /*17810*/  F2FP.BF16.PACK_AB R172, R185, R182 ;  /* 0x000000b6b9ac723e */ /* 0x000fe200000010ff */
[C---:B------:R-:W-:Y:S02]  /*17820*/  FMUL.FTZ R84, R3.reuse, R84 ;  /* 0x0000005403547220 */ /* 0x040fe40000410000 */
[----:B------:R3:W-:Y:S01]  /*17830*/  MUFU.EX2 R179, R102 ;  /* 0x0000006600b37308 */ /* 0x0007e20000000800 */
[----:B------:R-:W-:Y:S02]  /*17840*/  FMUL.FTZ R85, R3, R85 ;  /* 0x0000005503557220 */ /* 0x000fe40000410000 */
[C---:B------:R-:W-:Y:S02]  /*17850*/  FMUL.FTZ R88, R100.reuse, R88 ;  /* 0x0000005864587220 */ /* 0x040fe40000410000 */
[C---:B------:R-:W-:Y:S02]  /*17860*/  FMUL.FTZ R89, R100.reuse, R89 ;  /* 0x0000005964597220 */ /* 0x040fe40000410000 */
[C---:B------:R-:W-:Y:S02]  /*17870*/  FMUL.FTZ R92, R100.reuse, R92 ;  /* 0x0000005c645c7220 */ /* 0x040fe40000410000 */
[----:B------:R-:W-:Y:S02]  /*17880*/  FMUL.FTZ R93, R100, R93 ;  /* 0x0000005d645d7220 */ /* 0x000fe40000410000 */
[----:B-1----:R-:W-:Y:S01]  /*17890*/  FFMA.FTZ R0, R22, c[0x0][0x2d0], -R101 ;  /* 0x0000b40016007a23 */ /* 0x002fe20000010865 */
[----:B--2---:R-:W-:Y:S01]  /*178a0*/  F2FP.BF16.PACK_AB R113, R230, R229 ;  /* 0x000000e5e671723e */ /* 0x004fe200000010ff */
[----:B------:R-:W1:Y:S01]  /*178b0*/  LDSM.16.MT88.4 R20, [R166] ;  /* 0x00000000a614783b */ /* 0x000e620000004200 */
[----:B------:R-:W-:Y:S01]  /*178c0*/  FFMA.FTZ R132, R2, R245, R215 ;  /* 0x000000f502847223 */ /* 0x000fe200000100d7 */
[----:B------:R2:W4:Y:S01]  /*178d0*/  MUFU.EX2 R238, R0 ;  /* 0x0000000000ee7308 */ /* 0x0005220000000800 */
[----:B---3--:R-:W-:Y:S09]  /*178e0*/  FFMA.FTZ R102, R173, c[0x0][0x2d0], -R101 ;  /* 0x0000b400ad667a23 */ /* 0x008ff20000010865 */
[----:B------:R3:W-:Y:S01]  /*178f0*/  MUFU.EX2 R178, R102 ;  /* 0x0000006600b27308 */ /* 0x0007e20000000800 */
[----:B--2---:R-:W-:Y:S02]  /*17900*/  FSEL R0, R103, RZ, P0 ;  /* 0x000000ff67007208 */ /* 0x004fe40000000000 */
[----:B----4-:R-:W-:Y:S02]  /*17910*/  F2FP.BF16.PACK_AB R115, R234, R238 ;  /* 0x000000eeea73723e */ /* 0x010fe400000010ff */
[C---:B------:R-:W-:Y:S01]  /*17920*/  ISETP.GT.AND P0, PT, R205.reuse, R244, PT ;  /* 0x000000f4cd00720c */ /* 0x040fe20003f04270 */
[----:B------:R-:W-:Y:S01]  /*17930*/  FADD.FTZ R0, -R0, R104 ;  /* 0x0000006800007221 */ /* 0x000fe20000010100 */
[----:B------:R-:W-:Y:S01]  /*17940*/  IADD3 R205, R205, -0x1, RZ ;  /* 0xffffffffcdcd7810 */ /* 0x000fe20007ffe0ff */
[----:B------:R-:W-:Y:S02]  /*17950*/  FFMA.FTZ R104, R30, c[0x0][0x2d0], -R9 ;  /* 0x0000b4001e687a23 */ /* 0x000fe40000010809 */
[----:B------:R-:W-:Y:S02]  /*17960*/  FMUL.FTZ R0, R0, c[0x0][0x2d0] ;  /* 0x0000b40000007a20 */ /* 0x000fe40000410000 */
[----:B------:R-:W-:Y:S01]  /*17970*/  FMUL.FTZ R9, R100, R117 ;  /* 0x0000007564097220 */ /* 0x000fe20000410000 */
[----:B------:R-:W-:Y:S01]  /*17980*/  MUFU.EX2 R217, R104 ;  /* 0x0000006800d97308 */ /* 0x000fe20000000800 */
[--C-:B---3--:R-:W-:Y:S01]  /*17990*/  FFMA.FTZ R102, R174, c[0x0][0x2d0], -R101.reuse ;  /* 0x0000b400ae667a23 */ /* 0x108fe20000010865 */
[-C--:B-1----:R-:W-:Y:S01]  /*179a0*/  HMMA.16816.F32.BF16 R4, R168, R20.reuse, R4 ;  /* 0x00000014a804723c */ /* 0x082fe20000041804 */
[----:B------:R-:W-:Y:S07]  /*179b0*/  F2FP.BF16.PACK_AB R174, R184, R189 ;  /* 0x000000bdb8ae723e */ /* 0x000fee00000010ff */
[----:B------:R-:W1:Y:S10]  /*179c0*/  MUFU.EX2 R0, R0 ;  /* 0x0000000000007308 */ /* 0x000e740000000800 */
[----:B------:R2:W-:Y:S01]  /*179d0*/  MUFU.EX2 R180, R102 ;  /* 0x0000006600b47308 */ /* 0x0005e20000000800 */
[C---:B-1----:R-:W-:Y:S02]  /*179e0*/  FMUL.FTZ R10, R0.reuse, R118 ;  /* 0x00000076000a7220 */ /* 0x042fe40000410000 */
[C---:B------:R-:W-:Y:S02]  /*179f0*/  FMUL.FTZ R11, R0.reuse, R119 ;  /* 0x00000077000b7220 */ /* 0x040fe40000410000 */
[----:B------:R-:W1:Y:S01]  /*17a00*/  LDSM.16.MT88.4 R116, [R166+0xc00] ;  /* 0x000c0000a674783b */ /* 0x000e620000004200 */
[C---:B------:R-:W-:Y:S02]  /*17a10*/  FMUL.FTZ R14, R0.reuse, R122 ;  /* 0x0000007a000e7220 */ /* 0x040fe40000410000 */
[C---:B------:R-:W-:Y:S02]  /*17a20*/  FMUL.FTZ R15, R0.reuse, R123 ;  /* 0x0000007b000f7220 */ /* 0x040fe40000410000 */
[C---:B------:R-:W-:Y:S01]  /*17a30*/  HMMA.16816.F32.BF16 R8, R112.reuse, R20, R8 ;  /* 0x000000147008723c */ /* 0x040fe20000041808 */
[C---:B------:R-:W-:Y:S02]  /*17a40*/  FMUL.FTZ R42, R0.reuse, R150 ;  /* 0x00000096002a7220 */ /* 0x040fe40000410000 */
[----:B------:R-:W-:Y:S01]  /*17a50*/  LDSM.16.MT88.4 R120, [R166+0x400] ;  /* 0x00040000a678783b */ /* 0x000fe20000004200 */
[C---:B------:R-:W-:Y:S02]  /*17a60*/  FMUL.FTZ R43, R0.reuse, R151 ;  /* 0x00000097002b7220 */ /* 0x040fe40000410000 */
[C---:B------:R-:W-:Y:S02]  /*17a70*/  FMUL.FTZ R46, R0.reuse, R158 ;  /* 0x0000009e002e7220 */ /* 0x040fe40000410000 */
[-C--:B------:R-:W-:Y:S01]  /*17a80*/  HMMA.16816.F32.BF16 R12, R112, R22.reuse, R12 ;  /* 0x00000016700c723c */ /* 0x080fe2000004180c */
[C---:B------:R-:W-:Y:S03]  /*17a90*/  FMUL.FTZ R20, R3.reuse, R128 ;  /* 0x0000008003147220 */ /* 0x040fe60000410000 */
[C---:B------:R-:W-:Y:S02]  /*17aa0*/  FMUL.FTZ R21, R3.reuse, R129 ;  /* 0x0000008103157220 */ /* 0x040fe40000410000 */
[C---:B------:R-:W-:Y:S02]  /*17ab0*/  FMUL.FTZ R47, R0.reuse, R159 ;  /* 0x0000009f002f7220 */ /* 0x040fe40000410000 */
[C---:B------:R-:W-:Y:S01]  /*17ac0*/  HMMA.16816.F32.BF16 R16, R168.reuse, R22, R16 ;  /* 0x00000016a810723c */ /* 0x040fe20000041810 */
[C---:B------:R-:W-:Y:S03]  /*17ad0*/  FMUL.FTZ R26, R0.reuse, R134 ;  /* 0x00000086001a7220 */ /* 0x040fe60000410000 */
[C---:B------:R-:W-:Y:S02]  /*17ae0*/  FMUL.FTZ R27, R0.reuse, R135 ;  /* 0x00000087001b7220 */ /* 0x040fe40000410000 */
[----:B------:R-:W-:Y:S02]  /*17af0*/  FMUL.FTZ R30, R0, R138 ;  /* 0x0000008a001e7220 */ /* 0x000fe40000410000 */
[C---:B------:R-:W-:Y:S04]  /*17b00*/  FMUL.FTZ R22, R2.reuse, R130 ;  /* 0x0000008202167220 */ /* 0x040fe80000410000 */
[----:B------:R-:W-:Y:S02]  /*17b10*/  FMUL.FTZ R23, R2, R131 ;  /* 0x0000008302177220 */ /* 0x000fe40000410000 */
[----:B------:R-:W-:Y:S01]  /*17b20*/  LDSM.16.MT88.4 R128, [R166+0x800] ;  /* 0x00080000a680783b */ /* 0x000fe20000004200 */
[C---:B------:R-:W-:Y:S02]  /*17b30*/  FMUL.FTZ R58, R0.reuse, R58 ;  /* 0x0000003a003a7220 */ /* 0x040fe40000410000 */
[C---:B------:R-:W-:Y:S02]  /*17b40*/  FMUL.FTZ R59, R0.reuse, R59 ;  /* 0x0000003b003b7220 */ /* 0x040fe40000410000 */
[-C--:B------:R-:W-:Y:S01]  /*17b50*/  HMMA.16816.F32.BF16 R20, R168, R36.reuse, R20 ;  /* 0x00000024a814723c */ /* 0x080fe20000041814 */
[C---:B------:R-:W-:Y:S02]  /*17b60*/  FMUL.FTZ R62, R0.reuse, R62 ;  /* 0x0000003e003e7220 */ /* 0x040fe40000410000 */
[C---:B------:R-:W-:Y:S02]  /*17b70*/  FMUL.FTZ R63, R0.reuse, R63 ;  /* 0x0000003f003f7220 */ /* 0x040fe40000410000 */
[C---:B------:R-:W-:Y:S02]  /*17b80*/  FMUL.FTZ R74, R0.reuse, R74 ;  /* 0x0000004a004a7220 */ /* 0x040fe40000410000 */
[C---:B------:R-:W-:Y:S01]  /*17b90*/  FMUL.FTZ R75, R0.reuse, R75 ;  /* 0x0000004b004b7220 */ /* 0x040fe20000410000 */
[C---:B------:R-:W-:Y:S01]  /*17ba0*/  HMMA.16816.F32.BF16 R24, R112.reuse, R36, R24 ;  /* 0x000000247018723c */ /* 0x040fe20000041818 */
[C---:B------:R-:W-:Y:S03]  /*17bb0*/  FMUL.FTZ R31, R0.reuse, R139 ;  /* 0x0000008b001f7220 */ /* 0x040fe60000410000 */
[C---:B------:R-:W-:Y:S02]  /*17bc0*/  FMUL.FTZ R78, R0.reuse, R78 ;  /* 0x0000004e004e7220 */ /* 0x040fe40000410000 */
[C---:B------:R-:W-:Y:S02]  /*17bd0*/  FMUL.FTZ R79, R0.reuse, R79 ;  /* 0x0000004f004f7220 */ /* 0x040fe40000410000 */
[-C--:B------:R-:W-:Y:S01]  /*17be0*/  HMMA.16816.F32.BF16 R28, R112, R38.reuse, R28 ;  /* 0x00000026701c723c */ /* 0x080fe2000004181c */
[C---:B------:R-:W-:Y:S03]  /*17bf0*/  FMUL.FTZ R36, R3.reuse, R144 ;  /* 0x0000009003247220 */ /* 0x040fe60000410000 */
[----:B------:R-:W-:Y:S02]  /*17c00*/  FMUL.FTZ R37, R3, R145 ;  /* 0x0000009103257220 */ /* 0x000fe40000410000 */
[--C-:B--2---:R-:W-:Y:S02]  /*17c10*/  FFMA.FTZ R102, R175, c[0x0][0x2d0], -R101.reuse ;  /* 0x0000b400af667a23 */ /* 0x104fe40000010865 */
[C---:B------:R-:W-:Y:S01]  /*17c20*/  HMMA.16816.F32.BF16 R32, R168.reuse, R38, R32 ;  /* 0x00000026a820723c */ /* 0x040fe20000041820 */
[C---:B------:R-:W-:Y:S01]  /*17c30*/  FMUL.FTZ R90, R0.reuse, R90 ;  /* 0x0000005a005a7220 */ /* 0x040fe20000410000 */
[----:B------:R-:W-:Y:S02]  /*17c40*/  MUFU.EX2 R181, R102 ;  /* 0x0000006600b57308 */ /* 0x000fe40000000800 */
[C---:B------:R-:W-:Y:S02]  /*17c50*/  FMUL.FTZ R91, R0.reuse, R91 ;  /* 0x0000005b005b7220 */ /* 0x040fe40000410000 */
[----:B------:R-:W-:Y:S02]  /*17c60*/  FMUL.FTZ R94, R0, R94 ;  /* 0x0000005e005e7220 */ /* 0x000fe40000410000 */
[C---:B------:R-:W-:Y:S04]  /*17c70*/  FMUL.FTZ R38, R2.reuse, R146 ;  /* 0x0000009202267220 */ /* 0x040fe80000410000 */
[----:B------:R-:W-:Y:S02]  /*17c80*/  FMUL.FTZ R39, R2, R147 ;  /* 0x0000009302277220 */ /* 0x000fe40000410000 */
[----:B------:R-:W-:Y:S02]  /*17c90*/  FMUL.FTZ R95, R0, R95 ;  /* 0x0000005f005f7220 */ /* 0x000fe40000410000 */
[----:B------:R-:W-:Y:S02]  /*17ca0*/  FFMA.FTZ R2, R186, c[0x0][0x2d0], -R101 ;  /* 0x0000b400ba027a23 */ /* 0x000fe40000010865 */
[----:B------:R-:W-:Y:S01]  /*17cb0*/  FFMA.FTZ R3, R3, R243, R228 ;  /* 0x000000f303037223 */ /* 0x000fe200000100e4 */
[-C--:B-1----:R-:W-:Y:S01]  /*17cc0*/  HMMA.16816.F32.BF16 R36, R168, R116.reuse, R36 ;  /* 0x00000074a824723c */ /* 0x082fe20000041824 */
[----:B------:R1:W-:Y:S01]  /*17cd0*/  MUFU.EX2 R176, R2 ;  /* 0x0000000200b07308 */ /* 0x0003e20000000800 */
[----:B------:R-:W-:Y:S02]  /*17ce0*/  FFMA.FTZ R0, R0, R250, R229 ;  /* 0x000000fa00007223 */ /* 0x000fe400000100e5 */
[----:B------:R-:W-:Y:S04]  /*17cf0*/  FADD.FTZ R3, R240, R3 ;  /* 0x00000003f0037221 */ /* 0x000fe80000010000 */
[C---:B------:R-:W-:Y:S01]  /*17d00*/  HMMA.16816.F32.BF16 R40, R112.reuse, R116, R40 ;  /* 0x000000747028723c */ /* 0x040fe20000041828 */
[----:B------:R-:W-:Y:S07]  /*17d10*/  FADD.FTZ R3, R241, R3 ;  /* 0x00000003f1037221 */ /* 0x000fee0000010000 */
[-C--:B------:R-:W-:Y:S08]  /*17d20*/  HMMA.16816.F32.BF16 R44, R112, R118.reuse, R44 ;  /* 0x00000076702c723c */ /* 0x080ff0000004182c */
[C---:B------:R-:W-:Y:S01]  /*17d30*/  HMMA.16816.F32.BF16 R48, R168.reuse, R118, R48 ;  /* 0x00000076a830723c */ /* 0x040fe20000041830 */
[----:B------:R-:W2:Y:S03]  /*17d40*/  LDSM.16.MT88.4 R116, [R167+0xc00] ;  /* 0x000c0000a774783b */ /* 0x000ea60000004200 */
[--C-:B-1----:R-:W-:Y:S04]  /*17d50*/  FFMA.FTZ R2, R187, c[0x0][0x2d0], -R101.reuse ;  /* 0x0000b400bb027a23 */ /* 0x102fe80000010865 */
[----:B------:R-:W1:Y:S04]  /*17d60*/  MUFU.EX2 R104, R2 ;  /* 0x0000000200687308 */ /* 0x000e680000000800 */
[----:B-1----:R-:W-:Y:S01]  /*17d70*/  F2FP.BF16.PACK_AB R173, R104, R176 ;  /* 0x000000b068ad723e */ /* 0x002fe200000010ff */
[--C-:B------:R-:W-:Y:S02]  /*17d80*/  FFMA.FTZ R2, R188, c[0x0][0x2d0], -R101.reuse ;  /* 0x0000b400bc027a23 */ /* 0x100fe40000010865 */
[----:B------:R-:W-:Y:S03]  /*17d90*/  FFMA.FTZ R101, R105, c[0x0][0x2d0], -R101 ;  /* 0x0000b40069657a23 */ /* 0x000fe60000010865 */
[----:B------:R1:W-:Y:S01]  /*17da0*/  MUFU.EX2 R177, R2 ;  /* 0x0000000200b17308 */ /* 0x0003e20000000800 */
[-C--:B--2---:R-:W-:Y:S09]  /*17db0*/  HMMA.16816.F32.BF16 R52, R168, R116.reuse, R52 ;  /* 0x00000074a834723c */ /* 0x084ff20000041834 */
[----:B------:R-:W2:Y:S01]  /*17dc0*/  MUFU.EX2 R102, R101 ;  /* 0x0000006500667308 */ /* 0x000ea20000000800 */
[C---:B------:R-:W-:Y:S08]  /*17dd0*/  HMMA.16816.F32.BF16 R56, R112.reuse, R116, R56 ;  /* 0x000000747038723c */ /* 0x040ff00000041838 */
[-C--:B------:R-:W-:Y:S01]  /*17de0*/  HMMA.16816.F32.BF16 R60, R112, R118.reuse, R60 ;  /* 0x00000076703c723c */ /* 0x080fe2000004183c */
[----:B-1----:R-:W-:Y:S07]  /*17df0*/  FFMA.FTZ R2, R100, R249, R231 ;  /* 0x000000f964027223 */ /* 0x002fee00000100e7 */
[C---:B------:R-:W-:Y:S01]  /*17e00*/  HMMA.16816.F32.BF16 R64, R168.reuse, R118, R64 ;  /* 0x00000076a840723c */ /* 0x040fe20000041840 */
[----:B------:R-:W1:Y:S03]  /*17e10*/  LDSM.16.MT88.4 R116, [R166+0x1800] ;  /* 0x00180000a674783b */ /* 0x000e660000004200 */
[----:B------:R-:W-:Y:S01]  /*17e20*/  FADD.FTZ R100, R232, R2 ;  /* 0x00000002e8647221 */ /* 0x000fe20000010000 */
[----:B--2---:R-:W-:Y:S01]  /*17e30*/  F2FP.BF16.PACK_AB R175, R102, R177 ;  /* 0x000000b166af723e */ /* 0x004fe200000010ff */
        /* <DEDUP_REMOVED lines=10> */
[----:B------:R-:W-:Y:S02]  /*17ee0*/  FADD.FTZ R3, R234, R3 ;  /* 0x00000003ea037221 */ /* 0x000fe40000010000 */
[----:B------:R-:W-:Y:S02]  /*17ef0*/  FADD.FTZ R2, R223, R2 ;  /* 0x00000002df027221 */ /* 0x000fe40000010000 */
[----:B------:R-:W-:Y:S04]  /*17f00*/  FADD.FTZ R3, R179, R3 ;  /* 0x00000003b3037221 */ /* 0x000fe80000010000 */
[----:B------:R-:W-:Y:S04]  /*17f10*/  FADD.FTZ R3, R178, R3 ;  /* 0x00000003b2037221 */ /* 0x000fe80000010000 */
[----:B------:R-:W-:Y:S01]  /*17f20*/  FADD.FTZ R3, R180, R3 ;  /* 0x00000003b4037221 */ /* 0x000fe20000010000 */
[-C--:B-1----:R-:W-:Y:S03]  /*17f30*/  HMMA.16816.F32.BF16 R68, R168, R116.reuse, R68 ;  /* 0x00000074a844723c */ /* 0x082fe60000041844 */
[----:B------:R-:W-:Y:S05]  /*17f40*/  FADD.FTZ R3, R181, R3 ;  /* 0x00000003b5037221 */ /* 0x000fea0000010000 */
[C---:B------:R-:W-:Y:S08]  /*17f50*/  HMMA.16816.F32.BF16 R72, R112.reuse, R116, R72 ;  /* 0x000000747048723c */ /* 0x040ff00000041848 */
[-C--:B------:R-:W-:Y:S08]  /*17f60*/  HMMA.16816.F32.BF16 R76, R112, R118.reuse, R76 ;  /* 0x00000076704c723c */ /* 0x080ff0000004184c */
[C---:B------:R-:W-:Y:S01]  /*17f70*/  HMMA.16816.F32.BF16 R80, R168.reuse, R118, R80 ;  /* 0x00000076a850723c */ /* 0x040fe20000041850 */
[----:B------:R-:W1:Y:S07]  /*17f80*/  LDSM.16.MT88.4 R116, [R167+0x1800] ;  /* 0x00180000a774783b */ /* 0x000e6e0000004200 */
[-C--:B-1----:R-:W-:Y:S08]  /*17f90*/  HMMA.16816.F32.BF16 R84, R168, R116.reuse, R84 ;  /* 0x00000074a854723c */ /* 0x082ff00000041854 */
[C---:B------:R-:W-:Y:S07]  /*17fa0*/  HMMA.16816.F32.BF16 R88, R112.reuse, R116, R88 ;  /* 0x000000747058723c */ /* 0x040fee0000041858 */
        /* <DEDUP_REMOVED lines=8> */
[----:B------:R-:W-:Y:S04]  /*18030*/  F2FP.BF16.PACK_AB R118, R216, R221 ;  /* 0x000000ddd876723e */ /* 0x000fe800000010ff */
[----:B------:R-:W-:Y:S01]  /*18040*/  F2FP.BF16.PACK_AB R119, R181, R180 ;  /* 0x000000b4b577723e */ /* 0x000fe200000010ff */
[-C--:B------:R-:W-:Y:S01]  /*18050*/  HMMA.16816.F32.BF16 R4, R112, R120.reuse, R4 ;  /* 0x000000787004723c */ /* 0x080fe20000041804 */
[----:B------:R-:W-:Y:S02]  /*18060*/  F2FP.BF16.PACK_AB R168, R213, R183 ;  /* 0x000000b7d5a8723e */ /* 0x000fe400000010ff */
[----:B------:R-:W-:Y:S02]  /*18070*/  F2FP.BF16.PACK_AB R169, R209, R210 ;  /* 0x000000d2d1a9723e */ /* 0x000fe400000010ff */
[----:B------:R-:W-:Y:S02]  /*18080*/  F2FP.BF16.PACK_AB R170, R211, R212 ;  /* 0x000000d4d3aa723e */ /* 0x000fe400000010ff */
[----:B------:R-:W-:Y:S01]  /*18090*/  F2FP.BF16.PACK_AB R171, R207, R208 ;  /* 0x000000d0cfab723e */ /* 0x000fe200000010ff */
        /* <DEDUP_REMOVED lines=23> */
[-C--:B--2---:R-:W-:Y:S08]  /*18210*/  HMMA.16816.F32.BF16 R84, R112, R124.reuse, R84 ;  /* 0x0000007c7054723c */ /* 0x084ff00000041854 */
[C---:B------:R-:W-:Y:S08]  /*18220*/  HMMA.16816.F32.BF16 R88, R116.reuse, R124, R88 ;  /* 0x0000007c7458723c */ /* 0x040ff00000041858 */
[-C--:B------:R-:W-:Y:S08]  /*18230*/  HMMA.16816.F32.BF16 R92, R116, R126.reuse, R92 ;  /* 0x0000007e745c723c */ /* 0x080ff0000004185c */
[----:B------:R-:W-:Y:S08]  /*18240*/  HMMA.16816.F32.BF16 R96, R112, R126, R96 ;  /* 0x0000007e7060723c */ /* 0x000ff00000041860 */
[-C--:B------:R-:W-:Y:S01]  /*18250*/  HMMA.16816.F32.BF16 R112, R168, R128.reuse, R4 ;  /* 0x00000080a870723c */ /* 0x080fe20000041804 */
        /* <DEDUP_REMOVED lines=18> */
[----:B------:R-:W-:Y:S03]  /*18380*/  MOV R100, R108 ;  /* 0x0000006c00647202 */ /* 0x000fe60000000f00 */
[----:B------:R-:W-:Y:S02]  /*18390*/  FADD.FTZ R4, R217, R0 ;  /* 0x00000000d9047221 */ /* 0x000fe40000010000 */
[----:B------:R-:W-:Y:S02]  /*183a0*/  FADD.FTZ R0, R222, R5 ;  /* 0x00000005de007221 */ /* 0x000fe40000010000 */
[C---:B------:R-:W-:Y:S01]  /*183b0*/  HMMA.16816.F32.BF16 R64, R168.reuse, R6, R64 ;  /* 0x00000006a840723c */ /* 0x040fe20000041840 */
[----:B------:R-:W-:Y:S03]  /*183c0*/  FADD.FTZ R4, R218, R4 ;  /* 0x00000004da047221 */ /* 0x000fe60000010000 */
[----:B------:R-:W-:Y:S03]  /*183d0*/  FADD.FTZ R5, R224, R0 ;  /* 0x00000000e0057221 */ /* 0x000fe60000010000 */
[----:B------:R-:W-:Y:S01]  /*183e0*/  FADD.FTZ R6, R225, R2 ;  /* 0x00000002e1067221 */ /* 0x000fe20000010000 */
[-C--:B--2---:R-:W-:Y:S01]  /*183f0*/  HMMA.16816.F32.BF16 R68, R168, R8.reuse, R68 ;  /* 0x00000008a844723c */ /* 0x084fe20000041844 */
[----:B------:R-:W-:Y:S03]  /*18400*/  FADD.FTZ R2, R221, R4 ;  /* 0x00000004dd027221 */ /* 0x000fe60000010000 */
[----:B------:R-:W-:Y:S02]  /*18410*/  FADD.FTZ R0, R227, R6 ;  /* 0x00000006e3007221 */ /* 0x000fe40000010000 */
        /* <DEDUP_REMOVED lines=11> */
[----:B------:R-:W-:Y:S02]  /*184d0*/  FADD.FTZ R3, R185, R0 ;  /* 0x00000000b9037221 */ /* 0x000fe40000010000 */
[----:B------:R-:W-:Y:S02]  /*184e0*/  FADD.FTZ R0, R212, R4 ;  /* 0x00000004d4007221 */ /* 0x000fe40000010000 */
[-C--:B---3--:R-:W-:Y:S01]  /*184f0*/  HMMA.16816.F32.BF16 R84, R168, R12.reuse, R84 ;  /* 0x0000000ca854723c */ /* 0x088fe20000041854 */
        /* <DEDUP_REMOVED lines=10> */
[----:B------:R-:W-:Y:S01]  /*185a0*/  FADD.FTZ R250, R102, R0 ;  /* 0x0000000066fa7221 */ /* 0x000fe20000010000 */
[----:B------:R-:W-:Y:S03]  /*185b0*/  MOV R102, R106 ;  /* 0x0000006a00667202 */ /* 0x000fe60000000f00 */
[----:B------:R-:W-:Y:S01]  /*185c0*/  HMMA.16816.F32.BF16 R96, R168, R14, R96 ;  /* 0x0000000ea860723c */ /* 0x000fe20000041860 */
[----:B------:R-:W-:-:S07]  /*185d0*/  @P0 BRA `(.L_x_850) ;  /* 0xffffbd7000000947 */ /* 0x000fce000383ffff */
.L_x_829:
[----:B------:R-:W2:Y:S01]  /*185e0*/  LDL R0, [R1+0x20] ;  /* 0x0000200001007983 */ /* 0x000ea20000100800 */
[----:B------:R-:W-:-:S02]  /*185f0*/  IMAD.MOV.U32 R2, RZ, RZ, c[0x0][0x2c4] ;  /* 0x0000b100ff027624 */ /* 0x000fc400078e00ff */
        /* <DEDUP_REMOVED lines=20> */
.L_x_853:
[----:B------:R-:W-:-:S04]  /*18740*/  MOV R3, c[0x0][0x32c] ;  /* 0x0000cb0000037a02 */ /* 0x000fc80000000f00 */
[----:B------:R-:W-:-:S13]  /*18750*/  ISETP.NE.AND P0, PT, R3, 0x1, PT ;  /* 0x000000010300780c */ /* 0x000fda0003f05270 */
[----:B------:R-:W-:-:S05]  /*18760*/  @P0 IMAD.HI.U32 R3, R0, c[0x0][0x330], RZ ;  /* 0x0000cc0000030a27 */ /* 0x000fca00078e00ff */
[----:B------:R-:W-:Y:S02]  /*18770*/  @P0 SHF.R.U32.HI R0, RZ, c[0x0][0x334], R3 ;  /* 0x0000cd00ff000a19 */ /* 0x000fe40000011603 */
.L_x_854:
[----:B------:R-:W-:Y:S05]  /*18780*/  BSYNC B0 ;  /* 0x0000000000007941 */ /* 0x000fea0003800000 */
.L_x_852:
[----:B------:R-:W-:-:S05]  /*18790*/  IMAD R0, R0, c[0x0][0x32c], RZ ;  /* 0x0000cb0000007a24 */ /* 0x000fca00078e02ff */
[----:B------:R-:W-:-:S03]  /*187a0*/  IMNMX R2, R2, R0, !PT ;  /* 0x0000000002027217 */ /* 0x000fc60007800200 */
.L_x_851:
        /* <DEDUP_REMOVED lines=8> */
.L_x_860:
[----:B------:R-:W2:Y:S01]  /*18830*/  LDL R102, [R1+0x18] ;  /* 0x0000180001667983 */ /* 0x000ea20000100800 */
[----:B------:R-:W-:Y:S04]  /*18840*/  DEPBAR.LE SB0, 0x0 ;  /* 0x000080000000791a */ /* 0x000fe80000000000 */
[----:B------:R-:W1:Y:S01]  /*18850*/  S2R R101, SR_TID.X ;  /* 0x0000000000657919 */ /* 0x000e620000002100 */
        /* <DEDUP_REMOVED lines=68> */
.L_x_857:
[----:B-1-34-:R-:W-:Y:S05]  /*18ca0*/  BSYNC B0 ;  /* 0x0000000000007941 */ /* 0x01afea0003800000 */
.L_x_856:
        /* <DEDUP_REMOVED lines=134> */
[----:B------:R-:W-:Y:S02]  /*19510*/  FMUL.FTZ R4, R48, c[0x0][0x320] ;  /* 0x0000c80030047a20 */ /* 0x000fe40000410000 */
[----:B-1----:R-:W-:Y:S04]  /*19520*/  FMUL.FTZ R0, R16, c[0x0][0x320] ;  /* 0x0000c80010007a20 */ /* 0x002fe80000410000 */
        /* <DEDUP_REMOVED lines=59> */
[----:B------:R1:W1:Y:S01]  /*198e0*/  MUFU.TANH R18, R0 ;  /* 0x0000000000127308 */ /* 0x0002620000002400 */
[----:B------:R-:W-:-:S05]  /*198f0*/  @!P0 BRA `(.L_x_859) ;  /* 0x0000040000008947 */ /* 0x000fca0003800000 */
[----:B--234-:R-:W-:Y:S01]  /*19900*/  SHF.R.S32.HI R102, RZ, 0x1f, R101 ;  /* 0x0000001fff667819 */ /* 0x01cfe20000011465 */
[----:B------:R-:W2:Y:S03]  /*19910*/  LDL.64 R222, [R1+0x8] ;  /* 0x0000080001de7983 */ /* 0x000ea60000100a00 */
[----:B------:R-:W-:Y:S03]  /*19920*/  LEA.HI R102, R102, R101, RZ, 0x2 ;  /* 0x0000006566667211 */ /* 0x000fe600078f10ff */
[----:B------:R-:W3:Y:S01]  /*19930*/  LDL R101, [R1+0x4] ;  /* 0x0000040001657983 */ /* 0x000ee20000100800 */
        /* <DEDUP_REMOVED lines=15> */
[----:B------:R-:W-:Y:S04]  /*19a30*/  @P0 IMAD R6, R7, 0x30, RZ ;  /* 0x0000003007060824 */ /* 0x000fe800078e02ff */
[----:B------:R-:W-:Y:S01]  /*19a40*/  @P0 IMAD.IADD R8, R6, 0x1, R5 ;  /* 0x0000000106080824 */ /* 0x000fe200078e0205 */
[--C-:B--2---:R-:W-:Y:S04]  /*19a50*/  @P0 IADD3 R15, P2, P1, R4, 0x20, R222.reuse ;  /* 0x00000020040f0810 */ /* 0x104fe8000795e0de */
[--C-:B---3--:R-:W-:Y:S02]  /*19a60*/  @P0 IADD3.X R17, R8, RZ, R101.reuse, P2, P1 ;  /* 0x000000ff08110210 */ /* 0x108fe400017e2465 */
[----:B------:R-:W-:Y:S02]  /*19a70*/  ISETP.GE.AND P1, PT, R0, 0x1, PT ;  /* 0x000000010000780c */ /* 0x000fe40003f26270 */
[--C-:B------:R-:W-:Y:S04]  /*19a80*/  @P0 IADD3 R14, P3, P2, R4, 0x40, R222.reuse ;  /* 0x00000040040e0810 */ /* 0x100fe80007a7e0de */
[--C-:B------:R-:W-:Y:S07]  /*19a90*/  @P0 IADD3.X R16, R8, RZ, R101.reuse, P3, P2 ;  /* 0x000000ff08100210 */ /* 0x100fee0001fe4465 */
        /* <DEDUP_REMOVED lines=13> */
[C---:B------:R-:W-:Y:S04]  /*19b70*/  @P1 IADD3 R6, P2, R5.reuse, c[0x0][0x1c8], RZ ;  /* 0x0000720005061a10 */ /* 0x040fe80007f5e0ff */
[----:B------:R-:W-:Y:S05]  /*19b80*/  @P1 IADD3.X R7, R0, c[0x0][0x1cc], RZ, P2, !PT ;  /* 0x0000730000071a10 */ /* 0x000fea00017fe4ff */
[----:B------:R-:W-:Y:S01]  /*19b90*/  @!PT LDS RZ, [RZ] ;  /* 0x00000000fffff984 */ /* 0x000fe20000000800 */
[----:B------:R-:W-:Y:S01]  /*19ba0*/  @!PT LDS RZ, [RZ] ;  /* 0x00000000fffff984 */ /* 0x000fe20000000800 */
[----:B------:R-:W-:Y:S01]  /*19bb0*/  @!PT LDS RZ, [RZ] ;  /* 0x00000000fffff984 */ /* 0x000fe20000000800 */
[----:B------:R1:W-:Y:S02]  /*19bc0*/  @P1 LDGSTS.E.BYPASS.LTC128B.128 [R204+0x3c80], [R6.64], !P6 ;  /* 0x03c8000006cc1fae */ /* 0x0003e4000f101d46 */
[C---:B-1----:R-:W-:Y:S04]  /*19bd0*/  @P1 IADD3 R6, P3, R5.reuse, 0x40, RZ ;  /* 0x0000004005061810 */ /* 0x042fe80007f7e0ff */
[----:B------:R-:W-:Y:S04]  /*19be0*/  @P1 IADD3 R12, P2, R6, c[0x0][0x1c8], RZ ;  /* 0x00007200060c1a10 */ /* 0x000fe80007f5e0ff */
[--C-:B------:R-:W-:Y:S02]  /*19bf0*/  @P1 IADD3.X R13, RZ, c[0x0][0x1cc], R0.reuse, P2, P3 ;  /* 0x00007300ff0d1a10 */ /* 0x100fe400017e6400 */
[----:B------:R-:W-:Y:S03]  /*19c00*/  @P1 IADD3 R5, P3, R5, 0x80, RZ ;  /* 0x0000008005051810 */ /* 0x000fe60007f7e0ff */
[----:B------:R1:W-:Y:S01]  /*19c10*/  @P1 LDGSTS.E.BYPASS.LTC128B.128 [R204+0x4880], [R12.64], !P5 ;  /* 0x048800000ccc1fae */ /* 0x0003e2000e901d46 */
[----:B------:R-:W-:Y:S04]  /*19c20*/  @P1 IADD3 R10, P2, R5, c[0x0][0x1c8], RZ ;  /* 0x00007200050a1a10 */ /* 0x000fe80007f5e0ff */
[----:B------:R-:W-:Y:S02]  /*19c30*/  @P1 IADD3.X R11, RZ, c[0x0][0x1cc], R0, P2, P3 ;  /* 0x00007300ff0b1a10 */ /* 0x000fe400017e6400 */
[----:B------:R-:W-:Y:S03]  /*19c40*/  @P0 IADD3 R0, P2, R222, R4, RZ ;  /* 0x00000004de000210 */ /* 0x000fe60007f5e0ff */
[----:B------:R1:W-:Y:S02]  /*19c50*/  @P1 LDGSTS.E.BYPASS.LTC128B.128 [R204+0x5480], [R10.64], !P4 ;  /* 0x054800000acc1fae */ /* 0x0003e4000e101d46 */
[----:B------:R-:W-:Y:S01]  /*19c60*/  @P0 IMAD.X R4, R8, 0x1, R101, P2 ;  /* 0x0000000108040824 */ /* 0x000fe200010e0665 */
[C---:B------:R-:W-:Y:S04]  /*19c70*/  @P0 LEA R8, P2, R0.reuse, c[0x0][0x1c8], 0x1 ;  /* 0x0000720000080a11 */ /* 0x040fe800078408ff */
[----:B------:R-:W-:Y:S02]  /*19c80*/  @P0 LEA.HI.X R9, R0, c[0x0][0x1cc], R4, 0x1, P2 ;  /* 0x0000730000090a11 */ /* 0x000fe400010f0c04 */
[C---:B------:R-:W-:Y:S03]  /*19c90*/  @P0 LEA R6, P2, R15.reuse, c[0x0][0x1c8], 0x1 ;  /* 0x000072000f060a11 */ /* 0x040fe600078408ff */
[----:B------:R1:W-:Y:S01]  /*19ca0*/  @P0 LDGSTS.E.BYPASS.LTC128B.128 [R204+0x4480], [R8.64], !P6 ;  /* 0x0448000008cc0fae */ /* 0x0003e2000f101d46 */
[----:B------:R-:W-:Y:S02]  /*19cb0*/  @P0 LEA.HI.X R7, R15, c[0x0][0x1cc], R17, 0x1, P2 ;  /* 0x000073000f070a11 */ /* 0x000fe400010f0c11 */
[C---:B------:R-:W-:Y:S03]  /*19cc0*/  @P0 LEA R4, P2, R14.reuse, c[0x0][0x1c8], 0x1 ;  /* 0x000072000e040a11 */ /* 0x040fe600078408ff */
[----:B------:R1:W-:Y:S01]  /*19cd0*/  @P0 LDGSTS.E.BYPASS.LTC128B.128 [R204+0x5080], [R6.64], !P5 ;  /* 0x0508000006cc0fae */ /* 0x0003e2000e901d46 */
[----:B------:R-:W-:Y:S05]  /*19ce0*/  @P0 LEA.HI.X R5, R14, c[0x0][0x1cc], R16, 0x1, P2 ;  /* 0x000073000e050a11 */ /* 0x000fea00010f0c10 */
[----:B------:R1:W-:Y:S04]  /*19cf0*/  @P0 LDGSTS.E.BYPASS.LTC128B.128 [R204+0x5c80], [R4.64], !P4 ;  /* 0x05c8000004cc0fae */ /* 0x0003e8000e101d46 */
.L_x_859:
[----:B--234-:R-:W-:Y:S05]  /*19d00*/  BSYNC B0 ;  /* 0x0000000000007941 */ /* 0x01cfea0003800000 */
.L_x_858:
        /* <DEDUP_REMOVED lines=55> */
[----:B------:R-:W-:Y:S04]  /*1a080*/  FMNMX.FTZ R0, R220, R6, !PT ;  /* 0x00000006dc007209 */ /* 0x000fe80007810000 */
[----:B------:R-:W-:Y:S01]  /*1a090*/  FMNMX.FTZ R6, R219, R0, !PT ;  /* 0x00000000db067209 */ /* 0x000fe20007810000 */
[----:B------:R-:W-:Y:S01]  /*1a0a0*/  FADD.FTZ R0, -R108, R2 ;  /* 0x000000026c007221 */ /* 0x000fe20000010100 */
[----:B--2---:R-:W-:Y:S02]  /*1a0b0*/  FMNMX.FTZ R107, R4, R7, !PT ;  /* 0x00000007046b7209 */ /* 0x004fe40007810000 */
[----:B------:R-:W-:Y:S01]  /*1a0c0*/  FMNMX.FTZ R4, R212, R6, !PT ;  /* 0x00000006d4047209 */ /* 0x000fe20007810000 */
[----:B------:R-:W-:Y:S03]  /*1a0d0*/  FMUL.FTZ R2, R0, c[0x0][0x2d0] ;  /* 0x0000b40000027a20 */ /* 0x000fe60000410000 */
[----:B------:R-:W-:Y:S01]  /*1a0e0*/  FMNMX.FTZ R0, R211, R4, !PT ;  /* 0x00000004d3007209 */ /* 0x000fe20007810000 */
[----:B------:R1:W2:Y:S01]  /*1a0f0*/  MUFU.EX2 R102, R2 ;  /* 0x0000000200667308 */ /* 0x0002a20000000800 */
[----:B---3--:R-:W-:Y:S01]  /*1a100*/  FMNMX.FTZ R5, R5, R8, !PT ;  /* 0x0000000805057209 */ /* 0x008fe20007810000 */
[----:B------:R-:W-:Y:S01]  /*1a110*/  FMUL.FTZ R4, R107, c[0x0][0x2d0] ;  /* 0x0000b4006b047a20 */ /* 0x000fe20000410000 */
[----:B------:R-:W-:Y:S03]  /*1a120*/  FMNMX.FTZ R0, R105, R0, !PT ;  /* 0x0000000069007209 */ /* 0x000fe60007810000 */
[----:B------:R-:W3:Y:S01]  /*1a130*/  SHFL.BFLY PT, R8, R5, 0x1, 0x1f ;  /* 0x0c201f0005087f89 */ /* 0x000ee200000e0000 */
[----:B------:R-:W-:Y:S01]  /*1a140*/  FMNMX.FTZ R0, R104, R0, !PT ;  /* 0x0000000068007209 */ /* 0x000fe20007810000 */
[----:B-1----:R-:W-:Y:S06]  /*1a150*/  FADD.FTZ R2, -R107, R3 ;  /* 0x000000036b027221 */ /* 0x002fec0000010100 */
[----:B------:R-:W1:Y:S01]  /*1a160*/  SHFL.BFLY PT, R3, R0, 0x2, 0x1f ;  /* 0x0c401f0000037f89 */ /* 0x000e6200000e0000 */
[----:B--2---:R-:W-:Y:S02]  /*1a170*/  FMUL.FTZ R16, R102, R124 ;  /* 0x0000007c66107220 */ /* 0x004fe40000410000 */
[----:B------:R-:W-:Y:S01]  /*1a180*/  FMUL.FTZ R2, R2, c[0x0][0x2d0] ;  /* 0x0000b40002027a20 */ /* 0x000fe20000410000 */
[----:B---3--:R-:W-:Y:S01]  /*1a190*/  FMNMX.FTZ R106, R5, R8, !PT ;  /* 0x00000008056a7209 */ /* 0x008fe20007810000 */
[----:B------:R-:W-:Y:S02]  /*1a1a0*/  FMUL.FTZ R5, R108, c[0x0][0x2d0] ;  /* 0x0000b4006c057a20 */ /* 0x000fe40000410000 */
[----:B------:R2:W3:Y:S01]  /*1a1b0*/  MUFU.EX2 R101, R2 ;  /* 0x0000000200657308 */ /* 0x0004e20000000800 */
[----:B------:R-:W-:Y:S02]  /*1a1c0*/  FMUL.FTZ R17, R102, R125 ;  /* 0x0000007d66117220 */ /* 0x000fe40000410000 */
[--C-:B------:R-:W-:Y:S02]  /*1a1d0*/  FFMA.FTZ R6, R188, c[0x0][0x2d0], -R5.reuse ;  /* 0x0000b400bc067a23 */ /* 0x100fe40000010805 */
[--C-:B------:R-:W-:Y:S02]  /*1a1e0*/  FFMA.FTZ R172, R32, c[0x0][0x2d0], -R5.reuse ;  /* 0x0000b40020ac7a23 */ /* 0x100fe40000010805 */
[--C-:B------:R-:W-:Y:S02]  /*1a1f0*/  FFMA.FTZ R175, R184, c[0x0][0x2d0], -R5.reuse ;  /* 0x0000b400b8af7a23 */ /* 0x100fe40000010805 */
[--C-:B------:R-:W-:Y:S01]  /*1a200*/  FFMA.FTZ R174, R179, c[0x0][0x2d0], -R5.reuse ;  /* 0x0000b400b3ae7a23 */ /* 0x100fe20000010805 */
[----:B------:R-:W-:Y:S01]  /*1a210*/  MUFU.EX2 R222, R6 ;  /* 0x0000000600de7308 */ /* 0x000fe20000000800 */
[--C-:B------:R-:W-:Y:S02]  /*1a220*/  FFMA.FTZ R179, R27, c[0x0][0x2d0], -R4.reuse ;  /* 0x0000b4001bb37a23 */ /* 0x100fe40000010804 */
[--C-:B------:R-:W-:Y:S02]  /*1a230*/  FFMA.FTZ R173, R168, c[0x0][0x2d0], -R5.reuse ;  /* 0x0000b400a8ad7a23 */ /* 0x100fe40000010805 */
[--C-:B------:R-:W-:Y:S01]  /*1a240*/  FFMA.FTZ R184, R24, c[0x0][0x2d0], -R5.reuse ;  /* 0x0000b40018b87a23 */ /* 0x100fe20000010805 */
[----:B-1----:R-:W-:Y:S01]  /*1a250*/  FMNMX.FTZ R0, R0, R3, !PT ;  /* 0x0000000300007209 */ /* 0x002fe20007810000 */
[--C-:B------:R-:W-:Y:S02]  /*1a260*/  FFMA.FTZ R3, R191, c[0x0][0x2d0], -R4.reuse ;  /* 0x0000b400bf037a23 */ /* 0x100fe40000010804 */
[----:B------:R-:W-:Y:S01]  /*1a270*/  FFMA.FTZ R168, R31, c[0x0][0x2d0], -R4 ;  /* 0x0000b4001fa87a23 */ /* 0x000fe20000010804 */
[----:B------:R-:W-:Y:S01]  /*1a280*/  MUFU.EX2 R226, R175 ;  /* 0x000000af00e27308 */ /* 0x000fe20000000800 */
[----:B------:R-:W-:Y:S02]  /*1a290*/  FMUL.FTZ R32, R102, R140 ;  /* 0x0000008c66207220 */ /* 0x000fe40000410000 */
[----:B--2---:R-:W-:Y:S02]  /*1a2a0*/  FADD.FTZ R2, -R106, R100 ;  /* 0x000000646a027221 */ /* 0x004fe40000010100 */
[----:B------:R-:W-:Y:S02]  /*1a2b0*/  FMUL.FTZ R33, R102, R141 ;  /* 0x0000008d66217220 */ /* 0x000fe40000410000 */
[----:B------:R-:W-:Y:S02]  /*1a2c0*/  FMUL.FTZ R2, R2, c[0x0][0x2d0] ;  /* 0x0000b40002027a20 */ /* 0x000fe40000410000 */
[C---:B---3--:R-:W-:Y:S01]  /*1a2d0*/  FMUL.FTZ R34, R101.reuse, R142 ;  /* 0x0000008e65227220 */ /* 0x048fe20000410000 */
[----:B------:R1:W-:Y:S01]  /*1a2e0*/  MUFU.EX2 R223, R3 ;  /* 0x0000000300df7308 */ /* 0x0003e20000000800 */
[C---:B------:R-:W-:Y:S02]  /*1a2f0*/  FMUL.FTZ R35, R101.reuse, R143 ;  /* 0x0000008f65237220 */ /* 0x040fe40000410000 */
[C---:B------:R-:W-:Y:S01]  /*1a300*/  FMUL.FTZ R48, R102.reuse, R160 ;  /* 0x000000a066307220 */ /* 0x040fe20000410000 */
[----:B------:R-:W-:Y:S01]  /*1a310*/  LDSM.16.MT88.4 R140, [R167+0x800] ;  /* 0x00080000a78c783b */ /* 0x000fe20000004200 */
        /* <DEDUP_REMOVED lines=10> */
[----:B------:R-:W-:Y:S01]  /*1a3c0*/  MUFU.EX2 R229, R174 ;  /* 0x000000ae00e57308 */ /* 0x000fe20000000800 */
[----:B------:R-:W-:Y:S02]  /*1a3d0*/  FMUL.FTZ R65, R102, R65 ;  /* 0x0000004166417220 */ /* 0x000fe40000410000 */
[C---:B------:R-:W-:Y:S02]  /*1a3e0*/  FMUL.FTZ R66, R101.reuse, R66 ;  /* 0x0000004265427220 */ /* 0x040fe40000410000 */
[--C-:B-1----:R-:W-:Y:S02]  /*1a3f0*/  FFMA.FTZ R3, R176, c[0x0][0x2d0], -R5.reuse ;  /* 0x0000b400b0037a23 */ /* 0x102fe40000010805 */
[--C-:B------:R-:W-:Y:S02]  /*1a400*/  FFMA.FTZ R176, R18, c[0x0][0x2d0], -R4.reuse ;  /* 0x0000b40012b07a23 */ /* 0x100fe40000010804 */
[C---:B------:R-:W-:Y:S01]  /*1a410*/  FMUL.FTZ R18, R101.reuse, R126 ;  /* 0x0000007e65127220 */ /* 0x040fe20000410000 */
[----:B------:R1:W-:Y:S01]  /*1a420*/  MUFU.EX2 R238, R3 ;  /* 0x0000000300ee7308 */ /* 0x0003e20000000800 */
[----:B------:R-:W-:Y:S02]  /*1a430*/  FMUL.FTZ R67, R101, R67 ;  /* 0x0000004365437220 */ /* 0x000fe40000410000 */
[----:B------:R-:W-:Y:S02]  /*1a440*/  FMUL.FTZ R68, R102, R68 ;  /* 0x0000004466447220 */ /* 0x000fe40000410000 */
[--C-:B--2---:R-:W-:Y:S02]  /*1a450*/  FFMA.FTZ R2, R187, c[0x0][0x2d0], -R5.reuse ;  /* 0x0000b400bb027a23 */ /* 0x104fe40000010805 */
[--C-:B------:R-:W-:Y:S02]  /*1a460*/  FFMA.FTZ R187, R29, c[0x0][0x2d0], -R5.reuse ;  /* 0x0000b4001dbb7a23 */ /* 0x100fe40000010805 */
[C---:B---3--:R-:W-:Y:S01]  /*1a470*/  FMUL.FTZ R8, R100.reuse, R116 ;  /* 0x0000007464087220 */ /* 0x048fe20000410000 */
[----:B------:R2:W3:Y:S01]  /*1a480*/  MUFU.EX2 R224, R2 ;  /* 0x0000000200e07308 */ /* 0x0004e20000000800 */
[C---:B------:R-:W-:Y:S02]  /*1a490*/  FMUL.FTZ R9, R100.reuse, R117 ;  /* 0x0000007564097220 */ /* 0x040fe40000410000 */
[C---:B------:R-:W-:Y:S02]  /*1a4a0*/  FMUL.FTZ R12, R100.reuse, R120 ;  /* 0x00000078640c7220 */ /* 0x040fe40000410000 */
[C---:B------:R-:W-:Y:S02]  /*1a4b0*/  FMUL.FTZ R13, R100.reuse, R121 ;  /* 0x00000079640d7220 */ /* 0x040fe40000410000 */
[C---:B------:R-:W-:Y:S02]  /*1a4c0*/  FMUL.FTZ R24, R100.reuse, R132 ;  /* 0x0000008464187220 */ /* 0x040fe40000410000 */
[C---:B------:R-:W-:Y:S01]  /*1a4d0*/  FMUL.FTZ R29, R100.reuse, R137 ;  /* 0x00000089641d7220 */ /* 0x040fe20000410000 */
[----:B------:R-:W-:Y:S01]  /*1a4e0*/  MUFU.EX2 R230, R173 ;  /* 0x000000ad00e67308 */ /* 0x000fe20000000800 */
[C---:B------:R-:W-:Y:S02]  /*1a4f0*/  FMUL.FTZ R40, R100.reuse, R148 ;  /* 0x0000009464287220 */ /* 0x040fe40000410000 */
[----:B------:R-:W-:Y:S02]  /*1a500*/  FMUL.FTZ R41, R100, R149 ;  /* 0x0000009564297220 */ /* 0x000fe40000410000 */
[----:B-1----:R-:W-:Y:S02]  /*1a510*/  FFMA.FTZ R3, R170, c[0x0][0x2d0], -R5 ;  /* 0x0000b400aa037a23 */ /* 0x002fe40000010805 */
[--C-:B------:R-:W-:Y:S02]  /*1a520*/  FFMA.FTZ R170, R177, c[0x0][0x2d0], -R4.reuse ;  /* 0x0000b400b1aa7a23 */ /* 0x100fe40000010804 */
[--C-:B------:R-:W-:Y:S01]  /*1a530*/  FFMA.FTZ R177, R19, c[0x0][0x2d0], -R4.reuse ;  /* 0x0000b40013b17a23 */ /* 0x100fe20000010804 */
[----:B------:R1:W-:Y:S01]  /*1a540*/  MUFU.EX2 R241, R3 ;  /* 0x0000000300f17308 */ /* 0x0003e20000000800 */
[C---:B------:R-:W-:Y:S02]  /*1a550*/  FMUL.FTZ R19, R101.reuse, R127 ;  /* 0x0000007f65137220 */ /* 0x040fe40000410000 */
[----:B------:R-:W-:Y:S01]  /*1a560*/  FMUL.FTZ R44, R100, R156 ;  /* 0x0000009c642c7220 */ /* 0x000fe20000410000 */
[----:B------:R-:W-:Y:S01]  /*1a570*/  LDSM.16.MT88.4 R124, [R166+0x1000] ;  /* 0x00100000a67c783b */ /* 0x000fe20000004200 */
[--C-:B--2---:R-:W-:Y:S02]  /*1a580*/  FFMA.FTZ R2, R190, c[0x0][0x2d0], -R4.reuse ;  /* 0x0000b400be027a23 */ /* 0x104fe40000010804 */
[C---:B------:R-:W-:Y:S02]  /*1a590*/  FMUL.FTZ R45, R100.reuse, R157 ;  /* 0x0000009d642d7220 */ /* 0x040fe40000410000 */
[C---:B------:R-:W-:Y:S01]  /*1a5a0*/  FMUL.FTZ R56, R100.reuse, R56 ;  /* 0x0000003864387220 */ /* 0x040fe20000410000 */
[----:B------:R2:W-:Y:S01]  /*1a5b0*/  MUFU.EX2 R221, R2 ;  /* 0x0000000200dd7308 */ /* 0x0005e20000000800 */
[C---:B------:R-:W-:Y:S02]  /*1a5c0*/  FMUL.FTZ R57, R100.reuse, R57 ;  /* 0x0000003964397220 */ /* 0x040fe40000410000 */
[C---:B------:R-:W-:Y:S02]  /*1a5d0*/  FMUL.FTZ R60, R100.reuse, R60 ;  /* 0x0000003c643c7220 */ /* 0x040fe40000410000 */
[----:B------:R-:W-:Y:S02]  /*1a5e0*/  FMUL.FTZ R61, R100, R61 ;  /* 0x0000003d643d7220 */ /* 0x000fe40000410000 */
[----:B------:R-:W-:Y:S02]  /*1a5f0*/  FMUL.FTZ R69, R102, R69 ;  /* 0x0000004566457220 */ /* 0x000fe40000410000 */
[C---:B------:R-:W-:Y:S01]  /*1a600*/  FMUL.FTZ R70, R101.reuse, R70 ;  /* 0x0000004665467220 */ /* 0x040fe20000410000 */
[----:B------:R-:W-:Y:S01]  /*1a610*/  MUFU.EX2 R227, R170 ;  /* 0x000000aa00e37308 */ /* 0x000fe20000000800 */
[----:B------:R-:W-:Y:S02]  /*1a620*/  FMUL.FTZ R71, R101, R71 ;  /* 0x0000004765477220 */ /* 0x000fe40000410000 */
[----:B------:R-:W-:Y:S02]  /*1a630*/  FMUL.FTZ R72, R100, R72 ;  /* 0x0000004864487220 */ /* 0x000fe40000410000 */
[--C-:B-1----:R-:W-:Y:S02]  /*1a640*/  FFMA.FTZ R3, R169, c[0x0][0x2d0], -R4.reuse ;  /* 0x0000b400a9037a23 */ /* 0x102fe40000010804 */
[----:B------:R-:W-:Y:S02]  /*1a650*/  FMUL.FTZ R169, R106, c[0x0][0x2d0] ;  /* 0x0000b4006aa97a20 */ /* 0x000fe40000410000 */
[C---:B------:R-:W-:Y:S01]  /*1a660*/  FMUL.FTZ R73, R100.reuse, R73 ;  /* 0x0000004964497220 */ /* 0x040fe20000410000 */
[----:B------:R1:W-:Y:S01]  /*1a670*/  MUFU.EX2 R237, R3 ;  /* 0x0000000300ed7308 */ /* 0x0003e20000000800 */
[C---:B------:R-:W-:Y:S02]  /*1a680*/  FMUL.FTZ R76, R100.reuse, R76 ;  /* 0x0000004c644c7220 */ /* 0x040fe40000410000 */
[----:B------:R-:W-:Y:S01]  /*1a690*/  FMUL.FTZ R77, R100, R77 ;  /* 0x0000004d644d7220 */ /* 0x000fe20000410000 */
[----:B--2---:R-:W2:Y:S01]  /*1a6a0*/  SHFL.BFLY PT, R2, R0, 0x1, 0x1f ;  /* 0x0c201f0000027f89 */ /* 0x004ea200000e0000 */
[C---:B------:R-:W-:Y:S02]  /*1a6b0*/  FMUL.FTZ R80, R102.reuse, R80 ;  /* 0x0000005066507220 */ /* 0x040fe40000410000 */
[C---:B------:R-:W-:Y:S02]  /*1a6c0*/  FMUL.FTZ R81, R102.reuse, R81 ;  /* 0x0000005166517220 */ /* 0x040fe40000410000 */
[C---:B------:R-:W-:Y:S01]  /*1a6d0*/  FMUL.FTZ R82, R101.reuse, R82 ;  /* 0x0000005265527220 */ /* 0x040fe20000410000 */
[----:B------:R-:W-:Y:S01]  /*1a6e0*/  MUFU.EX2 R232, R172 ;  /* 0x000000ac00e87308 */ /* 0x000fe20000000800 */
[C---:B------:R-:W-:Y:S02]  /*1a6f0*/  FMUL.FTZ R83, R101.reuse, R83 ;  /* 0x0000005365537220 */ /* 0x040fe40000410000 */
[C---:B------:R-:W-:Y:S02]  /*1a700*/  FMUL.FTZ R84, R102.reuse, R84 ;  /* 0x0000005466547220 */ /* 0x040fe40000410000 */
[----:B------:R-:W-:Y:S02]  /*1a710*/  FMUL.FTZ R85, R102, R85 ;  /* 0x0000005566557220 */ /* 0x000fe40000410000 */
[C---:B------:R-:W-:Y:S02]  /*1a720*/  FMUL.FTZ R86, R101.reuse, R86 ;  /* 0x0000005665567220 */ /* 0x040fe40000410000 */
[----:B------:R-:W-:Y:S01]  /*1a730*/  FMUL.FTZ R87, R101, R87 ;  /* 0x0000005765577220 */ /* 0x000fe20000410000 */
[----:B------:R-:W-:Y:S01]  /*1a740*/  MUFU.EX2 R228, R168 ;  /* 0x000000a800e47308 */ /* 0x000fe20000000800 */
[C---:B------:R-:W-:Y:S02]  /*1a750*/  FMUL.FTZ R88, R100.reuse, R88 ;  /* 0x0000005864587220 */ /* 0x040fe40000410000 */
[----:B------:R-:W-:Y:S02]  /*1a760*/  FMUL.FTZ R89, R100, R89 ;  /* 0x0000005964597220 */ /* 0x000fe40000410000 */
[--C-:B-1----:R-:W-:Y:S02]  /*1a770*/  FFMA.FTZ R3, R210, c[0x0][0x2d0], -R169.reuse ;  /* 0x0000b400d2037a23 */ /* 0x102fe400000108a9 */
[----:B------:R-:W-:Y:S01]  /*1a780*/  FMUL.FTZ R92, R100, R92 ;  /* 0x0000005c645c7220 */ /* 0x000fe20000410000 */
[----:B--2---:R-:W-:Y:S01]  /*1a790*/  FMNMX.FTZ R2, R0, R2, !PT ;  /* 0x0000000200027209 */ /* 0x004fe20007810000 */
[--C-:B------:R-:W-:Y:S01]  /*1a7a0*/  FFMA.FTZ R0, R171, c[0x0][0x2d0], -R4.reuse ;  /* 0x0000b400ab007a23 */ /* 0x100fe20000010804 */
[----:B------:R1:W-:Y:S01]  /*1a7b0*/  MUFU.EX2 R190, R3 ;  /* 0x0000000300be7308 */ /* 0x0003e20000000800 */
[--C-:B------:R-:W-:Y:S02]  /*1a7c0*/  FFMA.FTZ R171, R178, c[0x0][0x2d0], -R4.reuse ;  /* 0x0000b400b2ab7a23 */ /* 0x100fe40000010804 */
[--C-:B------:R-:W-:Y:S02]  /*1a7d0*/  FFMA.FTZ R178, R26, c[0x0][0x2d0], -R4.reuse ;  /* 0x0000b4001ab27a23 */ /* 0x100fe40000010804 */
[----:B------:R-:W-:Y:S02]  /*1a7e0*/  FMUL.FTZ R93, R100, R93 ;  /* 0x0000005d645d7220 */ /* 0x000fe40000410000 */
[C---:B------:R-:W-:Y:S02]  /*1a7f0*/  FMUL.FTZ R96, R102.reuse, R96 ;  /* 0x0000006066607220 */ /* 0x040fe40000410000 */
[----:B------:R-:W-:Y:S01]  /*1a800*/  FMUL.FTZ R97, R102, R97 ;  /* 0x0000006166617220 */ /* 0x000fe20000410000 */
[----:B------:R2:W-:Y:S01]  /*1a810*/  MUFU.EX2 R240, R0 ;  /* 0x0000000000f07308 */ /* 0x0005e20000000800 */
[C---:B------:R-:W-:Y:S02]  /*1a820*/  FMUL.FTZ R98, R101.reuse, R98 ;  /* 0x0000006265627220 */ /* 0x040fe40000410000 */
[----:B------:R-:W-:Y:S02]  /*1a830*/  FMUL.FTZ R99, R101, R99 ;  /* 0x0000006365637220 */ /* 0x000fe40000410000 */
[--C-:B------:R-:W-:Y:S05]  /*1a840*/  FFMA.FTZ R132, R181, c[0x0][0x2d0], -R169.reuse ;  /* 0x0000b400b5847a23 */ /* 0x100fea00000108a9 */
[----:B------:R-:W-:Y:S01]  /*1a850*/  MUFU.EX2 R225, R171 ;  /* 0x000000ab00e17308 */ /* 0x000fe20000000800 */
[----:B-1----:R-:W-:Y:S09]  /*1a860*/  FFMA.FTZ R3, R208, c[0x0][0x2d0], -R169 ;  /* 0x0000b400d0037a23 */ /* 0x002ff200000108a9 */
[----:B------:R1:W4:Y:S01]  /*1a870*/  MUFU.EX2 R234, R3 ;  /* 0x0000000300ea7308 */ /* 0x0003220000000800 */
[----:B--2---:R-:W-:Y:S02]  /*1a880*/  FADD.FTZ R0, -R2, R103 ;  /* 0x0000006702007221 */ /* 0x004fe40000010100 */
[----:B------:R-:W-:Y:S02]  /*1a890*/  FFMA.FTZ R103, R30, c[0x0][0x2d0], -R4 ;  /* 0x0000b4001e677a23 */ /* 0x000fe40000010804 */
[----:B------:R-:W-:Y:S02]  /*1a8a0*/  FMUL.FTZ R0, R0, c[0x0][0x2d0] ;  /* 0x0000b40000007a20 */ /* 0x000fe40000410000 */
[----:B------:R-:W-:Y:S01]  /*1a8b0*/  FMUL.FTZ R4, R102, R112 ;  /* 0x0000007066047220 */ /* 0x000fe20000410000 */
[----:B---3--:R-:W-:Y:S02]  /*1a8c0*/  F2FP.BF16.PACK_AB R112, R224, R222 ;  /* 0x000000dee070723e */ /* 0x008fe400000010ff */
[----:B------:R2:W-:Y:S10]  /*1a8d0*/  MUFU.EX2 R231, R103 ;  /* 0x0000006700e77308 */ /* 0x0005f40000000800 */
[----:B------:R-:W3:Y:S01]  /*1a8e0*/  MUFU.EX2 R0, R0 ;  /* 0x0000000000007308 */ /* 0x000ee20000000800 */
[----:B-1----:R-:W-:Y:S01]  /*1a8f0*/  FFMA.FTZ R3, R186, c[0x0][0x2d0], -R169 ;  /* 0x0000b400ba037a23 */ /* 0x002fe200000108a9 */
[----:B----4-:R-:W-:Y:S01]  /*1a900*/  F2FP.BF16.PACK_AB R116, R234, R190 ;  /* 0x000000beea74723e */ /* 0x010fe200000010ff */
[----:B------:R-:W-:Y:S02]  /*1a910*/  FFMA.FTZ R186, R28, c[0x0][0x2d0], -R5 ;  /* 0x0000b4001cba7a23 */ /* 0x000fe40000010805 */
[----:B------:R-:W-:Y:S05]  /*1a920*/  FMUL.FTZ R28, R100, R136 ;  /* 0x00000088641c7220 */ /* 0x000fea0000410000 */
[----:B------:R1:W-:Y:S01]  /*1a930*/  MUFU.EX2 R236, R3 ;  /* 0x0000000300ec7308 */ /* 0x0003e20000000800 */
[--C-:B--2---:R-:W-:Y:S09]  /*1a940*/  FFMA.FTZ R103, R218, c[0x0][0x2d0], -R169.reuse ;  /* 0x0000b400da677a23 */ /* 0x104ff200000108a9 */
[----:B------:R2:W-:Y:S01]  /*1a950*/  MUFU.EX2 R208, R103 ;  /* 0x0000006700d07308 */ /* 0x0005e20000000800 */
[C---:B---3--:R-:W-:Y:S02]  /*1a960*/  FMUL.FTZ R10, R0.reuse, R118 ;  /* 0x00000076000a7220 */ /* 0x048fe40000410000 */
[C---:B------:R-:W-:Y:S02]  /*1a970*/  FMUL.FTZ R11, R0.reuse, R119 ;  /* 0x00000077000b7220 */ /* 0x040fe40000410000 */
[C---:B------:R-:W-:Y:S02]  /*1a980*/  FMUL.FTZ R14, R0.reuse, R122 ;  /* 0x0000007a000e7220 */ /* 0x040fe40000410000 */
[C---:B------:R-:W-:Y:S03]  /*1a990*/  FMUL.FTZ R15, R0.reuse, R123 ;  /* 0x0000007b000f7220 */ /* 0x040fe60000410000 */
[----:B------:R-:W-:Y:S01]  /*1a9a0*/  MUFU.EX2 R186, R186 ;  /* 0x000000ba00ba7308 */ /* 0x000fe20000000800 */
[----:B------:R-:W3:Y:S01]  /*1a9b0*/  LDSM.16.MT88.4 R120, [R166+0xc00] ;  /* 0x000c0000a678783b */ /* 0x000ee20000004200 */
[----:B------:R-:W-:Y:S02]  /*1a9c0*/  FMUL.FTZ R26, R0, R134 ;  /* 0x00000086001a7220 */ /* 0x000fe40000410000 */
[----:B-1----:R-:W-:Y:S02]  /*1a9d0*/  FFMA.FTZ R3, R185, c[0x0][0x2d0], -R169 ;  /* 0x0000b400b9037a23 */ /* 0x002fe400000108a9 */
[----:B------:R-:W-:Y:S02]  /*1a9e0*/  FFMA.FTZ R185, R25, c[0x0][0x2d0], -R5 ;  /* 0x0000b40019b97a23 */ /* 0x000fe40000010805 */
[----:B------:R-:W-:Y:S01]  /*1a9f0*/  FMUL.FTZ R5, R102, R113 ;  /* 0x0000007166057220 */ /* 0x000fe20000410000 */
[----:B------:R-:W-:Y:S01]  /*1aa00*/  F2FP.BF16.PACK_AB R113, R223, R221 ;  /* 0x000000dddf71723e */ /* 0x000fe200000010ff */
[----:B------:R1:W4:Y:S01]  /*1aa10*/  MUFU.EX2 R242, R3 ;  /* 0x0000000300f27308 */ /* 0x0003220000000800 */
[----:B------:R-:W-:Y:S02]  /*1aa20*/  FMUL.FTZ R25, R100, R133 ;  /* 0x0000008564197220 */ /* 0x000fe40000410000 */
[C---:B------:R-:W-:Y:S02]  /*1aa30*/  FMUL.FTZ R27, R0.reuse, R135 ;  /* 0x00000087001b7220 */ /* 0x040fe40000410000 */
[C---:B------:R-:W-:Y:S02]  /*1aa40*/  FMUL.FTZ R30, R0.reuse, R138 ;  /* 0x0000008a001e7220 */ /* 0x040fe40000410000 */
[C---:B------:R-:W-:Y:S02]  /*1aa50*/  FMUL.FTZ R31, R0.reuse, R139 ;  /* 0x0000008b001f7220 */ /* 0x040fe40000410000 */
[C---:B------:R-:W-:Y:S01]  /*1aa60*/  FMUL.FTZ R42, R0.reuse, R150 ;  /* 0x00000096002a7220 */ /* 0x040fe20000410000 */
[----:B------:R-:W-:Y:S01]  /*1aa70*/  MUFU.EX2 R185, R185 ;  /* 0x000000b900b97308 */ /* 0x000fe20000000800 */
[C---:B------:R-:W-:Y:S02]  /*1aa80*/  FMUL.FTZ R43, R0.reuse, R151 ;  /* 0x00000097002b7220 */ /* 0x040fe40000410000 */
[C---:B------:R-:W-:Y:S02]  /*1aa90*/  FMUL.FTZ R46, R0.reuse, R158 ;  /* 0x0000009e002e7220 */ /* 0x040fe40000410000 */
[C---:B------:R-:W-:Y:S02]  /*1aaa0*/  FMUL.FTZ R47, R0.reuse, R159 ;  /* 0x0000009f002f7220 */ /* 0x040fe40000410000 */
[----:B--2---:R-:W-:Y:S02]  /*1aab0*/  FFMA.FTZ R103, R215, c[0x0][0x2d0], -R169 ;  /* 0x0000b400d7677a23 */ /* 0x004fe400000108a9 */
[C---:B------:R-:W-:Y:S02]  /*1aac0*/  FMUL.FTZ R58, R0.reuse, R58 ;  /* 0x0000003a003a7220 */ /* 0x040fe40000410000 */
[----:B------:R2:W-:Y:S01]  /*1aad0*/  MUFU.EX2 R215, R103 ;  /* 0x0000006700d77308 */ /* 0x0005e20000000800 */
[----:B------:R-:W-:Y:S02]  /*1aae0*/  FMUL.FTZ R59, R0, R59 ;  /* 0x0000003b003b7220 */ /* 0x000fe40000410000 */
[----:B-1----:R-:W-:Y:S01]  /*1aaf0*/  FMUL.FTZ R3, R2, c[0x0][0x2d0] ;  /* 0x0000b40002037a20 */ /* 0x002fe20000410000 */
[----:B----4-:R-:W-:Y:S01]  /*1ab00*/  F2FP.BF16.PACK_AB R118, R242, R236 ;  /* 0x000000ecf276723e */ /* 0x010fe200000010ff */
[C---:B------:R-:W-:Y:S02]  /*1ab10*/  FMUL.FTZ R62, R0.reuse, R62 ;  /* 0x0000003e003e7220 */ /* 0x040fe40000410000 */
[--C-:B------:R-:W-:Y:S02]  /*1ab20*/  FFMA.FTZ R6, R189, c[0x0][0x2d0], -R3.reuse ;  /* 0x0000b400bd067a23 */ /* 0x100fe40000010803 */
[--C-:B------:R-:W-:Y:S02]  /*1ab30*/  FFMA.FTZ R7, R207, c[0x0][0x2d0], -R3.reuse ;  /* 0x0000b400cf077a23 */ /* 0x100fe40000010803 */
[----:B------:R1:W4:Y:S01]  /*1ab40*/  MUFU.EX2 R188, R6 ;  /* 0x0000000600bc7308 */ /* 0x0003220000000800 */
[C---:B------:R-:W-:Y:S02]  /*1ab50*/  FMUL.FTZ R63, R0.reuse, R63 ;  /* 0x0000003f003f7220 */ /* 0x040fe40000410000 */
[C---:B------:R-:W-:Y:S02]  /*1ab60*/  FMUL.FTZ R74, R0.reuse, R74 ;  /* 0x0000004a004a7220 */ /* 0x040fe40000410000 */
[C---:B------:R-:W-:Y:S02]  /*1ab70*/  FMUL.FTZ R75, R0.reuse, R75 ;  /* 0x0000004b004b7220 */ /* 0x040fe40000410000 */
[C---:B------:R-:W-:Y:S02]  /*1ab80*/  FMUL.FTZ R78, R0.reuse, R78 ;  /* 0x0000004e004e7220 */ /* 0x040fe40000410000 */
[C---:B------:R-:W-:Y:S01]  /*1ab90*/  FMUL.FTZ R79, R0.reuse, R79 ;  /* 0x0000004f004f7220 */ /* 0x040fe20000410000 */
[----:B------:R5:W-:Y:S01]  /*1aba0*/  MUFU.EX2 R235, R7 ;  /* 0x0000000700eb7308 */ /* 0x000be20000000800 */
[----:B------:R-:W-:Y:S02]  /*1abb0*/  FMUL.FTZ R90, R0, R90 ;  /* 0x0000005a005a7220 */ /* 0x000fe40000410000 */
[----:B--2---:R-:W-:Y:S02]  /*1abc0*/  FFMA.FTZ R103, R214, c[0x0][0x2d0], -R3 ;  /* 0x0000b400d6677a23 */ /* 0x004fe40000010803 */
[C---:B------:R-:W-:Y:S02]  /*1abd0*/  FMUL.FTZ R91, R0.reuse, R91 ;  /* 0x0000005b005b7220 */ /* 0x040fe40000410000 */
[C---:B------:R-:W-:Y:S02]  /*1abe0*/  FMUL.FTZ R94, R0.reuse, R94 ;  /* 0x0000005e005e7220 */ /* 0x040fe40000410000 */
[----:B------:R-:W-:Y:S02]  /*1abf0*/  FMUL.FTZ R95, R0, R95 ;  /* 0x0000005f005f7220 */ /* 0x000fe40000410000 */
[----:B------:R-:W-:Y:S01]  /*1ac00*/  FFMA.FTZ R135, R100, R249, R190 ;  /* 0x000000f964877223 */ /* 0x000fe200000100be */
[----:B------:R-:W-:Y:S01]  /*1ac10*/  F2FP.BF16.PACK_AB R100, R229, R226 ;  /* 0x000000e2e564723e */ /* 0x000fe200000010ff */
[----:B------:R-:W-:Y:S02]  /*1ac20*/  FFMA.FTZ R133, R180, c[0x0][0x2d0], -R169 ;  /* 0x0000b400b4857a23 */ /* 0x000fe400000108a9 */
[--C-:B-1----:R-:W-:Y:S01]  /*1ac30*/  FFMA.FTZ R6, R209, c[0x0][0x2d0], -R3.reuse ;  /* 0x0000b400d1067a23 */ /* 0x102fe20000010803 */
[----:B------:R-:W-:Y:S01]  /*1ac40*/  MUFU.EX2 R180, R187 ;  /* 0x000000bb00b47308 */ /* 0x000fe20000000800 */
[----:B------:R-:W-:Y:S02]  /*1ac50*/  FFMA.FTZ R134, R105, c[0x0][0x2d0], -R3 ;  /* 0x0000b40069867a23 */ /* 0x000fe40000010803 */
[----:B------:R-:W-:Y:S02]  /*1ac60*/  FFMA.FTZ R105, R102, R243, R222 ;  /* 0x000000f366697223 */ /* 0x000fe400000100de */
[----:B----4-:R-:W-:Y:S02]  /*1ac70*/  FFMA.FTZ R0, R0, R250, R188 ;  /* 0x000000fa00007223 */ /* 0x010fe400000100bc */
[----:B------:R-:W-:Y:S02]  /*1ac80*/  FADD.FTZ R137, R224, R105 ;  /* 0x00000069e0897221 */ /* 0x000fe40000010000 */
[----:B-----5:R-:W-:Y:S01]  /*1ac90*/  FMUL.FTZ R7, R101, R115 ;  /* 0x0000007365077220 */ /* 0x020fe20000410000 */
[----:B------:R1:W2:Y:S01]  /*1aca0*/  MUFU.EX2 R233, R6 ;  /* 0x0000000600e97308 */ /* 0x0002a20000000800 */
[----:B------:R-:W-:Y:S01]  /*1acb0*/  F2FP.BF16.PACK_AB R115, R240, R237 ;  /* 0x000000edf073723e */ /* 0x000fe200000010ff */
[----:B------:R-:W-:Y:S04]  /*1acc0*/  FADD.FTZ R105, R234, R135 ;  /* 0x00000087ea697221 */ /* 0x000fe80000010000 */
[----:B------:R-:W-:Y:S04]  /*1acd0*/  FADD.FTZ R172, R236, R105 ;  /* 0x00000069ecac7221 */ /* 0x000fe80000010000 */
[----:B------:R4:W-:Y:S10]  /*1ace0*/  MUFU.EX2 R209, R103 ;  /* 0x0000006700d17308 */ /* 0x0009f40000000800 */
[----:B------:R-:W-:Y:S01]  /*1acf0*/  MUFU.EX2 R187, R176 ;  /* 0x000000b000bb7308 */ /* 0x000fe20000000800 */
[--C-:B-1----:R-:W-:Y:S01]  /*1ad00*/  FFMA.FTZ R6, R206, c[0x0][0x2d0], -R3.reuse ;  /* 0x0000b400ce067a23 */ /* 0x102fe20000010803 */
[C---:B--2---:R-:W-:Y:S01]  /*1ad10*/  F2FP.BF16.PACK_AB R117, R233.reuse, R188 ;  /* 0x000000bce975723e */ /* 0x044fe200000010ff */
[----:B------:R-:W-:Y:S07]  /*1ad20*/  FADD.FTZ R0, R233, R0 ;  /* 0x00000000e9007221 */ /* 0x000fee0000010000 */
[----:B------:R1:W2:Y:S01]  /*1ad30*/  MUFU.EX2 R239, R6 ;  /* 0x0000000600ef7308 */ /* 0x0002a20000000800 */
[----:B------:R-:W-:Y:S02]  /*1ad40*/  FADD.FTZ R0, R235, R0 ;  /* 0x00000000eb007221 */ /* 0x000fe40000010000 */
[----:B----4-:R-:W-:Y:S07]  /*1ad50*/  FFMA.FTZ R103, R213, c[0x0][0x2d0], -R3 ;  /* 0x0000b400d5677a23 */ /* 0x010fee0000010803 */
[----:B------:R4:W-:Y:S10]  /*1ad60*/  MUFU.EX2 R210, R103 ;  /* 0x0000006700d27308 */ /* 0x0009f40000000800 */
[----:B------:R-:W-:Y:S01]  /*1ad70*/  MUFU.EX2 R188, R184 ;  /* 0x000000b800bc7308 */ /* 0x000fe20000000800 */
[----:B-1----:R-:W-:Y:S01]  /*1ad80*/  FMUL.FTZ R6, R101, R114 ;  /* 0x0000007265067220 */ /* 0x002fe20000410000 */
[----:B------:R-:W-:Y:S01]  /*1ad90*/  F2FP.BF16.PACK_AB R114, R241, R238 ;  /* 0x000000eef172723e */ /* 0x000fe200000010ff */
[C---:B--2---:R-:W-:Y:S01]  /*1ada0*/  FADD.FTZ R0, R239.reuse, R0 ;  /* 0x00000000ef007221 */ /* 0x044fe20000010000 */
[----:B------:R-:W-:Y:S06]  /*1adb0*/  F2FP.BF16.PACK_AB R119, R239, R235 ;  /* 0x000000ebef77723e */ /* 0x000fec00000010ff */
[----:B------:R-:W-:Y:S01]  /*1adc0*/  MUFU.EX2 R184, R177 ;  /* 0x000000b100b87308 */ /* 0x000fe20000000800 */
[-C--:B------:R-:W-:Y:S05]  /*1add0*/  HMMA.16816.F32.BF16 R4, R112, R20.reuse, R4 ;  /* 0x000000147004723c */ /* 0x080fea0000041804 */
[----:B----4-:R-:W-:Y:S03]  /*1ade0*/  FFMA.FTZ R103, R216, c[0x0][0x2d0], -R169 ;  /* 0x0000b400d8677a23 */ /* 0x010fe600000108a9 */
[C---:B------:R-:W-:Y:S01]  /*1adf0*/  HMMA.16816.F32.BF16 R8, R116.reuse, R20, R8 ;  /* 0x000000147408723c */ /* 0x040fe20000041808 */
[----:B------:R1:W-:Y:S06]  /*1ae00*/  MUFU.EX2 R207, R103 ;  /* 0x0000006700cf7308 */ /* 0x0003ec0000000800 */
[----:B------:R-:W-:Y:S01]  /*1ae10*/  FMUL.FTZ R20, R102, R128 ;  /* 0x0000008066147220 */ /* 0x000fe20000410000 */
[-C--:B------:R-:W-:Y:S03]  /*1ae20*/  HMMA.16816.F32.BF16 R12, R116, R22.reuse, R12 ;  /* 0x00000016740c723c */ /* 0x080fe6000004180c */
[----:B------:R-:W-:Y:S01]  /*1ae30*/  MUFU.EX2 R176, R132 ;  /* 0x0000008400b07308 */ /* 0x000fe20000000800 */
[----:B------:R-:W-:Y:S02]  /*1ae40*/  FFMA.FTZ R128, R212, c[0x0][0x2d0], -R3 ;  /* 0x0000b400d4807a23 */ /* 0x000fe40000010803 */
[----:B------:R-:W-:Y:S02]  /*1ae50*/  FMUL.FTZ R21, R102, R129 ;  /* 0x0000008166157220 */ /* 0x000fe40000410000 */
[C---:B------:R-:W-:Y:S04]  /*1ae60*/  HMMA.16816.F32.BF16 R16, R112.reuse, R22, R16 ;  /* 0x000000167010723c */ /* 0x040fe80000041810 */
[----:B------:R-:W-:Y:S01]  /*1ae70*/  FFMA.FTZ R129, R182, c[0x0][0x2d0], -R169 ;  /* 0x0000b400b6817a23 */ /* 0x000fe200000108a9 */
[----:B------:R-:W2:Y:S02]  /*1ae80*/  MUFU.EX2 R175, R133 ;  /* 0x0000008500af7308 */ /* 0x000ea40000000800 */
[C---:B------:R-:W-:Y:S02]  /*1ae90*/  FMUL.FTZ R22, R101.reuse, R130 ;  /* 0x0000008265167220 */ /* 0x040fe40000410000 */
[----:B------:R-:W-:Y:S03]  /*1aea0*/  FMUL.FTZ R23, R101, R131 ;  /* 0x0000008365177220 */ /* 0x000fe60000410000 */
[----:B------:R-:W-:Y:S02]  /*1aeb0*/  FFMA.FTZ R131, R211, c[0x0][0x2d0], -R3 ;  /* 0x0000b400d3837a23 */ /* 0x000fe40000010803 */
[--C-:B------:R-:W-:Y:S01]  /*1aec0*/  FFMA.FTZ R130, R183, c[0x0][0x2d0], -R169.reuse ;  /* 0x0000b400b7827a23 */ /* 0x100fe200000108a9 */
[----:B------:R-:W-:Y:S01]  /*1aed0*/  MUFU.EX2 R181, R129 ;  /* 0x0000008100b57308 */ /* 0x000fe20000000800 */
[-C--:B------:R-:W-:Y:S03]  /*1aee0*/  HMMA.16816.F32.BF16 R20, R112, R36.reuse, R20 ;  /* 0x000000247014723c */ /* 0x080fe60000041814 */
[----:B-1----:R-:W-:Y:S05]  /*1aef0*/  FFMA.FTZ R103, R217, c[0x0][0x2d0], -R169 ;  /* 0x0000b400d9677a23 */ /* 0x002fea00000108a9 */
[C---:B------:R-:W-:Y:S01]  /*1af00*/  HMMA.16816.F32.BF16 R24, R116.reuse, R36, R24 ;  /* 0x000000247418723c */ /* 0x040fe20000041818 */
[----:B------:R-:W-:Y:S03]  /*1af10*/  MUFU.EX2 R177, R131 ;  /* 0x0000008300b17308 */ /* 0x000fe60000000800 */
[----:B--2---:R-:W-:Y:S03]  /*1af20*/  F2FP.BF16.PACK_AB R170, R175, R176 ;  /* 0x000000b0afaa723e */ /* 0x004fe600000010ff */
[C---:B------:R-:W-:Y:S01]  /*1af30*/  FMUL.FTZ R36, R102.reuse, R144 ;  /* 0x0000009066247220 */ /* 0x040fe20000410000 */
[-C--:B------:R-:W-:Y:S03]  /*1af40*/  HMMA.16816.F32.BF16 R28, R116, R38.reuse, R28 ;  /* 0x00000026741c723c */ /* 0x080fe6000004181c */
[----:B------:R-:W-:Y:S01]  /*1af50*/  MUFU.EX2 R182, R179 ;  /* 0x000000b300b67308 */ /* 0x000fe20000000800 */
[----:B------:R-:W-:Y:S01]  /*1af60*/  FMUL.FTZ R37, R102, R145 ;  /* 0x0000009166257220 */ /* 0x000fe20000410000 */
[----:B------:R-:W-:Y:S03]  /*1af70*/  F2FP.BF16.PACK_AB R102, R232, R230 ;  /* 0x000000e6e866723e */ /* 0x000fe600000010ff */
[C---:B------:R-:W-:Y:S05]  /*1af80*/  HMMA.16816.F32.BF16 R32, R112.reuse, R38, R32 ;  /* 0x000000267020723c */ /* 0x040fea0000041820 */
[----:B------:R-:W1:Y:S02]  /*1af90*/  MUFU.EX2 R179, R130 ;  /* 0x0000008200b37308 */ /* 0x000e640000000800 */
[C---:B------:R-:W-:Y:S02]  /*1afa0*/  FMUL.FTZ R38, R101.reuse, R146 ;  /* 0x0000009265267220 */ /* 0x040fe40000410000 */
[----:B------:R-:W-:Y:S06]  /*1afb0*/  FMUL.FTZ R39, R101, R147 ;  /* 0x0000009365277220 */ /* 0x000fec0000410000 */
[----:B------:R-:W-:Y:S01]  /*1afc0*/  MUFU.EX2 R183, R178 ;  /* 0x000000b200b77308 */ /* 0x000fe20000000800 */
[-C--:B---3--:R-:W-:Y:S08]  /*1afd0*/  HMMA.16816.F32.BF16 R36, R112, R120.reuse, R36 ;  /* 0x000000787024723c */ /* 0x088ff00000041824 */
[C---:B------:R-:W-:Y:S01]  /*1afe0*/  HMMA.16816.F32.BF16 R40, R116.reuse, R120, R40 ;  /* 0x000000787428723c */ /* 0x040fe20000041828 */
[----:B------:R2:W3:Y:S03]  /*1aff0*/  MUFU.EX2 R178, R128 ;  /* 0x0000008000b27308 */ /* 0x0004e60000000800 */
[----:B-1----:R-:W-:Y:S04]  /*1b000*/  F2FP.BF16.PACK_AB R168, R181, R179 ;  /* 0x000000b3b5a8723e */ /* 0x002fe800000010ff */
[-C--:B------:R-:W-:Y:S03]  /*1b010*/  HMMA.16816.F32.BF16 R44, R116, R122.reuse, R44 ;  /* 0x0000007a742c723c */ /* 0x080fe6000004182c */
[----:B------:R1:W-:Y:S05]  /*1b020*/  MUFU.EX2 R206, R103 ;  /* 0x0000006700ce7308 */ /* 0x0003ea0000000800 */
[C---:B------:R-:W-:Y:S01]  /*1b030*/  HMMA.16816.F32.BF16 R48, R112.reuse, R122, R48 ;  /* 0x0000007a7030723c */ /* 0x040fe20000041830 */
[----:B------:R-:W4:Y:S04]  /*1b040*/  LDSM.16.MT88.4 R120, [R167+0xc00] ;  /* 0x000c0000a778783b */ /* 0x000f280000004200 */
[----:B------:R-:W-:Y:S04]  /*1b050*/  MUFU.EX2 R174, R134 ;  /* 0x0000008600ae7308 */ /* 0x000fe80000000800 */
[----:B--2---:R-:W-:Y:S03]  /*1b060*/  LDSM.16.MT88.4 R128, [R166+0x800] ;  /* 0x00080000a680783b */ /* 0x004fe60000004200 */
[----:B---3--:R-:W-:Y:S01]  /*1b070*/  F2FP.BF16.PACK_AB R169, R177, R178 ;  /* 0x000000b2b1a9723e */ /* 0x008fe200000010ff */
[--C-:B-1----:R-:W-:Y:S04]  /*1b080*/  FFMA.FTZ R103, R220, c[0x0][0x2d0], -R3.reuse ;  /* 0x0000b400dc677a23 */ /* 0x102fe80000010803 */
[----:B------:R1:W-:Y:S01]  /*1b090*/  MUFU.EX2 R191, R103 ;  /* 0x0000006700bf7308 */ /* 0x0003e20000000800 */
[-C--:B----4-:R-:W-:Y:S03]  /*1b0a0*/  HMMA.16816.F32.BF16 R52, R112, R120.reuse, R52 ;  /* 0x000000787034723c */ /* 0x090fe60000041834 */
[--C-:B-1----:R-:W-:Y:S05]  /*1b0b0*/  FFMA.FTZ R103, R219, c[0x0][0x2d0], -R3.reuse ;  /* 0x0000b400db677a23 */ /* 0x102fea0000010803 */
[C---:B------:R-:W-:Y:S01]  /*1b0c0*/  HMMA.16816.F32.BF16 R56, R116.reuse, R120, R56 ;  /* 0x000000787438723c */ /* 0x040fe20000041838 */
[----:B------:R1:W-:Y:S03]  /*1b0d0*/  MUFU.EX2 R189, R103 ;  /* 0x0000006700bd7308 */ /* 0x0003e60000000800 */
[----:B------:R-:W-:Y:S02]  /*1b0e0*/  FFMA.FTZ R3, R104, c[0x0][0x2d0], -R3 ;  /* 0x0000b40068037a23 */ /* 0x000fe40000010803 */
[----:B------:R-:W-:Y:S01]  /*1b0f0*/  FFMA.FTZ R104, R101, R245, R221 ;  /* 0x000000f565687223 */ /* 0x000fe200000100dd */
[----:B------:R-:W-:Y:S01]  /*1b100*/  F2FP.BF16.PACK_AB R101, R227, R225 ;  /* 0x000000e1e365723e */ /* 0x000fe200000010ff */
[-C--:B------:R-:W-:Y:S03]  /*1b110*/  HMMA.16816.F32.BF16 R60, R116, R122.reuse, R60 ;  /* 0x0000007a743c723c */ /* 0x080fe6000004183c */
[----:B------:R-:W2:Y:S01]  /*1b120*/  MUFU.EX2 R173, R3 ;  /* 0x0000000300ad7308 */ /* 0x000ea20000000800 */
[----:B------:R-:W-:Y:S02]  /*1b130*/  FADD.FTZ R136, R223, R104 ;  /* 0x00000068df887221 */ /* 0x000fe40000010000 */
[----:B------:R-:W-:Y:S02]  /*1b140*/  FADD.FTZ R104, R238, R137 ;  /* 0x00000089ee687221 */ /* 0x000fe40000010000 */
[C---:B------:R-:W-:Y:S01]  /*1b150*/  HMMA.16816.F32.BF16 R64, R112.reuse, R122, R64 ;  /* 0x0000007a7040723c */ /* 0x040fe20000041840 */
[----:B------:R-:W3:Y:S03]  /*1b160*/  LDSM.16.MT88.4 R120, [R166+0x1800] ;  /* 0x00180000a678783b */ /* 0x000ee60000004200 */
[----:B------:R-:W-:Y:S01]  /*1b170*/  FADD.FTZ R105, R241, R104 ;  /* 0x00000068f1697221 */ /* 0x000fe20000010000 */
[----:B-1----:R-:W-:Y:S02]  /*1b180*/  F2FP.BF16.PACK_AB R103, R231, R228 ;  /* 0x000000e4e767723e */ /* 0x002fe400000010ff */
[----:B--2---:R-:W-:Y:S01]  /*1b190*/  F2FP.BF16.PACK_AB R171, R173, R174 ;  /* 0x000000aeadab723e */ /* 0x004fe200000010ff */
[----:B------:R-:W-:Y:S04]  /*1b1a0*/  FADD.FTZ R3, R237, R136 ;  /* 0x00000088ed037221 */ /* 0x000fe80000010000 */
[----:B------:R-:W-:Y:S02]  /*1b1b0*/  FADD.FTZ R104, R240, R3 ;  /* 0x00000003f0687221 */ /* 0x000fe40000010000 */
[----:B------:R-:W-:Y:S04]  /*1b1c0*/  FADD.FTZ R3, R226, R105 ;  /* 0x00000069e2037221 */ /* 0x000fe80000010000 */
[----:B------:R-:W-:Y:S01]  /*1b1d0*/  FADD.FTZ R3, R229, R3 ;  /* 0x00000003e5037221 */ /* 0x000fe20000010000 */
[-C--:B---3--:R-:W-:Y:S08]  /*1b1e0*/  HMMA.16816.F32.BF16 R68, R112, R120.reuse, R68 ;  /* 0x000000787044723c */ /* 0x088ff00000041844 */
[C---:B------:R-:W-:Y:S08]  /*1b1f0*/  HMMA.16816.F32.BF16 R72, R116.reuse, R120, R72 ;  /* 0x000000787448723c */ /* 0x040ff00000041848 */
[-C--:B------:R-:W-:Y:S08]  /*1b200*/  HMMA.16816.F32.BF16 R76, R116, R122.reuse, R76 ;  /* 0x0000007a744c723c */ /* 0x080ff0000004184c */
[C---:B------:R-:W-:Y:S01]  /*1b210*/  HMMA.16816.F32.BF16 R80, R112.reuse, R122, R80 ;  /* 0x0000007a7050723c */ /* 0x040fe20000041850 */
[----:B------:R-:W1:Y:S07]  /*1b220*/  LDSM.16.MT88.4 R120, [R167+0x1800] ;  /* 0x00180000a778783b */ /* 0x000e6e0000004200 */
[-C--:B-1----:R-:W-:Y:S08]  /*1b230*/  HMMA.16816.F32.BF16 R84, R112, R120.reuse, R84 ;  /* 0x000000787054723c */ /* 0x082ff00000041854 */
[C---:B------:R-:W-:Y:S08]  /*1b240*/  HMMA.16816.F32.BF16 R88, R116.reuse, R120, R88 ;  /* 0x000000787458723c */ /* 0x040ff00000041858 */
[-C--:B------:R-:W-:Y:S07]  /*1b250*/  HMMA.16816.F32.BF16 R92, R116, R122.reuse, R92 ;  /* 0x0000007a745c723c */ /* 0x080fee000004185c */
[----:B------:R-:W-:Y:S01]  /*1b260*/  F2FP.BF16.PACK_AB R116, R215, R208 ;  /* 0x000000d0d774723e */ /* 0x000fe200000010ff */
[----:B------:R-:W-:Y:S01]  /*1b270*/  HMMA.16816.F32.BF16 R96, R112, R122, R96 ;  /* 0x0000007a7060723c */ /* 0x000fe20000041860 */
[----:B------:R-:W1:Y:S03]  /*1b280*/  LDSM.16.MT88.4 R112, [R166+0x400] ;  /* 0x00040000a670783b */ /* 0x000e660000004200 */
[----:B------:R-:W-:Y:S02]  /*1b290*/  F2FP.BF16.PACK_AB R117, R210, R209 ;  /* 0x000000d1d275723e */ /* 0x000fe400000010ff */
[----:B------:R-:W-:Y:S02]  /*1b2a0*/  F2FP.BF16.PACK_AB R118, R206, R207 ;  /* 0x000000cfce76723e */ /* 0x000fe400000010ff */
[----:B------:R-:W-:Y:S01]  /*1b2b0*/  F2FP.BF16.PACK_AB R119, R189, R191 ;  /* 0x000000bfbd77723e */ /* 0x000fe200000010ff */
[----:B------:R-:W2:Y:S01]  /*1b2c0*/  LDSM.16.MT88.4 R120, [R167+0x400] ;  /* 0x00040000a778783b */ /* 0x000ea20000004200 */
        /* <DEDUP_REMOVED lines=26> */
[----:B------:R-:W-:Y:S07]  /*1b470*/  HMMA.16816.F32.BF16 R96, R100, R126, R96 ;  /* 0x0000007e6460723c */ /* 0x000fee0000041860 */
[----:B------:R-:W-:Y:S02]  /*1b480*/  F2FP.BF16.PACK_AB R100, R186, R180 ;  /* 0x000000b4ba64723e */ /* 0x000fe400000010ff */
[----:B------:R-:W-:Y:S03]  /*1b490*/  F2FP.BF16.PACK_AB R101, R183, R182 ;  /* 0x000000b6b765723e */ /* 0x000fe600000010ff */
[----:B------:R-:W-:Y:S02]  /*1b4a0*/  F2FP.BF16.PACK_AB R102, R188, R185 ;  /* 0x000000b9bc66723e */ /* 0x000fe400000010ff */
[----:B------:R-:W-:Y:S07]  /*1b4b0*/  F2FP.BF16.PACK_AB R103, R187, R184 ;  /* 0x000000b8bb67723e */ /* 0x000fee00000010ff */
        /* <DEDUP_REMOVED lines=59> */
[----:B------:R-:W-:-:S05]  /*1b870*/  @P0 BRA `(.L_x_860) ;  /* 0xffffcfb000000947 */ /* 0x000fca000383ffff */
.L_x_855:
[----:B------:R-:W2:Y:S02]  /*1b880*/  LDL R0, [R1+0x18] ;  /* 0x0000180001007983 */ /* 0x000ea40000100800 */
[----:B--2---:R-:W-:-:S13]  /*1b890*/  ISETP.GE.AND P0, PT, R205, R0, PT ;  /* 0x00000000cd00720c */ /* 0x004fda0003f06270 */
[----:B------:R-:W-:Y:S05]  /*1b8a0*/  @!P0 BRA `(.L_x_861) ;  /* 0x000042b000008947 */ /* 0x000fea0003800000 */
[----:B------:R-:W-:Y:S01]  /*1b8b0*/  IMAD.MOV.U32 R101, RZ, RZ, R107 ;  /* 0x000000ffff657224 */ /* 0x000fe200078e006b */
[----:B------:R-:W-:Y:S01]  /*1b8c0*/  MOV R104, R103 ;  /* 0x0000006700687202 */ /* 0x000fe20000000f00 */
[----:B------:R-:W-:Y:S01]  /*1b8d0*/  IMAD.MOV.U32 R100, RZ, RZ, R108 ;  /* 0x000000ffff647224 */ /* 0x000fe200078e006c */
[----:B------:R-:W-:Y:S02]  /*1b8e0*/  MOV R102, R106 ;  /* 0x0000006a00667202 */ /* 0x000fe40000000f00 */
.L_x_880:
[----:B------:R-:W-:Y:S04]  /*1b8f0*/  DEPBAR.LE SB0, 0x0 ;  /* 0x000080000000791a */ /* 0x000fe80000000000 */
[----:B------:R-:W-:Y:S01]  /*1b900*/  WARPSYNC 0xffffffff ;  /* 0xffffffff00007948 */ /* 0x000fe20003800000 */
[----:B------:R-:W-:Y:S01]  /*1b910*/  BAR.SYNC.DEFER_BLOCKING 0x0 ;  /* 0x0000000000007b1d */ /* 0x000fe20000010000 */
[----:B------:R-:W-:Y:S01]  /*1b920*/  SHF.R.S32.HI R0, RZ, 0x1f, R205 ;  /* 0x0000001fff007819 */ /* 0x000fe200000114cd */
[----:B------:R-:W-:Y:S01]  /*1b930*/  IMAD.WIDE.U32 R2, R205, c[0x0][0x208], RZ ;  /* 0x00008200cd027a25 */ /* 0x000fe200078e00ff */
[C---:B------:R-:W-:Y:S02]  /*1b940*/  LOP3.LUT P5, RZ, R203.reuse, 0x100, RZ, 0xc0, !PT ;  /* 0x00000100cbff7812 */ /* 0x040fe400078ac0ff */
[C---:B------:R-:W-:Y:S01]  /*1b950*/  LOP3.LUT P4, RZ, R203.reuse, 0x80, RZ, 0xc0, !PT ;  /* 0x00000080cbff7812 */ /* 0x040fe2000788c0ff */
[----:B------:R-:W-:Y:S01]  /*1b960*/  IMAD R0, R0, c[0x0][0x208], RZ ;  /* 0x0000820000007a24 */ /* 0x000fe200078e02ff */
[----:B------:R-:W-:Y:S03]  /*1b970*/  LOP3.LUT P3, RZ, R203, 0x40, RZ, 0xc0, !PT ;  /* 0x00000040cbff7812 */ /* 0x000fe6000786c0ff */
[----:B------:R-:W-:Y:S05]  /*1b980*/  IMAD R0, R205, c[0x0][0x20c], R0 ;  /* 0x00008300cd007a24 */ /* 0x000fea00078e0200 */
[----:B------:R-:W-:Y:S01]  /*1b990*/  IADD3 R12, R3, R0, RZ ;  /* 0x00000000030c7210 */ /* 0x000fe20007ffe0ff */
[----:B------:R-:W-:Y:S01]  /*1b9a0*/  IMAD.WIDE.U32 R2, R2, 0x30, RZ ;  /* 0x0000003002027825 */ /* 0x000fe200078e00ff */
[----:B------:R-:W-:Y:S01]  /*1b9b0*/  LDSM.16.M88.4 R48, [R192] ;  /* 0x00000000c030783b */ /* 0x000fe20000000200 */
[----:B------:R-:W-:Y:S07]  /*1b9c0*/  BSSY B0, `(.L_x_862) ;  /* 0x000010e000007945 */ /* 0x000fee0003800000 */
        /* <DEDUP_REMOVED lines=11> */
[----:B------:R-:W-:Y:S01]  /*1ba80*/  IMAD R16, R12, 0x30, RZ ;  /* 0x000000300c107824 */ /* 0x000fe200078e02ff */
[----:B------:R-:W-:Y:S01]  /*1ba90*/  @!P1 MOV R0, c[0x0][0x208] ;  /* 0x0000820000009a02 */ /* 0x000fe20000000f00 */
[-C--:B------:R-:W-:Y:S03]  /*1baa0*/  HMMA.16816.F32.BF16 R12, R44, R18.reuse, RZ ;  /* 0x000000122c0c723c */ /* 0x080fe600000418ff */
[C---:B------:R-:W-:Y:S02]  /*1bab0*/  @!P1 LEA R24, P0, R0.reuse, R2, 0x5 ;  /* 0x0000000200189211 */ /* 0x040fe400078028ff */
[----:B------:R-:W2:Y:S01]  /*1bac0*/  LDSM.16.M88.4 R180, [R193+0x1000] ;  /* 0x00100000c1b4783b */ /* 0x000ea20000000200 */
[----:B------:R-:W-:Y:S02]  /*1bad0*/  @!P1 MOV R17, c[0x0][0x20c] ;  /* 0x0000830000119a02 */ /* 0x000fe40000000f00 */
[----:B------:R-:W-:Y:S04]  /*1bae0*/  IADD3 R3, R3, R16, RZ ;  /* 0x0000001003037210 */ /* 0x000fe80007ffe0ff */
[----:B------:R-:W-:Y:S01]  /*1baf0*/  @!P1 LEA.HI.X R28, R0, R3, R17, 0x5, P0 ;  /* 0x00000003001c9211 */ /* 0x000fe200000f2c11 */
        /* <DEDUP_REMOVED lines=13> */
[----:B------:R4:W-:Y:S06]  /*1bbd0*/  LDGSTS.E.BYPASS.LTC128B.128 [R204+0x1880], [R2.64], !P5 ;  /* 0x0188000002cc7fae */ /* 0x0009ec000e901d46 */
[----:B------:R-:W-:Y:S02]  /*1bbe0*/  @!P1 IADD3.X R32, R28, R248, RZ, P0, !PT ;  /* 0x000000f81c209210 */ /* 0x000fe400007fe4ff */
[-C--:B------:R-:W-:Y:S01]  /*1bbf0*/  HMMA.16816.F32.BF16 R28, R44, R34.reuse, RZ ;  /* 0x000000222c1c723c */ /* 0x080fe200000418ff */
[----:B------:R4:W-:Y:S02]  /*1bc00*/  LDGSTS.E.BYPASS.LTC128B.128 [R204+0x2480], [R2.64+0x40], !P4 ;  /* 0x0248004002cc7fae */ /* 0x0009e4000e101d46 */
[C---:B------:R-:W-:Y:S04]  /*1bc10*/  @!P1 LEA R36, P0, R0.reuse, c[0x0][0x1f8], 0x1 ;  /* 0x00007e0000249a11 */ /* 0x040fe800078008ff */
[----:B------:R-:W-:Y:S02]  /*1bc20*/  @!P1 LEA.HI.X R37, R0, c[0x0][0x1fc], R32, 0x1, P0 ;  /* 0x00007f0000259a11 */ /* 0x000fe400000f0c20 */
[C---:B------:R-:W-:Y:S01]  /*1bc30*/  HMMA.16816.F32.BF16 R32, R48.reuse, R34, RZ ;  /* 0x000000223020723c */ /* 0x040fe200000418ff */
[----:B------:R4:W-:Y:S08]  /*1bc40*/  LDGSTS.E.BYPASS.LTC128B.128 [R204+0x3080], [R2.64+0x80], !P3 ;  /* 0x0308008002cc7fae */ /* 0x0009f0000d901d46 */
[----:B------:R1:W-:Y:S08]  /*1bc50*/  @!P1 LDGSTS.E.BYPASS.LTC128B.128 [R204+0x2080], [R36.64], !P5 ;  /* 0x0208000024cc9fae */ /* 0x0003f0000e901d46 */
[----:B------:R1:W-:Y:S08]  /*1bc60*/  @!P1 LDGSTS.E.BYPASS.LTC128B.128 [R204+0x2c80], [R36.64+0x40], !P4 ;  /* 0x02c8004024cc9fae */ /* 0x0003f0000e101d46 */
[----:B------:R1:W-:Y:S08]  /*1bc70*/  @!P1 LDGSTS.E.BYPASS.LTC128B.128 [R204+0x3880], [R36.64+0x80], !P3 ;  /* 0x0388008024cc9fae */ /* 0x0003f0000d901d46 */
[----:B------:R-:W0:Y:S01]  /*1bc80*/  LDGDEPBAR ;  /* 0x00000000000079af */ /* 0x000e220000000000 */
[-C--:B-1----:R-:W-:Y:S08]  /*1bc90*/  HMMA.16816.F32.BF16 R36, R48, R168.reuse, RZ ;  /* 0x000000a83024723c */ /* 0x082ff000000418ff */
[C---:B------:R-:W-:Y:S08]  /*1bca0*/  HMMA.16816.F32.BF16 R40, R44.reuse, R168, RZ ;  /* 0x000000a82c28723c */ /* 0x040ff000000418ff */
[-C--:B------:R-:W-:Y:S08]  /*1bcb0*/  HMMA.16816.F32.BF16 R44, R44, R170.reuse, RZ ;  /* 0x000000aa2c2c723c */ /* 0x080ff000000418ff */
[----:B------:R-:W-:Y:S01]  /*1bcc0*/  HMMA.16816.F32.BF16 R48, R48, R170, RZ ;  /* 0x000000aa3030723c */ /* 0x000fe200000418ff */
[----:B------:R-:W-:Y:S07]  /*1bcd0*/  LDSM.16.M88.4 R168, [R192+0x2000] ;  /* 0x00200000c0a8783b */ /* 0x000fee0000000200 */
[-C--:B------:R-:W-:Y:S08]  /*1bce0*/  HMMA.16816.F32.BF16 R4, R172, R176.reuse, R4 ;  /* 0x000000b0ac04723c */ /* 0x080ff00000041804 */
        /* <DEDUP_REMOVED lines=19> */
[----:B------:R-:W-:Y:S03]  /*1be20*/  LDSM.16.M88.4 R176, [R200] ;  /* 0x00000000c8b0783b */ /* 0x000fe60000000200 */
[----:B-----5:R-:W-:Y:S04]  /*1be30*/  ISETP.GT.AND P0, PT, R205, R216, PT ;  /* 0x000000d8cd00720c */ /* 0x020fe80003f04270 */
        /* <DEDUP_REMOVED lines=52> */
[----:B----4-:R-:W-:Y:S04]  /*1c180*/  FMUL.FTZ R3, R10, c[0x0][0x320] ;  /* 0x0000c8000a037a20 */ /* 0x010fe80000410000 */
        /* <DEDUP_REMOVED lines=129> */
[--C-:B---3--:R-:W-:Y:S01]  /*1c9a0*/  @P1 IMAD.X R0, R0, 0x1, R215.reuse, P2 ;  /* 0x0000000100001824 */ /* 0x108fe200010e06d7 */
        /* <DEDUP_REMOVED lines=15> */
.L_x_863:
[----:B--234-:R-:W-:Y:S05]  /*1caa0*/  BSYNC B0 ;  /* 0x0000000000007941 */ /* 0x01cfea0003800000 */
.L_x_862:
        /* <DEDUP_REMOVED lines=35> */
.L_x_866:
[----:B------:R-:W-:Y:S04]  /*1cce0*/  MOV R8, c[0x0][0x32c] ;  /* 0x0000cb0000087a02 */ /* 0x000fe80000000f00 */
[----:B------:R-:W-:Y:S11]  /*1ccf0*/  ISETP.NE.AND P0, PT, R8, 0x1, PT ;  /* 0x000000010800780c */ /* 0x000ff60003f05270 */
[----:B------:R-:W-:Y:S02]  /*1cd00*/  @!UPT UIADD3 URZ, URZ, URZ, URZ ;  /* 0x0000003f3f3ff290 */ /* 0x000fe4000fffe03f */
[----:B------:R-:W-:Y:S05]  /*1cd10*/  @P0 IMAD.HI.U32 R8, R4, c[0x0][0x330], RZ ;  /* 0x0000cc0004080a27 */ /* 0x000fea00078e00ff */
[----:B------:R-:W-:Y:S02]  /*1cd20*/  @P0 SHF.R.U32.HI R4, RZ, c[0x0][0x334], R8 ;  /* 0x0000cd00ff040a19 */ /* 0x000fe40000011608 */
.L_x_867:
[----:B------:R-:W-:Y:S05]  /*1cd30*/  BSYNC B0 ;  /* 0x0000000000007941 */ /* 0x000fea0003800000 */
.L_x_865:
[----:B------:R-:W-:Y:S04]  /*1cd40*/  IMAD.IADD R8, R0, 0x1, -R44 ;  /* 0x0000000100087824 */ /* 0x000fe800078e0a2c */
[----:B------:R-:W-:Y:S05]  /*1cd50*/  IMAD R4, R4, c[0x0][0x32c], R8 ;  /* 0x0000cb0004047a24 */ /* 0x000fea00078e0208 */
[----:B------:R-:W-:Y:S02]  /*1cd60*/  IADD3 R8, R4, c[0x0][0x32c], RZ ;  /* 0x0000cb0004087a10 */ /* 0x000fe40007ffe0ff */
[----:B------:R-:W-:Y:S02]  /*1cd70*/  IMNMX R2, R2, R4, !PT ;  /* 0x0000000402027217 */ /* 0x000fe40007800200 */
[----:B------:R-:W-:Y:S02]  /*1cd80*/  IMNMX R3, R3, R8, PT ;  /* 0x0000000803037217 */ /* 0x000fe40003800200 */
.L_x_864:
        /* <DEDUP_REMOVED lines=31> */
[C---:B------:R-:W-:Y:S02]  /*1cf80*/  ISETP.GT.AND P0, PT, R2.reuse, 0x10, !P1 ;  /* 0x000000100200780c */ /* 0x040fe40004f04270 */
        /* <DEDUP_REMOVED lines=8> */
[C---:B------:R-:W-:Y:S02]  /*1d010*/  ISETP.GT.AND P0, PT, R2.reuse, 0x18, !P5 ;  /* 0x000000180200780c */ /* 0x040fe40006f04270 */
[----:B------:R-:W-:Y:S02]  /*1d020*/  LOP3.LUT R203, R203, 0xffffffdf, RZ, 0xc0, !PT ;  /* 0xffffffdfcbcb7812 */ /* 0x000fe400078ec0ff */
        /* <DEDUP_REMOVED lines=38> */
.L_x_870:
[----:B------:R-:W-:Y:S04]  /*1d290*/  MOV R9, c[0x0][0x32c] ;  /* 0x0000cb0000097a02 */ /* 0x000fe80000000f00 */
[----:B------:R-:W-:Y:S11]  /*1d2a0*/  ISETP.NE.AND P0, PT, R9, 0x1, PT ;  /* 0x000000010900780c */ /* 0x000ff60003f05270 */
[----:B------:R-:W-:Y:S02]  /*1d2b0*/  @!UPT UIADD3 URZ, URZ, URZ, URZ ;  /* 0x0000003f3f3ff290 */ /* 0x000fe4000fffe03f */
[----:B------:R-:W-:Y:S05]  /*1d2c0*/  @P0 IMAD.HI.U32 R9, R4, c[0x0][0x330], RZ ;  /* 0x0000cc0004090a27 */ /* 0x000fea00078e00ff */
[----:B------:R-:W-:Y:S02]  /*1d2d0*/  @P0 SHF.R.U32.HI R4, RZ, c[0x0][0x334], R9 ;  /* 0x0000cd00ff040a19 */ /* 0x000fe40000011609 */
.L_x_871:
[----:B------:R-:W-:Y:S05]  /*1d2e0*/  BSYNC B0 ;  /* 0x0000000000007941 */ /* 0x000fea0003800000 */
.L_x_869:
[----:B------:R-:W-:Y:S04]  /*1d2f0*/  IMAD.IADD R9, R0, 0x1, -R44 ;  /* 0x0000000100097824 */ /* 0x000fe800078e0a2c */
[----:B------:R-:W-:Y:S05]  /*1d300*/  IMAD R4, R4, c[0x0][0x32c], R9 ;  /* 0x0000cb0004047a24 */ /* 0x000fea00078e0209 */
[----:B------:R-:W-:Y:S02]  /*1d310*/  IADD3 R9, R4, c[0x0][0x32c], RZ ;  /* 0x0000cb0004097a10 */ /* 0x000fe40007ffe0ff */
[----:B------:R-:W-:Y:S02]  /*1d320*/  IMNMX R2, R2, R4, !PT ;  /* 0x0000000402027217 */ /* 0x000fe40007800200 */
[----:B------:R-:W-:Y:S02]  /*1d330*/  IMNMX R3, R3, R9, PT ;  /* 0x0000000903037217 */ /* 0x000fe40003800200 */
.L_x_868:
[----:B------:R-:W-:Y:S01]  /*1d340*/  LOP3.LUT P0, RZ, R203, 0x8, RZ, 0xc0, !PT ;  /* 0x00000008cbff7812 */ /* 0x000fe2000780c0ff */
[----:B------:R-:W1:Y:S03]  /*1d350*/  SHFL.IDX PT, R4, R5, 0x2, 0x1c1f ;  /* 0x005c1f0005047f89 */ /* 0x000e6600000e0000 */
        /* <DEDUP_REMOVED lines=59> */
.L_x_874:
[----:B------:R-:W-:Y:S04]  /*1d710*/  MOV R9, c[0x0][0x32c] ;  /* 0x0000cb0000097a02 */ /* 0x000fe80000000f00 */
[----:B------:R-:W-:Y:S11]  /*1d720*/  ISETP.NE.AND P0, PT, R9, 0x1, PT ;  /* 0x000000010900780c */ /* 0x000ff60003f05270 */
[----:B------:R-:W-:Y:S02]  /*1d730*/  @!UPT UIADD3 URZ, URZ, URZ, URZ ;  /* 0x0000003f3f3ff290 */ /* 0x000fe4000fffe03f */
[----:B------:R-:W-:Y:S05]  /*1d740*/  @P0 IMAD.HI.U32 R9, R4, c[0x0][0x330], RZ ;  /* 0x0000cc0004090a27 */ /* 0x000fea00078e00ff */
[----:B------:R-:W-:Y:S02]  /*1d750*/  @P0 SHF.R.U32.HI R4, RZ, c[0x0][0x334], R9 ;  /* 0x0000cd00ff040a19 */ /* 0x000fe40000011609 */
.L_x_875:
[----:B------:R-:W-:Y:S05]  /*1d760*/  BSYNC B0 ;  /* 0x0000000000007941 */ /* 0x000fea0003800000 */
.L_x_873:
[----:B------:R-:W-:Y:S04]  /*1d770*/  IMAD.IADD R9, R0, 0x1, -R44 ;  /* 0x0000000100097824 */ /* 0x000fe800078e0a2c */
[----:B------:R-:W-:Y:S05]  /*1d780*/  IMAD R4, R4, c[0x0][0x32c], R9 ;  /* 0x0000cb0004047a24 */ /* 0x000fea00078e0209 */
[----:B------:R-:W-:Y:S02]  /*1d790*/  IADD3 R9, R4, c[0x0][0x32c], RZ ;  /* 0x0000cb0004097a10 */ /* 0x000fe40007ffe0ff */
[----:B------:R-:W-:Y:S02]  /*1d7a0*/  IMNMX R2, R2, R4, !PT ;  /* 0x0000000402027217 */ /* 0x000fe40007800200 */
[----:B------:R-:W-:Y:S02]  /*1d7b0*/  IMNMX R3, R3, R9, PT ;  /* 0x0000000903037217 */ /* 0x000fe40003800200 */
.L_x_872:
[----:B------:R-:W-:Y:S01]  /*1d7c0*/  LOP3.LUT P0, RZ, R203, 0x8, RZ, 0xc0, !PT ;  /* 0x00000008cbff7812 */ /* 0x000fe2000780c0ff */
[----:B------:R-:W1:Y:S03]  /*1d7d0*/  SHFL.IDX PT, R4, R5, 0x3, 0x1c1f ;  /* 0x007c1f0005047f89 */ /* 0x000e6600000e0000 */
[C---:B------:R-:W-:Y:S04]  /*1d7e0*/  ISETP.GT.AND P0, PT, R2.reuse, 0x1, !P0 ;  /* 0x000000010200780c */ /* 0x040fe80004704270 */
        /* <DEDUP_REMOVED lines=58> */
.L_x_878:
[----:B------:R-:W-:Y:S04]  /*1db90*/  MOV R5, c[0x0][0x32c] ;  /* 0x0000cb0000057a02 */ /* 0x000fe80000000f00 */
[----:B------:R-:W-:Y:S11]  /*1dba0*/  ISETP.NE.AND P0, PT, R5, 0x1, PT ;  /* 0x000000010500780c */ /* 0x000ff60003f05270 */
[----:B------:R-:W-:Y:S02]  /*1dbb0*/  @!UPT UIADD3 URZ, URZ, URZ, URZ ;  /* 0x0000003f3f3ff290 */ /* 0x000fe4000fffe03f */
[----:B------:R-:W-:Y:S05]  /*1dbc0*/  @P0 IMAD.HI.U32 R5, R4, c[0x0][0x330], RZ ;  /* 0x0000cc0004050a27 */ /* 0x000fea00078e00ff */
[----:B------:R-:W-:Y:S02]  /*1dbd0*/  @P0 SHF.R.U32.HI R4, RZ, c[0x0][0x334], R5 ;  /* 0x0000cd00ff040a19 */ /* 0x000fe40000011605 */
.L_x_879:
[----:B------:R-:W-:Y:S05]  /*1dbe0*/  BSYNC B0 ;  /* 0x0000000000007941 */ /* 0x000fea0003800000 */
.L_x_877:
[----:B------:R-:W-:Y:S04]  /*1dbf0*/  IMAD.IADD R0, R0, 0x1, -R44 ;  /* 0x0000000100007824 */ /* 0x000fe800078e0a2c */
[----:B------:R-:W-:Y:S05]  /*1dc00*/  IMAD R0, R4, c[0x0][0x32c], R0 ;  /* 0x0000cb0004007a24 */ /* 0x000fea00078e0200 */
[----:B------:R-:W-:Y:S02]  /*1dc10*/  IADD3 R4, R0, c[0x0][0x32c], RZ ;  /* 0x0000cb0000047a10 */ /* 0x000fe40007ffe0ff */
[----:B------:R-:W-:Y:S02]  /*1dc20*/  IMNMX R2, R2, R0, !PT ;  /* 0x0000000002027217 */ /* 0x000fe40007800200 */
[----:B------:R-:W-:Y:S02]  /*1dc30*/  IMNMX R3, R3, R4, PT ;  /* 0x0000000403037217 */ /* 0x000fe40003800200 */
.L_x_876:
        /* <DEDUP_REMOVED lines=34> */
[C---:B------:R-:W-:Y:S02]  /*1de60*/  ISETP.LT.OR P0, PT, R3.reuse, 0x11, P0 ;  /* 0x000000110300780c */ /* 0x040fe40000701670 */
        /* <DEDUP_REMOVED lines=24> */
[----:B------:R-:W-:Y:S01]  /*1dff0*/  ISETP.GT.AND P0, PT, R2, 0x21, !P2 ;  /* 0x000000210200780c */ /* 0x000fe20005704270 */
        /* <DEDUP_REMOVED lines=13> */
[C---:B------:R-:W-:Y:S01]  /*1e0d0*/  FMUL.FTZ R3, R108.reuse, c[0x0][0x2d0] ;  /* 0x0000b4006c037a20 */ /* 0x040fe20000410000 */
        /* <DEDUP_REMOVED lines=18> */
[--C-:B------:R-:W-:Y:S01]  /*1e200*/  FFMA.FTZ R215, R35, c[0x0][0x2d0], -R7.reuse ;  /* 0x0000b40023d77a23 */ /* 0x100fe20000010807 */
[----:B------:R-:W-:Y:S01]  /*1e210*/  LDSM.16.MT88.4 R36, [R167] ;  /* 0x00000000a724783b */ /* 0x000fe20000004200 */
[----:B------:R-:W-:Y:S01]  /*1e220*/  FMNMX.FTZ R2, R189, R5, !PT ;  /* 0x00000005bd027209 */ /* 0x000fe20007810000 */
[--C-:B------:R-:W-:Y:S02]  /*1e230*/  FFMA.FTZ R213, R34, c[0x0][0x2d0], -R7.reuse ;  /* 0x0000b40022d57a23 */ /* 0x100fe40000010807 */
[--C-:B------:R-:W-:Y:S01]  /*1e240*/  FFMA.FTZ R212, R33, c[0x0][0x2d0], -R7.reuse ;  /* 0x0000b40021d47a23 */ /* 0x100fe20000010807 */
[----:B------:R-:W-:Y:S01]  /*1e250*/  FMNMX.FTZ R2, R206, R2, !PT ;  /* 0x00000002ce027209 */ /* 0x000fe20007810000 */
[--C-:B------:R-:W-:Y:S02]  /*1e260*/  FFMA.FTZ R214, R40, c[0x0][0x2d0], -R7.reuse ;  /* 0x0000b40028d67a23 */ /* 0x100fe40000010807 */
[----:B------:R-:W4:Y:S01]  /*1e270*/  SHFL.BFLY PT, R5, R0, 0x1, 0x1f ;  /* 0x0c201f0000057f89 */ /* 0x000f2200000e0000 */
[----:B------:R-:W-:Y:S01]  /*1e280*/  FMNMX.FTZ R2, R191, R2, !PT ;  /* 0x00000002bf027209 */ /* 0x000fe20007810000 */
[----:B------:R-:W-:Y:S01]  /*1e290*/  MUFU.EX2 R221, R186 ;  /* 0x000000ba00dd7308 */ /* 0x000fe20000000800 */
[--C-:B-1----:R-:W-:Y:S05]  /*1e2a0*/  FFMA.FTZ R4, R12, c[0x0][0x2d0], -R7.reuse ;  /* 0x0000b4000c047a23 */ /* 0x102fea0000010807 */
[----:B------:R-:W1:Y:S04]  /*1e2b0*/  SHFL.BFLY PT, R6, R2, 0x2, 0x1f ;  /* 0x0c401f0002067f89 */ /* 0x000e6800000e0000 */
[----:B------:R5:W-:Y:S01]  /*1e2c0*/  MUFU.EX2 R242, R4 ;  /* 0x0000000400f27308 */ /* 0x000be20000000800 */
[----:B--2---:R-:W-:Y:S02]  /*1e2d0*/  FMNMX.FTZ R3, R14, R104, !PT ;  /* 0x000000680e037209 */ /* 0x004fe40007810000 */
[----:B---3--:R-:W-:Y:S02]  /*1e2e0*/  F2FP.BF16.PACK_AB R168, R241, R224 ;  /* 0x000000e0f1a8723e */ /* 0x008fe400000010ff */
[----:B------:R-:W-:Y:S04]  /*1e2f0*/  FMNMX.FTZ R3, R20, R3, !PT ;  /* 0x0000000314037209 */ /* 0x000fe80007810000 */
[----:B------:R-:W-:Y:S01]  /*1e300*/  FMNMX.FTZ R3, R21, R3, !PT ;  /* 0x0000000315037209 */ /* 0x000fe20007810000 */
[----:B------:R-:W-:Y:S01]  /*1e310*/  MUFU.EX2 R223, R185 ;  /* 0x000000b900df7308 */ /* 0x000fe20000000800 */
[----:B----4-:R-:W-:Y:S02]  /*1e320*/  FMNMX.FTZ R107, R0, R5, !PT ;  /* 0x00000005006b7209 */ /* 0x010fe40007810000 */
[----:B------:R-:W-:Y:S02]  /*1e330*/  FMNMX.FTZ R0, R24, R3, !PT ;  /* 0x0000000318007209 */ /* 0x000fe40007810000 */
[----:B------:R-:W-:Y:S02]  /*1e340*/  FSEL R3, R108, RZ, P0 ;  /* 0x000000ff6c037208 */ /* 0x000fe40000000000 */
[C---:B------:R-:W-:Y:S02]  /*1e350*/  FSETP.NEU.FTZ.AND P0, PT, R107.reuse, -INF , PT ;  /* 0xff8000006b00780b */ /* 0x040fe40003f1d000 */
[----:B-1----:R-:W-:Y:S01]  /*1e360*/  FMNMX.FTZ R2, R2, R6, !PT ;  /* 0x0000000602027209 */ /* 0x002fe20007810000 */
[----:B------:R-:W-:Y:S01]  /*1e370*/  MUFU.EX2 R226, R184 ;  /* 0x000000b800e27308 */ /* 0x000fe20000000800 */
[----:B------:R-:W-:Y:S01]  /*1e380*/  FMNMX.FTZ R6, R176, R0, !PT ;  /* 0x00000000b0067209 */ /* 0x000fe20007810000 */
[----:B------:R-:W-:Y:S02]  /*1e390*/  FMUL.FTZ R0, R107, c[0x0][0x2d0] ;  /* 0x0000b4006b007a20 */ /* 0x000fe40000410000 */
        /* <DEDUP_REMOVED lines=11> */
[--C-:B------:R-:W-:Y:S02]  /*1e450*/  FFMA.FTZ R208, R32, c[0x0][0x2d0], -R8.reuse ;  /* 0x0000b40020d07a23 */ /* 0x100fe40000010808 */
[--C-:B------:R-:W-:Y:S01]  /*1e460*/  FFMA.FTZ R211, R31, c[0x0][0x2d0], -R8.reuse ;  /* 0x0000b4001fd37a23 */ /* 0x100fe20000010808 */
[----:B-1----:R-:W-:Y:S04]  /*1e470*/  FMNMX.FTZ R106, R2, R5, !PT ;  /* 0x00000005026a7209 */ /* 0x002fe80007810000 */
[----:B------:R-:W-:Y:S01]  /*1e480*/  MUFU.EX2 R222, R178 ;  /* 0x000000b200de7308 */ /* 0x000fe20000000800 */
[----:B------:R-:W-:Y:S02]  /*1e490*/  FSEL R5, R107, RZ, P0 ;  /* 0x000000ff6b057208 */ /* 0x000fe40000000000 */
[----:B--2---:R-:W-:Y:S01]  /*1e4a0*/  FMNMX.FTZ R4, R180, R6, !PT ;  /* 0x00000006b4047209 */ /* 0x004fe20007810000 */
[--C-:B------:R-:W-:Y:S01]  /*1e4b0*/  FFMA.FTZ R6, R22, c[0x0][0x2d0], -R8.reuse ;  /* 0x0000b40016067a23 */ /* 0x100fe20000010808 */
[----:B------:R-:W-:Y:S02]  /*1e4c0*/  FSETP.NEU.FTZ.AND P0, PT, R106, -INF , PT ;  /* 0xff8000006a00780b */ /* 0x000fe40003f1d000 */
[----:B------:R-:W-:Y:S02]  /*1e4d0*/  FMNMX.FTZ R4, R181, R4, !PT ;  /* 0x00000004b5047209 */ /* 0x000fe40007810000 */
[----:B---3--:R-:W-:Y:S01]  /*1e4e0*/  F2FP.BF16.PACK_AB R170, R240, R242 ;  /* 0x000000f2f0aa723e */ /* 0x008fe200000010ff */
[----:B------:R-:W-:Y:S01]  /*1e4f0*/  MUFU.EX2 R239, R6 ;  /* 0x0000000600ef7308 */ /* 0x000fe20000000800 */
[----:B----4-:R-:W-:Y:S01]  /*1e500*/  FMNMX.FTZ R0, R207, R4, !PT ;  /* 0x00000004cf007209 */ /* 0x010fe20007810000 */
[--C-:B------:R-:W-:Y:S03]  /*1e510*/  FFMA.FTZ R4, R13, c[0x0][0x2d0], -R8.reuse ;  /* 0x0000b4000d047a23 */ /* 0x100fe60000010808 */
[----:B------:R-:W-:Y:S05]  /*1e520*/  FMNMX.FTZ R0, R188, R0, !PT ;  /* 0x00000000bc007209 */ /* 0x000fea0007810000 */
[----:B------:R1:W2:Y:S01]  /*1e530*/  MUFU.EX2 R233, R4 ;  /* 0x0000000400e97308 */ /* 0x0002a20000000800 */
[----:B------:R-:W-:Y:S04]  /*1e540*/  FMNMX.FTZ R0, R187, R0, !PT ;  /* 0x00000000bb007209 */ /* 0x000fe80007810000 */
[----:B------:R-:W-:Y:S05]  /*1e550*/  FMNMX.FTZ R0, R105, R0, !PT ;  /* 0x0000000069007209 */ /* 0x000fea0007810000 */
[----:B------:R-:W3:Y:S01]  /*1e560*/  SHFL.BFLY PT, R2, R0, 0x2, 0x1f ;  /* 0x0c401f0000027f89 */ /* 0x000ee200000e0000 */
        /* <DEDUP_REMOVED lines=42> */
[--C-:B------:R-:W-:Y:S01]  /*1e810*/  FFMA.FTZ R4, R24, c[0x0][0x2d0], -R101.reuse ;  /* 0x0000b40018047a23 */ /* 0x100fe20000010865 */
[----:B------:R1:W-:Y:S01]  /*1e820*/  MUFU.EX2 R227, R102 ;  /* 0x0000006600e37308 */ /* 0x0003e20000000800 */
[C---:B------:R-:W-:Y:S01]  /*1e830*/  FMUL.FTZ R16, R3.reuse, R124 ;  /* 0x0000007c03107220 */ /* 0x040fe20000410000 */
[----:B------:R-:W-:Y:S01]  /*1e840*/  MOV R124, R216 ;  /* 0x000000d8007c7202 */ /* 0x000fe20000000f00 */
[C---:B------:R-:W-:Y:S02]  /*1e850*/  FMUL.FTZ R32, R3.reuse, R140 ;  /* 0x0000008c03207220 */ /* 0x040fe40000410000 */
        /* <DEDUP_REMOVED lines=9> */
[----:B------:R-:W-:Y:S01]  /*1e8f0*/  FMUL.FTZ R53, R3, R53 ;  /* 0x0000003503357220 */ /* 0x000fe20000410000 */
[----:B------:R4:W-:Y:S01]  /*1e900*/  MUFU.EX2 R237, R4 ;  /* 0x0000000400ed7308 */ /* 0x0009e20000000800 */
[C---:B------:R-:W-:Y:S01]  /*1e910*/  FMUL.FTZ R54, R100.reuse, R54 ;  /* 0x0000003664367220 */ /* 0x040fe20000410000 */
[----:B------:R-:W-:Y:S01]  /*1e920*/  LDSM.16.MT88.4 R160, [R166+0x1400] ;  /* 0x00140000a6a0783b */ /* 0x000fe20000004200 */
[C---:B------:R-:W-:Y:S02]  /*1e930*/  FMUL.FTZ R55, R100.reuse, R55 ;  /* 0x0000003764377220 */ /* 0x040fe40000410000 */
[--C-:B-1----:R-:W-:Y:S02]  /*1e940*/  FFMA.FTZ R102, R173, c[0x0][0x2d0], -R172.reuse ;  /* 0x0000b400ad667a23 */ /* 0x102fe400000108ac */
[C---:B------:R-:W-:Y:S02]  /*1e950*/  FMUL.FTZ R64, R3.reuse, R64 ;  /* 0x0000004003407220 */ /* 0x040fe40000410000 */
[C---:B------:R-:W-:Y:S01]  /*1e960*/  FMUL.FTZ R65, R3.reuse, R65 ;  /* 0x0000004103417220 */ /* 0x040fe20000410000 */
        /* <DEDUP_REMOVED lines=8> */
[----:B------:R-:W-:Y:S02]  /*1e9f0*/  FMUL.FTZ R24, R2, R132 ;  /* 0x0000008402187220 */ /* 0x000fe40000410000 */
[C---:B----4-:R-:W-:Y:S01]  /*1ea00*/  FMUL.FTZ R4, R3.reuse, R112 ;  /* 0x0000007003047220 */ /* 0x050fe20000410000 */
[----:B------:R-:W-:Y:S01]  /*1ea10*/  F2FP.BF16.PACK_AB R112, R232, R230 ;  /* 0x000000e6e870723e */ /* 0x000fe200000010ff */
[C---:B------:R-:W-:Y:S02]  /*1ea20*/  FMUL.FTZ R25, R2.reuse, R133 ;  /* 0x0000008502197220 */ /* 0x040fe40000410000 */
[C---:B------:R-:W-:Y:S02]  /*1ea30*/  FMUL.FTZ R29, R2.reuse, R137 ;  /* 0x00000089021d7220 */ /* 0x040fe40000410000 */
[C---:B------:R-:W-:Y:S02]  /*1ea40*/  FMUL.FTZ R40, R2.reuse, R148 ;  /* 0x0000009402287220 */ /* 0x040fe40000410000 */
[C---:B------:R-:W-:Y:S02]  /*1ea50*/  FMUL.FTZ R41, R2.reuse, R149 ;  /* 0x0000009502297220 */ /* 0x040fe40000410000 */
[C---:B------:R-:W-:Y:S02]  /*1ea60*/  FMUL.FTZ R44, R2.reuse, R156 ;  /* 0x0000009c022c7220 */ /* 0x040fe40000410000 */
[----:B------:R-:W-:Y:S02]  /*1ea70*/  FMUL.FTZ R45, R2, R157 ;  /* 0x0000009d022d7220 */ /* 0x000fe40000410000 */
[--C-:B-1----:R-:W-:Y:S02]  /*1ea80*/  FFMA.FTZ R102, R174, c[0x0][0x2d0], -R172.reuse ;  /* 0x0000b400ae667a23 */ /* 0x102fe400000108ac */
[----:B------:R-:W-:Y:S02]  /*1ea90*/  FMUL.FTZ R56, R2, R56 ;  /* 0x0000003802387220 */ /* 0x000fe40000410000 */
[----:B------:R1:W-:Y:S01]  /*1eaa0*/  MUFU.EX2 R218, R102 ;  /* 0x0000006600da7308 */ /* 0x0003e20000000800 */
[--C-:B--2---:R-:W-:Y:S02]  /*1eab0*/  FFMA.FTZ R0, R20, c[0x0][0x2d0], -R101.reuse ;  /* 0x0000b40014007a23 */ /* 0x104fe40000010865 */
[C---:B------:R-:W-:Y:S02]  /*1eac0*/  FMUL.FTZ R57, R2.reuse, R57 ;  /* 0x0000003902397220 */ /* 0x040fe40000410000 */
[C---:B------:R-:W-:Y:S02]  /*1ead0*/  FMUL.FTZ R60, R2.reuse, R60 ;  /* 0x0000003c023c7220 */ /* 0x040fe40000410000 */
[----:B------:R-:W-:Y:S02]  /*1eae0*/  FMUL.FTZ R61, R2, R61 ;  /* 0x0000003d023d7220 */ /* 0x000fe40000410000 */
[C---:B------:R-:W-:Y:S01]  /*1eaf0*/  FMUL.FTZ R68, R3.reuse, R68 ;  /* 0x0000004403447220 */ /* 0x040fe20000410000 */
[----:B------:R2:W3:Y:S01]  /*1eb00*/  MUFU.EX2 R236, R0 ;  /* 0x0000000000ec7308 */ /* 0x0004e20000000800 */
[----:B------:R-:W-:Y:S02]  /*1eb10*/  FMUL.FTZ R69, R3, R69 ;  /* 0x0000004503457220 */ /* 0x000fe40000410000 */
[C---:B------:R-:W-:Y:S02]  /*1eb20*/  FMUL.FTZ R70, R100.reuse, R70 ;  /* 0x0000004664467220 */ /* 0x040fe40000410000 */
[----:B------:R-:W-:Y:S02]  /*1eb30*/  FMUL.FTZ R71, R100, R71 ;  /* 0x0000004764477220 */ /* 0x000fe40000410000 */
[C---:B------:R-:W-:Y:S02]  /*1eb40*/  FMUL.FTZ R72, R2.reuse, R72 ;  /* 0x0000004802487220 */ /* 0x040fe40000410000 */
[C---:B------:R-:W-:Y:S02]  /*1eb50*/  FMUL.FTZ R73, R2.reuse, R73 ;  /* 0x0000004902497220 */ /* 0x040fe40000410000 */
[C---:B------:R-:W-:Y:S02]  /*1eb60*/  FMUL.FTZ R76, R2.reuse, R76 ;  /* 0x0000004c024c7220 */ /* 0x040fe40000410000 */
[----:B------:R-:W-:Y:S02]  /*1eb70*/  FMUL.FTZ R77, R2, R77 ;  /* 0x0000004d024d7220 */ /* 0x000fe40000410000 */
[--C-:B-1----:R-:W-:Y:S02]  /*1eb80*/  FFMA.FTZ R102, R175, c[0x0][0x2d0], -R172.reuse ;  /* 0x0000b400af667a23 */ /* 0x102fe400000108ac */
[C---:B------:R-:W-:Y:S02]  /*1eb90*/  FMUL.FTZ R80, R3.reuse, R80 ;  /* 0x0000005003507220 */ /* 0x040fe40000410000 */
[----:B------:R1:W-:Y:S01]  /*1eba0*/  MUFU.EX2 R219, R102 ;  /* 0x0000006600db7308 */ /* 0x0003e20000000800 */
[----:B------:R-:W-:Y:S02]  /*1ebb0*/  FMUL.FTZ R81, R3, R81 ;  /* 0x0000005103517220 */ /* 0x000fe40000410000 */
[----:B------:R-:W-:Y:S02]  /*1ebc0*/  FMUL.FTZ R82, R100, R82 ;  /* 0x0000005264527220 */ /* 0x000fe40000410000 */
[--C-:B--2---:R-:W-:Y:S01]  /*1ebd0*/  FFMA.FTZ R0, R21, c[0x0][0x2d0], -R101.reuse ;  /* 0x0000b40015007a23 */ /* 0x104fe20000010865 */
[----:B---3--:R-:W-:Y:S01]  /*1ebe0*/  F2FP.BF16.PACK_AB R113, R236, R229 ;  /* 0x000000e5ec71723e */ /* 0x008fe200000010ff */
[----:B------:R-:W2:Y:S01]  /*1ebf0*/  LDSM.16.MT88.4 R20, [R166] ;  /* 0x00000000a614783b */ /* 0x000ea20000004200 */
[C---:B------:R-:W-:Y:S02]  /*1ec00*/  FMUL.FTZ R83, R100.reuse, R83 ;  /* 0x0000005364537220 */ /* 0x040fe40000410000 */
[----:B------:R3:W4:Y:S01]  /*1ec10*/  MUFU.EX2 R238, R0 ;  /* 0x0000000000ee7308 */ /* 0x0007220000000800 */
[C---:B------:R-:W-:Y:S02]  /*1ec20*/  FMUL.FTZ R96, R3.reuse, R96 ;  /* 0x0000006003607220 */ /* 0x040fe40000410000 */
[C---:B------:R-:W-:Y:S02]  /*1ec30*/  FMUL.FTZ R97, R3.reuse, R97 ;  /* 0x0000006103617220 */ /* 0x040fe40000410000 */
[C---:B------:R-:W-:Y:S02]  /*1ec40*/  FMUL.FTZ R98, R100.reuse, R98 ;  /* 0x0000006264627220 */ /* 0x040fe40000410000 */
[C---:B------:R-:W-:Y:S02]  /*1ec50*/  FMUL.FTZ R99, R100.reuse, R99 ;  /* 0x0000006364637220 */ /* 0x040fe40000410000 */
[C---:B------:R-:W-:Y:S02]  /*1ec60*/  FMUL.FTZ R84, R3.reuse, R84 ;  /* 0x0000005403547220 */ /* 0x040fe40000410000 */
[----:B------:R-:W-:Y:S02]  /*1ec70*/  FMUL.FTZ R85, R3, R85 ;  /* 0x0000005503557220 */ /* 0x000fe40000410000 */
[C---:B------:R-:W-:Y:S02]  /*1ec80*/  FMUL.FTZ R86, R100.reuse, R86 ;  /* 0x0000005664567220 */ /* 0x040fe40000410000 */
[----:B-1----:R-:W-:Y:S02]  /*1ec90*/  FFMA.FTZ R102, R177, c[0x0][0x2d0], -R172 ;  /* 0x0000b400b1667a23 */ /* 0x002fe400000108ac */
[----:B------:R-:W-:Y:S02]  /*1eca0*/  FMUL.FTZ R87, R100, R87 ;  /* 0x0000005764577220 */ /* 0x000fe40000410000 */
[----:B------:R1:W-:Y:S01]  /*1ecb0*/  MUFU.EX2 R216, R102 ;  /* 0x0000006600d87308 */ /* 0x0003e20000000800 */
[C---:B------:R-:W-:Y:S02]  /*1ecc0*/  FMUL.FTZ R88, R2.reuse, R88 ;  /* 0x0000005802587220 */ /* 0x040fe40000410000 */
[C---:B------:R-:W-:Y:S01]  /*1ecd0*/  FMUL.FTZ R89, R2.reuse, R89 ;  /* 0x0000005902597220 */ /* 0x040fe20000410000 */
[----:B---3--:R-:W-:Y:S01]  /*1ece0*/  FSEL R0, R103, RZ, P0 ;  /* 0x000000ff67007208 */ /* 0x008fe20000000000 */
[C---:B------:R-:W-:Y:S01]  /*1ecf0*/  FMUL.FTZ R92, R2.reuse, R92 ;  /* 0x0000005c025c7220 */ /* 0x040fe20000410000 */
[----:B----4-:R-:W-:Y:S01]  /*1ed00*/  F2FP.BF16.PACK_AB R115, R237, R238 ;  /* 0x000000eeed73723e */ /* 0x010fe200000010ff */
[----:B------:R-:W-:Y:S02]  /*1ed10*/  FMUL.FTZ R93, R2, R93 ;  /* 0x0000005d025d7220 */ /* 0x000fe40000410000 */
[----:B------:R-:W-:Y:S02]  /*1ed20*/  FADD.FTZ R0, -R0, R104 ;  /* 0x0000006800007221 */ /* 0x000fe40000010100 */
[----:B------:R-:W-:Y:S02]  /*1ed30*/  FFMA.FTZ R104, R28, c[0x0][0x2d0], -R8 ;  /* 0x0000b4001c687a23 */ /* 0x000fe40000010808 */
[----:B------:R-:W-:Y:S02]  /*1ed40*/  FMUL.FTZ R0, R0, c[0x0][0x2d0] ;  /* 0x0000b40000007a20 */ /* 0x000fe40000410000 */
[C---:B------:R-:W-:Y:S01]  /*1ed50*/  FMUL.FTZ R8, R2.reuse, R116 ;  /* 0x0000007402087220 */ /* 0x040fe20000410000 */
[----:B------:R3:W-:Y:S01]  /*1ed60*/  MUFU.EX2 R225, R104 ;  /* 0x0000006800e17308 */ /* 0x0007e20000000800 */
[-C--:B--2---:R-:W-:Y:S01]  /*1ed70*/  HMMA.16816.F32.BF16 R4, R168, R20.reuse, R4 ;  /* 0x00000014a804723c */ /* 0x084fe20000041804 */
[C---:B------:R-:W-:Y:S02]  /*1ed80*/  FMUL.FTZ R28, R2.reuse, R136 ;  /* 0x00000088021c7220 */ /* 0x040fe40000410000 */
[----:B------:R-:W-:Y:S02]  /*1ed90*/  FFMA.FTZ R2, R2, R249, R230 ;  /* 0x000000f902027223 */ /* 0x000fe400000100e6 */
[--C-:B-1----:R-:W-:Y:S04]  /*1eda0*/  FFMA.FTZ R102, R176, c[0x0][0x2d0], -R101.reuse ;  /* 0x0000b400b0667a23 */ /* 0x102fe80000010865 */
[----:B------:R-:W1:Y:S10]  /*1edb0*/  MUFU.EX2 R0, R0 ;  /* 0x0000000000007308 */ /* 0x000e740000000800 */
[----:B------:R2:W-:Y:S01]  /*1edc0*/  MUFU.EX2 R178, R102 ;  /* 0x0000006600b27308 */ /* 0x0005e20000000800 */
[--C-:B---3--:R-:W-:Y:S09]  /*1edd0*/  FFMA.FTZ R104, R207, c[0x0][0x2d0], -R101.reuse ;  /* 0x0000b400cf687a23 */ /* 0x108ff20000010865 */
[----:B------:R-:W-:Y:S01]  /*1ede0*/  MUFU.EX2 R104, R104 ;  /* 0x0000006800687308 */ /* 0x000fe20000000800 */
        /* <DEDUP_REMOVED lines=20> */
[C---:B------:R-:W-:Y:S02]  /*1ef30*/  FMUL.FTZ R62, R0.reuse, R62 ;  /* 0x0000003e003e7220 */ /* 0x040fe40000410000 */
[C---:B------:R-:W-:Y:S02]  /*1ef40*/  FMUL.FTZ R63, R0.reuse, R63 ;  /* 0x0000003f003f7220 */ /* 0x040fe40000410000 */
[C---:B------:R-:W-:Y:S01]  /*1ef50*/  FMUL.FTZ R74, R0.reuse, R74 ;  /* 0x0000004a004a7220 */ /* 0x040fe20000410000 */
        /* <DEDUP_REMOVED lines=8> */
[C---:B------:R-:W-:Y:S01]  /*1efe0*/  FFMA.FTZ R131, R3.reuse, R243, R224 ;  /* 0x000000f303837223 */ /* 0x040fe200000100e0 */
[----:B------:R-:W-:Y:S01]  /*1eff0*/  MOV R224, R124 ;  /* 0x0000007c00e07202 */ /* 0x000fe20000000f00 */
[C---:B------:R-:W-:Y:S01]  /*1f000*/  FMUL.FTZ R36, R3.reuse, R144 ;  /* 0x0000009003247220 */ /* 0x040fe20000410000 */
[----:B------:R-:W-:Y:S02]  /*1f010*/  LDSM.16.MT88.4 R124, [R166+0x800] ;  /* 0x00080000a67c783b */ /* 0x000fe40000004200 */
[-C--:B------:R-:W-:Y:S01]  /*1f020*/  HMMA.16816.F32.BF16 R28, R112, R38.reuse, R28 ;  /* 0x00000026701c723c */ /* 0x080fe2000004181c */
[----:B------:R-:W-:Y:S01]  /*1f030*/  FMUL.FTZ R37, R3, R145 ;  /* 0x0000009103257220 */ /* 0x000fe20000410000 */
[----:B------:R-:W-:Y:S01]  /*1f040*/  ISETP.GT.AND P0, PT, R205, R224, PT ;  /* 0x000000e0cd00720c */ /* 0x000fe20003f04270 */
[--C-:B--2---:R-:W-:Y:S02]  /*1f050*/  FFMA.FTZ R102, R179, c[0x0][0x2d0], -R101.reuse ;  /* 0x0000b400b3667a23 */ /* 0x104fe40000010865 */
[C---:B------:R-:W-:Y:S02]  /*1f060*/  FMUL.FTZ R90, R0.reuse, R90 ;  /* 0x0000005a005a7220 */ /* 0x040fe40000410000 */
[----:B------:R2:W-:Y:S01]  /*1f070*/  MUFU.EX2 R177, R102 ;  /* 0x0000006600b17308 */ /* 0x0005e20000000800 */
[C---:B------:R-:W-:Y:S01]  /*1f080*/  HMMA.16816.F32.BF16 R32, R168.reuse, R38, R32 ;  /* 0x00000026a820723c */ /* 0x040fe20000041820 */
[C---:B------:R-:W-:Y:S03]  /*1f090*/  FMUL.FTZ R91, R0.reuse, R91 ;  /* 0x0000005b005b7220 */ /* 0x040fe60000410000 */
[C---:B------:R-:W-:Y:S02]  /*1f0a0*/  FMUL.FTZ R94, R0.reuse, R94 ;  /* 0x0000005e005e7220 */ /* 0x040fe40000410000 */
[----:B------:R-:W-:Y:S02]  /*1f0b0*/  FMUL.FTZ R95, R0, R95 ;  /* 0x0000005f005f7220 */ /* 0x000fe40000410000 */
[C---:B------:R-:W-:Y:S04]  /*1f0c0*/  FMUL.FTZ R38, R100.reuse, R146 ;  /* 0x0000009264267220 */ /* 0x040fe80000410000 */
[----:B------:R-:W-:Y:S02]  /*1f0d0*/  FMUL.FTZ R39, R100, R147 ;  /* 0x0000009364277220 */ /* 0x000fe40000410000 */
[--C-:B------:R-:W-:Y:S02]  /*1f0e0*/  FFMA.FTZ R130, R190, c[0x0][0x2d0], -R172.reuse ;  /* 0x0000b400be827a23 */ /* 0x100fe400000108ac */
[----:B------:R-:W-:Y:S01]  /*1f0f0*/  MUFU.EX2 R190, R209 ;  /* 0x000000d100be7308 */ /* 0x000fe20000000800 */
[--C-:B------:R-:W-:Y:S02]  /*1f100*/  FFMA.FTZ R129, R189, c[0x0][0x2d0], -R172.reuse ;  /* 0x0000b400bd817a23 */ /* 0x100fe400000108ac */
[-C--:B-1----:R-:W-:Y:S01]  /*1f110*/  HMMA.16816.F32.BF16 R36, R168, R116.reuse, R36 ;  /* 0x00000074a824723c */ /* 0x082fe20000041824 */
[--C-:B------:R-:W-:Y:S02]  /*1f120*/  FFMA.FTZ R128, R206, c[0x0][0x2d0], -R172.reuse ;  /* 0x0000b400ce807a23 */ /* 0x100fe400000108ac */
[----:B------:R-:W-:Y:S02]  /*1f130*/  FFMA.FTZ R172, R191, c[0x0][0x2d0], -R172 ;  /* 0x0000b400bfac7a23 */ /* 0x000fe400000108ac */
[--C-:B--2---:R-:W-:Y:S02]  /*1f140*/  FFMA.FTZ R102, R180, c[0x0][0x2d0], -R101.reuse ;  /* 0x0000b400b4667a23 */ /* 0x104fe40000010865 */
[----:B------:R-:W-:Y:S01]  /*1f150*/  MUFU.EX2 R191, R214 ;  /* 0x000000d600bf7308 */ /* 0x000fe20000000800 */
[C---:B------:R-:W-:Y:S01]  /*1f160*/  HMMA.16816.F32.BF16 R40, R112.reuse, R116, R40 ;  /* 0x000000747028723c */ /* 0x040fe20000041828 */
[----:B------:R-:W-:Y:S03]  /*1f170*/  FFMA.FTZ R3, R187, c[0x0][0x2d0], -R101 ;  /* 0x0000b400bb037a23 */ /* 0x000fe60000010865 */
[----:B------:R-:W-:Y:S04]  /*1f180*/  FFMA.FTZ R0, R0, R250, R229 ;  /* 0x000000fa00007223 */ /* 0x000fe800000100e5 */
[-C--:B------:R-:W-:Y:S01]  /*1f190*/  HMMA.16816.F32.BF16 R44, R112, R118.reuse, R44 ;  /* 0x00000076702c723c */ /* 0x080fe2000004182c */
[----:B------:R1:W-:Y:S07]  /*1f1a0*/  MUFU.EX2 R179, R102 ;  /* 0x0000006600b37308 */ /* 0x0003ee0000000800 */
[C---:B------:R-:W-:Y:S01]  /*1f1b0*/  HMMA.16816.F32.BF16 R48, R168.reuse, R118, R48 ;  /* 0x00000076a830723c */ /* 0x040fe20000041830 */
[----:B------:R-:W2:Y:S02]  /*1f1c0*/  LDSM.16.MT88.4 R116, [R167+0xc00] ;  /* 0x000c0000a774783b */ /* 0x000ea40000004200 */
[----:B------:R-:W-:Y:S10]  /*1f1d0*/  MUFU.EX2 R189, R210 ;  /* 0x000000d200bd7308 */ /* 0x000ff40000000800 */
[----:B------:R-:W-:Y:S01]  /*1f1e0*/  MUFU.EX2 R209, R213 ;  /* 0x000000d500d17308 */ /* 0x000fe20000000800 */
[--C-:B-1----:R-:W-:Y:S09]  /*1f1f0*/  FFMA.FTZ R102, R181, c[0x0][0x2d0], -R101.reuse ;  /* 0x0000b400b5667a23 */ /* 0x102ff20000010865 */
[----:B------:R1:W-:Y:S10]  /*1f200*/  MUFU.EX2 R180, R102 ;  /* 0x0000006600b47308 */ /* 0x0003f40000000800 */
[----:B------:R-:W-:Y:S01]  /*1f210*/  MUFU.EX2 R210, R212 ;  /* 0x000000d400d27308 */ /* 0x000fe20000000800 */
[-C--:B--2---:R-:W-:Y:S09]  /*1f220*/  HMMA.16816.F32.BF16 R52, R168, R116.reuse, R52 ;  /* 0x00000074a834723c */ /* 0x084ff20000041834 */
[----:B------:R-:W-:Y:S03]  /*1f230*/  MUFU.EX2 R206, R208 ;  /* 0x000000d000ce7308 */ /* 0x000fe60000000800 */
[--C-:B-1----:R-:W-:Y:S01]  /*1f240*/  FFMA.FTZ R102, R188, c[0x0][0x2d0], -R101.reuse ;  /* 0x0000b400bc667a23 */ /* 0x102fe20000010865 */
[C---:B------:R-:W-:Y:S01]  /*1f250*/  HMMA.16816.F32.BF16 R56, R112.reuse, R116, R56 ;  /* 0x000000747038723c */ /* 0x040fe20000041838 */
[----:B------:R-:W-:Y:S05]  /*1f260*/  FFMA.FTZ R101, R105, c[0x0][0x2d0], -R101 ;  /* 0x0000b40069657a23 */ /* 0x000fea0000010865 */
[----:B------:R-:W-:Y:S02]  /*1f270*/  MUFU.EX2 R181, R130 ;  /* 0x0000008200b57308 */ /* 0x000fe40000000800 */
[-C--:B------:R-:W-:Y:S08]  /*1f280*/  HMMA.16816.F32.BF16 R60, R112, R118.reuse, R60 ;  /* 0x00000076703c723c */ /* 0x080ff0000004183c */
[----:B------:R-:W1:Y:S01]  /*1f290*/  MUFU.EX2 R182, R129 ;  /* 0x0000008100b67308 */ /* 0x000e620000000800 */
[C---:B------:R-:W-:Y:S01]  /*1f2a0*/  HMMA.16816.F32.BF16 R64, R168.reuse, R118, R64 ;  /* 0x00000076a840723c */ /* 0x040fe20000041840 */
[----:B------:R-:W2:Y:S08]  /*1f2b0*/  LDSM.16.MT88.4 R116, [R166+0x1800] ;  /* 0x00180000a674783b */ /* 0x000eb00000004200 */
[----:B------:R-:W-:Y:S10]  /*1f2c0*/  MUFU.EX2 R183, R128 ;  /* 0x0000008000b77308 */ /* 0x000ff40000000800 */
[----:B------:R1:W3:Y:S10]  /*1f2d0*/  MUFU.EX2 R184, R172 ;  /* 0x000000ac00b87308 */ /* 0x0002f40000000800 */
[----:B------:R-:W4:Y:S10]  /*1f2e0*/  MUFU.EX2 R102, R102 ;  /* 0x0000006600667308 */ /* 0x000f340000000800 */
[----:B------:R5:W-:Y:S01]  /*1f2f0*/  MUFU.EX2 R176, R3 ;  /* 0x0000000300b07308 */ /* 0x000be20000000800 */
[-C--:B--2---:R-:W-:Y:S01]  /*1f300*/  HMMA.16816.F32.BF16 R68, R168, R116.reuse, R68 ;  /* 0x00000074a844723c */ /* 0x084fe20000041844 */
[----:B-1----:R-:W-:Y:S02]  /*1f310*/  F2FP.BF16.PACK_AB R172, R182, R181 ;  /* 0x000000b5b6ac723e */ /* 0x002fe400000010ff */
[----:B---3--:R-:W-:Y:S06]  /*1f320*/  F2FP.BF16.PACK_AB R174, R184, R183 ;  /* 0x000000b7b8ae723e */ /* 0x008fec00000010ff */
[----:B------:R-:W1:Y:S01]  /*1f330*/  MUFU.EX2 R105, R101 ;  /* 0x0000006500697308 */ /* 0x000e620000000800 */
[C---:B------:R-:W-:Y:S02]  /*1f340*/  HMMA.16816.F32.BF16 R72, R112.reuse, R116, R72 ;  /* 0x000000747048723c */ /* 0x040fe40000041848 */
[----:B----4-:R-:W-:Y:S06]  /*1f350*/  F2FP.BF16.PACK_AB R173, R102, R104 ;  /* 0x0000006866ad723e */ /* 0x010fec00000010ff */
[-C--:B------:R-:W-:Y:S01]  /*1f360*/  HMMA.16816.F32.BF16 R76, R112, R118.reuse, R76 ;  /* 0x00000076704c723c */ /* 0x080fe2000004184c */
[----:B-----5:R-:W-:Y:S07]  /*1f370*/  FFMA.FTZ R3, R100, R245, R234 ;  /* 0x000000f564037223 */ /* 0x020fee00000100ea */
[C---:B------:R-:W-:Y:S01]  /*1f380*/  HMMA.16816.F32.BF16 R80, R168.reuse, R118, R80 ;  /* 0x00000076a850723c */ /* 0x040fe20000041850 */
[----:B------:R-:W2:Y:S03]  /*1f390*/  LDSM.16.MT88.4 R116, [R167+0x1800] ;  /* 0x00180000a774783b */ /* 0x000ea60000004200 */
[----:B------:R-:W-:Y:S02]  /*1f3a0*/  FADD.FTZ R100, R233, R3 ;  /* 0x00000003e9647221 */ /* 0x000fe40000010000 */
[----:B------:R-:W-:Y:S01]  /*1f3b0*/  FADD.FTZ R3, R232, R2 ;  /* 0x00000002e8037221 */ /* 0x000fe20000010000 */
[----:B-1----:R-:W-:Y:S01]  /*1f3c0*/  F2FP.BF16.PACK_AB R175, R105, R176 ;  /* 0x000000b069af723e */ /* 0x002fe200000010ff */
        /* <DEDUP_REMOVED lines=10> */
[-C--:B--2---:R-:W-:Y:S08]  /*1f470*/  HMMA.16816.F32.BF16 R84, R168, R116.reuse, R84 ;  /* 0x00000074a854723c */ /* 0x084ff00000041854 */
        /* <DEDUP_REMOVED lines=20> */
[-C--:B-1----:R-:W-:Y:S08]  /*1f5c0*/  HMMA.16816.F32.BF16 R20, R112, R120.reuse, R20 ;  /* 0x000000787014723c */ /* 0x082ff00000041814 */
        /* <DEDUP_REMOVED lines=49> */
[-C--:B--2---:R-:W-:Y:S01]  /*1f8e0*/  HMMA.16816.F32.BF16 R68, R168, R8.reuse, R68 ;  /* 0x00000008a844723c */ /* 0x084fe20000041844 */
[----:B------:R-:W-:Y:S03]  /*1f8f0*/  FADD.FTZ R6, R220, R100 ;  /* 0x00000064dc067221 */ /* 0x000fe60000010000 */
[----:B------:R-:W-:Y:S01]  /*1f900*/  MOV R100, R108 ;  /* 0x0000006c00647202 */ /* 0x000fe20000000f00 */
[----:B------:R-:W-:Y:S02]  /*1f910*/  FADD.FTZ R0, R222, R6 ;  /* 0x00000006de007221 */ /* 0x000fe40000010000 */
[----:B------:R-:W-:Y:S01]  /*1f920*/  FADD.FTZ R6, R226, R2 ;  /* 0x00000002e2067221 */ /* 0x000fe20000010000 */
        /* <DEDUP_REMOVED lines=14> */
[----:B------:R-:W-:Y:S02]  /*1fa10*/  FADD.FTZ R4, R191, R4 ;  /* 0x00000004bf047221 */ /* 0x000fe40000010000 */
[----:B------:R-:W-:Y:S02]  /*1fa20*/  FADD.FTZ R5, R190, R2 ;  /* 0x00000002be057221 */ /* 0x000fe40000010000 */
[C---:B------:R-:W-:Y:S01]  /*1fa30*/  HMMA.16816.F32.BF16 R88, R172.reuse, R12, R88 ;  /* 0x0000000cac58723c */ /* 0x040fe20000041858 */
[----:B------:R-:W-:Y:S03]  /*1fa40*/  FADD.FTZ R2, R104, R3 ;  /* 0x0000000368027221 */ /* 0x000fe60000010000 */
[----:B------:R-:W-:Y:S01]  /*1fa50*/  FADD.FTZ R3, R182, R0 ;  /* 0x00000000b6037221 */ /* 0x000fe20000010000 */
[----:B------:R-:W-:Y:S01]  /*1fa60*/  MOV R104, R103 ;  /* 0x0000006700687202 */ /* 0x000fe20000000f00 */
[----:B------:R-:W-:Y:S02]  /*1fa70*/  FADD.FTZ R0, R209, R4 ;  /* 0x00000004d1007221 */ /* 0x000fe40000010000 */
[-C--:B------:R-:W-:Y:S01]  /*1fa80*/  HMMA.16816.F32.BF16 R92, R172, R14.reuse, R92 ;  /* 0x0000000eac5c723c */ /* 0x080fe2000004185c */
[----:B------:R-:W-:Y:S03]  /*1fa90*/  FADD.FTZ R2, R102, R2 ;  /* 0x0000000266027221 */ /* 0x000fe60000010000 */
[----:B------:R-:W-:Y:S01]  /*1faa0*/  FADD.FTZ R4, R206, R5 ;  /* 0x00000005ce047221 */ /* 0x000fe20000010000 */
[----:B------:R-:W-:Y:S01]  /*1fab0*/  MOV R102, R106 ;  /* 0x0000006a00667202 */ /* 0x000fe20000000f00 */
[----:B------:R-:W-:Y:S02]  /*1fac0*/  FADD.FTZ R3, R183, R3 ;  /* 0x00000003b7037221 */ /* 0x000fe40000010000 */
[----:B------:R-:W-:Y:S01]  /*1fad0*/  FADD.FTZ R243, R210, R0 ;  /* 0x00000000d2f37221 */ /* 0x000fe20000010000 */
[----:B------:R-:W-:Y:S03]  /*1fae0*/  HMMA.16816.F32.BF16 R96, R168, R14, R96 ;  /* 0x0000000ea860723c */ /* 0x000fe60000041860 */
[----:B------:R-:W-:Y:S01]  /*1faf0*/  FADD.FTZ R2, R176, R2 ;  /* 0x00000002b0027221 */ /* 0x000fe20000010000 */
[----:B------:R-:W-:Y:S01]  /*1fb00*/  IADD3 R0, R205, -0x1, RZ ;  /* 0xffffffffcd007810 */ /* 0x000fe20007ffe0ff */
[----:B------:R-:W-:Y:S02]  /*1fb10*/  FADD.FTZ R245, R185, R4 ;  /* 0x00000004b9f57221 */ /* 0x000fe40000010000 */
[----:B------:R-:W-:Y:S01]  /*1fb20*/  FADD.FTZ R249, R184, R3 ;  /* 0x00000003b8f97221 */ /* 0x000fe20000010000 */
[----:B------:R-:W-:Y:S01]  /*1fb30*/  MOV R205, R0 ;  /* 0x0000000000cd7202 */ /* 0x000fe20000000f00 */
[----:B------:R-:W-:Y:S01]  /*1fb40*/  FADD.FTZ R250, R105, R2 ;  /* 0x0000000269fa7221 */ /* 0x000fe20000010000 */
[----:B------:R-:W-:-:S05]  /*1fb50*/  @P0 BRA `(.L_x_880) ;  /* 0xffffbd9000000947 */ /* 0x000fca000383ffff */
.L_x_861:
[----:B------:R-:W-:Y:S02]  /*1fb60*/  MOV R9, 0x1f ;  /* 0x0000001f00097802 */ /* 0x000fe40000000f00 */
[----:B------:R-:W-:Y:S01]  /*1fb70*/  MOV R8, 0xffffffff ;  /* 0xffffffff00087802 */ /* 0x000fe20000000f00 */
[----:B------:R-:W-:Y:S06]  /*1fb80*/  BRA.DIV ~URZ, `(.L_x_881) ;  /* 0x000059a27f007947 */ /* 0x000fec000b800000 */
[----:B------:R1:W2:Y:S02]  /*1fb90*/  SHFL.BFLY PT, R0, R243, 0x2, 0x1f ;  /* 0x0c401f00f3007f89 */ /* 0x0002a400000e0000 */
.L_x_961:
[----:B--2---:R-:W-:Y:S01]  /*1fba0*/  FADD.FTZ R5, R0, R243 ;  /* 0x000000f300057221 */ /* 0x004fe20000010000 */
[----:B------:R-:W-:Y:S05]  /*1fbb0*/  BRA.DIV ~URZ, `(.L_x_882) ;  /* 0x000059c27f007947 */ /* 0x000fea000b800000 */
[----:B------:R-:W2:Y:S04]  /*1fbc0*/  SHFL.BFLY PT, R2, R245, 0x2, 0x1f ;  /* 0x0c401f00f5027f89 */ /* 0x000ea800000e0000 */
[----:B------:R-:W3:Y:S04]  /*1fbd0*/  SHFL.BFLY PT, R0, R249, 0x2, 0x1f ;  /* 0x0c401f00f9007f89 */ /* 0x000ee800000e0000 */
[----:B------:R-:W4:Y:S04]  /*1fbe0*/  SHFL.BFLY PT, R6, R250, 0x2, 0x1f ;  /* 0x0c401f00fa067f89 */ /* 0x000f2800000e0000 */
[----:B------:R-:W5:Y:S01]  /*1fbf0*/  SHFL.BFLY PT, R3, R5, 0x1, 0x1f ;  /* 0x0c201f0005037f89 */ /* 0x000f6200000e0000 */
[----:B--2---:R-:W-:-:S02]  /*1fc00*/  FADD.FTZ R2, R2, R245 ;  /* 0x000000f502027221 */ /* 0x004fc40000010000 */
[----:B---3--:R-:W-:-:S03]  /*1fc10*/  FADD.FTZ R0, R0, R249 ;  /* 0x000000f900007221 */ /* 0x008fc60000010000 */
[----:B------:R-:W2:Y:S01]  /*1fc20*/  SHFL.BFLY PT, R4, R2, 0x1, 0x1f ;  /* 0x0c201f0002047f89 */ /* 0x000ea200000e0000 */
[----:B----4-:R-:W-:-:S03]  /*1fc30*/  FADD.FTZ R6, R6, R250 ;  /* 0x000000fa06067221 */ /* 0x010fc60000010000 */
[----:B------:R-:W3:Y:S01]  /*1fc40*/  SHFL.BFLY PT, R7, R0, 0x1, 0x1f ;  /* 0x0c201f0000077f89 */ /* 0x000ee200000e0000 */
[----:B-----5:R-:W-:-:S03]  /*1fc50*/  FADD.FTZ R5, R5, R3 ;  /* 0x0000000305057221 */ /* 0x020fc60000010000 */
[----:B------:R4:W1:Y:S01]  /*1fc60*/  SHFL.BFLY PT, R8, R6, 0x1, 0x1f ;  /* 0x0c201f0006087f89 */ /* 0x00086200000e0000 */
[----:B--2---:R-:W-:Y:S02]  /*1fc70*/  FADD.FTZ R4, R2, R4 ;  /* 0x0000000402047221 */ /* 0x004fe40000010000 */
[----:B---3--:R-:W-:Y:S02]  /*1fc80*/  FADD.FTZ R7, R0, R7 ;  /* 0x0000000700077221 */ /* 0x008fe40000010000 */
.L_x_962:
[----:B------:R-:W-:Y:S01]  /*1fc90*/  FSETP.NE.FTZ.AND P3, PT, R5, RZ, PT ;  /* 0x000000ff0500720b */ /* 0x000fe20003f75000 */
[----:B------:R-:W-:Y:S01]  /*1fca0*/  CS2R R2, SRZ ;  /* 0x0000000000027805 */ /* 0x000fe2000001ff00 */
[----:B------:R-:W-:Y:S01]  /*1fcb0*/  MOV R0, RZ ;  /* 0x000000ff00007202 */ /* 0x000fe20000000f00 */
[----:B-1--4-:R-:W-:Y:S01]  /*1fcc0*/  FADD.FTZ R6, R8, R6 ;  /* 0x0000000608067221 */ /* 0x012fe20000010000 */
[----:B------:R-:W-:Y:S02]  /*1fcd0*/  FSETP.NE.FTZ.AND P2, PT, R4, RZ, PT ;  /* 0x000000ff0400720b */ /* 0x000fe40003f55000 */
[----:B------:R-:W-:Y:S02]  /*1fce0*/  FSETP.NE.FTZ.AND P1, PT, R7, RZ, PT ;  /* 0x000000ff0700720b */ /* 0x000fe40003f35000 */
[----:B------:R-:W-:-:S02]  /*1fcf0*/  FSETP.NE.FTZ.AND P0, PT, R6, RZ, PT ;  /* 0x000000ff0600720b */ /* 0x000fc40003f15000 */
[----:B------:R-:W-:Y:S02]  /*1fd00*/  MOV R23, 0xff800000 ;  /* 0xff80000000177802 */ /* 0x000fe40000000f00 */
[----:B------:R-:W-:Y:S01]  /*1fd10*/  MOV R22, 0xff800000 ;  /* 0xff80000000167802 */ /* 0x000fe20000000f00 */
[----:B------:R-:W1:Y:S01]  /*1fd20*/  @P3 MUFU.RCP R0, R5 ;  /* 0x0000000500003308 */ /* 0x000e620000001000 */
[----:B------:R-:W-:Y:S02]  /*1fd30*/  MOV R21, 0xff800000 ;  /* 0xff80000000157802 */ /* 0x000fe40000000f00 */
[----:B------:R-:W-:-:S03]  /*1fd40*/  MOV R20, 0xff800000 ;  /* 0xff80000000147802 */ /* 0x000fc60000000f00 */
[----:B------:R-:W-:Y:S02]  /*1fd50*/  @P1 MOV R10, 0x3f317218 ;  /* 0x3f317218000a1802 */ /* 0x000fe40000000f00 */
[----:B------:R-:W-:Y:S08]  /*1fd60*/  @P2 MUFU.RCP R3, R4 ;  /* 0x0000000400032308 */ /* 0x000ff00000001000 */
[----:B------:R-:W2:Y:S01]  /*1fd70*/  @P2 MUFU.LG2 R4, R4 ;  /* 0x0000000400042308 */ /* 0x000ea20000000c00 */
[----:B-1----:R-:W-:-:S02]  /*1fd80*/  FMUL.FTZ R168, R0, R112 ;  /* 0x0000007000a87220 */ /* 0x002fc40000410000 */
[C---:B------:R-:W-:Y:S02]  /*1fd90*/  FMUL.FTZ R169, R0.reuse, R113 ;  /* 0x0000007100a97220 */ /* 0x040fe40000410000 */
[C---:B------:R-:W-:Y:S02]  /*1fda0*/  FMUL.FTZ R170, R0.reuse, R124 ;  /* 0x0000007c00aa7220 */ /* 0x040fe40000410000 */
[C---:B------:R-:W-:Y:S01]  /*1fdb0*/  FMUL.FTZ R171, R0.reuse, R125 ;  /* 0x0000007d00ab7220 */ /* 0x040fe20000410000 */
[----:B------:R-:W1:Y:S01]  /*1fdc0*/  @P1 MUFU.RCP R2, R7 ;  /* 0x0000000700021308 */ /* 0x000e620000001000 */
[C---:B------:R-:W-:Y:S02]  /*1fdd0*/  FMUL.FTZ R172, R0.reuse, R128 ;  /* 0x0000008000ac7220 */ /* 0x040fe40000410000 */
[C---:B------:R-:W-:Y:S02]  /*1fde0*/  FMUL.FTZ R173, R0.reuse, R129 ;  /* 0x0000008100ad7220 */ /* 0x040fe40000410000 */
[----:B------:R-:W-:-:S02]  /*1fdf0*/  FMUL.FTZ R174, R0, R140 ;  /* 0x0000008c00ae7220 */ /* 0x000fc40000410000 */
[C---:B------:R-:W-:Y:S01]  /*1fe00*/  FMUL.FTZ R175, R0.reuse, R141 ;  /* 0x0000008d00af7220 */ /* 0x040fe20000410000 */
[----:B------:R-:W-:Y:S01]  /*1fe10*/  @P3 MUFU.LG2 R5, R5 ;  /* 0x0000000500053308 */ /* 0x000fe20000000c00 */
        /* <DEDUP_REMOVED lines=17> */
[----:B--2---:R-:W-:-:S02]  /*1ff30*/  @P2 FMUL.FTZ R8, R4, 0.69314718246459960938 ;  /* 0x3f31721804082820 */ /* 0x004fc40000410000 */
[C---:B------:R-:W-:Y:S02]  /*1ff40*/  FMUL.FTZ R144, R3.reuse, R126 ;  /* 0x0000007e03907220 */ /* 0x040fe40000410000 */
[C---:B------:R-:W-:Y:S02]  /*1ff50*/  FMUL.FTZ R145, R3.reuse, R127 ;  /* 0x0000007f03917220 */ /* 0x040fe40000410000 */
[C---:B------:R-:W-:Y:S02]  /*1ff60*/  FMUL.FTZ R126, R3.reuse, R54 ;  /* 0x00000036037e7220 */ /* 0x040fe40000410000 */
[C---:B------:R-:W-:Y:S02]  /*1ff70*/  FMUL.FTZ R127, R3.reuse, R55 ;  /* 0x00000037037f7220 */ /* 0x040fe40000410000 */
[C---:B------:R-:W-:Y:S02]  /*1ff80*/  FMUL.FTZ R140, R3.reuse, R114 ;  /* 0x00000072038c7220 */ /* 0x040fe40000410000 */
[----:B------:R-:W-:-:S02]  /*1ff90*/  FMUL.FTZ R141, R3, R115 ;  /* 0x00000073038d7220 */ /* 0x000fc40000410000 */
[C---:B-1----:R-:W-:Y:S01]  /*1ffa0*/  FMUL.FTZ R54, R2.reuse, R56 ;  /* 0x0000003802367220 */ /* 0x042fe20000410000 */
[----:B---3--:R-:W-:Y:S01]  /*1ffb0*/  @P2 MOV R7, 0x3f317218 ;  /* 0x3f31721800072802 */ /* 0x008fe20000000f00 */
[----:B------:R-:W-:Y:S02]  /*1ffc0*/  FMUL.FTZ R55, R2, R57 ;  /* 0x0000003902377220 */ /* 0x000fe40000410000 */
[----:B------:R-:W-:Y:S02]  /*1ffd0*/  FMUL.FTZ R112, R3, R142 ;  /* 0x0000008e03707220 */ /* 0x000fe40000410000 */
        /* <DEDUP_REMOVED lines=8> */
[----:B------:R-:W-:Y:S02]  /*20060*/  FMUL.FTZ R129, R3, R67 ;  /* 0x0000004303817220 */ /* 0x000fe40000410000 */
        /* <DEDUP_REMOVED lines=72> */
.L_x_750:
        /* <DEDUP_REMOVED lines=19> */
.L_x_884:
[----:B--2---:R-:W-:Y:S05]  /*20620*/  BSYNC B0 ;  /* 0x0000000000007941 */ /* 0x004fea0003800000 */
.L_x_883:
        /* <DEDUP_REMOVED lines=115> */
[----:B------:R-:W-:Y:S02]  /*20d60*/  STS [R11+0x5000], R3 ;  /* 0x005000030b007388 */ /* 0x000fe40000000800 */
        /* <DEDUP_REMOVED lines=9> */
[----:B-----5:R1:W2:Y:S04]  /*20e00*/  LDG.E R10, [R4.64] ;  /* 0x00000006040a7981 */ /* 0x0202a8000c1e1900 */
[----:B-1----:R-:W2:Y:S02]  /*20e10*/  LDG.E R4, [R4.64+0x4] ;  /* 0x0000040604047981 */ /* 0x002ea4000c1e1900 */
[----:B--2---:R-:W-:Y:S02]  /*20e20*/  IADD3 R10, -R10, R4, RZ ;  /* 0x000000040a0a7210 */ /* 0x004fe40007ffe1ff */
.L_x_887:
[----:B--2---:R-:W2:Y:S04]  /*20e30*/  LDL R3, [R1+0x44] ;  /* 0x0000440001037983 */ /* 0x004ea80000100800 */
[----:B------:R-:W2:Y:S04]  /*20e40*/  LDL R78, [R1+0x20] ;  /* 0x00002000014e7983 */ /* 0x000ea80000100800 */
[----:B------:R-:W3:Y:S04]  /*20e50*/  LDL R24, [R1+0x48] ;  /* 0x0000480001187983 */ /* 0x000ee80000100800 */
[----:B------:R-:W4:Y:S04]  /*20e60*/  LDL R13, [R1+0x30] ;  /* 0x00003000010d7983 */ /* 0x000f280000100800 */
[----:B------:R-:W4:Y:S01]  /*20e70*/  LDL R25, [R1+0xa8] ;  /* 0x0000a80001197983 */ /* 0x000f220000100800 */
[----:B------:R-:W-:Y:S01]  /*20e80*/  IMAD.MOV.U32 R11, RZ, RZ, 0x368 ;  /* 0x00000368ff0b7424 */ /* 0x000fe200078e00ff */
[----:B------:R-:W-:-:S04]  /*20e90*/  ISETP.GT.AND P2, PT, R0, 0x1, PT ;  /* 0x000000010000780c */ /* 0x000fc80003f44270 */
[----:B------:R-:W-:-:S04]  /*20ea0*/  SEL R11, R11, 0x328, P2 ;  /* 0x000003280b0b7807 */ /* 0x000fc80001000000 */
[----:B------:R-:W1:Y:S08]  /*20eb0*/  LDC.64 R6, c[0x0][R11+0x170] ;  /* 0x00005c000b067b82 */ /* 0x000e700000000a00 */
[----:B------:R-:W3:Y:S08]  /*20ec0*/  LDC.64 R14, c[0x0][R11+0x168] ;  /* 0x00005a000b0e7b82 */ /* 0x000ef00000000a00 */
[----:B------:R1:W2:Y:S08]  /*20ed0*/  LDC.64 R18, c[0x0][R11+0x178] ;  /* 0x00005e000b127b82 */ /* 0x0002b00000000a00 */
[----:B------:R1:W2:Y:S01]  /*20ee0*/  LDC.64 R16, c[0x0][R11+0x160] ;  /* 0x000058000b107b82 */ /* 0x0002a20000000a00 */
[----:B------:R-:W-:Y:S01]  /*20ef0*/  ISETP.NE.U32.AND P0, PT, RZ, c[0x0][0x500], PT ;  /* 0x00014000ff007a0c */ /* 0x000fe20003f05070 */
[----:B------:R-:W-:-:S03]  /*20f00*/  IMAD.MOV.U32 R0, RZ, RZ, c[0x0][0x4e8] ;  /* 0x00013a00ff007624 */ /* 0x000fc600078e00ff */
[----:B------:R-:W-:Y:S02]  /*20f10*/  ISETP.NE.AND.EX P0, PT, RZ, c[0x0][0x504], PT, P0 ;  /* 0x00014100ff007a0c */ /* 0x000fe40003f05300 */
[----:B------:R-:W-:Y:S02]  /*20f20*/  ISETP.NE.AND P5, PT, R0, 0x1, PT ;  /* 0x000000010000780c */ /* 0x000fe40003fa5270 */
[----:B------:R-:W-:Y:S02]  /*20f30*/  SHF.R.S32.HI R4, RZ, 0x1f, R8 ;  /* 0x0000001fff047819 */ /* 0x000fe40000011408 */
[----:B------:R-:W-:Y:S02]  /*20f40*/  SEL R0, R8, RZ, !P0 ;  /* 0x000000ff08007207 */ /* 0x000fe40004000000 */
[----:B------:R-:W-:Y:S01]  /*20f50*/  SEL R5, R4, RZ, !P0 ;  /* 0x000000ff04057207 */ /* 0x000fe20004000000 */
[----:B------:R-:W2:Y:S02]  /*20f60*/  S2R R26, SR_TID.X ;  /* 0x00000000001a7919 */ /* 0x000ea40000002100 */
[----:B-1----:R-:W-:-:S04]  /*20f70*/  IMAD R4, R7, R0, RZ ;  /* 0x0000000007047224 */ /* 0x002fc800078e02ff */
[C---:B------:R-:W-:Y:S02]  /*20f80*/  IMAD R12, R6.reuse, R5, R4 ;  /* 0x00000005060c7224 */ /* 0x040fe400078e0204 */
[----:B------:R-:W-:-:S04]  /*20f90*/  IMAD.WIDE.U32 R6, R6, R0, RZ ;  /* 0x0000000006067225 */ /* 0x000fc800078e00ff */
[----:B------:R-:W-:Y:S01]  /*20fa0*/  IMAD.IADD R12, R7, 0x1, R12 ;  /* 0x00000001070c7824 */ /* 0x000fe200078e020c */
[----:B------:R-:W-:-:S04]  /*20fb0*/  LOP3.LUT R203, R203, 0xfffffffd, RZ, 0xc0, !PT ;  /* 0xfffffffdcbcb7812 */ /* 0x000fc800078ec0ff */
[----:B------:R-:W-:Y:S01]  /*20fc0*/  LOP3.LUT R203, R203, 0xfffffffe, RZ, 0xc0, !PT ;  /* 0xfffffffecbcb7812 */ /* 0x000fe200078ec0ff */
[----:B--2---:R-:W-:-:S04]  /*20fd0*/  IMAD.IADD R3, R3, 0x1, R78 ;  /* 0x0000000103037824 */ /* 0x004fc800078e024e */
[----:B------:R-:W-:-:S04]  /*20fe0*/  @P5 IMAD.HI.U32 R5, R3, c[0x0][0x4ec], RZ ;  /* 0x00013b0003055a27 */ /* 0x000fc800078e00ff */
[----:B---3--:R-:W-:-:S04]  /*20ff0*/  IMAD.WIDE.U32 R8, R14, R24, RZ ;  /* 0x000000180e087225 */ /* 0x008fc800078e00ff */
[----:B------:R-:W-:Y:S01]  /*21000*/  IMAD.MOV.U32 R4, RZ, RZ, R3 ;  /* 0x000000ffff047224 */ /* 0x000fe200078e0003 */
[----:B------:R-:W-:Y:S01]  /*21010*/  @P5 SHF.R.U32.HI R4, RZ, c[0x0][0x4f0], R5 ;  /* 0x00013c00ff045a19 */ /* 0x000fe20000011605 */
[----:B------:R-:W-:Y:S01]  /*21020*/  IMAD R11, R15, R24, RZ ;  /* 0x000000180f0b7224 */ /* 0x000fe200078e02ff */
[----:B----4-:R-:W-:Y:S02]  /*21030*/  SEL R5, R13, RZ, P2 ;  /* 0x000000ff0d057207 */ /* 0x010fe40001000000 */
        /* <DEDUP_REMOVED lines=35> */
[----:B------:R-:W4:Y:S04]  /*21270*/  SHFL.IDX PT, R8, R6, 0x2, 0x1c1f ;  /* 0x005c1f0006087f89 */ /* 0x000f2800000e0000 */
[----:B------:R-:W1:Y:S01]  /*21280*/  SHFL.IDX PT, R6, R6, 0x3, 0x1c1f ;  /* 0x007c1f0006067f89 */ /* 0x000e6200000e0000 */
[----:B---3--:R-:W-:-:S05]  /*21290*/  IMAD.IADD R5, R25, 0x1, R78 ;  /* 0x0000000119057824 */ /* 0x008fca00078e024e */
[C---:B------:R-:W-:Y:S02]  /*212a0*/  IADD3 R17, R5.reuse, 0x8, RZ ;  /* 0x0000000805117810 */ /* 0x040fe40007ffe0ff */
[CC--:B------:R-:W-:Y:S02]  /*212b0*/  ISETP.GE.OR P4, PT, R5.reuse, R4.reuse, P0 ;  /* 0x000000040500720c */ /* 0x0c0fe40000786670 */
[----:B------:R-:W-:Y:S02]  /*212c0*/  IADD3 R16, R5, 0x40, RZ ;  /* 0x0000004005107810 */ /* 0x000fe40007ffe0ff */
[-C--:B------:R-:W-:Y:S02]  /*212d0*/  ISETP.GE.OR P3, PT, R17, R4.reuse, P0 ;  /* 0x000000041100720c */ /* 0x080fe40000766670 */
[----:B------:R-:W-:Y:S02]  /*212e0*/  ISETP.GE.OR P1, PT, R16, R4, P0 ;  /* 0x000000041000720c */ /* 0x000fe40000726670 */
[----:B------:R-:W-:-:S05]  /*212f0*/  IADD3 R15, R5, 0x48, RZ ;  /* 0x00000048050f7810 */ /* 0x000fca0007ffe0ff */
[----:B-1----:R1:W-:Y:S04]  /*21300*/  @!P4 ST.E [R12.64], R21 ;  /* 0x000000150c00c985 */ /* 0x0023e8000c101906 */
        /* <DEDUP_REMOVED lines=67> */
.L_x_963:
[----:B------:R-:W-:Y:S05]  /*21740*/  BRA.DIV ~URZ, `(.L_x_890) ;  /* 0x000040e27f007947 */ /* 0x000fea000b800000 */
[----:B------:R3:W4:Y:S02]  /*21750*/  SHFL.IDX PT, R0, R13, RZ, 0x1c1f ;  /* 0x001c1fff0d007589 */ /* 0x00072400000e0000 */
.L_x_964:
        /* <DEDUP_REMOVED lines=20> */
.L_x_892:
[----:B------:R-:W-:Y:S05]  /*218a0*/  BSYNC B0 ;  /* 0x0000000000007941 */ /* 0x000fea0003800000 */
.L_x_891:
[----:B------:R-:W-:Y:S05]  /*218b0*/  BRA.DIV ~URZ, `(.L_x_893) ;  /* 0x00003fd27f007947 */ /* 0x000fea000b800000 */
[----:B--2---:R2:W1:Y:S04]  /*218c0*/  SHFL.IDX PT, R10, R12, 0x1, 0x1c1f ;  /* 0x003c1f000c0a7f89 */ /* 0x00446800000e0000 */
[----:B----4-:R2:W4:Y:S02]  /*218d0*/  SHFL.IDX PT, R0, R13, 0x1, 0x1c1f ;  /* 0x003c1f000d007f89 */ /* 0x01052400000e0000 */
.L_x_965:
        /* <DEDUP_REMOVED lines=21> */
.L_x_895:
[----:B------:R-:W-:Y:S05]  /*21a30*/  BSYNC B0 ;  /* 0x0000000000007941 */ /* 0x000fea0003800000 */
.L_x_894:
[----:B------:R-:W-:Y:S05]  /*21a40*/  BRA.DIV ~URZ, `(.L_x_896) ;  /* 0x00003f027f007947 */ /* 0x000fea000b800000 */
[----:B-1----:R1:W2:Y:S02]  /*21a50*/  SHFL.IDX PT, R10, R12, 0x2, 0x1c1f ;  /* 0x005c1f000c0a7f89 */ /* 0x0022a400000e0000 */
.L_x_966:
[----:B------:R-:W-:Y:S05]  /*21a60*/  BRA.DIV ~URZ, `(.L_x_897) ;  /* 0x00003f527f007947 */ /* 0x000fea000b800000 */
[----:B----4-:R4:W1:Y:S02]  /*21a70*/  SHFL.IDX PT, R0, R13, 0x2, 0x1c1f ;  /* 0x005c1f000d007f89 */ /* 0x01086400000e0000 */
.L_x_967:
        /* <DEDUP_REMOVED lines=21> */
.L_x_899:
[----:B------:R-:W-:Y:S05]  /*21bd0*/  BSYNC B0 ;  /* 0x0000000000007941 */ /* 0x000fea0003800000 */
.L_x_898:
[----:B------:R-:W-:Y:S05]  /*21be0*/  BRA.DIV ~URZ, `(.L_x_900) ;  /* 0x00003e327f007947 */ /* 0x000fea000b800000 */
[----:B-1----:R1:W3:Y:S04]  /*21bf0*/  SHFL.IDX PT, R6, R12, 0x3, 0x1c1f ;  /* 0x007c1f000c067f89 */ /* 0x0022e800000e0000 */
[----:B------:R1:W4:Y:S02]  /*21c00*/  SHFL.IDX PT, R0, R13, 0x3, 0x1c1f ;  /* 0x007c1f000d007f89 */ /* 0x00032400000e0000 */
.L_x_968:
        /* <DEDUP_REMOVED lines=22> */
.L_x_888:
[----:B-1----:R-:W2:Y:S04]  /*21d70*/  LDL.LU R6, [R1+0x48] ;  /* 0x0000480001067983 */ /* 0x002ea80000300800 */
        /* <DEDUP_REMOVED lines=33> */
.L_x_969:
[----:B------:R-:W-:Y:S05]  /*21f90*/  BRA.DIV ~URZ, `(.L_x_903) ;  /* 0x00003bb27f007947 */ /* 0x000fea000b800000 */
[----:B------:R3:W4:Y:S02]  /*21fa0*/  SHFL.IDX PT, R0, R24, RZ, 0x1c1f ;  /* 0x001c1fff18007589 */ /* 0x00072400000e0000 */
.L_x_970:
[----:B------:R-:W5:Y:S01]  /*21fb0*/  LDL R5, [R1] ;  /* 0x0000000001057983 */ /* 0x000f620000100800 */
        /* <DEDUP_REMOVED lines=10> */
[----:B------:R-:W-:Y:S02]  /*22060*/  IADD3 R6, R5, 0x50, RZ ;  /* 0x0000005005067810 */ /* 0x000fe40007ffe0ff */
[----:B------:R-:W-:-:S02]  /*22070*/  SHF.R.S32.HI R26, RZ, 0x1f, R5 ;  /* 0x0000001fff1a7819 */ /* 0x000fc40000011405 */
        /* <DEDUP_REMOVED lines=9> */
[----:B------:R-:W-:Y:S01]  /*22110*/  SHF.R.S32.HI R34, RZ, 0x1f, R6 ;  /* 0x0000001fff227819 */ /* 0x000fe20000011406 */
[----:B------:R-:W-:Y:S05]  /*22120*/  @P0 BRA `(.L_x_905) ;  /* 0x0000032000000947 */ /* 0x000fea0003800000 */
[----:B------:R-:W-:Y:S01]  /*22130*/  ISETP.GE.AND P1, PT, R5, c[0x0][0x3c8], PT ;  /* 0x0000f20005007a0c */ /* 0x000fe20003f26270 */
[----:B------:R-:W5:Y:S01]  /*22140*/  LDL R20, [R1+0x7c] ;  /* 0x00007c0001147983 */ /* 0x000f620000100800 */
[----:B------:R-:W-:Y:S02]  /*22150*/  ISETP.GE.AND P2, PT, R15, c[0x0][0x3c8], PT ;  /* 0x0000f2000f007a0c */ /* 0x000fe40003f46270 */
[----:B------:R-:W-:-:S09]  /*22160*/  ISETP.GE.AND P4, PT, R14, c[0x0][0x3c8], PT ;  /* 0x0000f2000e007a0c */ /* 0x000fd20003f86270 */
[----:B----4-:R-:W-:-:S04]  /*22170*/  @!P1 LEA R2, P0, R5, R0, 0x2 ;  /* 0x0000000005029211 */ /* 0x010fc800078010ff */
[----:B--2---:R-:W-:Y:S02]  /*22180*/  @!P1 LEA.HI.X R3, R5, R4, R26, 0x2, P0 ;  /* 0x0000000405039211 */ /* 0x004fe400000f141a */
[----:B------:R-:W2:Y:S01]  /*22190*/  LDL R5, [R1+0x54] ;  /* 0x0000540001057983 */ /* 0x000ea20000100800 */
[----:B------:R-:W-:Y:S02]  /*221a0*/  @!P2 LEA R16, P0, R15, R0, 0x2 ;  /* 0x000000000f10a211 */ /* 0x000fe400078010ff */
[----:B------:R-:W-:Y:S01]  /*221b0*/  ISETP.GE.AND P3, PT, R13, c[0x0][0x3c8], PT ;  /* 0x0000f2000d007a0c */ /* 0x000fe20003f66270 */
[----:B------:R4:W-:Y:S01]  /*221c0*/  @!P1 ST.E.64 [R2.64], R168 ;  /* 0x000000a802009985 */ /* 0x0009e2000c101b06 */
[----:B------:R-:W-:Y:S02]  /*221d0*/  @!P2 LEA.HI.X R17, R15, R4, R23, 0x2, P0 ;  /* 0x000000040f11a211 */ /* 0x000fe400000f1417 */
[----:B------:R-:W-:-:S03]  /*221e0*/  ISETP.GE.AND P1, PT, R12, c[0x0][0x3c8], PT ;  /* 0x0000f2000c007a0c */ /* 0x000fc60003f26270 */
[----:B------:R1:W-:Y:S01]  /*221f0*/  @!P2 ST.E.64 [R16.64], R170 ;  /* 0x000000aa1000a985 */ /* 0x0003e2000c101b06 */
[----:B------:R-:W-:Y:S02]  /*22200*/  ISETP.GE.AND P2, PT, R10, c[0x0][0x3c8], PT ;  /* 0x0000f2000a007a0c */ /* 0x000fe40003f46270 */
[----:B----4-:R-:W-:-:S04]  /*22210*/  @!P4 LEA R2, P0, R14, R0, 0x2 ;  /* 0x000000000e02c211 */ /* 0x010fc800078010ff */
[----:B------:R-:W-:Y:S02]  /*22220*/  @!P4 LEA.HI.X R3, R14, R4, R25, 0x2, P0 ;  /* 0x000000040e03c211 */ /* 0x000fe400000f1419 */
[----:B-1----:R-:W-:-:S03]  /*22230*/  @!P3 LEA R16, P0, R13, R0, 0x2 ;  /* 0x000000000d10b211 */ /* 0x002fc600078010ff */
[----:B------:R1:W-:Y:S01]  /*22240*/  @!P4 ST.E.64 [R2.64], R172 ;  /* 0x000000ac0200c985 */ /* 0x0003e2000c101b06 */
[----:B------:R-:W-:Y:S02]  /*22250*/  ISETP.GE.AND P4, PT, R11, c[0x0][0x3c8], PT ;  /* 0x0000f2000b007a0c */ /* 0x000fe40003f86270 */
[----:B------:R-:W-:-:S05]  /*22260*/  @!P3 LEA.HI.X R17, R13, R4, R28, 0x2, P0 ;  /* 0x000000040d11b211 */ /* 0x000fca00000f141c */
[----:B------:R4:W-:Y:S01]  /*22270*/  @!P3 ST.E.64 [R16.64], R174 ;  /* 0x000000ae1000b985 */ /* 0x0009e2000c101b06 */
[----:B-1----:R-:W-:-:S04]  /*22280*/  @!P1 LEA R2, P0, R12, R0, 0x2 ;  /* 0x000000000c029211 */ /* 0x002fc800078010ff */
[----:B------:R-:W-:Y:S02]  /*22290*/  @!P1 LEA.HI.X R3, R12, R4, R27, 0x2, P0 ;  /* 0x000000040c039211 */ /* 0x000fe400000f141b */
[----:B----4-:R-:W-:-:S03]  /*222a0*/  @!P4 LEA R16, P0, R11, R0, 0x2 ;  /* 0x000000000b10c211 */ /* 0x010fc600078010ff */
        /* <DEDUP_REMOVED lines=8> */
[----:B----4-:R-:W-:-:S03]  /*22330*/  @!P1 LEA R16, P0, R9, R0, 0x2 ;  /* 0x0000000009109211 */ /* 0x010fc600078010ff */
[----:B------:R1:W-:Y:S01]  /*22340*/  @!P2 ST.E.64 [R2.64], R178 ;  /* 0x000000b20200a985 */ /* 0x0003e2000c101b06 */
[----:B------:R-:W-:Y:S02]  /*22350*/  ISETP.GE.AND P2, PT, R6, c[0x0][0x3c8], PT ;  /* 0x0000f20006007a0c */ /* 0x000fe40003f46270 */
[----:B------:R-:W-:-:S05]  /*22360*/  @!P1 LEA.HI.X R17, R9, R4, R30, 0x2, P0 ;  /* 0x0000000409119211 */ /* 0x000fca00000f141e */
[----:B------:R4:W-:Y:S01]  /*22370*/  @!P1 ST.E.64 [R16.64], R180 ;  /* 0x000000b410009985 */ /* 0x0009e2000c101b06 */
[----:B-1----:R-:W-:-:S04]  /*22380*/  @!P4 LEA R2, P0, R8, R0, 0x2 ;  /* 0x000000000802c211 */ /* 0x002fc800078010ff */
[----:B------:R-:W-:Y:S02]  /*22390*/  @!P4 LEA.HI.X R3, R8, R4, R32, 0x2, P0 ;  /* 0x000000040803c211 */ /* 0x000fe400000f1420 */
[----:B------:R-:W-:-:S04]  /*223a0*/  @!P3 LEA R18, P0, R7, R0, 0x2 ;  /* 0x000000000712b211 */ /* 0x000fc800078010ff */
[----:B------:R-:W-:Y:S02]  /*223b0*/  @!P3 LEA.HI.X R19, R7, R4, R33, 0x2, P0 ;  /* 0x000000040713b211 */ /* 0x000fe400000f1421 */
[C---:B----4-:R-:W-:Y:S01]  /*223c0*/  @!P2 LEA R16, P0, R6.reuse, R0, 0x2 ;  /* 0x000000000610a211 */ /* 0x050fe200078010ff */
[----:B------:R1:W-:Y:S03]  /*223d0*/  @!P4 ST.E.64 [R2.64], R100 ;  /* 0x000000640200c985 */ /* 0x0003e6000c101b06 */
[----:B------:R-:W-:Y:S01]  /*223e0*/  @!P2 LEA.HI.X R17, R6, R4, R34, 0x2, P0 ;  /* 0x000000040611a211 */ /* 0x000fe200000f1422 */
[----:B------:R4:W-:Y:S04]  /*223f0*/  @!P3 ST.E.64 [R18.64], R184 ;  /* 0x000000b81200b985 */ /* 0x0009e8000c101b06 */
[----:B------:R4:W-:Y:S01]  /*22400*/  @!P2 ST.E.64 [R16.64], R182 ;  /* 0x000000b61000a985 */ /* 0x0009e2000c101b06 */
[----:B--2---:R-:W-:-:S13]  /*22410*/  ISETP.GE.AND P1, PT, R5, c[0x0][0x3c8], PT ;  /* 0x0000f20005007a0c */ /* 0x004fda0003f26270 */
[----:B-1----:R-:W-:-:S04]  /*22420*/  @!P1 LEA R2, P0, R5, R0, 0x2 ;  /* 0x0000000005029211 */ /* 0x002fc800078010ff */
[----:B-----5:R-:W-:-:S05]  /*22430*/  @!P1 LEA.HI.X R3, R5, R4, R20, 0x2, P0 ;  /* 0x0000000405039211 */ /* 0x020fca00000f1414 */
[----:B------:R4:W-:Y:S04]  /*22440*/  @!P1 ST.E.64 [R2.64], R96 ;  /* 0x0000006002009985 */ /* 0x0009e8000c101b06 */
.L_x_905:
[----:B------:R-:W-:Y:S05]  /*22450*/  BSYNC B0 ;  /* 0x0000000000007941 */ /* 0x000fea0003800000 */
.L_x_904:
[----:B------:R-:W-:Y:S05]  /*22460*/  BRA.DIV ~URZ, `(.L_x_906) ;  /* 0x000037427f007947 */ /* 0x000fea000b800000 */
[----:B--2---:R2:W1:Y:S04]  /*22470*/  SHFL.IDX PT, R4, R22, 0x1, 0x1c1f ;  /* 0x003c1f0016047f89 */ /* 0x00446800000e0000 */
[----:B----4-:R2:W4:Y:S02]  /*22480*/  SHFL.IDX PT, R0, R24, 0x1, 0x1c1f ;  /* 0x003c1f0018007f89 */ /* 0x01052400000e0000 */
.L_x_971:
[----:B------:R-:W-:Y:S01]  /*22490*/  BSSY B0, `(.L_x_907) ;  /* 0x0000035000007945 */ /* 0x000fe20003800000 */
[----:B------:R-:W-:Y:S05]  /*224a0*/  @P6 BRA `(.L_x_908) ;  /* 0x0000033000006947 */ /* 0x000fea0003800000 */
[----:B------:R-:W5:Y:S01]  /*224b0*/  LDL R5, [R1] ;  /* 0x0000000001057983 */ /* 0x000f620000100800 */
[----:B------:R-:W-:Y:S02]  /*224c0*/  ISETP.GE.AND P0, PT, R15, c[0x0][0x3c8], PT ;  /* 0x0000f2000f007a0c */ /* 0x000fe40003f06270 */
[----:B------:R-:W-:Y:S01]  /*224d0*/  ISETP.GE.AND P3, PT, R14, c[0x0][0x3c8], PT ;  /* 0x0000f2000e007a0c */ /* 0x000fe20003f66270 */
[----:B--2---:R-:W2:Y:S01]  /*224e0*/  LDL R35, [R1+0x7c] ;  /* 0x00007c0001237983 */ /* 0x004ea20000100800 */
[----:B------:R-:W-:-:S02]  /*224f0*/  ISETP.GE.AND P5, PT, R13, c[0x0][0x3c8], PT ;  /* 0x0000f2000d007a0c */ /* 0x000fc40003fa6270 */
[----:B-----5:R-:W-:-:S13]  /*22500*/  ISETP.GE.AND P1, PT, R5, c[0x0][0x3c8], PT ;  /* 0x0000f20005007a0c */ /* 0x020fda0003f26270 */
[----:B----4-:R-:W-:-:S04]  /*22510*/  @!P1 LEA R2, P2, R5, R0, 0x2 ;  /* 0x0000000005029211 */ /* 0x010fc800078410ff */
[----:B-1----:R-:W-:Y:S02]  /*22520*/  @!P1 LEA.HI.X R3, R5, R4, R26, 0x2, P2 ;  /* 0x0000000405039211 */ /* 0x002fe400010f141a */
[----:B------:R-:W4:Y:S01]  /*22530*/  LDL R5, [R1+0x54] ;  /* 0x0000540001057983 */ /* 0x000f220000100800 */
[----:B------:R-:W-:-:S04]  /*22540*/  @!P0 LEA R16, P2, R15, R0, 0x2 ;  /* 0x000000000f108211 */ /* 0x000fc800078410ff */
[----:B------:R-:W-:Y:S02]  /*22550*/  @!P0 LEA.HI.X R17, R15, R4, R23, 0x2, P2 ;  /* 0x000000040f118211 */ /* 0x000fe400010f1417 */
[----:B------:R-:W-:Y:S01]  /*22560*/  ISETP.GE.AND P2, PT, R12, c[0x0][0x3c8], PT ;  /* 0x0000f2000c007a0c */ /* 0x000fe20003f46270 */
[----:B------:R1:W-:Y:S01]  /*22570*/  @!P1 ST.E.64 [R2.64], R140 ;  /* 0x0000008c02009985 */ /* 0x0003e2000c101b06 */
[----:B------:R-:W-:-:S03]  /*22580*/  ISETP.GE.AND P1, PT, R11, c[0x0][0x3c8], PT ;  /* 0x0000f2000b007a0c */ /* 0x000fc60003f26270 */
[----:B------:R5:W-:Y:S01]  /*22590*/  @!P0 ST.E.64 [R16.64], R144 ;  /* 0x0000009010008985 */ /* 0x000be2000c101b06 */
[CC--:B-1----:R-:W-:Y:S02]  /*225a0*/  @!P3 LEA R2, P4, R14.reuse, R0.reuse, 0x2 ;  /* 0x000000000e02b211 */ /* 0x0c2fe400078810ff */
[C---:B-----5:R-:W-:Y:S02]  /*225b0*/  @!P5 LEA R16, P0, R13.reuse, R0, 0x2 ;  /* 0x000000000d10d211 */ /* 0x060fe400078010ff */
        /* <DEDUP_REMOVED lines=9> */
[----:B------:R-:W-:-:S03]  /*22650*/  @!P1 LEA R18, P3, R11, R0, 0x2 ;  /* 0x000000000b129211 */ /* 0x000fc600078610ff */
[----:B------:R1:W-:Y:S01]  /*22660*/  @!P2 ST.E.64 [R2.64], R114 ;  /* 0x000000720200a985 */ /* 0x0003e2000c101b06 */
[C---:B-----5:R-:W-:Y:S02]  /*22670*/  @!P0 LEA R16, P2, R10.reuse, R0, 0x2 ;  /* 0x000000000a108211 */ /* 0x060fe400078410ff */
[-C--:B------:R-:W-:Y:S02]  /*22680*/  @!P1 LEA.HI.X R19, R11, R4.reuse, R29, 0x2, P3 ;  /* 0x000000040b139211 */ /* 0x080fe400018f141d */
[----:B------:R-:W-:Y:S02]  /*22690*/  ISETP.GE.AND P3, PT, R7, c[0x0][0x3c8], PT ;  /* 0x0000f20007007a0c */ /* 0x000fe40003f66270 */
[----:B------:R-:W-:Y:S01]  /*226a0*/  @!P0 LEA.HI.X R17, R10, R4, R31, 0x2, P2 ;  /* 0x000000040a118211 */ /* 0x000fe200010f141f */
[----:B------:R5:W-:Y:S01]  /*226b0*/  @!P1 ST.E.64 [R18.64], R124 ;  /* 0x0000007c12009985 */ /* 0x000be2000c101b06 */
[----:B------:R-:W-:-:S03]  /*226c0*/  ISETP.GE.AND P2, PT, R6, c[0x0][0x3c8], PT ;  /* 0x0000f20006007a0c */ /* 0x000fc60003f46270 */
[----:B------:R3:W-:Y:S01]  /*226d0*/  @!P0 ST.E.64 [R16.64], R126 ;  /* 0x0000007e10008985 */ /* 0x0007e2000c101b06 */
[----:B------:R-:W-:-:S04]  /*226e0*/  @!P5 LEA R20, P0, R8, R0, 0x2 ;  /* 0x000000000814d211 */ /* 0x000fc800078010ff */
[----:B------:R-:W-:Y:S02]  /*226f0*/  @!P5 LEA.HI.X R21, R8, R4, R32, 0x2, P0 ;  /* 0x000000040815d211 */ /* 0x000fe400000f1420 */
[----:B-1----:R-:W-:-:S04]  /*22700*/  @!P4 LEA R2, P1, R9, R0, 0x2 ;  /* 0x000000000902c211 */ /* 0x002fc800078210ff */
[----:B------:R-:W-:Y:S02]  /*22710*/  @!P4 LEA.HI.X R3, R9, R4, R30, 0x2, P1 ;  /* 0x000000040903c211 */ /* 0x000fe400008f141e */
[----:B-----5:R-:W-:-:S04]  /*22720*/  @!P3 LEA R18, P0, R7, R0, 0x2 ;  /* 0x000000000712b211 */ /* 0x020fc800078010ff */
[----:B------:R-:W-:Y:S02]  /*22730*/  @!P3 LEA.HI.X R19, R7, R4, R33, 0x2, P0 ;  /* 0x000000040713b211 */ /* 0x000fe400000f1421 */
[C---:B---3--:R-:W-:Y:S01]  /*22740*/  @!P2 LEA R16, P0, R6.reuse, R0, 0x2 ;  /* 0x000000000610a211 */ /* 0x048fe200078010ff */
[----:B------:R1:W-:Y:S03]  /*22750*/  @!P4 ST.E.64 [R2.64], R128 ;  /* 0x000000800200c985 */ /* 0x0003e6000c101b06 */
[----:B------:R-:W-:Y:S01]  /*22760*/  @!P2 LEA.HI.X R17, R6, R4, R34, 0x2, P0 ;  /* 0x000000040611a211 */ /* 0x000fe200000f1422 */
[----:B------:R3:W-:Y:S04]  /*22770*/  @!P5 ST.E.64 [R20.64], R146 ;  /* 0x000000921400d985 */ /* 0x0007e8000c101b06 */
[----:B------:R3:W-:Y:S04]  /*22780*/  @!P3 ST.E.64 [R18.64], R142 ;  /* 0x0000008e1200b985 */ /* 0x0007e8000c101b06 */
[----:B------:R3:W-:Y:S01]  /*22790*/  @!P2 ST.E.64 [R16.64], R104 ;  /* 0x000000681000a985 */ /* 0x0007e2000c101b06 */
[----:B----4-:R-:W-:-:S13]  /*227a0*/  ISETP.GE.AND P1, PT, R5, c[0x0][0x3c8], PT ;  /* 0x0000f20005007a0c */ /* 0x010fda0003f26270 */
[----:B-1----:R-:W-:-:S04]  /*227b0*/  @!P1 LEA R2, P0, R5, R0, 0x2 ;  /* 0x0000000005029211 */ /* 0x002fc800078010ff */
[----:B--2---:R-:W-:-:S05]  /*227c0*/  @!P1 LEA.HI.X R3, R5, R4, R35, 0x2, P0 ;  /* 0x0000000405039211 */ /* 0x004fca00000f1423 */
[----:B------:R3:W-:Y:S04]  /*227d0*/  @!P1 ST.E.64 [R2.64], R98 ;  /* 0x0000006202009985 */ /* 0x0007e8000c101b06 */
.L_x_908:
[----:B------:R-:W-:Y:S05]  /*227e0*/  BSYNC B0 ;  /* 0x0000000000007941 */ /* 0x000fea0003800000 */
.L_x_907:
[----:B------:R-:W-:Y:S05]  /*227f0*/  BRA.DIV ~URZ, `(.L_x_909) ;  /* 0x000034727f007947 */ /* 0x000fea000b800000 */
[----:B-1----:R1:W2:Y:S02]  /*22800*/  SHFL.IDX PT, R4, R22, 0x2, 0x1c1f ;  /* 0x005c1f0016047f89 */ /* 0x0022a400000e0000 */
.L_x_972:
[----:B------:R-:W-:Y:S05]  /*22810*/  BRA.DIV ~URZ, `(.L_x_910) ;  /* 0x000034c27f007947 */ /* 0x000fea000b800000 */
[----:B----4-:R4:W1:Y:S02]  /*22820*/  SHFL.IDX PT, R0, R24, 0x2, 0x1c1f ;  /* 0x005c1f0018007f89 */ /* 0x01086400000e0000 */
.L_x_973:
[----:B------:R-:W-:Y:S01]  /*22830*/  LOP3.LUT P0, RZ, R203, 0x1, RZ, 0xc0, !PT ;  /* 0x00000001cbff7812 */ /* 0x000fe2000780c0ff */
[----:B------:R-:W-:-:S12]  /*22840*/  BSSY B0, `(.L_x_911) ;  /* 0x0000035000007945 */ /* 0x000fd80003800000 */
[----:B------:R-:W-:Y:S05]  /*22850*/  @P0 BRA `(.L_x_912) ;  /* 0x0000033000000947 */ /* 0x000fea0003800000 */
[----:B---3--:R-:W3:Y:S04]  /*22860*/  LDL R16, [R1] ;  /* 0x0000000001107983 */ /* 0x008ee80000100800 */
[----:B------:R-:W5:Y:S01]  /*22870*/  LDL R5, [R1+0x54] ;  /* 0x0000540001057983 */ /* 0x000f620000100800 */
[----:B------:R-:W-:Y:S02]  /*22880*/  ISETP.GE.AND P2, PT, R15, c[0x0][0x3c8], PT ;  /* 0x0000f2000f007a0c */ /* 0x000fe40003f46270 */
[----:B------:R-:W-:Y:S01]  /*22890*/  ISETP.GE.AND P4, PT, R14, c[0x0][0x3c8], PT ;  /* 0x0000f2000e007a0c */ /* 0x000fe20003f86270 */
[----:B----4-:R-:W4:Y:S01]  /*228a0*/  LDL R35, [R1+0x7c] ;  /* 0x00007c0001237983 */ /* 0x010f220000100800 */
[----:B------:R-:W-:-:S09]  /*228b0*/  ISETP.GE.AND P3, PT, R13, c[0x0][0x3c8], PT ;  /* 0x0000f2000d007a0c */ /* 0x000fd20003f66270 */
[----:B-1----:R-:W-:-:S04]  /*228c0*/  @!P2 LEA R18, P1, R15, R0, 0x2 ;  /* 0x000000000f12a211 */ /* 0x002fc800078210ff */
[----:B--2---:R-:W-:Y:S02]  /*228d0*/  @!P2 LEA.HI.X R19, R15, R4, R23, 0x2, P1 ;  /* 0x000000040f13a211 */ /* 0x004fe400008f1417 */
[----:B------:R-:W-:Y:S02]  /*228e0*/  ISETP.GE.AND P1, PT, R12, c[0x0][0x3c8], PT ;  /* 0x0000f2000c007a0c */ /* 0x000fe40003f26270 */
[----:B------:R-:W-:Y:S02]  /*228f0*/  ISETP.GE.AND P6, PT, R10, c[0x0][0x3c8], PT ;  /* 0x0000f2000a007a0c */ /* 0x000fe40003fc6270 */
[----:B---3--:R-:W-:-:S13]  /*22900*/  ISETP.GE.AND P0, PT, R16, c[0x0][0x3c8], PT ;  /* 0x0000f20010007a0c */ /* 0x008fda0003f06270 */
[----:B------:R-:W-:-:S04]  /*22910*/  @!P0 LEA R2, P5, R16, R0, 0x2 ;  /* 0x0000000010028211 */ /* 0x000fc800078a10ff */
[----:B------:R-:W-:Y:S02]  /*22920*/  @!P0 LEA.HI.X R3, R16, R4, R26, 0x2, P5 ;  /* 0x0000000410038211 */ /* 0x000fe400028f141a */
[----:B------:R-:W-:-:S03]  /*22930*/  @!P4 LEA R16, P5, R14, R0, 0x2 ;  /* 0x000000000e10c211 */ /* 0x000fc600078a10ff */
[----:B------:R1:W-:Y:S01]  /*22940*/  @!P0 ST.E.64 [R2.64], R44 ;  /* 0x0000002c02008985 */ /* 0x0003e2000c101b06 */
[----:B------:R-:W-:-:S03]  /*22950*/  ISETP.GE.AND P0, PT, R11, c[0x0][0x3c8], PT ;  /* 0x0000f2000b007a0c */ /* 0x000fc60003f06270 */
[----:B------:R2:W-:Y:S01]  /*22960*/  @!P2 ST.E.64 [R18.64], R46 ;  /* 0x0000002e1200a985 */ /* 0x0005e2000c101b06 */
[----:B------:R-:W-:-:S05]  /*22970*/  @!P4 LEA.HI.X R17, R14, R4, R25, 0x2, P5 ;  /* 0x000000040e11c211 */ /* 0x000fca00028f1419 */
[----:B------:R3:W-:Y:S01]  /*22980*/  @!P4 ST.E.64 [R16.64], R48 ;  /* 0x000000301000c985 */ /* 0x0007e2000c101b06 */
[----:B------:R-:W-:Y:S02]  /*22990*/  ISETP.GE.AND P4, PT, R9, c[0x0][0x3c8], PT ;  /* 0x0000f20009007a0c */ /* 0x000fe40003f86270 */
[----:B-1----:R-:W-:-:S04]  /*229a0*/  @!P3 LEA R2, P2, R13, R0, 0x2 ;  /* 0x000000000d02b211 */ /* 0x002fc800078410ff */
[----:B------:R-:W-:Y:S02]  /*229b0*/  @!P3 LEA.HI.X R3, R13, R4, R28, 0x2, P2 ;  /* 0x000000040d03b211 */ /* 0x000fe400010f141c */
[----:B--2---:R-:W-:-:S03]  /*229c0*/  @!P1 LEA R18, P5, R12, R0, 0x2 ;  /* 0x000000000c129211 */ /* 0x004fc600078a10ff */
[----:B------:R1:W-:Y:S01]  /*229d0*/  @!P3 ST.E.64 [R2.64], R50 ;  /* 0x000000320200b985 */ /* 0x0003e2000c101b06 */
[----:B------:R-:W-:Y:S02]  /*229e0*/  @!P1 LEA.HI.X R19, R12, R4, R27, 0x2, P5 ;  /* 0x000000040c139211 */ /* 0x000fe400028f141b */
[----:B---3--:R-:W-:Y:S02]  /*229f0*/  @!P6 LEA R16, P5, R10, R0, 0x2 ;  /* 0x000000000a10e211 */ /* 0x008fe400078a10ff */
[----:B------:R-:W-:Y:S01]  /*22a00*/  ISETP.GE.AND P3, PT, R8, c[0x0][0x3c8], PT ;  /* 0x0000f20008007a0c */ /* 0x000fe20003f66270 */
[----:B------:R-:W-:Y:S01]  /*22a10*/  @!P1 ST.E.64 [R18.64], R66 ;  /* 0x0000004212009985 */ /* 0x000fe2000c101b06 */
[----:B------:R-:W-:Y:S02]  /*22a20*/  @!P6 LEA.HI.X R17, R10, R4, R31, 0x2, P5 ;  /* 0x000000040a11e211 */ /* 0x000fe400028f141f */
[----:B------:R-:W-:Y:S02]  /*22a30*/  ISETP.GE.AND P1, PT, R6, c[0x0][0x3c8], PT ;  /* 0x0000f20006007a0c */ /* 0x000fe40003f26270 */
[----:B-1----:R-:W-:-:S04]  /*22a40*/  @!P0 LEA R2, P2, R11, R0, 0x2 ;  /* 0x000000000b028211 */ /* 0x002fc800078410ff */
[----:B------:R-:W-:Y:S02]  /*22a50*/  @!P0 LEA.HI.X R3, R11, R4, R29, 0x2, P2 ;  /* 0x000000040b038211 */ /* 0x000fe400010f141d */
[----:B------:R-:W-:-:S03]  /*22a60*/  ISETP.GE.AND P2, PT, R7, c[0x0][0x3c8], PT ;  /* 0x0000f20007007a0c */ /* 0x000fc60003f46270 */
[----:B------:R1:W-:Y:S01]  /*22a70*/  @!P0 ST.E.64 [R2.64], R52 ;  /* 0x0000003402008985 */ /* 0x0003e2000c101b06 */
[----:B-----5:R-:W-:-:S03]  /*22a80*/  ISETP.GE.AND P0, PT, R5, c[0x0][0x3c8], PT ;  /* 0x0000f20005007a0c */ /* 0x020fc60003f06270 */
        /* <DEDUP_REMOVED lines=8> */
[-C--:B------:R-:W-:Y:S02]  /*22b10*/  @!P2 LEA.HI.X R19, R7, R4.reuse, R33, 0x2, P4 ;  /* 0x000000040713a211 */ /* 0x080fe400020f1421 */
[----:B------:R-:W-:Y:S01]  /*22b20*/  @!P1 LEA.HI.X R17, R6, R4, R34, 0x2, P5 ;  /* 0x0000000406119211 */ /* 0x000fe200028f1422 */
[----:B------:R2:W-:Y:S04]  /*22b30*/  @!P3 ST.E.64 [R20.64], R80 ;  /* 0x000000501400b985 */ /* 0x0005e8000c101b06 */
[----:B------:R2:W-:Y:S04]  /*22b40*/  @!P2 ST.E.64 [R18.64], R68 ;  /* 0x000000441200a985 */ /* 0x0005e8000c101b06 */
[----:B------:R2:W-:Y:S01]  /*22b50*/  @!P1 ST.E.64 [R16.64], R60 ;  /* 0x0000003c10009985 */ /* 0x0005e2000c101b06 */
[----:B-1----:R-:W-:-:S04]  /*22b60*/  @!P0 LEA R2, P4, R5, R0, 0x2 ;  /* 0x0000000005028211 */ /* 0x002fc800078810ff */
[----:B----4-:R-:W-:-:S05]  /*22b70*/  @!P0 LEA.HI.X R3, R5, R4, R35, 0x2, P4 ;  /* 0x0000000405038211 */ /* 0x010fca00020f1423 */
[----:B------:R2:W-:Y:S04]  /*22b80*/  @!P0 ST.E.64 [R2.64], R38 ;  /* 0x0000002602008985 */ /* 0x0005e8000c101b06 */
.L_x_912:
[----:B------:R-:W-:Y:S05]  /*22b90*/  BSYNC B0 ;  /* 0x0000000000007941 */ /* 0x000fea0003800000 */
.L_x_911:
[----:B------:R-:W-:Y:S05]  /*22ba0*/  BRA.DIV ~URZ, `(.L_x_913) ;  /* 0x000031927f007947 */ /* 0x000fea000b800000 */
[----:B--2---:R2:W3:Y:S04]  /*22bb0*/  SHFL.IDX PT, R4, R22, 0x3, 0x1c1f ;  /* 0x007c1f0016047f89 */ /* 0x0044e800000e0000 */
[----:B-1----:R2:W1:Y:S02]  /*22bc0*/  SHFL.IDX PT, R0, R24, 0x3, 0x1c1f ;  /* 0x007c1f0018007f89 */ /* 0x00246400000e0000 */
.L_x_974:
[----:B------:R-:W-:-:S13]  /*22bd0*/  LOP3.LUT P0, RZ, R203, 0x2, RZ, 0xc0, !PT ;  /* 0x00000002cbff7812 */ /* 0x000fda000780c0ff */
[----:B------:R-:W-:Y:S05]  /*22be0*/  @P0 BRA `(.L_x_901) ;  /* 0x0000115000000947 */ /* 0x000fea0003800000 */
[----:B---3--:R-:W3:Y:S01]  /*22bf0*/  LDL R2, [R1] ;  /* 0x0000000001027983 */ /* 0x008ee20000100800 */
[----:B------:R-:W-:Y:S02]  /*22c00*/  ISETP.GE.AND P3, PT, R15, c[0x0][0x3c8], PT ;  /* 0x0000f2000f007a0c */ /* 0x000fe40003f66270 */
[----:B------:R-:W-:Y:S01]  /*22c10*/  ISETP.GE.AND P2, PT, R14, c[0x0][0x3c8], PT ;  /* 0x0000f2000e007a0c */ /* 0x000fe20003f46270 */
[----:B------:R-:W5:Y:S01]  /*22c20*/  LDL R5, [R1+0x54] ;  /* 0x0000540001057983 */ /* 0x000f620000100800 */
[----:B------:R-:W-:Y:S02]  /*22c30*/  ISETP.GE.AND P1, PT, R13, c[0x0][0x3c8], PT ;  /* 0x0000f2000d007a0c */ /* 0x000fe40003f26270 */
[----:B------:R-:W-:-:S07]  /*22c40*/  ISETP.GE.AND P0, PT, R12, c[0x0][0x3c8], PT ;  /* 0x0000f2000c007a0c */ /* 0x000fce0003f06270 */
[----:B-1----:R-:W-:-:S04]  /*22c50*/  @!P3 LEA R20, P5, R15, R0, 0x2 ;  /* 0x000000000f14b211 */ /* 0x002fc800078a10ff */
[----:B------:R-:W-:Y:S02]  /*22c60*/  @!P3 LEA.HI.X R21, R15, R4, R23, 0x2, P5 ;  /* 0x000000040f15b211 */ /* 0x000fe400028f1417 */
[----:B------:R-:W-:-:S04]  /*22c70*/  @!P2 LEA R16, P5, R14, R0, 0x2 ;  /* 0x000000000e10a211 */ /* 0x000fc800078a10ff */
[----:B------:R-:W-:Y:S02]  /*22c80*/  @!P2 LEA.HI.X R17, R14, R4, R25, 0x2, P5 ;  /* 0x000000040e11a211 */ /* 0x000fe400028f1419 */
[----:B---3--:R-:W-:-:S13]  /*22c90*/  ISETP.GE.AND P4, PT, R2, c[0x0][0x3c8], PT ;  /* 0x0000f20002007a0c */ /* 0x008fda0003f86270 */
[----:B------:R-:W-:-:S04]  /*22ca0*/  @!P4 LEA R18, P6, R2, R0, 0x2 ;  /* 0x000000000212c211 */ /* 0x000fc800078c10ff */
[----:B------:R-:W-:Y:S02]  /*22cb0*/  @!P4 LEA.HI.X R19, R2, R4, R26, 0x2, P6 ;  /* 0x000000040213c211 */ /* 0x000fe400030f141a */
[CC--:B------:R-:W-:Y:S02]  /*22cc0*/  @!P1 LEA R14, P6, R13.reuse, R0.reuse, 0x2 ;  /* 0x000000000d0e9211 */ /* 0x0c0fe400078c10ff */
[C---:B------:R-:W-:Y:S02]  /*22cd0*/  @!P0 LEA R2, P5, R12.reuse, R0, 0x2 ;  /* 0x000000000c028211 */ /* 0x040fe400078a10ff */
[-C--:B------:R-:W-:Y:S02]  /*22ce0*/  @!P1 LEA.HI.X R15, R13, R4.reuse, R28, 0x2, P6 ;  /* 0x000000040d0f9211 */ /* 0x080fe400030f141c */
[----:B------:R-:W-:Y:S02]  /*22cf0*/  ISETP.GE.AND P6, PT, R11, c[0x0][0x3c8], PT ;  /* 0x0000f2000b007a0c */ /* 0x000fe40003fc6270 */
[----:B------:R-:W-:-:S02]  /*22d00*/  @!P0 LEA.HI.X R3, R12, R4, R27, 0x2, P5 ;  /* 0x000000040c038211 */ /* 0x000fc400028f141b */
[----:B------:R-:W-:Y:S01]  /*22d10*/  ISETP.GE.AND P5, PT, R10, c[0x0][0x3c8], PT ;  /* 0x0000f2000a007a0c */ /* 0x000fe20003fa6270 */
[----:B------:R-:W-:Y:S01]  /*22d20*/  @!P4 ST.E.64 [R18.64], R84 ;  /* 0x000000541200c985 */ /* 0x000fe2000c101b06 */
[----:B------:R-:W-:-:S03]  /*22d30*/  ISETP.GE.AND P4, PT, R9, c[0x0][0x3c8], PT ;  /* 0x0000f20009007a0c */ /* 0x000fc60003f86270 */
[----:B------:R-:W-:Y:S01]  /*22d40*/  @!P3 ST.E.64 [R20.64], R76 ;  /* 0x0000004c1400b985 */ /* 0x000fe2000c101b06 */
[----:B------:R-:W-:-:S03]  /*22d50*/  ISETP.GE.AND P3, PT, R8, c[0x0][0x3c8], PT ;  /* 0x0000f20008007a0c */ /* 0x000fc60003f66270 */
[----:B------:R1:W-:Y:S04]  /*22d60*/  @!P2 ST.E.64 [R16.64], R70 ;  /* 0x000000461000a985 */ /* 0x0003e8000c101b06 */
[----:B------:R3:W-:Y:S01]  /*22d70*/  @!P1 ST.E.64 [R14.64], R64 ;  /* 0x000000400e009985 */ /* 0x0007e2000c101b06 */
[----:B------:R-:W-:-:S03]  /*22d80*/  ISETP.GE.AND P2, PT, R7, c[0x0][0x3c8], PT ;  /* 0x0000f20007007a0c */ /* 0x000fc60003f46270 */
[----:B------:R2:W-:Y:S01]  /*22d90*/  @!P0 ST.E.64 [R2.64], R40 ;  /* 0x0000002802008985 */ /* 0x0005e2000c101b06 */
[CC--:B-1----:R-:W-:Y:S02]  /*22da0*/  @!P6 LEA R16, P0, R11.reuse, R0.reuse, 0x2 ;  /* 0x000000000b10e211 */ /* 0x0c2fe400078010ff */
[C---:B---3--:R-:W-:Y:S02]  /*22db0*/  @!P5 LEA R14, P1, R10.reuse, R0, 0x2 ;  /* 0x000000000a0ed211 */ /* 0x048fe400078210ff */
[----:B------:R-:W-:Y:S02]  /*22dc0*/  @!P6 LEA.HI.X R17, R11, R4, R29, 0x2, P0 ;  /* 0x000000040b11e211 */ /* 0x000fe400000f141d */
[----:B------:R-:W-:Y:S02]  /*22dd0*/  @!P4 LEA R12, P0, R9, R0, 0x2 ;  /* 0x00000000090cc211 */ /* 0x000fe400078010ff */
[----:B------:R-:W-:Y:S02]  /*22de0*/  @!P5 LEA.HI.X R15, R10, R4, R31, 0x2, P1 ;  /* 0x000000040a0fd211 */ /* 0x000fe400008f141f */
[----:B------:R-:W-:-:S02]  /*22df0*/  ISETP.GE.AND P1, PT, R6, c[0x0][0x3c8], PT ;  /* 0x0000f20006007a0c */ /* 0x000fc40003f26270 */
[----:B------:R-:W-:Y:S02]  /*22e00*/  @!P4 LEA.HI.X R13, R9, R4, R30, 0x2, P0 ;  /* 0x00000004090dc211 */ /* 0x000fe400000f141e */
[----:B------:R-:W-:-:S04]  /*22e10*/  @!P3 LEA R10, P0, R8, R0, 0x2 ;  /* 0x00000000080ab211 */ /* 0x000fc800078010ff */
[----:B------:R-:W-:Y:S02]  /*22e20*/  @!P3 LEA.HI.X R11, R8, R4, R32, 0x2, P0 ;  /* 0x00000004080bb211 */ /* 0x000fe400000f1420 */
[----:B------:R-:W-:-:S04]  /*22e30*/  @!P2 LEA R8, P0, R7, R0, 0x2 ;  /* 0x000000000708a211 */ /* 0x000fc800078010ff */
[----:B------:R-:W-:Y:S02]  /*22e40*/  @!P2 LEA.HI.X R9, R7, R4, R33, 0x2, P0 ;  /* 0x000000040709a211 */ /* 0x000fe400000f1421 */
[C---:B--2---:R-:W-:Y:S01]  /*22e50*/  @!P1 LEA R2, P0, R6.reuse, R0, 0x2 ;  /* 0x0000000006029211 */ /* 0x044fe200078010ff */
[----:B------:R1:W-:Y:S03]  /*22e60*/  @!P6 ST.E.64 [R16.64], R86 ;  /* 0x000000561000e985 */ /* 0x0003e6000c101b06 */
[----:B------:R-:W-:Y:S01]  /*22e70*/  @!P1 LEA.HI.X R3, R6, R4, R34, 0x2, P0 ;  /* 0x0000000406039211 */ /* 0x000fe200000f1422 */
[----:B------:R1:W-:Y:S04]  /*22e80*/  @!P5 ST.E.64 [R14.64], R82 ;  /* 0x000000520e00d985 */ /* 0x0003e8000c101b06 */
[----:B------:R1:W-:Y:S04]  /*22e90*/  @!P4 ST.E.64 [R12.64], R72 ;  /* 0x000000480c00c985 */ /* 0x0003e8000c101b06 */
[----:B------:R1:W-:Y:S04]  /*22ea0*/  @!P3 ST.E.64 [R10.64], R62 ;  /* 0x0000003e0a00b985 */ /* 0x0003e8000c101b06 */
[----:B------:R1:W-:Y:S04]  /*22eb0*/  @!P2 ST.E.64 [R8.64], R58 ;  /* 0x0000003a0800a985 */ /* 0x0003e8000c101b06 */
[----:B------:R1:W-:Y:S01]  /*22ec0*/  @!P1 ST.E.64 [R2.64], R42 ;  /* 0x0000002a02009985 */ /* 0x0003e2000c101b06 */
[----:B-----5:R-:W-:-:S13]  /*22ed0*/  ISETP.GE.AND P0, PT, R5, c[0x0][0x3c8], PT ;  /* 0x0000f20005007a0c */ /* 0x020fda0003f06270 */
[----:B------:R-:W-:Y:S05]  /*22ee0*/  @P0 BRA `(.L_x_901) ;  /* 0x00000e5000000947 */ /* 0x000fea0003800000 */
[----:B------:R-:W2:Y:S01]  /*22ef0*/  LDL R22, [R1+0x7c] ;  /* 0x00007c0001167983 */ /* 0x000ea20000100800 */
[----:B-1----:R-:W-:-:S04]  /*22f00*/  LEA R2, P0, R5, R0, 0x2 ;  /* 0x0000000005027211 */ /* 0x002fc800078010ff */
[----:B--2---:R-:W-:-:S05]  /*22f10*/  LEA.HI.X R3, R5, R4, R22, 0x2, P0 ;  /* 0x0000000405037211 */ /* 0x004fca00000f1416 */
[----:B------:R1:W-:Y:S01]  /*22f20*/  ST.E.64 [R2.64], R36 ;  /* 0x0000002402007985 */ /* 0x0003e2000c101b06 */
[----:B------:R-:W-:Y:S05]  /*22f30*/  BRA `(.L_x_901) ;  /* 0x00000e0000007947 */ /* 0x000fea0003800000 */
.L_x_886:
[----:B------:R-:W2:Y:S04]  /*22f40*/  LDL.LU R7, [R1+0x2c] ;  /* 0x00002c0001077983 */ /* 0x000ea80000300800 */
[----:B-1----:R-:W3:Y:S01]  /*22f50*/  LDL R6, [R1+0x34] ;  /* 0x0000340001067983 */ /* 0x002ee20000100800 */
[----:B------:R-:W-:Y:S01]  /*22f60*/  ISETP.NE.U32.AND P0, PT, RZ, c[0x0][0x508], PT ;  /* 0x00014200ff007a0c */ /* 0x000fe20003f05070 */
[----:B------:R-:W-:Y:S01]  /*22f70*/  IMAD.MOV.U32 R4, RZ, RZ, 0x4 ;  /* 0x00000004ff047424 */ /* 0x000fe200078e00ff */
[----:B------:R-:W-:Y:S01]  /*22f80*/  ISETP.NE.U32.AND P2, PT, RZ, c[0x0][0x500], PT ;  /* 0x00014000ff007a0c */ /* 0x000fe20003f45070 */
[----:B------:R-:W-:Y:S01]  /*22f90*/  IMAD.MOV.U32 R19, RZ, RZ, c[0x0][0x388] ;  /* 0x0000e200ff137624 */ /* 0x000fe200078e00ff */
[----:B------:R-:W-:Y:S01]  /*22fa0*/  ISETP.NE.AND.EX P0, PT, RZ, c[0x0][0x50c], PT, P0 ;  /* 0x00014300ff007a0c */ /* 0x000fe20003f05300 */
[----:B------:R-:W-:Y:S01]  /*22fb0*/  IMAD.MOV.U32 R0, RZ, RZ, RZ ;  /* 0x000000ffff007224 */ /* 0x000fe200078e00ff */
[----:B------:R-:W-:Y:S01]  /*22fc0*/  ISETP.NE.AND.EX P2, PT, RZ, c[0x0][0x504], PT, P2 ;  /* 0x00014100ff007a0c */ /* 0x000fe20003f45320 */
[----:B---3--:R-:W-:-:S10]  /*22fd0*/  IMAD.WIDE R2, R6, R4, c[0x0][0x500] ;  /* 0x0001400006027625 */ /* 0x008fd400078e0204 */
[----:B------:R-:W-:Y:S02]  /*22fe0*/  @P0 IMAD.WIDE R4, R6, R4, c[0x0][0x508] ;  /* 0x0001420006040625 */ /* 0x000fe400078e0204 */
        /* <DEDUP_REMOVED lines=9> */
.L_x_914:
[----:B-1----:R-:W1:Y:S01]  /*23080*/  S2R R4, SR_TID.X ;  /* 0x0000000000047919 */ /* 0x002e620000002100 */
[----:B------:R-:W-:Y:S01]  /*23090*/  SHF.R.S32.HI R2, RZ, 0x1f, R6 ;  /* 0x0000001fff027819 */ /* 0x000fe20000011406 */
[----:B------:R-:W-:Y:S01]  /*230a0*/  BSSY B0, `(.L_x_915) ;  /* 0x0000038000007945 */ /* 0x000fe20003800000 */
[----:B-----5:R-:W-:-:S02]  /*230b0*/  SHF.R.S32.HI R17, RZ, 0x1f, R0 ;  /* 0x0000001fff117819 */ /* 0x020fc40000011400 */
[----:B------:R-:W-:Y:S02]  /*230c0*/  SEL R10, R6, RZ, !P2 ;  /* 0x000000ff060a7207 */ /* 0x000fe40005000000 */
[----:B------:R-:W-:Y:S02]  /*230d0*/  SEL R20, R2, RZ, !P2 ;  /* 0x000000ff02147207 */ /* 0x000fe40005000000 */
[----:B-1----:R-:W-:-:S13]  /*230e0*/  ISETP.GT.AND P0, PT, R4, 0x7f, PT ;  /* 0x0000007f0400780c */ /* 0x002fda0003f04270 */
        /* <DEDUP_REMOVED lines=51> */
.L_x_916:
[----:B------:R-:W-:Y:S05]  /*23420*/  BSYNC B0 ;  /* 0x0000000000007941 */ /* 0x000fea0003800000 */
.L_x_915:
        /* <DEDUP_REMOVED lines=47> */
.L_x_975:
[----:B------:R-:W-:Y:S05]  /*23720*/  BRA.DIV ~URZ, `(.L_x_918) ;  /* 0x000027427f007947 */ /* 0x000fea000b800000 */
[----:B------:R3:W4:Y:S02]  /*23730*/  SHFL.IDX PT, R0, R12, RZ, 0x1c1f ;  /* 0x001c1fff0c007589 */ /* 0x00072400000e0000 */
.L_x_976:
        /* <DEDUP_REMOVED lines=21> */
.L_x_920:
[----:B------:R-:W-:Y:S05]  /*23890*/  BSYNC B0 ;  /* 0x0000000000007941 */ /* 0x000fea0003800000 */
.L_x_919:
[----:B------:R-:W-:Y:S05]  /*238a0*/  BRA.DIV ~URZ, `(.L_x_921) ;  /* 0x000026227f007947 */ /* 0x000fea000b800000 */
[----:B--2---:R2:W1:Y:S04]  /*238b0*/  SHFL.IDX PT, R8, R9, 0x1, 0x1c1f ;  /* 0x003c1f0009087f89 */ /* 0x00446800000e0000 */
[----:B----4-:R2:W4:Y:S02]  /*238c0*/  SHFL.IDX PT, R0, R12, 0x1, 0x1c1f ;  /* 0x003c1f000c007f89 */ /* 0x01052400000e0000 */
.L_x_977:
        /* <DEDUP_REMOVED lines=21> */
.L_x_923:
[----:B------:R-:W-:Y:S05]  /*23a20*/  BSYNC B0 ;  /* 0x0000000000007941 */ /* 0x000fea0003800000 */
.L_x_922:
[----:B------:R-:W-:Y:S05]  /*23a30*/  BRA.DIV ~URZ, `(.L_x_924) ;  /* 0x000025527f007947 */ /* 0x000fea000b800000 */
[----:B-1----:R1:W2:Y:S02]  /*23a40*/  SHFL.IDX PT, R8, R9, 0x2, 0x1c1f ;  /* 0x005c1f0009087f89 */ /* 0x0022a400000e0000 */
.L_x_978:
[----:B------:R-:W-:Y:S05]  /*23a50*/  BRA.DIV ~URZ, `(.L_x_925) ;  /* 0x000025a27f007947 */ /* 0x000fea000b800000 */
[----:B----4-:R4:W1:Y:S02]  /*23a60*/  SHFL.IDX PT, R0, R12, 0x2, 0x1c1f ;  /* 0x005c1f000c007f89 */ /* 0x01086400000e0000 */
.L_x_979:
        /* <DEDUP_REMOVED lines=21> */
.L_x_927:
[----:B------:R-:W-:Y:S05]  /*23bc0*/  BSYNC B0 ;  /* 0x0000000000007941 */ /* 0x000fea0003800000 */
.L_x_926:
[----:B------:R-:W-:Y:S05]  /*23bd0*/  BRA.DIV ~URZ, `(.L_x_928) ;  /* 0x000024827f007947 */ /* 0x000fea000b800000 */
[----:B--2---:R2:W3:Y:S04]  /*23be0*/  SHFL.IDX PT, R8, R9, 0x3, 0x1c1f ;  /* 0x007c1f0009087f89 */ /* 0x0044e800000e0000 */
[----:B-1----:R2:W1:Y:S02]  /*23bf0*/  SHFL.IDX PT, R0, R12, 0x3, 0x1c1f ;  /* 0x007c1f000c007f89 */ /* 0x00246400000e0000 */
.L_x_980:
        /* <DEDUP_REMOVED lines=20> */
.L_x_901:
[----:B------:R-:W-:Y:S05]  /*23d40*/  BSYNC B1 ;  /* 0x0000000000017941 */ /* 0x000fea0003800000 */
.L_x_885:
        /* <DEDUP_REMOVED lines=15> */
.L_x_981:
[----:B------:R-:W-:Y:S05]  /*23e40*/  BRA.DIV ~URZ, `(.L_x_931) ;  /* 0x000023427f007947 */ /* 0x000fea000b800000 */
[----:B------:R3:W4:Y:S02]  /*23e50*/  SHFL.IDX PT, R8, R74, 0x1, 0x1f ;  /* 0x00201f004a087f89 */ /* 0x00072400000e0000 */
.L_x_982:
        /* <DEDUP_REMOVED lines=19> */
.L_x_983:
        /* <DEDUP_REMOVED lines=16> */
.L_x_984:
[----:B---3--:R-:W-:Y:S01]  /*24090*/  IMAD R0, R0, c[0x0][0x538], RZ ;  /* 0x00014e0000007a24 */ /* 0x008fe200078e02ff */
[----:B------:R-:W-:Y:S04]  /*240a0*/  BSSY B1, `(.L_x_934) ;  /* 0x00000ce000017945 */ /* 0x000fe80003800000 */
[----:B----4-:R-:W-:-:S04]  /*240b0*/  IADD3 R8, R0, R8, RZ ;  /* 0x0000000800087210 */ /* 0x010fc80007ffe0ff */
[----:B--2---:R-:W-:-:S13]  /*240c0*/  ISETP.GT.AND P0, PT, R8, R9, PT ;  /* 0x000000090800720c */ /* 0x004fda0003f04270 */
[----:B------:R-:W-:Y:S05]  /*240d0*/  @P0 BRA `(.L_x_935) ;  /* 0x0000025000000947 */ /* 0x000fea0003800000 */
.L_x_939:
        /* <DEDUP_REMOVED lines=17> */
.L_x_985:
        /* <DEDUP_REMOVED lines=16> */
.L_x_986:
[----:B--2---:R-:W-:-:S05]  /*242f0*/  IMAD R0, R0, c[0x0][0x538], RZ ;  /* 0x00014e0000007a24 */ /* 0x004fca00078e02ff */
[----:B------:R-:W-:-:S04]  /*24300*/  IADD3 R8, R0, R8, RZ ;  /* 0x0000000800087210 */ /* 0x000fc80007ffe0ff */
[----:B------:R-:W-:-:S13]  /*24310*/  ISETP.GT.AND P0, PT, R8, R9, PT ;  /* 0x000000090800720c */ /* 0x000fda0003f04270 */
[----:B-1----:R-:W-:Y:S05]  /*24320*/  @!P0 BRA `(.L_x_939) ;  /* 0xfffffdb000008947 */ /* 0x002fea000383ffff */
.L_x_935:
[----:B------:R-:W-:-:S05]  /*24330*/  IADD3 R11, -R0, R8, RZ ;  /* 0x00000008000b7210 */ /* 0x000fca0007ffe1ff */
[----:B------:R-:W-:-:S05]  /*24340*/  IMAD R0, R4, c[0x0][0x538], R11 ;  /* 0x00014e0004007a24 */ /* 0x000fca00078e020b */
[----:B------:R-:W-:Y:S01]  /*24350*/  ISETP.GT.AND P0, PT, R0, R9, PT ;  /* 0x000000090000720c */ /* 0x000fe20003f04270 */
[----:B------:R-:W-:-:S12]  /*24360*/  BRA.DIV ~URZ, `(.L_x_940) ;  /* 0x000022627f007947 */ /* 0x000fd8000b800000 */
[----:B------:R-:W-:-:S03]  /*24370*/  VOTE.ANY R12, PT, !P0 ;  /* 0x00000000000c7806 */ /* 0x000fc600040e0100 */
.L_x_987:
[----:B------:R-:W2:Y:S01]  /*24380*/  LDL.LU R0, [R1+0x34] ;  /* 0x0000340001007983 */ /* 0x000ea20000300800 */
[----:B------:R-:W2:Y:S02]  /*24390*/  POPC R8, R12 ;  /* 0x0000000c00087309 */ /* 0x000ea40000000000 */
[----:B--2---:R-:W-:-:S05]  /*243a0*/  IADD3 R0, R8, R0, RZ ;  /* 0x0000000008007210 */ /* 0x004fca0007ffe0ff */
[----:B------:R2:W-:Y:S01]  /*243b0*/  STL [R1+0x34], R0 ;  /* 0x0000340001007387 */ /* 0x0005e20000100800 */
[----:B------:R-:W-:Y:S05]  /*243c0*/  BRA.DIV ~URZ, `(.L_x_941) ;  /* 0x000022527f007947 */ /* 0x000fea000b800000 */
[----:B------:R3:W4:Y:S04]  /*243d0*/  SHFL.IDX PT, R10, R6, R8, 0x1f ;  /* 0x00001f08060a7589 */ /* 0x00072800000e0000 */
[----:B------:R3:W1:Y:S02]  /*243e0*/  SHFL.IDX PT, R7, R7, R8, 0x1f ;  /* 0x00001f0807077589 */ /* 0x00066400000e0000 */
.L_x_988:
[----:B------:R-:W-:Y:S01]  /*243f0*/  ISETP.NE.AND P0, PT, R12, RZ, PT ;  /* 0x000000ff0c00720c */ /* 0x000fe20003f05270 */
[----:B------:R-:W-:-:S12]  /*24400*/  BSSY B0, `(.L_x_942) ;  /* 0x0000005000007945 */ /* 0x000fd80003800000 */
[----:B------:R-:W-:Y:S05]  /*24410*/  @!P0 BRA `(.L_x_943) ;  /* 0x0000003000008947 */ /* 0x000fea0003800000 */
[----:B------:R-:W-:Y:S01]  /*24420*/  IADD3 R3, R8, -0x1, RZ ;  /* 0xffffffff08037810 */ /* 0x000fe20007ffe0ff */
[----:B------:R-:W-:Y:S05]  /*24430*/  BRA.DIV ~URZ, `(.L_x_944) ;  /* 0x000022b27f007947 */ /* 0x000fea000b800000 */
[----:B------:R2:W3:Y:S02]  /*24440*/  SHFL.IDX PT, R13, R4, R3, 0x1f ;  /* 0x00001f03040d7589 */ /* 0x0004e400000e0000 */
.L_x_943:
[----:B------:R-:W-:Y:S05]  /*24450*/  BSYNC B0 ;  /* 0x0000000000007941 */ /* 0x000fea0003800000 */
.L_x_942:
        /* <DEDUP_REMOVED lines=68> */
.L_x_946:
        /* <DEDUP_REMOVED lines=68> */
.L_x_947:
[----:B------:R-:W-:Y:S05]  /*24ce0*/  BSYNC B0 ;  /* 0x0000000000007941 */ /* 0x000fea0003800000 */
.L_x_945:
[----:B------:R-:W-:-:S04]  /*24cf0*/  LOP3.LUT R2, RZ, R2, RZ, 0x33, !PT ;  /* 0x00000002ff027212 */ /* 0x000fc800078e33ff */
[----:B-1----:R-:W-:-:S05]  /*24d00*/  IADD3 R0, R2, R10, RZ ;  /* 0x0000000a02007210 */ /* 0x002fca0007ffe0ff */
[----:B------:R1:W-:Y:S01]  /*24d10*/  STL [R1+0x2c], R0 ;  /* 0x00002c0001007387 */ /* 0x0003e20000100800 */
[----:B------:R-:W-:Y:S05]  /*24d20*/  BRA `(.L_x_948) ;  /* 0x0000005000007947 */ /* 0x000fea0003800000 */
.L_x_936:
[----:B------:R-:W-:Y:S01]  /*24d30*/  MOV R0, c[0x0][0x53c] ;  /* 0x00014f0000007a02 */ /* 0x000fe20000000f00 */
[----:B------:R2:W-:Y:S04]  /*24d40*/  STL [R1+0x28], R9 ;  /* 0x0000280901007387 */ /* 0x0005e80000100800 */
[----:B------:R2:W-:Y:S04]  /*24d50*/  STL [R1+0x2c], RZ ;  /* 0x00002cff01007387 */ /* 0x0005e80000100800 */
[----:B------:R2:W-:Y:S04]  /*24d60*/  STL [R1+0x30], RZ ;  /* 0x000030ff01007387 */ /* 0x0005e80000100800 */
[----:B------:R2:W-:Y:S02]  /*24d70*/  STL [R1+0x34], R0 ;  /* 0x0000340001007387 */ /* 0x0005e40000100800 */
.L_x_948:
[----:B------:R-:W-:Y:S05]  /*24d80*/  BSYNC B1 ;  /* 0x0000000000017941 */ /* 0x000fea0003800000 */
.L_x_934:
        /* <DEDUP_REMOVED lines=9> */
.L_x_929:
[----:B--2---:R-:W2:Y:S02]  /*24e20*/  LDL R0, [R1+0x34] ;  /* 0x0000340001007983 */ /* 0x004ea40000100800 */
[----:B--2---:R-:W-:-:S13]  /*24e30*/  ISETP.GE.AND P0, PT, R0, c[0x0][0x53c], PT ;  /* 0x00014f0000007a0c */ /* 0x004fda0003f06270 */
[----:B-1----:R-:W-:Y:S01]  /*24e40*/  @P0 CALL.REL.NOINC `(.L_x_949) ;  /* 0x0000001000000944 */ /* 0x002fe20003c00000 */
[----:B------:R-:W-:Y:S05]  /*24e50*/  BRA `(.L_x_950) ;  /* 0xfffdd1b000007947 */ /* 0x000fea000383ffff */
.L_x_949:
[----:B------:R-:W-:Y:S05]  /*24e60*/  EXIT ;  /* 0x000000000000794d */ /* 0x000fea0003800000 */
.L_x_687:
[----:B------:R-:W-:Y:S01]  /*24e70*/  IMAD.MOV.U32 R0, RZ, RZ, R5 ;  /* 0x000000ffff007224 */ /* 0x000fe200078e0005 */
[----:B------:R-:W-:Y:S02]  /*24e80*/  MOV R2, 0x1 ;  /* 0x0000000100027802 */ /* 0x000fe40000000f00 */
[----:B------:R-:W-:Y:S02]  /*24e90*/  MOV R3, 0x24eb0 ;  /* 0x00024eb000037802 */ /* 0x000fe40000000f00 */
[----:B------:R-:W-:Y:S05]  /*24ea0*/  CALL.REL.NOINC `($__internal_14_$__cuda_sm70_shflsync_up_p) ;  /* 0x0000193000007944 */ /* 0x000fea0003c00000 */
[----:B------:R-:W-:Y:S01]  /*24eb0*/  MOV R0, R4 ;  /* 0x0000000400007202 */ /* 0x000fe20000000f00 */
[----:B------:R-:W-:Y:S05]  /*24ec0*/  BRA `(.L_x_951) ;  /* 0xfffdb59000007947 */ /* 0x000fea000383ffff */
.L_x_688:
[----:B------:R-:W-:Y:S01]  /*24ed0*/  IMAD.MOV.U32 R0, RZ, RZ, R5 ;  /* 0x000000ffff007224 */ /* 0x000fe200078e0005 */
[----:B------:R-:W-:Y:S02]  /*24ee0*/  MOV R2, 0x2 ;  /* 0x0000000200027802 */ /* 0x000fe40000000f00 */
[----:B------:R-:W-:Y:S02]  /*24ef0*/  MOV R3, 0x24f10 ;  /* 0x00024f1000037802 */ /* 0x000fe40000000f00 */
[----:B------:R-:W-:Y:S05]  /*24f00*/  CALL.REL.NOINC `($__internal_14_$__cuda_sm70_shflsync_up_p) ;  /* 0x000018d000007944 */ /* 0x000fea0003c00000 */
[----:B------:R-:W-:Y:S01]  /*24f10*/  SEL R0, R4, RZ, P4 ;  /* 0x000000ff04007207 */ /* 0x000fe20002000000 */
[----:B------:R-:W-:Y:S01]  /*24f20*/  IMAD.MOV.U32 R2, RZ, RZ, 0x4 ;  /* 0x00000004ff027424 */ /* 0x000fe200078e00ff */
[----:B------:R-:W-:-:S03]  /*24f30*/  MOV R3, 0x24f60 ;  /* 0x00024f6000037802 */ /* 0x000fc60000000f00 */
[----:B------:R-:W-:Y:S02]  /*24f40*/  IMAD.IADD R0, R5, 0x1, R0 ;  /* 0x0000000105007824 */ /* 0x000fe400078e0200 */
        /* <DEDUP_REMOVED lines=14> */
[----:B------:R-:W-:Y:S01]  /*25030*/  IMAD.IADD R4, R0, 0x1, R4 ;  /* 0x0000000100047824 */ /* 0x000fe200078e0204 */
[----:B------:R-:W-:-:S03]  /*25040*/  MOV R0, 0x1f ;  /* 0x0000001f00007802 */ /* 0x000fc60000000f00 */
[----:B------:R-:W-:Y:S02]  /*25050*/  IMAD.MOV.U32 R5, RZ, RZ, R4 ;  /* 0x000000ffff057224 */ /* 0x000fe400078e0004 */
[----:B------:R-:W-:Y:S05]  /*25060*/  CALL.REL.NOINC `($__internal_13_$__cuda_sm70_shflsync_idx_p) ;  /* 0x0000172000007944 */ /* 0x000fea0003c00000 */
[----:B------:R-:W-:Y:S05]  /*25070*/  BRA `(.L_x_952) ;  /* 0xfffdb4e000007947 */ /* 0x000fea000383ffff */
.L_x_690:
[----:B------:R-:W-:Y:S02]  /*25080*/  SEL R0, RZ, 0x1, P0 ;  /* 0x00000001ff007807 */ /* 0x000fe40000000000 */
[----:B------:R-:W-:Y:S02]  /*25090*/  MOV R2, 0x250b0 ;  /* 0x000250b000027802 */ /* 0x000fe40000000f00 */
[----:B------:R-:W-:Y:S05]  /*250a0*/  CALL.REL.NOINC `($__internal_15_$__cuda_sm70_votesync_ballot) ;  /* 0x000017a000007944 */ /* 0x000fea0003c00000 */
[----:B------:R-:W-:Y:S01]  /*250b0*/  MOV R10, R0 ;  /* 0x00000000000a7202 */ /* 0x000fe20000000f00 */
[----:B------:R-:W-:Y:S05]  /*250c0*/  BRA `(.L_x_953) ;  /* 0xfffdb52000007947 */ /* 0x000fea000383ffff */
.L_x_691:
[----:B------:R-:W-:Y:S01]  /*250d0*/  IMAD.MOV.U32 R5, RZ, RZ, R9 ;  /* 0x000000ffff057224 */ /* 0x000fe200078e0009 */
[----:B------:R-:W-:Y:S01]  /*250e0*/  MOV R3, R7 ;  /* 0x0000000700037202 */ /* 0x000fe20000000f00 */
[----:B-1----:R-:W-:Y:S01]  /*250f0*/  IMAD.MOV.U32 R0, RZ, RZ, 0x1f ;  /* 0x0000001fff007424 */ /* 0x002fe200078e00ff */
[----:B------:R-:W-:Y:S02]  /*25100*/  MOV R2, 0x25120 ;  /* 0x0002512000027802 */ /* 0x000fe40000000f00 */
[----:B------:R-:W-:Y:S05]  /*25110*/  CALL.REL.NOINC `($__internal_13_$__cuda_sm70_shflsync_idx_p) ;  /* 0x0000167000007944 */ /* 0x000fea0003c00000 */
[----:B------:R-:W-:Y:S01]  /*25120*/  IMAD.MOV.U32 R12, RZ, RZ, R0 ;  /* 0x000000ffff0c7224 */ /* 0x000fe200078e0000 */
[----:B------:R-:W-:Y:S01]  /*25130*/  MOV R5, R8 ;  /* 0x0000000800057202 */ /* 0x000fe20000000f00 */
[----:B------:R-:W-:Y:S01]  /*25140*/  IMAD.MOV.U32 R6, RZ, RZ, RZ ;  /* 0x000000ffff067224 */ /* 0x000fe200078e00ff */
[----:B------:R-:W-:Y:S01]  /*25150*/  MOV R3, R7 ;  /* 0x0000000700037202 */ /* 0x000fe20000000f00 */
[----:B------:R-:W-:Y:S01]  /*25160*/  IMAD.MOV.U32 R0, RZ, RZ, 0x1f ;  /* 0x0000001fff007424 */ /* 0x000fe200078e00ff */
[----:B------:R-:W-:-:S02]  /*25170*/  MOV R2, 0x25190 ;  /* 0x0002519000027802 */ /* 0x000fc40000000f00 */
[----:B------:R-:W-:Y:S05]  /*25180*/  CALL.REL.NOINC `($__internal_13_$__cuda_sm70_shflsync_idx_p) ;  /* 0x0000160000007944 */ /* 0x000fea0003c00000 */
[----:B------:R-:W-:Y:S01]  /*25190*/  MOV R9, R0 ;  /* 0x0000000000097202 */ /* 0x000fe20000000f00 */
[----:B------:R-:W-:Y:S05]  /*251a0*/  BRA `(.L_x_954) ;  /* 0xfffdb4b000007947 */ /* 0x000fea000383ffff */
.L_x_694:
[----:B------:R-:W-:Y:S01]  /*251b0*/  IMAD.MOV.U32 R5, RZ, RZ, R4 ;  /* 0x000000ffff057224 */ /* 0x000fe200078e0004 */
[----:B-1----:R-:W-:-:S02]  /*251c0*/  MOV R0, 0x1f ;  /* 0x0000001f00007802 */ /* 0x002fc40000000f00 */
[----:B------:R-:W-:Y:S02]  /*251d0*/  MOV R2, 0x251f0 ;  /* 0x000251f000027802 */ /* 0x000fe40000000f00 */
[----:B--234-:R-:W-:Y:S05]  /*251e0*/  CALL.REL.NOINC `($__internal_13_$__cuda_sm70_shflsync_idx_p) ;  /* 0x000015a000007944 */ /* 0x01cfea0003c00000 */
[----:B------:R-:W-:Y:S01]  /*251f0*/  MOV R6, R0 ;  /* 0x0000000000067202 */ /* 0x000fe20000000f00 */
[----:B------:R-:W-:Y:S05]  /*25200*/  BRA `(.L_x_693) ;  /* 0xfffdb4b000007947 */ /* 0x000fea000383ffff */
.L_x_751:
[----:B------:R-:W-:Y:S01]  /*25210*/  IMAD.MOV.U32 R5, RZ, RZ, R10 ;  /* 0x000000ffff057224 */ /* 0x000fe200078e000a */
[----:B------:R-:W-:Y:S01]  /*25220*/  MOV R3, RZ ;  /* 0x000000ff00037202 */ /* 0x000fe20000000f00 */
[----:B------:R-:W-:Y:S01]  /*25230*/  IMAD.MOV.U32 R0, RZ, RZ, 0x1c1f ;  /* 0x00001c1fff007424 */ /* 0x000fe200078e00ff */
[----:B-1----:R-:W-:Y:S02]  /*25240*/  MOV R2, 0x25260 ;  /* 0x0002526000027802 */ /* 0x002fe40000000f00 */
[----:B-----5:R-:W-:Y:S05]  /*25250*/  CALL.REL.NOINC `($__internal_13_$__cuda_sm70_shflsync_idx_p) ;  /* 0x0000153000007944 */ /* 0x020fea0003c00000 */
[----:B------:R-:W-:Y:S01]  /*25260*/  MOV R8, R0 ;  /* 0x0000000000087202 */ /* 0x000fe20000000f00 */
[----:B------:R-:W-:Y:S05]  /*25270*/  BRA `(.L_x_955) ;  /* 0xfffe3c7000007947 */ /* 0x000fea000383ffff */
.L_x_752:
[----:B------:R-:W-:Y:S01]  /*25280*/  IMAD.MOV.U32 R5, RZ, RZ, R11 ;  /* 0x000000ffff057224 */ /* 0x000fe200078e000b */
[----:B------:R-:W-:Y:S01]  /*25290*/  MOV R3, RZ ;  /* 0x000000ff00037202 */ /* 0x000fe20000000f00 */
[----:B------:R-:W-:Y:S01]  /*252a0*/  IMAD.MOV.U32 R0, RZ, RZ, 0x1c1f ;  /* 0x00001c1fff007424 */ /* 0x000fe200078e00ff */
[----:B-1----:R-:W-:Y:S02]  /*252b0*/  MOV R2, 0x252d0 ;  /* 0x000252d000027802 */ /* 0x002fe40000000f00 */
[----:B--23-5:R-:W-:Y:S05]  /*252c0*/  CALL.REL.NOINC `($__internal_13_$__cuda_sm70_shflsync_idx_p) ;  /* 0x000014c000007944 */ /* 0x02cfea0003c00000 */
[----:B------:R-:W-:Y:S05]  /*252d0*/  BRA `(.L_x_956) ;  /* 0xfffe3c3000007947 */ /* 0x000fea000383ffff */
.L_x_755:
[----:B-1----:R-:W-:Y:S01]  /*252e0*/  IMAD.MOV.U32 R5, RZ, RZ, R10 ;  /* 0x000000ffff057224 */ /* 0x002fe200078e000a */
[----:B------:R-:W-:Y:S01]  /*252f0*/  MOV R3, 0x1 ;  /* 0x0000000100037802 */ /* 0x000fe20000000f00 */
[----:B------:R-:W-:Y:S01]  /*25300*/  IMAD.MOV.U32 R0, RZ, RZ, 0x1c1f ;  /* 0x00001c1fff007424 */ /* 0x000fe200078e00ff */
[----:B------:R-:W-:-:S02]  /*25310*/  MOV R2, 0x25330 ;  /* 0x0002533000027802 */ /* 0x000fc40000000f00 */
[----:B--2345:R-:W-:Y:S05]  /*25320*/  CALL.REL.NOINC `($__internal_13_$__cuda_sm70_shflsync_idx_p) ;  /* 0x0000146000007944 */ /* 0x03cfea0003c00000 */
[----:B------:R-:W-:Y:S01]  /*25330*/  IMAD.MOV.U32 R8, RZ, RZ, R0 ;  /* 0x000000ffff087224 */ /* 0x000fe200078e0000 */
[----:B------:R-:W-:Y:S01]  /*25340*/  MOV R3, 0x1 ;  /* 0x0000000100037802 */ /* 0x000fe20000000f00 */
[----:B------:R-:W-:Y:S01]  /*25350*/  IMAD.MOV.U32 R5, RZ, RZ, R11 ;  /* 0x000000ffff057224 */ /* 0x000fe200078e000b */
[----:B------:R-:W-:-:S02]  /*25360*/  MOV R0, 0x1c1f ;  /* 0x00001c1f00007802 */ /* 0x000fc40000000f00 */
[----:B------:R-:W-:Y:S02]  /*25370*/  MOV R2, 0x25390 ;  /* 0x0002539000027802 */ /* 0x000fe40000000f00 */
[----:B------:R-:W-:Y:S05]  /*25380*/  CALL.REL.NOINC `($__internal_13_$__cuda_sm70_shflsync_idx_p) ;  /* 0x0000140000007944 */ /* 0x000fea0003c00000 */
[----:B------:R-:W-:Y:S05]  /*25390*/  BRA `(.L_x_957) ;  /* 0xfffe3d2000007947 */ /* 0x000fea000383ffff */
.L_x_758:
[----:B-1----:R-:W-:Y:S01]  /*253a0*/  IMAD.MOV.U32 R5, RZ, RZ, R10 ;  /* 0x000000ffff057224 */ /* 0x002fe200078e000a */
[----:B------:R-:W-:Y:S01]  /*253b0*/  MOV R3, 0x2 ;  /* 0x0000000200037802 */ /* 0x000fe20000000f00 */
[----:B------:R-:W-:Y:S01]  /*253c0*/  IMAD.MOV.U32 R0, RZ, RZ, 0x1c1f ;  /* 0x00001c1fff007424 */ /* 0x000fe200078e00ff */
[----:B------:R-:W-:Y:S02]  /*253d0*/  MOV R2, 0x253f0 ;  /* 0x000253f000027802 */ /* 0x000fe40000000f00 */
[----:B--2345:R-:W-:Y:S05]  /*253e0*/  CALL.REL.NOINC `($__internal_13_$__cuda_sm70_shflsync_idx_p) ;  /* 0x000013a000007944 */ /* 0x03cfea0003c00000 */
[----:B------:R-:W-:Y:S01]  /*253f0*/  MOV R8, R0 ;  /* 0x0000000000087202 */ /* 0x000fe20000000f00 */
[----:B------:R-:W-:Y:S05]  /*25400*/  BRA `(.L_x_958) ;  /* 0xfffe3e5000007947 */ /* 0x000fea000383ffff */
.L_x_759:
[----:B-1----:R-:W-:Y:S01]  /*25410*/  IMAD.MOV.U32 R5, RZ, RZ, R11 ;  /* 0x000000ffff057224 */ /* 0x002fe200078e000b */
[----:B------:R-:W-:Y:S01]  /*25420*/  MOV R3, 0x2 ;  /* 0x0000000200037802 */ /* 0x000fe20000000f00 */
[----:B------:R-:W-:Y:S01]  /*25430*/  IMAD.MOV.U32 R0, RZ, RZ, 0x1c1f ;  /* 0x00001c1fff007424 */ /* 0x000fe200078e00ff */
[----:B------:R-:W-:Y:S02]  /*25440*/  MOV R2, 0x25460 ;  /* 0x0002546000027802 */ /* 0x000fe40000000f00 */
[----:B--2345:R-:W-:Y:S05]  /*25450*/  CALL.REL.NOINC `($__internal_13_$__cuda_sm70_shflsync_idx_p) ;  /* 0x0000133000007944 */ /* 0x03cfea0003c00000 */
[----:B------:R-:W-:Y:S05]  /*25460*/  BRA `(.L_x_959) ;  /* 0xfffe3e1000007947 */ /* 0x000fea000383ffff */
.L_x_762:
[----:B--2---:R-:W-:Y:S01]  /*25470*/  IMAD.MOV.U32 R5, RZ, RZ, R10 ;  /* 0x000000ffff057224 */ /* 0x004fe200078e000a */
[----:B------:R-:W-:Y:S01]  /*25480*/  MOV R3, 0x3 ;  /* 0x0000000300037802 */ /* 0x000fe20000000f00 */
[----:B------:R-:W-:Y:S01]  /*25490*/  IMAD.MOV.U32 R0, RZ, RZ, 0x1c1f ;  /* 0x00001c1fff007424 */ /* 0x000fe200078e00ff */
[----:B------:R-:W-:-:S02]  /*254a0*/  MOV R2, 0x254c0 ;  /* 0x000254c000027802 */ /* 0x000fc40000000f00 */
[----:B-1-345:R-:W-:Y:S05]  /*254b0*/  CALL.REL.NOINC `($__internal_13_$__cuda_sm70_shflsync_idx_p) ;  /* 0x000012d000007944 */ /* 0x03afea0003c00000 */
[----:B------:R-:W-:Y:S01]  /*254c0*/  IMAD.MOV.U32 R8, RZ, RZ, R0 ;  /* 0x000000ffff087224 */ /* 0x000fe200078e0000 */
[----:B------:R-:W-:Y:S01]  /*254d0*/  MOV R3, 0x3 ;  /* 0x0000000300037802 */ /* 0x000fe20000000f00 */
[----:B------:R-:W-:Y:S01]  /*254e0*/  IMAD.MOV.U32 R5, RZ, RZ, R11 ;  /* 0x000000ffff057224 */ /* 0x000fe200078e000b */
[----:B------:R-:W-:-:S02]  /*254f0*/  MOV R0, 0x1c1f ;  /* 0x00001c1f00007802 */ /* 0x000fc40000000f00 */
[----:B------:R-:W-:Y:S02]  /*25500*/  MOV R2, 0x25520 ;  /* 0x0002552000027802 */ /* 0x000fe40000000f00 */
[----:B------:R-:W-:Y:S05]  /*25510*/  CALL.REL.NOINC `($__internal_13_$__cuda_sm70_shflsync_idx_p) ;  /* 0x0000127000007944 */ /* 0x000fea0003c00000 */
[----:B------:R-:W-:Y:S05]  /*25520*/  BRA `(.L_x_960) ;  /* 0xfffe3f0000007947 */ /* 0x000fea000383ffff */
.L_x_881:
[----:B------:R-:W-:Y:S01]  /*25530*/  IMAD.MOV.U32 R0, RZ, RZ, R243 ;  /* 0x000000ffff007224 */ /* 0x000fe200078e00f3 */
[----:B------:R-:W-:Y:S02]  /*25540*/  MOV R3, 0x2 ;  /* 0x0000000200037802 */ /* 0x000fe40000000f00 */
[----:B------:R-:W-:Y:S02]  /*25550*/  MOV R2, 0x25570 ;  /* 0x0002557000027802 */ /* 0x000fe40000000f00 */
[----:B------:R-:W-:Y:S05]  /*25560*/  CALL.REL.NOINC `($__internal_12_$__cuda_sm70_shflsync_bfly_p) ;  /* 0x000011e000007944 */ /* 0x000fea0003c00000 */
[----:B------:R-:W-:Y:S05]  /*25570*/  BRA `(.L_x_961) ;  /* 0xffffa62000007947 */ /* 0x000fea000383ffff */
.L_x_882:
[----:B------:R-:W-:Y:S01]  /*25580*/  IMAD.MOV.U32 R0, RZ, RZ, R5 ;  /* 0x000000ffff007224 */ /* 0x000fe200078e0005 */
[----:B------:R-:W-:Y:S02]  /*25590*/  MOV R3, 0x1 ;  /* 0x0000000100037802 */ /* 0x000fe40000000f00 */
[----:B------:R-:W-:Y:S02]  /*255a0*/  MOV R2, 0x255c0 ;  /* 0x000255c000027802 */ /* 0x000fe40000000f00 */
[----:B-1----:R-:W-:Y:S05]  /*255b0*/  CALL.REL.NOINC `($__internal_12_$__cuda_sm70_shflsync_bfly_p) ;  /* 0x0000119000007944 */ /* 0x002fea0003c00000 */
[----:B------:R-:W-:Y:S01]  /*255c0*/  FADD.FTZ R5, R5, R0 ;  /* 0x0000000005057221 */ /* 0x000fe20000010000 */
[----:B------:R-:W-:Y:S02]  /*255d0*/  MOV R0, R245 ;  /* 0x000000f500007202 */ /* 0x000fe40000000f00 */
[----:B------:R-:W-:Y:S02]  /*255e0*/  MOV R3, 0x2 ;  /* 0x0000000200037802 */ /* 0x000fe40000000f00 */
[----:B------:R-:W-:-:S02]  /*255f0*/  MOV R2, 0x25610 ;  /* 0x0002561000027802 */ /* 0x000fc40000000f00 */
[----:B------:R-:W-:Y:S05]  /*25600*/  CALL.REL.NOINC `($__internal_12_$__cuda_sm70_shflsync_bfly_p) ;  /* 0x0000114000007944 */ /* 0x000fea0003c00000 */
[----:B------:R-:W-:Y:S01]  /*25610*/  FADD.FTZ R245, R245, R0 ;  /* 0x00000000f5f57221 */ /* 0x000fe20000010000 */
[----:B------:R-:W-:-:S02]  /*25620*/  MOV R3, 0x1 ;  /* 0x0000000100037802 */ /* 0x000fc40000000f00 */
[----:B------:R-:W-:Y:S02]  /*25630*/  MOV R2, 0x25660 ;  /* 0x0002566000027802 */ /* 0x000fe40000000f00 */
[----:B------:R-:W-:Y:S02]  /*25640*/  MOV R0, R245 ;  /* 0x000000f500007202 */ /* 0x000fe40000000f00 */
[----:B------:R-:W-:Y:S05]  /*25650*/  CALL.REL.NOINC `($__internal_12_$__cuda_sm70_shflsync_bfly_p) ;  /* 0x000010f000007944 */ /* 0x000fea0003c00000 */
[----:B------:R-:W-:Y:S01]  /*25660*/  FADD.FTZ R4, R245, R0 ;  /* 0x00000000f5047221 */ /* 0x000fe20000010000 */
[----:B------:R-:W-:Y:S02]  /*25670*/  MOV R0, R249 ;  /* 0x000000f900007202 */ /* 0x000fe40000000f00 */
[----:B------:R-:W-:Y:S02]  /*25680*/  MOV R3, 0x2 ;  /* 0x0000000200037802 */ /* 0x000fe40000000f00 */
[----:B------:R-:W-:Y:S02]  /*25690*/  MOV R2, 0x256b0 ;  /* 0x000256b000027802 */ /* 0x000fe40000000f00 */
[----:B------:R-:W-:Y:S05]  /*256a0*/  CALL.REL.NOINC `($__internal_12_$__cuda_sm70_shflsync_bfly_p) ;  /* 0x000010a000007944 */ /* 0x000fea0003c00000 */
[----:B------:R-:W-:Y:S01]  /*256b0*/  FADD.FTZ R7, R249, R0 ;  /* 0x00000000f9077221 */ /* 0x000fe20000010000 */
[----:B------:R-:W-:Y:S02]  /*256c0*/  MOV R3, 0x1 ;  /* 0x0000000100037802 */ /* 0x000fe40000000f00 */
[----:B------:R-:W-:-:S02]  /*256d0*/  MOV R2, 0x25700 ;  /* 0x0002570000027802 */ /* 0x000fc40000000f00 */
        /* <DEDUP_REMOVED lines=9> */
[----:B------:R-:W-:Y:S02]  /*25770*/  MOV R2, 0x257a0 ;  /* 0x000257a000027802 */ /* 0x000fe40000000f00 */
[----:B------:R-:W-:-:S02]  /*25780*/  MOV R0, R6 ;  /* 0x0000000600007202 */ /* 0x000fc40000000f00 */
[----:B------:R-:W-:Y:S05]  /*25790*/  CALL.REL.NOINC `($__internal_12_$__cuda_sm70_shflsync_bfly_p) ;  /* 0x00000fb000007944 */ /* 0x000fea0003c00000 */
[----:B------:R-:W-:Y:S01]  /*257a0*/  MOV R8, R0 ;  /* 0x0000000000087202 */ /* 0x000fe20000000f00 */
[----:B------:R-:W-:Y:S05]  /*257b0*/  BRA `(.L_x_962) ;  /* 0xffffa4d000007947 */ /* 0x000fea000383ffff */
.L_x_889:
[----:B-1234-:R-:W-:Y:S01]  /*257c0*/  IMAD.MOV.U32 R5, RZ, RZ, R12 ;  /* 0x000000ffff057224 */ /* 0x01efe200078e000c */
[----:B------:R-:W-:Y:S01]  /*257d0*/  MOV R3, RZ ;  /* 0x000000ff00037202 */ /* 0x000fe20000000f00 */
[----:B------:R-:W-:Y:S01]  /*257e0*/  IMAD.MOV.U32 R0, RZ, RZ, 0x1c1f ;  /* 0x00001c1fff007424 */ /* 0x000fe200078e00ff */
[----:B------:R-:W-:-:S02]  /*257f0*/  MOV R2, 0x25810 ;  /* 0x0002581000027802 */ /* 0x000fc40000000f00 */
[----:B------:R-:W-:Y:S05]  /*25800*/  CALL.REL.NOINC `($__internal_13_$__cuda_sm70_shflsync_idx_p) ;  /* 0x00000f8000007944 */ /* 0x000fea0003c00000 */
[----:B------:R-:W-:Y:S01]  /*25810*/  MOV R10, R0 ;  /* 0x00000000000a7202 */ /* 0x000fe20000000f00 */
[----:B------:R-:W-:Y:S05]  /*25820*/  BRA `(.L_x_963) ;  /* 0xffffbf1000007947 */ /* 0x000fea000383ffff */
.L_x_890:
[----:B------:R-:W-:Y:S01]  /*25830*/  IMAD.MOV.U32 R5, RZ, RZ, R13 ;  /* 0x000000ffff057224 */ /* 0x000fe200078e000d */
[----:B------:R-:W-:Y:S01]  /*25840*/  MOV R3, RZ ;  /* 0x000000ff00037202 */ /* 0x000fe20000000f00 */
[----:B------:R-:W-:Y:S01]  /*25850*/  IMAD.MOV.U32 R0, RZ, RZ, 0x1c1f ;  /* 0x00001c1fff007424 */ /* 0x000fe200078e00ff */
[----:B------:R-:W-:-:S02]  /*25860*/  MOV R2, 0x25880 ;  /* 0x0002588000027802 */ /* 0x000fc40000000f00 */
[----:B-12---:R-:W-:Y:S05]  /*25870*/  CALL.REL.NOINC `($__internal_13_$__cuda_sm70_shflsync_idx_p) ;  /* 0x00000f1000007944 */ /* 0x006fea0003c00000 */
[----:B------:R-:W-:Y:S05]  /*25880*/  BRA `(.L_x_964) ;  /* 0xffffbed000007947 */ /* 0x000fea000383ffff */
.L_x_893:
[----:B------:R-:W-:Y:S01]  /*25890*/  IMAD.MOV.U32 R5, RZ, RZ, R12 ;  /* 0x000000ffff057224 */ /* 0x000fe200078e000c */
[----:B--2---:R-:W-:Y:S01]  /*258a0*/  MOV R3, 0x1 ;  /* 0x0000000100037802 */ /* 0x004fe20000000f00 */
[----:B----4-:R-:W-:Y:S01]  /*258b0*/  IMAD.MOV.U32 R0, RZ, RZ, 0x1c1f ;  /* 0x00001c1fff007424 */ /* 0x010fe200078e00ff */
[----:B------:R-:W-:-:S02]  /*258c0*/  MOV R2, 0x258e0 ;  /* 0x000258e000027802 */ /* 0x000fc40000000f00 */
[----:B-1-3--:R-:W-:Y:S05]  /*258d0*/  CALL.REL.NOINC `($__internal_13_$__cuda_sm70_shflsync_idx_p) ;  /* 0x00000eb000007944 */ /* 0x00afea0003c00000 */
[----:B------:R-:W-:Y:S01]  /*258e0*/  IMAD.MOV.U32 R10, RZ, RZ, R0 ;  /* 0x000000ffff0a7224 */ /* 0x000fe200078e0000 */
[----:B------:R-:W-:Y:S01]  /*258f0*/  MOV R3, 0x1 ;  /* 0x0000000100037802 */ /* 0x000fe20000000f00 */
[----:B------:R-:W-:Y:S01]  /*25900*/  IMAD.MOV.U32 R5, RZ, RZ, R13 ;  /* 0x000000ffff057224 */ /* 0x000fe200078e000d */
[----:B------:R-:W-:-:S02]  /*25910*/  MOV R0, 0x1c1f ;  /* 0x00001c1f00007802 */ /* 0x000fc40000000f00 */
[----:B------:R-:W-:Y:S02]  /*25920*/  MOV R2, 0x25940 ;  /* 0x0002594000027802 */ /* 0x000fe40000000f00 */
[----:B------:R-:W-:Y:S05]  /*25930*/  CALL.REL.NOINC `($__internal_13_$__cuda_sm70_shflsync_idx_p) ;  /* 0x00000e5000007944 */ /* 0x000fea0003c00000 */
[----:B------:R-:W-:Y:S05]  /*25940*/  BRA `(.L_x_965) ;  /* 0xffffbf9000007947 */ /* 0x000fea000383ffff */
.L_x_896:
[----:B------:R-:W-:Y:S01]  /*25950*/  IMAD.MOV.U32 R5, RZ, RZ, R12 ;  /* 0x000000ffff057224 */ /* 0x000fe200078e000c */
[----:B-1----:R-:W-:Y:S01]  /*25960*/  MOV R3, 0x2 ;  /* 0x0000000200037802 */ /* 0x002fe20000000f00 */
[----:B----4-:R-:W-:Y:S01]  /*25970*/  IMAD.MOV.U32 R0, RZ, RZ, 0x1c1f ;  /* 0x00001c1fff007424 */ /* 0x010fe200078e00ff */
[----:B------:R-:W-:Y:S02]  /*25980*/  MOV R2, 0x259a0 ;  /* 0x000259a000027802 */ /* 0x000fe40000000f00 */
[----:B--23--:R-:W-:Y:S05]  /*25990*/  CALL.REL.NOINC `($__internal_13_$__cuda_sm70_shflsync_idx_p) ;  /* 0x00000df000007944 */ /* 0x00cfea0003c00000 */
[----:B------:R-:W-:Y:S01]  /*259a0*/  MOV R10, R0 ;  /* 0x00000000000a7202 */ /* 0x000fe20000000f00 */
[----:B------:R-:W-:Y:S05]  /*259b0*/  BRA `(.L_x_966) ;  /* 0xffffc0a000007947 */ /* 0x000fea000383ffff */
.L_x_897:
[----:B------:R-:W-:Y:S01]  /*259c0*/  IMAD.MOV.U32 R5, RZ, RZ, R13 ;  /* 0x000000ffff057224 */ /* 0x000fe200078e000d */
[----:B------:R-:W-:Y:S01]  /*259d0*/  MOV R3, 0x2 ;  /* 0x0000000200037802 */ /* 0x000fe20000000f00 */
[----:B----4-:R-:W-:Y:S01]  /*259e0*/  IMAD.MOV.U32 R0, RZ, RZ, 0x1c1f ;  /* 0x00001c1fff007424 */ /* 0x010fe200078e00ff */
[----:B------:R-:W-:Y:S02]  /*259f0*/  MOV R2, 0x25a10 ;  /* 0x00025a1000027802 */ /* 0x000fe40000000f00 */
[----:B-123--:R-:W-:Y:S05]  /*25a00*/  CALL.REL.NOINC `($__internal_13_$__cuda_sm70_shflsync_idx_p) ;  /* 0x00000d8000007944 */ /* 0x00efea0003c00000 */
[----:B------:R-:W-:Y:S05]  /*25a10*/  BRA `(.L_x_967) ;  /* 0xffffc06000007947 */ /* 0x000fea000383ffff */
.L_x_900:
[----:B------:R-:W-:Y:S01]  /*25a20*/  IMAD.MOV.U32 R5, RZ, RZ, R12 ;  /* 0x000000ffff057224 */ /* 0x000fe200078e000c */
[----:B-1----:R-:W-:Y:S01]  /*25a30*/  MOV R3, 0x3 ;  /* 0x0000000300037802 */ /* 0x002fe20000000f00 */
[----:B------:R-:W-:Y:S01]  /*25a40*/  IMAD.MOV.U32 R0, RZ, RZ, 0x1c1f ;  /* 0x00001c1fff007424 */ /* 0x000fe200078e00ff */
[----:B------:R-:W-:-:S02]  /*25a50*/  MOV R2, 0x25a70 ;  /* 0x00025a7000027802 */ /* 0x000fc40000000f00 */
[----:B--234-:R-:W-:Y:S05]  /*25a60*/  CALL.REL.NOINC `($__internal_13_$__cuda_sm70_shflsync_idx_p) ;  /* 0x00000d2000007944 */ /* 0x01cfea0003c00000 */
[----:B------:R-:W-:Y:S01]  /*25a70*/  IMAD.MOV.U32 R6, RZ, RZ, R0 ;  /* 0x000000ffff067224 */ /* 0x000fe200078e0000 */
[----:B------:R-:W-:Y:S01]  /*25a80*/  MOV R3, 0x3 ;  /* 0x0000000300037802 */ /* 0x000fe20000000f00 */
[----:B------:R-:W-:Y:S01]  /*25a90*/  IMAD.MOV.U32 R5, RZ, RZ, R13 ;  /* 0x000000ffff057224 */ /* 0x000fe200078e000d */
[----:B------:R-:W-:-:S02]  /*25aa0*/  MOV R0, 0x1c1f ;  /* 0x00001c1f00007802 */ /* 0x000fc40000000f00 */
[----:B------:R-:W-:Y:S02]  /*25ab0*/  MOV R2, 0x25ad0 ;  /* 0x00025ad000027802 */ /* 0x000fe40000000f00 */
[----:B------:R-:W-:Y:S05]  /*25ac0*/  CALL.REL.NOINC `($__internal_13_$__cuda_sm70_shflsync_idx_p) ;  /* 0x00000cc000007944 */ /* 0x000fea0003c00000 */
[----:B------:R-:W-:Y:S05]  /*25ad0*/  BRA `(.L_x_968) ;  /* 0xffffc13000007947 */ /* 0x000fea000383ffff */
.L_x_902:
[----:B------:R-:W-:Y:S01]  /*25ae0*/  IMAD.MOV.U32 R5, RZ, RZ, R22 ;  /* 0x000000ffff057224 */ /* 0x000fe200078e0016 */
[----:B------:R-:W-:Y:S01]  /*25af0*/  MOV R3, RZ ;  /* 0x000000ff00037202 */ /* 0x000fe20000000f00 */
[----:B------:R-:W-:Y:S01]  /*25b00*/  IMAD.MOV.U32 R0, RZ, RZ, 0x1c1f ;  /* 0x00001c1fff007424 */ /* 0x000fe200078e00ff */
[----:B------:R-:W-:Y:S02]  /*25b10*/  MOV R2, 0x25b30 ;  /* 0x00025b3000027802 */ /* 0x000fe40000000f00 */
[----:B------:R-:W-:Y:S05]  /*25b20*/  CALL.REL.NOINC `($__internal_13_$__cuda_sm70_shflsync_idx_p) ;  /* 0x00000c6000007944 */ /* 0x000fea0003c00000 */
[----:B------:R-:W-:Y:S01]  /*25b30*/  MOV R4, R0 ;  /* 0x0000000000047202 */ /* 0x000fe20000000f00 */
[----:B------:R-:W-:Y:S05]  /*25b40*/  BRA `(.L_x_969) ;  /* 0xffffc44000007947 */ /* 0x000fea000383ffff */
.L_x_903:
[----:B------:R-:W-:Y:S01]  /*25b50*/  IMAD.MOV.U32 R5, RZ, RZ, R24 ;  /* 0x000000ffff057224 */ /* 0x000fe200078e0018 */
[----:B------:R-:W-:Y:S01]  /*25b60*/  MOV R3, RZ ;  /* 0x000000ff00037202 */ /* 0x000fe20000000f00 */
[----:B------:R-:W-:Y:S01]  /*25b70*/  IMAD.MOV.U32 R0, RZ, RZ, 0x1c1f ;  /* 0x00001c1fff007424 */ /* 0x000fe200078e00ff */
[----:B------:R-:W-:Y:S02]  /*25b80*/  MOV R2, 0x25ba0 ;  /* 0x00025ba000027802 */ /* 0x000fe40000000f00 */
[----:B-12---:R-:W-:Y:S05]  /*25b90*/  CALL.REL.NOINC `($__internal_13_$__cuda_sm70_shflsync_idx_p) ;  /* 0x00000bf000007944 */ /* 0x006fea0003c00000 */
[----:B------:R-:W-:Y:S05]  /*25ba0*/  BRA `(.L_x_970) ;  /* 0xffffc40000007947 */ /* 0x000fea000383ffff */
.L_x_906:
[----:B------:R-:W-:Y:S01]  /*25bb0*/  IMAD.MOV.U32 R5, RZ, RZ, R22 ;  /* 0x000000ffff057224 */ /* 0x000fe200078e0016 */
[----:B----4-:R-:W-:Y:S01]  /*25bc0*/  MOV R3, 0x1 ;  /* 0x0000000100037802 */ /* 0x010fe20000000f00 */
[----:B------:R-:W-:Y:S01]  /*25bd0*/  IMAD.MOV.U32 R0, RZ, RZ, 0x1c1f ;  /* 0x00001c1fff007424 */ /* 0x000fe200078e00ff */
[----:B------:R-:W-:-:S02]  /*25be0*/  MOV R2, 0x25c00 ;  /* 0x00025c0000027802 */ /* 0x000fc40000000f00 */
[----:B-123--:R-:W-:Y:S05]  /*25bf0*/  CALL.REL.NOINC `($__internal_13_$__cuda_sm70_shflsync_idx_p) ;  /* 0x00000b9000007944 */ /* 0x00efea0003c00000 */
[----:B------:R-:W-:Y:S01]  /*25c00*/  IMAD.MOV.U32 R4, RZ, RZ, R0 ;  /* 0x000000ffff047224 */ /* 0x000fe200078e0000 */
[----:B------:R-:W-:Y:S01]  /*25c10*/  MOV R3, 0x1 ;  /* 0x0000000100037802 */ /* 0x000fe20000000f00 */
[----:B------:R-:W-:Y:S01]  /*25c20*/  IMAD.MOV.U32 R5, RZ, RZ, R24 ;  /* 0x000000ffff057224 */ /* 0x000fe200078e0018 */
[----:B------:R-:W-:-:S02]  /*25c30*/  MOV R0, 0x1c1f ;  /* 0x00001c1f00007802 */ /* 0x000fc40000000f00 */
[----:B------:R-:W-:Y:S02]  /*25c40*/  MOV R2, 0x25c60 ;  /* 0x00025c6000027802 */ /* 0x000fe40000000f00 */
[----:B------:R-:W-:Y:S05]  /*25c50*/  CALL.REL.NOINC `($__internal_13_$__cuda_sm70_shflsync_idx_p) ;  /* 0x00000b3000007944 */ /* 0x000fea0003c00000 */
[----:B------:R-:W-:Y:S05]  /*25c60*/  BRA `(.L_x_971) ;  /* 0xffffc82000007947 */ /* 0x000fea000383ffff */
.L_x_909:
[----:B------:R-:W-:Y:S01]  /*25c70*/  IMAD.MOV.U32 R5, RZ, RZ, R22 ;  /* 0x000000ffff057224 */ /* 0x000fe200078e0016 */
[----:B---3--:R-:W-:Y:S01]  /*25c80*/  MOV R3, 0x2 ;  /* 0x0000000200037802 */ /* 0x008fe20000000f00 */
[----:B----4-:R-:W-:Y:S01]  /*25c90*/  IMAD.MOV.U32 R0, RZ, RZ, 0x1c1f ;  /* 0x00001c1fff007424 */ /* 0x010fe200078e00ff */
[----:B------:R-:W-:Y:S02]  /*25ca0*/  MOV R2, 0x25cc0 ;  /* 0x00025cc000027802 */ /* 0x000fe40000000f00 */
[----:B-12---:R-:W-:Y:S05]  /*25cb0*/  CALL.REL.NOINC `($__internal_13_$__cuda_sm70_shflsync_idx_p) ;  /* 0x00000ad000007944 */ /* 0x006fea0003c00000 */
[----:B------:R-:W-:Y:S01]  /*25cc0*/  MOV R4, R0 ;  /* 0x0000000000047202 */ /* 0x000fe20000000f00 */
[----:B------:R-:W-:Y:S05]  /*25cd0*/  BRA `(.L_x_972) ;  /* 0xffffcb3000007947 */ /* 0x000fea000383ffff */
.L_x_910:
[----:B------:R-:W-:Y:S01]  /*25ce0*/  IMAD.MOV.U32 R5, RZ, RZ, R24 ;  /* 0x000000ffff057224 */ /* 0x000fe200078e0018 */
[----:B---3--:R-:W-:Y:S01]  /*25cf0*/  MOV R3, 0x2 ;  /* 0x0000000200037802 */ /* 0x008fe20000000f00 */
[----:B----4-:R-:W-:Y:S01]  /*25d00*/  IMAD.MOV.U32 R0, RZ, RZ, 0x1c1f ;  /* 0x00001c1fff007424 */ /* 0x010fe200078e00ff */
[----:B------:R-:W-:Y:S02]  /*25d10*/  MOV R2, 0x25d30 ;  /* 0x00025d3000027802 */ /* 0x000fe40000000f00 */
[----:B-12---:R-:W-:Y:S05]  /*25d20*/  CALL.REL.NOINC `($__internal_13_$__cuda_sm70_shflsync_idx_p) ;  /* 0x00000a6000007944 */ /* 0x006fea0003c00000 */
[----:B------:R-:W-:Y:S05]  /*25d30*/  BRA `(.L_x_973) ;  /* 0xffffcaf000007947 */ /* 0x000fea000383ffff */
.L_x_913:
[----:B------:R-:W-:Y:S01]  /*25d40*/  IMAD.MOV.U32 R5, RZ, RZ, R22 ;  /* 0x000000ffff057224 */ /* 0x000fe200078e0016 */
[----:B--23--:R-:W-:Y:S01]  /*25d50*/  MOV R3, 0x3 ;  /* 0x0000000300037802 */ /* 0x00cfe20000000f00 */
[----:B-1----:R-:W-:Y:S01]  /*25d60*/  IMAD.MOV.U32 R0, RZ, RZ, 0x1c1f ;  /* 0x00001c1fff007424 */ /* 0x002fe200078e00ff */
[----:B------:R-:W-:-:S02]  /*25d70*/  MOV R2, 0x25d90 ;  /* 0x00025d9000027802 */ /* 0x000fc40000000f00 */
[----:B----4-:R-:W-:Y:S05]  /*25d80*/  CALL.REL.NOINC `($__internal_13_$__cuda_sm70_shflsync_idx_p) ;  /* 0x00000a0000007944 */ /* 0x010fea0003c00000 */
[----:B------:R-:W-:Y:S01]  /*25d90*/  IMAD.MOV.U32 R4, RZ, RZ, R0 ;  /* 0x000000ffff047224 */ /* 0x000fe200078e0000 */
[----:B------:R-:W-:Y:S01]  /*25da0*/  MOV R3, 0x3 ;  /* 0x0000000300037802 */ /* 0x000fe20000000f00 */
[----:B------:R-:W-:Y:S01]  /*25db0*/  IMAD.MOV.U32 R5, RZ, RZ, R24 ;  /* 0x000000ffff057224 */ /* 0x000fe200078e0018 */
[----:B------:R-:W-:-:S02]  /*25dc0*/  MOV R0, 0x1c1f ;  /* 0x00001c1f00007802 */ /* 0x000fc40000000f00 */
[----:B------:R-:W-:Y:S02]  /*25dd0*/  MOV R2, 0x25df0 ;  /* 0x00025df000027802 */ /* 0x000fe40000000f00 */
[----:B------:R-:W-:Y:S05]  /*25de0*/  CALL.REL.NOINC `($__internal_13_$__cuda_sm70_shflsync_idx_p) ;  /* 0x000009a000007944 */ /* 0x000fea0003c00000 */
[----:B------:R-:W-:Y:S05]  /*25df0*/  BRA `(.L_x_974) ;  /* 0xffffcdd000007947 */ /* 0x000fea000383ffff */
.L_x_917:
[----:B------:R-:W-:Y:S01]  /*25e00*/  IMAD.MOV.U32 R5, RZ, RZ, R9 ;  /* 0x000000ffff057224 */ /* 0x000fe200078e0009 */
[----:B------:R-:W-:Y:S01]  /*25e10*/  MOV R3, RZ ;  /* 0x000000ff00037202 */ /* 0x000fe20000000f00 */
[----:B------:R-:W-:Y:S01]  /*25e20*/  IMAD.MOV.U32 R0, RZ, RZ, 0x1c1f ;  /* 0x00001c1fff007424 */ /* 0x000fe200078e00ff */
[----:B------:R-:W-:Y:S02]  /*25e30*/  MOV R2, 0x25e50 ;  /* 0x00025e5000027802 */ /* 0x000fe40000000f00 */
[----:B------:R-:W-:Y:S05]  /*25e40*/  CALL.REL.NOINC `($__internal_13_$__cuda_sm70_shflsync_idx_p) ;  /* 0x0000094000007944 */ /* 0x000fea0003c00000 */
[----:B------:R-:W-:Y:S01]  /*25e50*/  MOV R8, R0 ;  /* 0x0000000000087202 */ /* 0x000fe20000000f00 */
[----:B------:R-:W-:Y:S05]  /*25e60*/  BRA `(.L_x_975) ;  /* 0xffffd8b000007947 */ /* 0x000fea000383ffff */
.L_x_918:
[----:B------:R-:W-:Y:S01]  /*25e70*/  IMAD.MOV.U32 R5, RZ, RZ, R12 ;  /* 0x000000ffff057224 */ /* 0x000fe200078e000c */
[----:B------:R-:W-:Y:S01]  /*25e80*/  MOV R3, RZ ;  /* 0x000000ff00037202 */ /* 0x000fe20000000f00 */
[----:B------:R-:W-:Y:S01]  /*25e90*/  IMAD.MOV.U32 R0, RZ, RZ, 0x1c1f ;  /* 0x00001c1fff007424 */ /* 0x000fe200078e00ff */
[----:B------:R-:W-:Y:S02]  /*25ea0*/  MOV R2, 0x25ec0 ;  /* 0x00025ec000027802 */ /* 0x000fe40000000f00 */
[----:B-12---:R-:W-:Y:S05]  /*25eb0*/  CALL.REL.NOINC `($__internal_13_$__cuda_sm70_shflsync_idx_p) ;  /* 0x000008d000007944 */ /* 0x006fea0003c00000 */
[----:B------:R-:W-:Y:S05]  /*25ec0*/  BRA `(.L_x_976) ;  /* 0xffffd87000007947 */ /* 0x000fea000383ffff */
.L_x_921:
[----:B--2---:R-:W-:Y:S01]  /*25ed0*/  IMAD.MOV.U32 R5, RZ, RZ, R9 ;  /* 0x000000ffff057224 */ /* 0x004fe200078e0009 */
[----:B------:R-:W-:Y:S01]  /*25ee0*/  MOV R3, 0x1 ;  /* 0x0000000100037802 */ /* 0x000fe20000000f00 */
        /* <DEDUP_REMOVED lines=10> */
.L_x_924:
[----:B-1----:R-:W-:Y:S01]  /*25f90*/  IMAD.MOV.U32 R5, RZ, RZ, R9 ;  /* 0x000000ffff057224 */ /* 0x002fe200078e0009 */
[----:B------:R-:W-:Y:S01]  /*25fa0*/  MOV R3, 0x2 ;  /* 0x0000000200037802 */ /* 0x000fe20000000f00 */
[----:B----4-:R-:W-:Y:S01]  /*25fb0*/  IMAD.MOV.U32 R0, RZ, RZ, 0x1c1f ;  /* 0x00001c1fff007424 */ /* 0x010fe200078e00ff */
[----:B------:R-:W-:Y:S02]  /*25fc0*/  MOV R2, 0x25fe0 ;  /* 0x00025fe000027802 */ /* 0x000fe40000000f00 */
[----:B--23--:R-:W-:Y:S05]  /*25fd0*/  CALL.REL.NOINC `($__internal_13_$__cuda_sm70_shflsync_idx_p) ;  /* 0x000007b000007944 */ /* 0x00cfea0003c00000 */
[----:B------:R-:W-:Y:S01]  /*25fe0*/  MOV R8, R0 ;  /* 0x0000000000087202 */ /* 0x000fe20000000f00 */
[----:B------:R-:W-:Y:S05]  /*25ff0*/  BRA `(.L_x_978) ;  /* 0xffffda5000007947 */ /* 0x000fea000383ffff */
.L_x_925:
[----:B------:R-:W-:Y:S01]  /*26000*/  IMAD.MOV.U32 R5, RZ, RZ, R12 ;  /* 0x000000ffff057224 */ /* 0x000fe200078e000c */
[----:B------:R-:W-:Y:S01]  /*26010*/  MOV R3, 0x2 ;  /* 0x0000000200037802 */ /* 0x000fe20000000f00 */
[----:B----4-:R-:W-:Y:S01]  /*26020*/  IMAD.MOV.U32 R0, RZ, RZ, 0x1c1f ;  /* 0x00001c1fff007424 */ /* 0x010fe200078e00ff */
[----:B------:R-:W-:Y:S02]  /*26030*/  MOV R2, 0x26050 ;  /* 0x0002605000027802 */ /* 0x000fe40000000f00 */
[----:B-123--:R-:W-:Y:S05]  /*26040*/  CALL.REL.NOINC `($__internal_13_$__cuda_sm70_shflsync_idx_p) ;  /* 0x0000074000007944 */ /* 0x00efea0003c00000 */
[----:B------:R-:W-:Y:S05]  /*26050*/  BRA `(.L_x_979) ;  /* 0xffffda1000007947 */ /* 0x000fea000383ffff */
.L_x_928:
[----:B-1----:R-:W-:Y:S01]  /*26060*/  IMAD.MOV.U32 R5, RZ, RZ, R9 ;  /* 0x000000ffff057224 */ /* 0x002fe200078e0009 */
[----:B------:R-:W-:Y:S01]  /*26070*/  MOV R3, 0x3 ;  /* 0x0000000300037802 */ /* 0x000fe20000000f00 */
        /* <DEDUP_REMOVED lines=10> */
.L_x_930:
[----:B------:R-:W-:Y:S01]  /*26120*/  IMAD.MOV.U32 R5, RZ, RZ, R74 ;  /* 0x000000ffff057224 */ /* 0x000fe200078e004a */
[----:B------:R-:W-:Y:S01]  /*26130*/  MOV R3, RZ ;  /* 0x000000ff00037202 */ /* 0x000fe20000000f00 */
[----:B------:R-:W-:Y:S01]  /*26140*/  IMAD.MOV.U32 R0, RZ, RZ, 0x1f ;  /* 0x0000001fff007424 */ /* 0x000fe200078e00ff */
[----:B------:R-:W-:Y:S02]  /*26150*/  MOV R2, 0x26170 ;  /* 0x0002617000027802 */ /* 0x000fe40000000f00 */
[----:B--2---:R-:W-:Y:S05]  /*26160*/  CALL.REL.NOINC `($__internal_13_$__cuda_sm70_shflsync_idx_p) ;  /* 0x0000062000007944 */ /* 0x004fea0003c00000 */
[----:B------:R-:W-:Y:S01]  /*26170*/  MOV R9, R0 ;  /* 0x0000000000097202 */ /* 0x000fe20000000f00 */
[----:B------:R-:W-:Y:S05]  /*26180*/  BRA `(.L_x_981) ;  /* 0xffffdcb000007947 */ /* 0x000fea000383ffff */
.L_x_931:
[----:B------:R-:W-:Y:S01]  /*26190*/  IMAD.MOV.U32 R5, RZ, RZ, R74 ;  /* 0x000000ffff057224 */ /* 0x000fe200078e004a */
[----:B------:R-:W-:Y:S01]  /*261a0*/  MOV R3, 0x1 ;  /* 0x0000000100037802 */ /* 0x000fe20000000f00 */
[----:B------:R-:W-:Y:S01]  /*261b0*/  IMAD.MOV.U32 R0, RZ, RZ, 0x1f ;  /* 0x0000001fff007424 */ /* 0x000fe200078e00ff */
[----:B------:R-:W-:Y:S02]  /*261c0*/  MOV R2, 0x261e0 ;  /* 0x000261e000027802 */ /* 0x000fe40000000f00 */
[----:B-12---:R-:W-:Y:S05]  /*261d0*/  CALL.REL.NOINC `($__internal_13_$__cuda_sm70_shflsync_idx_p) ;  /* 0x000005b000007944 */ /* 0x006fea0003c00000 */
[----:B------:R-:W-:Y:S01]  /*261e0*/  MOV R8, R0 ;  /* 0x0000000000087202 */ /* 0x000fe20000000f00 */
[----:B------:R-:W-:Y:S05]  /*261f0*/  BRA `(.L_x_982) ;  /* 0xffffdc6000007947 */ /* 0x000fea000383ffff */
.L_x_932:
[----:B------:R-:W-:Y:S02]  /*26200*/  MOV R2, 0x1 ;  /* 0x0000000100027802 */ /* 0x000fe40000000f00 */
[----:B------:R-:W-:-:S02]  /*26210*/  MOV R3, 0x26230 ;  /* 0x0002623000037802 */ /* 0x000fc40000000f00 */
[----:B-1234-:R-:W-:Y:S05]  /*26220*/  CALL.REL.NOINC `($__internal_14_$__cuda_sm70_shflsync_up_p) ;  /* 0x000005b000007944 */ /* 0x01efea0003c00000 */
[----:B------:R-:W-:Y:S05]  /*26230*/  BRA `(.L_x_983) ;  /* 0xffffdd5000007947 */ /* 0x000fea000383ffff */
.L_x_933:
[----:B------:R-:W-:Y:S02]  /*26240*/  MOV R2, 0x2 ;  /* 0x0000000200027802 */ /* 0x000fe40000000f00 */
[----:B------:R-:W-:-:S02]  /*26250*/  MOV R3, 0x26270 ;  /* 0x0002627000037802 */ /* 0x000fc40000000f00 */
[----:B--2-4-:R-:W-:Y:S05]  /*26260*/  CALL.REL.NOINC `($__internal_14_$__cuda_sm70_shflsync_up_p) ;  /* 0x0000057000007944 */ /* 0x014fea0003c00000 */
        /* <DEDUP_REMOVED lines=23> */
.L_x_937:
[----:B------:R-:W-:Y:S02]  /*263e0*/  MOV R2, 0x1 ;  /* 0x0000000100027802 */ /* 0x000fe40000000f00 */
[----:B------:R-:W-:Y:S02]  /*263f0*/  MOV R3, 0x26410 ;  /* 0x0002641000037802 */ /* 0x000fe40000000f00 */
[----:B------:R-:W-:Y:S05]  /*26400*/  CALL.REL.NOINC `($__internal_14_$__cuda_sm70_shflsync_up_p) ;  /* 0x000003d000007944 */ /* 0x000fea0003c00000 */
[----:B------:R-:W-:Y:S01]  /*26410*/  MOV R2, R4 ;  /* 0x0000000400027202 */ /* 0x000fe20000000f00 */
[----:B------:R-:W-:Y:S05]  /*26420*/  BRA `(.L_x_985) ;  /* 0xffffddc000007947 */ /* 0x000fea000383ffff */
.L_x_938:
        /* <DEDUP_REMOVED lines=26> */
.L_x_940:
[----:B------:R-:W-:Y:S02]  /*265d0*/  SEL R0, RZ, 0x1, P0 ;  /* 0x00000001ff007807 */ /* 0x000fe40000000000 */
[----:B------:R-:W-:Y:S02]  /*265e0*/  MOV R2, 0x26600 ;  /* 0x0002660000027802 */ /* 0x000fe40000000f00 */
[----:B-1----:R-:W-:Y:S05]  /*265f0*/  CALL.REL.NOINC `($__internal_15_$__cuda_sm70_votesync_ballot) ;  /* 0x0000025000007944 */ /* 0x002fea0003c00000 */
[----:B------:R-:W-:Y:S01]  /*26600*/  MOV R12, R0 ;  /* 0x00000000000c7202 */ /* 0x000fe20000000f00 */
[----:B------:R-:W-:Y:S05]  /*26610*/  BRA `(.L_x_987) ;  /* 0xffffdd6000007947 */ /* 0x000fea000383ffff */
.L_x_941:
[----:B------:R-:W-:Y:S01]  /*26620*/  IMAD.MOV.U32 R5, RZ, RZ, R6 ;  /* 0x000000ffff057224 */ /* 0x000fe200078e0006 */
[----:B------:R-:W-:Y:S01]  /*26630*/  MOV R3, R8 ;  /* 0x0000000800037202 */ /* 0x000fe20000000f00 */
[----:B--2---:R-:W-:Y:S01]  /*26640*/  IMAD.MOV.U32 R0, RZ, RZ, 0x1f ;  /* 0x0000001fff007424 */ /* 0x004fe200078e00ff */
[----:B------:R-:W-:Y:S02]  /*26650*/  MOV R2, 0x26670 ;  /* 0x0002667000027802 */ /* 0x000fe40000000f00 */
[----:B-1----:R-:W-:Y:S05]  /*26660*/  CALL.REL.NOINC `($__internal_13_$__cuda_sm70_shflsync_idx_p) ;  /* 0x0000012000007944 */ /* 0x002fea0003c00000 */
[----:B------:R-:W-:Y:S01]  /*26670*/  IMAD.MOV.U32 R10, RZ, RZ, R0 ;  /* 0x000000ffff0a7224 */ /* 0x000fe200078e0000 */
[----:B------:R-:W-:Y:S01]  /*26680*/  MOV R3, R8 ;  /* 0x0000000800037202 */ /* 0x000fe20000000f00 */
[----:B------:R-:W-:Y:S01]  /*26690*/  IMAD.MOV.U32 R5, RZ, RZ, R7 ;  /* 0x000000ffff057224 */ /* 0x000fe200078e0007 */
[----:B------:R-:W-:Y:S02]  /*266a0*/  MOV R0, 0x1f ;  /* 0x0000001f00007802 */ /* 0x000fe40000000f00 */
[----:B------:R-:W-:-:S02]  /*266b0*/  MOV R2, 0x266d0 ;  /* 0x000266d000027802 */ /* 0x000fc40000000f00 */
[----:B------:R-:W-:Y:S05]  /*266c0*/  CALL.REL.NOINC `($__internal_13_$__cuda_sm70_shflsync_idx_p) ;  /* 0x000000c000007944 */ /* 0x000fea0003c00000 */
[----:B------:R-:W-:Y:S01]  /*266d0*/  MOV R7, R0 ;  /* 0x0000000000077202 */ /* 0x000fe20000000f00 */
[----:B------:R-:W-:Y:S05]  /*266e0*/  BRA `(.L_x_988) ;  /* 0xffffdd0000007947 */ /* 0x000fea000383ffff */
.L_x_944:
[----:B------:R-:W-:Y:S01]  /*266f0*/  IMAD.MOV.U32 R5, RZ, RZ, R4 ;  /* 0x000000ffff057224 */ /* 0x000fe200078e0004 */
[----:B--2---:R-:W-:-:S02]  /*26700*/  MOV R0, 0x1f ;  /* 0x0000001f00007802 */ /* 0x004fc40000000f00 */
[----:B------:R-:W-:Y:S02]  /*26710*/  MOV R2, 0x26730 ;  /* 0x0002673000027802 */ /* 0x000fe40000000f00 */
[----:B-1-34-:R-:W-:Y:S05]  /*26720*/  CALL.REL.NOINC `($__internal_13_$__cuda_sm70_shflsync_idx_p) ;  /* 0x0000006000007944 */ /* 0x01afea0003c00000 */
[----:B------:R-:W-:Y:S01]  /*26730*/  MOV R13, R0 ;  /* 0x00000000000d7202 */ /* 0x000fe20000000f00 */
[----:B------:R-:W-:Y:S05]  /*26740*/  BRA `(.L_x_943) ;  /* 0xffffdd0000007947 */ /* 0x000fea000383ffff */
        .weak           $__internal_12_$__cuda_sm70_shflsync_bfly_p
        .type           $__internal_12_$__cuda_sm70_shflsync_bfly_p,@function
        .size           $__internal_12_$__cuda_sm70_shflsync_bfly_p,($__internal_13_$__cuda_sm70_shflsync_idx_p - $__internal_12_$__cuda_sm70_shflsync_bfly_p)
$__internal_12_$__cuda_sm70_shflsync_bfly_p:
[----:B------:R-:W-:Y:S04]  /*26750*/  WARPSYNC R8 ;  /* 0x0000000800007348 */ /* 0x000fe80003800000 */
[----:B------:R1:W2:Y:S02]  /*26760*/  SHFL.BFLY PT, R0, R0, R3, R9 ;  /* 0x0c00000300007389 */ /* 0x0002a400000e0009 */
[----:B-1----:R-:W-:-:S04]  /*26770*/  MOV R3, 0x0 ;  /* 0x0000000000037802 */ /* 0x002fc80000000f00 */
[----:B--2---:R-:W-:Y:S05]  /*26780*/  RET.REL.NODEC R2 `(_ZN7cutlass13device_kernelIN5flash19enable_sm80_to_sm89INS1_16FlashAttnFwdSm80INS1_25CollectiveMainloopFwdSm80ILi4ELi1ELb0EN4cute5tupleIJNS5_1CILi128EEENS7_ILi48EEENS7_ILi96EEEEEELi96ENS_10bfloat16_tEfNS_4arch4Sm80ELb0ELb1ELb1ELb1ELb0ELb1ELb1ELb1EEENS1_21CollectiveEpilogueFwdINS6_IJS8_SA_S9_EEENS6_IJNS7_ILi1EEESI_SI_EEESC_SE_Li128ELb1ELb1ELb1ELb0EEENS1_36VarlenDynamicPersistentTileSchedulerILi128ELi48ELi128ELi128ELb1ELb1ELb0ELb1ELb0ELb1EEEEEEEEEvNT_6ParamsE) ;  /* 0xfffd987002007950 */ /* 0x004fea0003c3ffff */
        .weak           $__internal_13_$__cuda_sm70_shflsync_idx_p
        .type           $__internal_13_$__cuda_sm70_shflsync_idx_p,@function
        .size           $__internal_13_$__cuda_sm70_shflsync_idx_p,($__internal_14_$__cuda_sm70_shflsync_up_p - $__internal_13_$__cuda_sm70_shflsync_idx_p)
$__internal_13_$__cuda_sm70_shflsync_idx_p:
[----:B------:R-:W-:-:S04]  /*26790*/  MOV R75, 0xffffffff ;  /* 0xffffffff004b7802 */ /* 0x000fc80000000f00 */
[----:B------:R-:W-:Y:S04]  /*267a0*/  WARPSYNC R75 ;  /* 0x0000004b00007348 */ /* 0x000fe80003800000 */
[----:B------:R1:W2:Y:S02]  /*267b0*/  SHFL.IDX PT, R0, R5, R3, R0 ;  /* 0x0000000305007389 */ /* 0x0002a400000e0000 */
[----:B-1----:R-:W-:-:S04]  /*267c0*/  MOV R3, 0x0 ;  /* 0x0000000000037802 */ /* 0x002fc80000000f00 */
[----:B--2---:R-:W-:Y:S05]  /*267d0*/  RET.REL.NODEC R2 `(_ZN7cutlass13device_kernelIN5flash19enable_sm80_to_sm89INS1_16FlashAttnFwdSm80INS1_25CollectiveMainloopFwdSm80ILi4ELi1ELb0EN4cute5tupleIJNS5_1CILi128EEENS7_ILi48EEENS7_ILi96EEEEEELi96ENS_10bfloat16_tEfNS_4arch4Sm80ELb0ELb1ELb1ELb1ELb0ELb1ELb1ELb1EEENS1_21CollectiveEpilogueFwdINS6_IJS8_SA_S9_EEENS6_IJNS7_ILi1EEESI_SI_EEESC_SE_Li128ELb1ELb1ELb1ELb0EEENS1_36VarlenDynamicPersistentTileSchedulerILi128ELi48ELi128ELi128ELb1ELb1ELb0ELb1ELb0ELb1EEEEEEEEEvNT_6ParamsE) ;  /* 0xfffd982002007950 */ /* 0x004fea0003c3ffff */
        .weak           $__internal_14_$__cuda_sm70_shflsync_up_p
        .type           $__internal_14_$__cuda_sm70_shflsync_up_p,@function
        .size           $__internal_14_$__cuda_sm70_shflsync_up_p,($__internal_15_$__cuda_sm70_votesync_ballot - $__internal_14_$__cuda_sm70_shflsync_up_p)
$__internal_14_$__cuda_sm70_shflsync_up_p:
[----:B------:R-:W-:Y:S02]  /*267e0*/  IMAD.MOV.U32 R4, RZ, RZ, RZ ;  /* 0x000000ffff047224 */ /* 0x000fe400078e00ff */
[----:B------:R-:W-:-:S04]  /*267f0*/  IMAD.MOV.U32 R10, RZ, RZ, -0x1 ;  /* 0xffffffffff0a7424 */ /* 0x000fc800078e00ff */
[----:B------:R-:W-:Y:S04]  /*26800*/  WARPSYNC R10 ;  /* 0x0000000a00007348 */ /* 0x000fe80003800000 */
[----:B------:R1:W2:Y:S02]  /*26810*/  SHFL.UP PT, R4, R0, R2, R4 ;  /* 0x0400000200047389 */ /* 0x0002a400000e0004 */
[----:B-1----:R-:W-:Y:S02]  /*26820*/  MOV R2, R3 ;  /* 0x0000000300027202 */ /* 0x002fe40000000f00 */
[----:B------:R-:W-:-:S04]  /*26830*/  MOV R3, 0x0 ;  /* 0x0000000000037802 */ /* 0x000fc80000000f00 */
[----:B--2---:R-:W-:Y:S05]  /*26840*/  RET.REL.NODEC R2 `(_ZN7cutlass13device_kernelIN5flash19enable_sm80_to_sm89INS1_16FlashAttnFwdSm80INS1_25CollectiveMainloopFwdSm80ILi4ELi1ELb0EN4cute5tupleIJNS5_1CILi128EEENS7_ILi48EEENS7_ILi96EEEEEELi96ENS_10bfloat16_tEfNS_4arch4Sm80ELb0ELb1ELb1ELb1ELb0ELb1ELb1ELb1EEENS1_21CollectiveEpilogueFwdINS6_IJS8_SA_S9_EEENS6_IJNS7_ILi1EEESI_SI_EEESC_SE_Li128ELb1ELb1ELb1ELb0EEENS1_36VarlenDynamicPersistentTileSchedulerILi128ELi48ELi128ELi128ELb1ELb1ELb0ELb1ELb0ELb1EEEEEEEEEvNT_6ParamsE) ;  /* 0xfffd97b002007950 */ /* 0x004fea0003c3ffff */
        .weak           $__internal_15_$__cuda_sm70_votesync_ballot
        .type           $__internal_15_$__cuda_sm70_votesync_ballot,@function
        .size           $__internal_15_$__cuda_sm70_votesync_ballot,(.L_x_2865 - $__internal_15_$__cuda_sm70_votesync_ballot)
$__internal_15_$__cuda_sm70_votesync_ballot:
[----:B------:R-:W-:Y:S01]  /*26850*/  ISETP.NE.U32.AND P0, PT, R0, 0x1, PT ;  /* 0x000000010000780c */ /* 0x000fe20003f05070 */
[----:B------:R-:W-:-:S04]  /*26860*/  IMAD.MOV.U32 R3, RZ, RZ, -0x1 ;  /* 0xffffffffff037424 */ /* 0x000fc800078e00ff */
[----:B------:R-:W-:Y:S08]  /*26870*/  WARPSYNC R3 ;  /* 0x0000000300007348 */ /* 0x000ff00003800000 */
[----:B------:R-:W-:-:S04]  /*26880*/  VOTE.ANY R0, PT, !P0 ;  /* 0x0000000000007806 */ /* 0x000fc800040e0100 */
[----:B------:R-:W-:Y:S01]  /*26890*/  LOP3.LUT R0, R0, R3, RZ, 0xc0, !PT ;  /* 0x0000000300007212 */ /* 0x000fe200078ec0ff */
[----:B------:R-:W-:-:S04]  /*268a0*/  IMAD.MOV.U32 R3, RZ, RZ, 0x0 ;  /* 0x00000000ff037424 */ /* 0x000fc800078e00ff */
[----:B------:R-:W-:Y:S05]  /*268b0*/  RET.REL.NODEC R2 `(_ZN7cutlass13device_kernelIN5flash19enable_sm80_to_sm89INS1_16FlashAttnFwdSm80INS1_25CollectiveMainloopFwdSm80ILi4ELi1ELb0EN4cute5tupleIJNS5_1CILi128EEENS7_ILi48EEENS7_ILi96EEEEEELi96ENS_10bfloat16_tEfNS_4arch4Sm80ELb0ELb1ELb1ELb1ELb0ELb1ELb1ELb1EEENS1_21CollectiveEpilogueFwdINS6_IJS8_SA_S9_EEENS6_IJNS7_ILi1EEESI_SI_EEESC_SE_Li128ELb1ELb1ELb1ELb0EEENS1_36VarlenDynamicPersistentTileSchedulerILi128ELi48ELi128ELi128ELb1ELb1ELb0ELb1ELb0ELb1EEEEEEEEEvNT_6ParamsE) ;  /* 0xfffd974002007950 */ /* 0x000fea0003c3ffff */
.L_x_989:
        /* <DEDUP_REMOVED lines=12> */
.L_x_2865:


//--------------------- .text._ZN7cutlass13device_kernelIN5flash19enable_sm80_to_sm89INS1_16FlashAttnFwdSm80INS1_25CollectiveMainloopFwdSm80ILi4ELi1ELb0EN4cute5tupleIJNS5_1CILi128EEENS7_ILi64EEENS7_ILi96EEEEEELi96ENS_10bfloat16_tEfNS_4arch4Sm80ELb1ELb0ELb1ELb0ELb0ELb0ELb1ELb1EEENS1_21CollectiveEpilogueFwdINS6_IJS8_SA_S9_EEENS6_IJNS7_ILi1EEESI_SI_EEESC_SE_Li128ELb0ELb1ELb1ELb0EEENS1_30DynamicPersistentTileSchedulerILi128ELi128ELb1ELb1ELb0EEEEEEEEEvNT_6ParamsE --------------------------
	.section	.text._ZN7cutlass13device_kernelIN5flash19enable_sm80_to_sm89INS1_16FlashAttnFwdSm80INS1_25CollectiveMainloopFwdSm80ILi4ELi1ELb0EN4cute5tupleIJNS5_1CILi128EEENS7_ILi64EEENS7_ILi96EEEEEELi96ENS_10bfloat16_tEfNS_4arch4Sm80ELb1ELb0ELb1ELb0ELb0ELb0ELb1ELb1EEENS1_21CollectiveEpilogueFwdINS6_IJS8_SA_S9_EEENS6_IJNS7_ILi1EEESI_SI_EEESC_SE_Li128ELb0ELb1ELb1ELb0EEENS1_30DynamicPersistentTileSchedulerILi128ELi128ELb1ELb1ELb0EEEEEEEEEvNT_6ParamsE,"ax",@progbits
	.sectioninfo	@"SHI_REGISTERS=255"
	.align	128
.text._ZN7cutlass13device_kernelIN5flash19enable_sm80_to_sm89INS1_16FlashAttnFwdSm80INS1_25CollectiveMainloopFwdSm80ILi4ELi1ELb0EN4cute5tupleIJNS5_1CILi128EEENS7_ILi64EEENS7_ILi96EEEEEELi96ENS_10bfloat16_tEfNS_4arch4Sm80ELb1ELb0ELb1ELb0ELb0ELb0ELb1ELb1EEENS1_21CollectiveEpilogueFwdINS6_IJS8_SA_S9_EEENS6_IJNS7_ILi1EEESI_SI_EEESC_SE_Li128ELb0ELb1ELb1ELb0EEENS1_30DynamicPersistentTileSchedulerILi128ELi128ELb1ELb1ELb0EEEEEEEEEvNT_6ParamsE:
        .type           _ZN7cutlass13device_kernelIN5flash19enable_sm80_to_sm89INS1_16FlashAttnFwdSm80INS1_25CollectiveMainloopFwdSm80ILi4ELi1ELb0EN4cute5tupleIJNS5_1CILi128EEENS7_ILi64EEENS7_ILi96EEEEEELi96ENS_10bfloat16_tEfNS_4arch4Sm80ELb1ELb0ELb1ELb0ELb0ELb0ELb1ELb1EEENS1_21CollectiveEpilogueFwdINS6_IJS8_SA_S9_EEENS6_IJNS7_ILi1EEESI_SI_EEESC_SE_Li128ELb0ELb1ELb1ELb0EEENS1_30DynamicPersistentTileSchedulerILi128ELi128ELb1ELb1ELb0EEEEEEEEEvNT_6ParamsE,@function
        .size           _ZN7cutlass13device_kernelIN5flash19enable_sm80_to_sm89INS1_16FlashAttnFwdSm80INS1_25CollectiveMainloopFwdSm80ILi4ELi1ELb0EN4cute5tupleIJNS5_1CILi128EEENS7_ILi64EEENS7_ILi96EEEEEELi96ENS_10bfloat16_tEfNS_4arch4Sm80ELb1ELb0ELb1ELb0ELb0ELb0ELb1ELb1EEENS1_21CollectiveEpilogueFwdINS6_IJS8_SA_S9_EEENS6_IJNS7_ILi1EEESI_SI_EEESC_SE_Li128ELb0ELb1ELb1ELb0EEENS1_30DynamicPersistentTileSchedulerILi128ELi128ELb1ELb1ELb0EEEEEEEEEvNT_6ParamsE,(.L_x_2870 - _ZN7cutlass13device_kernelIN5flash19enable_sm80_to_sm89INS1_16FlashAttnFwdSm80INS1_25CollectiveMainloopFwdSm80ILi4ELi1ELb0EN4cute5tupleIJNS5_1CILi128EEENS7_ILi64EEENS7_ILi96EEEEEELi96ENS_10bfloat16_tEfNS_4arch4Sm80ELb1ELb0ELb1ELb0ELb0ELb0ELb1ELb1EEENS1_21CollectiveEpilogueFwdINS6_IJS8_SA_S9_EEENS6_IJNS7_ILi1EEESI_SI_EEESC_SE_Li128ELb0ELb1ELb1ELb0EEENS1_30DynamicPersistentTileSchedulerILi128ELi128ELb1ELb1ELb0EEEEEEEEEvNT_6ParamsE)
        .other          _ZN7cutlass13device_kernelIN5flash19enable_sm80_to_sm89INS1_16FlashAttnFwdSm80INS1_25CollectiveMainloopFwdSm80ILi4ELi1ELb0EN4cute5tupleIJNS5_1CILi128EEENS7_ILi64EEENS7_ILi96EEEEEELi96ENS_10bfloat16_tEfNS_4arch4Sm80ELb1ELb0ELb1ELb0ELb0ELb0ELb1ELb1EEENS1_21CollectiveEpilogueFwdINS6_IJS8_SA_S9_EEENS6_IJNS7_ILi1EEESI_SI_EEESC_SE_Li128ELb0ELb1ELb1ELb0EEENS1_30DynamicPersistentTileSchedulerILi128ELi128ELb1ELb1ELb0EEEEEEEEEvNT_6ParamsE,@"STO_CUDA_ENTRY STV_DEFAULT"
_ZN7cutlass13device_kernelIN5flash19enable_sm80_to_sm89INS1_16FlashAttnFwdSm80INS1_25CollectiveMainloopFwdSm80ILi4ELi1ELb0EN4cute5tupleIJNS5_1CILi128EEENS7_ILi64EEENS7_ILi96EEEEEELi96ENS_10bfloat16_tEfNS_4arch4Sm80ELb1ELb0ELb1ELb0ELb0ELb0ELb1ELb1EEENS1_21CollectiveEpilogueFwdINS6_IJS8_SA_S9_EEENS6_IJNS7_ILi1EEESI_SI_EEESC_SE_Li128ELb0ELb1ELb1ELb0EEENS1_30DynamicPersistentTileSchedulerILi128ELi128ELb1ELb1ELb0EEEEEEEEEvNT_6ParamsE:
[----:B------:R-:W-:-:S03]  /*0000*/  MOV R1, c[0x0][0x28] ;  /* 0x00000a0000017a02 */ /* 0x000fc60000000f00 */
[----:B------:R-:W1:Y:S01]  /*0010*/  S2R R13, SR_TID.X ;  /* 0x00000000000d7919 */ /* 0x000e620000002100 */
[----:B------:R-:W-:-:S03]  /*0020*/  IADD3 R1, R1, -0x78, RZ ;  /* 0xffffff8801017810 */ /* 0x000fc60007ffe0ff */
[----:B------:R-:W2:Y:S01]  /*0030*/  S2R R17, SR_CTAID.X ;  /* 0x0000000000117919 */ /* 0x000ea20000002500 */
[----:B-1----:R-:W-:-:S05]  /*0040*/  SHF.R.U32.HI R2, RZ, 0x5, R13 ;  /* 0x00000005ff027819 */ /* 0x002fca000001160d */
[----:B------:R-:W1:Y:S02]  /*0050*/  SHFL.IDX PT, R0, R2, RZ, 0x1f ;  /* 0x00001fff02007589 */ /* 0x000e6400000e0000 */
[----:B-1----:R-:W-:Y:S02]  /*0060*/  ISETP.GE.AND P0, PT, R0, 0x1, PT ;  /* 0x000000010000780c */ /* 0x002fe40003f06270 */
[----:B------:R1:W-:Y:S11]  /*0070*/  STL [R1+0x68], R0 ;  /* 0x0000680001007387 */ /* 0x0003f60000100800 */
[----:B------:R-:W-:Y:S06]  /*0080*/  @P0 BAR.ARV 0x4, 0x80 ;  /* 0x0102000000000b1d */ /* 0x000fec0000002000 */
[----:B--2---:R-:W-:-:S13]  /*0090*/  ISETP.GE.AND P0, PT, R17, c[0x0][0x538], PT ;  /* 0x00014e0011007a0c */ /* 0x004fda0003f06270 */
[----:B------:R-:W-:Y:S05]  /*00a0*/  @P0 EXIT ;  /* 0x000000000000094d */ /* 0x000fea0003800000 */
[----:B-1----:R-:W-:Y:S01]  /*00b0*/  SHF.R.S32.HI R8, RZ, 0x1f, R13 ;  /* 0x0000001fff087819 */ /* 0x002fe2000001140d */
[----:B------:R-:W-:Y:S01]  /*00c0*/  IMAD.MOV.U32 R214, RZ, RZ, 0x20 ;  /* 0x00000020ffd67424 */ /* 0x000fe200078e00ff */
[----:B------:R-:W-:Y:S02]  /*00d0*/  ULDC.64 UR6, c[0x0][0x118] ;  /* 0x0000460000067ab9 */ /* 0x000fe40000000a00 */
[CC--:B------:R-:W-:Y:S02]  /*00e0*/  LEA.HI R16, R8.reuse, R13.reuse, RZ, 0x3 ;  /* 0x0000000d08107211 */ /* 0x0c0fe400078f18ff */
[----:B------:R-:W-:Y:S02]  /*00f0*/  LEA.HI R4, R8, R13, RZ, 0x4 ;  /* 0x0000000d08047211 */ /* 0x000fe400078f20ff */
[----:B------:R-:W-:Y:S02]  /*0100*/  LOP3.LUT R2, R16, 0xfffffff8, RZ, 0xc0, !PT ;  /* 0xfffffff810027812 */ /* 0x000fe400078ec0ff */
[----:B------:R-:W-:-:S02]  /*0110*/  SHF.R.S32.HI R5, RZ, 0x4, R4 ;  /* 0x00000004ff057819 */ /* 0x000fc40000011404 */
        /* <DEDUP_REMOVED lines=12> */
[----:B------:R-:W-:Y:S01]  /*01e0*/  SHF.R.S32.HI R3, RZ, 0x1f, R0 ;  /* 0x0000001fff037819 */ /* 0x000fe20000011400 */
[----:B------:R-:W-:Y:S01]  /*01f0*/  IMAD R11, R12, 0x8, R11 ;  /* 0x000000080c0b7824 */ /* 0x000fe200078e020b */
        /* <DEDUP_REMOVED lines=13> */
[----:B------:R-:W-:Y:S01]  /*02d0*/  SHF.R.U32.HI R5, RZ, 0x3, R0 ;  /* 0x00000003ff057819 */ /* 0x000fe20000011600 */
[----:B------:R-:W-:Y:S01]  /*02e0*/  STL [R1+0x48], R20 ;  /* 0x0000481401007387 */ /* 0x000fe20000100800 */
[----:B------:R-:W-:Y:S02]  /*02f0*/  LOP3.LUT R4, R0, 0x18, R20, 0xf8, !PT ;  /* 0x0000001800047812 */ /* 0x000fe400078ef814 */
[----:B------:R-:W-:-:S02]  /*0300*/  SHF.R.S32.HI R215, RZ, 0x5, R8 ;  /* 0x00000005ffd77819 */ /* 0x000fc40000011408 */
[----:B------:R-:W-:Y:S02]  /*0310*/  SHF.R.S32.HI R0, RZ, 0x1f, R8 ;  /* 0x0000001fff007819 */ /* 0x000fe40000011408 */
[----:B------:R-:W-:Y:S02]  /*0320*/  LOP3.LUT R2, R3, 0x7fffffe, RZ, 0xc0, !PT ;  /* 0x07fffffe03027812 */ /* 0x000fe400078ec0ff */
[----:B------:R-:W-:Y:S02]  /*0330*/  LEA.HI R0, R0, R215, RZ, 0x2 ;  /* 0x000000d700007211 */ /* 0x000fe400078f10ff */
[----:B------:R-:W-:Y:S01]  /*0340*/  LOP3.LUT R8, R4, R5, RZ, 0x3c, !PT ;  /* 0x0000000504087212 */ /* 0x000fe200078e3cff */
[----:B------:R-:W-:Y:S01]  /*0350*/  IMAD.IADD R2, R22, 0x1, -R2 ;  /* 0x0000000116027824 */ /* 0x000fe200078e0a02 */
[--C-:B------:R-:W-:Y:S02]  /*0360*/  SHF.R.S32.HI R6, RZ, 0x1, R7.reuse ;  /* 0x00000001ff067819 */ /* 0x100fe40000011407 */
[----:B------:R-:W-:-:S02]  /*0370*/  SHF.R.S32.HI R4, RZ, 0x1f, R7 ;  /* 0x0000001fff047819 */ /* 0x000fc40000011407 */
[----:B------:R-:W-:Y:S02]  /*0380*/  SHF.R.S32.HI R5, RZ, 0x1f, R19 ;  /* 0x0000001fff057819 */ /* 0x000fe40000011413 */
[----:B------:R-:W-:Y:S01]  /*0390*/  LOP3.LUT R3, R0, 0xffffffc, RZ, 0xc0, !PT ;  /* 0x0ffffffc00037812 */ /* 0x000fe200078ec0ff */
[----:B------:R-:W-:Y:S01]  /*03a0*/  IMAD R0, R215, 0x8, R2 ;  /* 0x00000008d7007824 */ /* 0x000fe200078e0202 */
[----:B------:R-:W-:Y:S02]  /*03b0*/  LEA.HI R2, R4, R6, RZ, 0x2 ;  /* 0x0000000604027211 */ /* 0x000fe400078f10ff */
[----:B------:R-:W-:Y:S01]  /*03c0*/  LEA.HI R13, R5, R19, RZ, 0x2 ;  /* 0x00000013050d7211 */ /* 0x000fe200078f10ff */
[----:B------:R-:W-:Y:S01]  /*03d0*/  IMAD.IADD R5, R215, 0x1, -R3 ;  /* 0x00000001d7057824 */ /* 0x000fe200078e0a03 */
[----:B------:R-:W-:Y:S01]  /*03e0*/  LOP3.LUT R3, R2, 0xfffffffc, RZ, 0xc0, !PT ;  /* 0xfffffffc02037812 */ /* 0x000fe200078ec0ff */
[----:B------:R-:W-:Y:S01]  /*03f0*/  IMAD.U32 R7, R0, 0x20, R8 ;  /* 0x0000002000077824 */ /* 0x000fe200078e0008 */
[----:B------:R-:W-:-:S02]  /*0400*/  SHF.R.S32.HI R4, RZ, 0x2, R13 ;  /* 0x00000002ff047819 */ /* 0x000fc4000001140d */
[----:B------:R-:W-:Y:S01]  /*0410*/  LEA.HI R0, R10, R10, RZ, 0x1 ;  /* 0x0000000a0a007211 */ /* 0x000fe200078f08ff */
[----:B------:R-:W-:Y:S01]  /*0420*/  IMAD.IADD R8, R6, 0x1, -R3 ;  /* 0x0000000106087824 */ /* 0x000fe200078e0a03 */
[----:B------:R-:W-:Y:S01]  /*0430*/  SHF.R.S32.HI R2, RZ, 0x1, R9 ;  /* 0x00000001ff027819 */ /* 0x000fe20000011409 */
[----:B------:R-:W-:Y:S01]  /*0440*/  IMAD R18, R5, 0x10, R4 ;  /* 0x0000001005127824 */ /* 0x000fe200078e0204 */
[C---:B------:R-:W-:Y:S01]  /*0450*/  LOP3.LUT R4, R0.reuse, 0x1ffffffe, RZ, 0xc0, !PT ;  /* 0x1ffffffe00047812 */ /* 0x040fe200078ec0ff */
[----:B------:R-:W-:Y:S01]  /*0460*/  IMAD.SHL.U32 R3, R0, 0x20, RZ ;  /* 0x0000002000037824 */ /* 0x000fe200078e00ff */
[C---:B------:R-:W-:Y:S01]  /*0470*/  LOP3.LUT P0, RZ, R2.reuse, 0x2, RZ, 0xc0, !PT ;  /* 0x0000000202ff7812 */ /* 0x040fe2000780c0ff */
[----:B------:R-:W-:Y:S01]  /*0480*/  IMAD.SHL.U32 R0, R2, 0x40, RZ ;  /* 0x0000004002007824 */ /* 0x000fe200078e00ff */
[----:B------:R1:W-:Y:S01]  /*0490*/  STL [R1+0x34], R7 ;  /* 0x0000340701007387 */ /* 0x0003e20000100800 */
[----:B------:R-:W-:Y:S01]  /*04a0*/  IMAD.SHL.U32 R5, R15, 0x20, RZ ;  /* 0x000000200f057824 */ /* 0x000fe200078e00ff */
[----:B------:R-:W-:Y:S01]  /*04b0*/  LOP3.LUT R6, R3, 0xffffffc0, RZ, 0xc0, !PT ;  /* 0xffffffc003067812 */ /* 0x000fe200078ec0ff */
[----:B------:R-:W-:Y:S01]  /*04c0*/  IMAD.SHL.U32 R2, R8, 0x40, RZ ;  /* 0x0000004008027824 */ /* 0x000fe200078e00ff */
[----:B------:R-:W-:Y:S01]  /*04d0*/  LOP3.LUT R0, R0, 0xc0, RZ, 0xc0, !PT ;  /* 0x000000c000007812 */ /* 0x000fe200078ec0ff */
[----:B------:R-:W-:Y:S01]  /*04e0*/  IMAD.IADD R9, R10, 0x1, -R4 ;  /* 0x000000010a097824 */ /* 0x000fe200078e0a04 */
[----:B------:R-:W-:Y:S01]  /*04f0*/  LOP3.LUT R4, R5, 0xffffff00, RZ, 0xc0, !PT ;  /* 0xffffff0005047812 */ /* 0x000fe200078ec0ff */
[----:B------:R-:W-:Y:S01]  /*0500*/  STL [R1+0x6c], R18 ;  /* 0x00006c1201007387 */ /* 0x000fe20000100800 */
[----:B------:R-:W-:Y:S01]  /*0510*/  LOP3.LUT R2, R2, 0xc0, RZ, 0xc0, !PT ;  /* 0x000000c002027812 */ /* 0x000fe200078ec0ff */
[----:B------:R-:W-:Y:S01]  /*0520*/  IMAD R6, R9, 0x8, R6 ;  /* 0x0000000809067824 */ /* 0x000fe200078e0206 */
[----:B------:R-:W-:Y:S01]  /*0530*/  LOP3.LUT R3, R0, 0x8, R16, 0xf8, !PT ;  /* 0x0000000800037812 */ /* 0x000fe200078ef810 */
[----:B------:R-:W-:Y:S01]  /*0540*/  IMAD R215, R215, 0x200, R4 ;  /* 0x00000200d7d77824 */ /* 0x000fe200078e0204 */
[----:B------:R-:W-:Y:S01]  /*0550*/  SHF.R.U32.HI R212, RZ, 0x3, R0 ;  /* 0x00000003ffd47819 */ /* 0x000fe20000011600 */
[----:B------:R-:W-:Y:S01]  /*0560*/  STL [R1+0x58], R17 ;  /* 0x0000581101007387 */ /* 0x000fe20000100800 */
[----:B------:R-:W-:Y:S01]  /*0570*/  SHF.R.U32.HI R213, RZ, 0x3, R2 ;  /* 0x00000003ffd57819 */ /* 0x000fe20000011602 */
[----:B------:R-:W-:Y:S01]  /*0580*/  IMAD R215, R14, 0x20, R215 ;  /* 0x000000200ed77824 */ /* 0x000fe200078e02d7 */
[----:B------:R-:W-:-:S02]  /*0590*/  LOP3.LUT R212, R3, R212, RZ, 0x3c, !PT ;  /* 0x000000d403d47212 */ /* 0x000fc400078e3cff */
[----:B------:R-:W-:Y:S02]  /*05a0*/  IADD3 R3, R20, 0x20, RZ ;  /* 0x0000002014037810 */ /* 0x000fe40007ffe0ff */
[----:B------:R-:W-:Y:S01]  /*05b0*/  LOP3.LUT P1, RZ, R8, 0x2, RZ, 0xc0, !PT ;  /* 0x0000000208ff7812 */ /* 0x000fe2000782c0ff */
[----:B------:R-:W-:-:S03]  /*05c0*/  IMAD.U32 R212, R11, 0x20, R212 ;  /* 0x000000200bd47824 */ /* 0x000fc600078e00d4 */
[----:B------:R-:W-:Y:S01]  /*05d0*/  SEL R214, R214, 0xffffffe0, !P1 ;  /* 0xffffffe0d6d67807 */ /* 0x000fe20004800000 */
[----:B-1----:R-:W-:Y:S01]  /*05e0*/  IMAD.SHL.U32 R7, R12, 0x8, RZ ;  /* 0x000000080c077824 */ /* 0x002fe200078e00ff */
[----:B------:R-:W-:-:S04]  /*05f0*/  LEA R212, R212, 0x3100, 0x1 ;  /* 0x00003100d4d47811 */ /* 0x000fc800078e08ff */
[----:B------:R-:W-:Y:S01]  /*0600*/  LOP3.LUT R0, R2, 0x8, R7, 0xf8, !PT ;  /* 0x0000000802007812 */ /* 0x000fe200078ef807 */
[----:B------:R-:W-:Y:S01]  /*0610*/  IMAD R2, R10, 0x20, R22 ;  /* 0x000000200a027824 */ /* 0x000fe200078e0216 */
[----:B------:R-:W-:Y:S02]  /*0620*/  IADD3 R217, R212, 0x20, RZ ;  /* 0x00000020d4d97810 */ /* 0x000fe40007ffe0ff */
[----:B------:R-:W-:Y:S01]  /*0630*/  LOP3.LUT R213, R0, R213, RZ, 0x3c, !PT ;  /* 0x000000d500d57212 */ /* 0x000fe200078e3cff */
[----:B------:R-:W-:Y:S01]  /*0640*/  IMAD R0, R14, 0x20, R4 ;  /* 0x000000200e007824 */ /* 0x000fe200078e0204 */
[----:B------:R1:W-:Y:S01]  /*0650*/  STL [R1+0x70], R2 ;  /* 0x0000700201007387 */ /* 0x0003e20000100800 */
[----:B------:R-:W-:Y:S02]  /*0660*/  SHF.R.S32.HI R4, RZ, 0x1f, R3 ;  /* 0x0000001fff047819 */ /* 0x000fe40000011403 */
[C---:B------:R-:W-:Y:S01]  /*0670*/  IMAD.IADD R215, R213.reuse, 0x1, R215 ;  /* 0x00000001d5d77824 */ /* 0x040fe200078e02d7 */
[----:B------:R-:W-:Y:S01]  /*0680*/  @P0 IADD3 R217, R212, -0x20, RZ ;  /* 0xffffffe0d4d90810 */ /* 0x000fe20007ffe0ff */
[----:B------:R-:W-:Y:S01]  /*0690*/  IMAD.IADD R213, R213, 0x1, R0 ;  /* 0x00000001d5d57824 */ /* 0x000fe200078e0200 */
[----:B------:R-:W-:Y:S01]  /*06a0*/  LOP3.LUT R0, R13, 0x7ffffffc, RZ, 0xc0, !PT ;  /* 0x7ffffffc0d007812 */ /* 0x000fe200078ec0ff */
[----:B------:R2:W-:Y:S01]  /*06b0*/  STL [R1+0x60], R4 ;  /* 0x0000600401007387 */ /* 0x0005e20000100800 */
[----:B------:R-:W-:-:S02]  /*06c0*/  LEA R215, R215, 0x6100, 0x1 ;  /* 0x00006100d7d77811 */ /* 0x000fc400078e08ff */
[----:B------:R-:W-:Y:S01]  /*06d0*/  LEA R213, R213, 0x100, 0x1 ;  /* 0x00000100d5d57811 */ /* 0x000fe200078e08ff */
[----:B------:R-:W-:Y:S01]  /*06e0*/  IMAD.IADD R0, R19, 0x1, -R0 ;  /* 0x0000000113007824 */ /* 0x000fe200078e0a00 */
[----:B------:R-:W-:Y:S01]  /*06f0*/  IADD3 R228, R217, 0x400, RZ ;  /* 0x00000400d9e47810 */ /* 0x000fe20007ffe0ff */
[----:B------:R-:W-:Y:S01]  /*0700*/  IMAD.IADD R216, R215, 0x1, R214 ;  /* 0x00000001d7d87824 */ /* 0x000fe200078e02d6 */
[C---:B------:R-:W-:Y:S01]  /*0710*/  IADD3 R227, R217.reuse, 0x800, RZ ;  /* 0x00000800d9e37810 */ /* 0x040fe20007ffe0ff */
[----:B------:R-:W-:Y:S01]  /*0720*/  IMAD.IADD R214, R214, 0x1, R213 ;  /* 0x00000001d6d67824 */ /* 0x000fe200078e02d5 */
[C---:B------:R-:W-:Y:S02]  /*0730*/  IADD3 R226, R217.reuse, 0xc00, RZ ;  /* 0x00000c00d9e27810 */ /* 0x040fe40007ffe0ff */
[C---:B------:R-:W-:Y:S02]  /*0740*/  IADD3 R225, R217.reuse, 0x1000, RZ ;  /* 0x00001000d9e17810 */ /* 0x040fe40007ffe0ff */
[----:B------:R-:W-:-:S02]  /*0750*/  IADD3 R224, R217, 0x1400, RZ ;  /* 0x00001400d9e07810 */ /* 0x000fc40007ffe0ff */
[C---:B------:R-:W-:Y:S02]  /*0760*/  IADD3 R223, R217.reuse, 0x1800, RZ ;  /* 0x00001800d9df7810 */ /* 0x040fe40007ffe0ff */
[C---:B------:R-:W-:Y:S02]  /*0770*/  IADD3 R222, R217.reuse, 0x1c00, RZ ;  /* 0x00001c00d9de7810 */ /* 0x040fe40007ffe0ff */
[----:B-1----:R-:W-:Y:S02]  /*0780*/  IADD3 R2, R20, 0x40, RZ ;  /* 0x0000004014027810 */ /* 0x002fe40007ffe0ff */
[C---:B------:R-:W-:Y:S02]  /*0790*/  IADD3 R221, R217.reuse, 0x2000, RZ ;  /* 0x00002000d9dd7810 */ /* 0x040fe40007ffe0ff */
[----:B------:R-:W-:Y:S01]  /*07a0*/  SHF.R.S32.HI R3, RZ, 0x1f, R2 ;  /* 0x0000001fff037819 */ /* 0x000fe20000011402 */
[----:B------:R-:W-:Y:S01]  /*07b0*/  IMAD.SHL.U32 R2, R0, 0x2, RZ ;  /* 0x0000000200027824 */ /* 0x000fe200078e00ff */
[C---:B------:R-:W-:Y:S01]  /*07c0*/  IADD3 R220, R217.reuse, 0x2400, RZ ;  /* 0x00002400d9dc7810 */ /* 0x040fe20007ffe0ff */
[----:B------:R-:W-:Y:S01]  /*07d0*/  IMAD.IADD R0, R18, 0x1, R6 ;  /* 0x0000000112007824 */ /* 0x000fe200078e0206 */
[C---:B------:R-:W-:Y:S01]  /*07e0*/  IADD3 R219, R217.reuse, 0x2800, RZ ;  /* 0x00002800d9db7810 */ /* 0x040fe20007ffe0ff */
[----:B------:R2:W-:Y:S01]  /*07f0*/  STL [R1+0x5c], R3 ;  /* 0x00005c0301007387 */ /* 0x0005e20000100800 */
[----:B------:R-:W-:-:S03]  /*0800*/  IADD3 R218, R217, 0x2c00, RZ ;  /* 0x00002c00d9da7810 */ /* 0x000fc60007ffe0ff */
[----:B------:R2:W-:Y:S04]  /*0810*/  STL [R1+0x3c], R2 ;  /* 0x00003c0201007387 */ /* 0x0005e80000100800 */
[----:B------:R2:W-:Y:S02]  /*0820*/  STL [R1+0x64], R0 ;  /* 0x0000640001007387 */ /* 0x0005e40000100800 */
.L_x_1031:
[----:B--2---:R-:W2:Y:S01]  /*0830*/  LDL R4, [R1+0x58] ;  /* 0x0000580001047983 */ /* 0x004ea20000100800 */
[----:B------:R-:W-:Y:S01]  /*0840*/  IMAD.MOV.U32 R0, RZ, RZ, c[0x0][0x560] ;  /* 0x00015800ff007624 */ /* 0x000fe200078e00ff */
[----:B------:R-:W-:Y:S01]  /*0850*/  YIELD ;  /* 0x0000000000007946 */ /* 0x000fe20003800000 */
[----:B------:R-:W-:Y:S03]  /*0860*/  BSSY B0, `(.L_x_990) ;  /* 0x0000016000007945 */ /* 0x000fe60003800000 */
[----:B------:R-:W-:-:S13]  /*0870*/  ISETP.NE.AND P0, PT, R0, 0x1, PT ;  /* 0x000000010000780c */ /* 0x000fda0003f05270 */
[----:B--2---:R-:W-:Y:S01]  /*0880*/  @P0 IMAD.HI.U32 R0, R4, c[0x0][0x564], RZ ;  /* 0x0001590004000a27 */ /* 0x004fe200078e00ff */
[----:B------:R-:W-:-:S04]  /*0890*/  MOV R3, R4 ;  /* 0x0000000400037202 */ /* 0x000fc80000000f00 */
[----:B------:R-:W-:-:S04]  /*08a0*/  @P0 SHF.R.U32.HI R3, RZ, c[0x0][0x568], R0 ;  /* 0x00015a00ff030a19 */ /* 0x000fc80000011600 */
[----:B------:R-:W-:Y:S01]  /*08b0*/  ISETP.GE.AND P0, PT, R3, c[0x0][0x578], PT ;  /* 0x00015e0003007a0c */ /* 0x000fe20003f06270 */
[----:B------:R-:W-:-:S04]  /*08c0*/  IMAD.MOV R2, RZ, RZ, -R3 ;  /* 0x000000ffff027224 */ /* 0x000fc800078e0a03 */
[----:B------:R-:W-:-:S08]  /*08d0*/  IMAD R2, R2, c[0x0][0x560], R4 ;  /* 0x0001580002027a24 */ /* 0x000fd000078e0204 */
[----:B------:R-:W-:Y:S05]  /*08e0*/  @!P0 BRA `(.L_x_991) ;  /* 0x0000007000008947 */ /* 0x000fea0003800000 */
[----:B------:R-:W-:-:S04]  /*08f0*/  MOV R0, c[0x0][0x56c] ;  /* 0x00015b0000007a02 */ /* 0x000fc80000000f00 */
[----:B------:R-:W-:Y:S02]  /*0900*/  ISETP.NE.AND P0, PT, R0, 0x1, PT ;  /* 0x000000010000780c */ /* 0x000fe40003f05270 */
[----:B------:R-:W-:-:S11]  /*0910*/  MOV R0, R2 ;  /* 0x0000000200007202 */ /* 0x000fd60000000f00 */
[----:B------:R-:W-:-:S05]  /*0920*/  @P0 IMAD.HI.U32 R4, R2, c[0x0][0x570], RZ ;  /* 0x00015c0002040a27 */ /* 0x000fca00078e00ff */
[----:B------:R-:W-:-:S05]  /*0930*/  @P0 SHF.R.U32.HI R0, RZ, c[0x0][0x574], R4 ;  /* 0x00015d00ff000a19 */ /* 0x000fca0000011604 */
[----:B------:R-:W-:Y:S01]  /*0940*/  IMAD R4, R0, c[0x0][0x56c], RZ ;  /* 0x00015b0000047a24 */ /* 0x000fe200078e02ff */
[----:B------:R-:W-:Y:S05]  /*0950*/  BRA `(.L_x_992) ;  /* 0x0000006000007947 */ /* 0x000fea0003800000 */
.L_x_991:
[----:B------:R-:W-:-:S04]  /*0960*/  MOV R0, c[0x0][0x554] ;  /* 0x0001550000007a02 */ /* 0x000fc80000000f00 */
[----:B------:R-:W-:Y:S02]  /*0970*/  ISETP.NE.AND P0, PT, R0, 0x1, PT ;  /* 0x000000010000780c */ /* 0x000fe40003f05270 */
[----:B------:R-:W-:-:S11]  /*0980*/  MOV R0, R2 ;  /* 0x0000000200007202 */ /* 0x000fd60000000f00 */
[----:B------:R-:W-:-:S05]  /*0990*/  @P0 IMAD.HI.U32 R4, R2, c[0x0][0x558], RZ ;  /* 0x0001560002040a27 */ /* 0x000fca00078e00ff */
[----:B------:R-:W-:-:S05]  /*09a0*/  @P0 SHF.R.U32.HI R0, RZ, c[0x0][0x55c], R4 ;  /* 0x00015700ff000a19 */ /* 0x000fca0000011604 */
[----:B------:R-:W-:Y:S02]  /*09b0*/  IMAD R4, R0, c[0x0][0x554], RZ ;  /* 0x0001550000047a24 */ /* 0x000fe400078e02ff */
.L_x_992:
[----:B------:R-:W-:Y:S05]  /*09c0*/  BSYNC B0 ;  /* 0x0000000000007941 */ /* 0x000fea0003800000 */
.L_x_990:
[----:B------:R-:W-:Y:S01]  /*09d0*/  IMAD.MOV.U32 R5, RZ, RZ, c[0x0][0x53c] ;  /* 0x00014f00ff057624 */ /* 0x000fe200078e00ff */
[----:B------:R-:W-:Y:S01]  /*09e0*/  ULDC UR5, c[0x0][0x1d0] ;  /* 0x0000740000057ab9 */ /* 0x000fe20000000800 */
[----:B------:R-:W-:Y:S01]  /*09f0*/  IMAD.MOV.U32 R11, RZ, RZ, R0 ;  /* 0x000000ffff0b7224 */ /* 0x000fe200078e0000 */
[----:B------:R-:W-:Y:S01]  /*0a00*/  UIADD3 UR5, UR5, 0x3f, URZ ;  /* 0x0000003f05057890 */ /* 0x000fe2000fffe03f */
[----:B------:R-:W-:Y:S01]  /*0a10*/  IMAD.MOV.U32 R7, RZ, RZ, c[0x0][0x548] ;  /* 0x00015200ff077624 */ /* 0x000fe200078e00ff */
[----:B------:R-:W-:Y:S01]  /*0a20*/  ISETP.NE.AND P0, PT, R5, 0x1, PT ;  /* 0x000000010500780c */ /* 0x000fe20003f05270 */
[----:B------:R-:W-:Y:S01]  /*0a30*/  IMAD.IADD R4, R2, 0x1, -R4 ;  /* 0x0000000102047824 */ /* 0x000fe200078e0a04 */
[----:B------:R-:W-:Y:S01]  /*0a40*/  LOP3.LUT R5, RZ, R0, RZ, 0x33, !PT ;  /* 0x00000000ff057212 */ /* 0x000fe200078e33ff */
[----:B------:R-:W-:Y:S01]  /*0a50*/  USHF.R.S32.HI UR4, URZ, 0x1f, UR5 ;  /* 0x0000001f3f047899 */ /* 0x000fe20008011405 */
[----:B------:R-:W-:Y:S01]  /*0a60*/  BSSY B0, `(.L_x_993) ;  /* 0x0000041000007945 */ /* 0x000fe20003800000 */
[----:B------:R-:W-:-:S02]  /*0a70*/  IMAD R3, R3, c[0x0][0x554], R4 ;  /* 0x0001550003037a24 */ /* 0x000fc400078e0204 */
[----:B------:R-:W-:Y:S01]  /*0a80*/  ULEA.HI UR4, UR4, UR5, URZ, 0x6 ;  /* 0x0000000504047291 */ /* 0x000fe2000f8f303f */
[----:B------:R-:W-:Y:S02]  /*0a90*/  IMAD.MOV.U32 R2, RZ, RZ, RZ ;  /* 0x000000ffff027224 */ /* 0x000fe400078e00ff */
[----:B------:R-:W-:Y:S01]  /*0aa0*/  IMAD.MOV.U32 R25, RZ, RZ, R3 ;  /* 0x000000ffff197224 */ /* 0x000fe200078e0003 */
[----:B------:R-:W-:Y:S02]  /*0ab0*/  USHF.R.S32.HI UR4, URZ, 0x6, UR4 ;  /* 0x000000063f047899 */ /* 0x000fe40008011404 */
[----:B------:R-:W-:Y:S01]  /*0ac0*/  @P0 IMAD.HI.U32 R6, R0, c[0x0][0x540], RZ ;  /* 0x0001500000060a27 */ /* 0x000fe200078e00ff */
[----:B------:R-:W-:-:S03]  /*0ad0*/  IADD3 R0, R5, c[0x0][0x53c], RZ ;  /* 0x00014f0005007a10 */ /* 0x000fc60007ffe0ff */
[----:B------:R-:W-:Y:S01]  /*0ae0*/  IMAD.MOV.U32 R5, RZ, RZ, c[0x0][0x2c4] ;  /* 0x0000b100ff057624 */ /* 0x000fe200078e00ff */
[----:B------:R-:W-:Y:S01]  /*0af0*/  @P0 SHF.R.U32.HI R11, RZ, c[0x0][0x544], R6 ;  /* 0x00015100ff0b0a19 */ /* 0x000fe20000011606 */
[----:B------:R-:W-:Y:S01]  /*0b00*/  IMAD.MOV.U32 R6, RZ, RZ, 0x40 ;  /* 0x00000040ff067424 */ /* 0x000fe200078e00ff */
[----:B------:R-:W-:Y:S02]  /*0b10*/  ISETP.NE.AND P0, PT, R7, 0x1, PT ;  /* 0x000000010700780c */ /* 0x000fe40003f05270 */
[----:B------:R-:W-:Y:S01]  /*0b20*/  ISETP.NE.AND P2, PT, R5, 0x1, PT ;  /* 0x000000010500780c */ /* 0x000fe20003f45270 */
[----:B------:R-:W-:Y:S01]  /*0b30*/  IMAD R0, R11, c[0x0][0x53c], R0 ;  /* 0x00014f000b007a24 */ /* 0x000fe200078e0200 */
[----:B------:R1:W-:Y:S03]  /*0b40*/  STL [R1+0x50], R11 ;  /* 0x0000500b01007387 */ /* 0x0003e60000100800 */
[----:B------:R-:W-:-:S05]  /*0b50*/  IMAD.SHL.U32 R23, R0, 0x80, RZ ;  /* 0x0000008000177824 */ /* 0x000fca00078e00ff */
[----:B------:R-:W-:Y:S01]  /*0b60*/  IADD3 R0, R23, 0x7f, RZ ;  /* 0x0000007f17007810 */ /* 0x000fe20007ffe0ff */
[----:B------:R1:W-:Y:S04]  /*0b70*/  STL [R1+0x54], R23 ;  /* 0x0000541701007387 */ /* 0x0003e80000100800 */
[----:B------:R-:W-:-:S05]  /*0b80*/  @P2 IMAD.HI.U32 R5, R0, c[0x0][0x2c8], RZ ;  /* 0x0000b20000052a27 */ /* 0x000fca00078e00ff */
[----:B------:R-:W-:Y:S02]  /*0b90*/  @P2 SHF.R.U32.HI R0, RZ, c[0x0][0x2cc], R5 ;  /* 0x0000b300ff002a19 */ /* 0x000fe40000011605 */
[----:B------:R-:W-:-:S04]  /*0ba0*/  IADD3 R5, R6, -c[0x0][0x168], RZ ;  /* 0x80005a0006057a10 */ /* 0x000fc80007ffe0ff */
[----:B------:R-:W-:-:S04]  /*0bb0*/  IADD3 R0, R0, c[0x0][0x1d0], R5 ;  /* 0x0000740000007a10 */ /* 0x000fc80007ffe005 */
[----:B------:R-:W-:-:S04]  /*0bc0*/  SHF.R.S32.HI R6, RZ, 0x1f, R0 ;  /* 0x0000001fff067819 */ /* 0x000fc80000011400 */
[----:B------:R-:W-:Y:S01]  /*0bd0*/  LEA.HI R6, R6, R0, RZ, 0x6 ;  /* 0x0000000006067211 */ /* 0x000fe200078f30ff */
[----:B------:R-:W-:-:S03]  /*0be0*/  @P0 IMAD.HI.U32 R0, R3, c[0x0][0x54c], RZ ;  /* 0x0001530003000a27 */ /* 0x000fc600078e00ff */
[----:B------:R-:W-:Y:S02]  /*0bf0*/  SHF.R.S32.HI R6, RZ, 0x6, R6 ;  /* 0x00000006ff067819 */ /* 0x000fe40000011406 */
[----:B------:R-:W-:Y:S02]  /*0c00*/  @P0 SHF.R.U32.HI R25, RZ, c[0x0][0x550], R0 ;  /* 0x00015400ff190a19 */ /* 0x000fe40000011600 */
[----:B------:R-:W-:-:S03]  /*0c10*/  IMNMX R6, R6, UR4, PT ;  /* 0x0000000406067c17 */ /* 0x000fc6000b800200 */
[----:B------:R-:W-:Y:S01]  /*0c20*/  IMAD.MOV R0, RZ, RZ, -R25 ;  /* 0x000000ffff007224 */ /* 0x000fe200078e0a19 */
[----:B------:R1:W-:Y:S01]  /*0c30*/  STL [R1+0x44], R25 ;  /* 0x0000441901007387 */ /* 0x0003e20000100800 */
[----:B------:R-:W-:Y:S02]  /*0c40*/  ISETP.GE.AND P0, PT, R6, 0x1, PT ;  /* 0x000000010600780c */ /* 0x000fe40003f06270 */
[----:B------:R-:W-:-:S05]  /*0c50*/  IMAD R14, R0, c[0x0][0x548], R3 ;  /* 0x00015200000e7a24 */ /* 0x000fca00078e0203 */
[----:B------:R1:W-:Y:S06]  /*0c60*/  STL [R1+0x40], R14 ;  /* 0x0000400e01007387 */ /* 0x0003ec0000100800 */
[----:B------:R-:W-:Y:S05]  /*0c70*/  @!P0 BRA `(.L_x_994) ;  /* 0x000001f000008947 */ /* 0x000fea0003800000 */
[----:B------:R-:W-:-:S04]  /*0c80*/  SHF.R.U32.HI R0, RZ, 0x10, R11 ;  /* 0x00000010ff007819 */ /* 0x000fc8000001160b */
[----:B------:R-:W-:-:S04]  /*0c90*/  ISETP.NE.AND P0, PT, R0, RZ, PT ;  /* 0x000000ff0000720c */ /* 0x000fc80003f05270 */
[----:B------:R-:W-:-:S04]  /*0ca0*/  SEL R0, R0, c[0x0][0x338], P0 ;  /* 0x0000ce0000007a07 */ /* 0x000fc80000000000 */
[-C--:B------:R-:W-:Y:S02]  /*0cb0*/  IABS R3, R0.reuse ;  /* 0x0000000000037213 */ /* 0x080fe40000000000 */
[----:B------:R-:W-:Y:S02]  /*0cc0*/  IADD3 R7, R0, -0x1, R6 ;  /* 0xffffffff00077810 */ /* 0x000fe40007ffe006 */
[----:B------:R-:W2:Y:S02]  /*0cd0*/  I2F.RP R4, R3 ;  /* 0x0000000300047306 */ /* 0x000ea40000209400 */
[----:B------:R-:W-:Y:S02]  /*0ce0*/  IABS R10, R7 ;  /* 0x00000007000a7213 */ /* 0x000fe40000000000 */
[----:B------:R-:W-:-:S04]  /*0cf0*/  LOP3.LUT R7, R7, R0, RZ, 0x3c, !PT ;  /* 0x0000000007077212 */ /* 0x000fc800078e3cff */
[----:B------:R-:W-:Y:S01]  /*0d00*/  ISETP.GE.AND P0, PT, R7, RZ, PT ;  /* 0x000000ff0700720c */ /* 0x000fe20003f06270 */
[----:B--2---:R-:W2:Y:S02]  /*0d10*/  MUFU.RCP R4, R4 ;  /* 0x0000000400047308 */ /* 0x004ea40000001000 */
[----:B--2---:R-:W-:-:S06]  /*0d20*/  IADD3 R4, R4, 0xffffffe, RZ ;  /* 0x0ffffffe04047810 */ /* 0x004fcc0007ffe0ff */
[----:B------:R-:W2:Y:S02]  /*0d30*/  F2I.FTZ.U32.TRUNC.NTZ R5, R4 ;  /* 0x0000000400057305 */ /* 0x000ea4000021f000 */
[----:B--2---:R-:W-:Y:S02]  /*0d40*/  IMAD.MOV R2, RZ, RZ, -R5 ;  /* 0x000000ffff027224 */ /* 0x004fe400078e0a05 */
        /* <DEDUP_REMOVED lines=14> */
[----:B------:R-:W-:-:S13]  /*0e30*/  ISETP.GE.U32.AND P3, PT, R4, R3, PT ;  /* 0x000000030400720c */ /* 0x000fda0003f66070 */
[----:B------:R-:W-:-:S05]  /*0e40*/  @P3 IADD3 R2, R2, 0x1, RZ ;  /* 0x0000000102023810 */ /* 0x000fca0007ffe0ff */
[----:B------:R-:W-:Y:S01]  /*0e50*/  @!P0 IMAD.MOV R2, RZ, RZ, -R2 ;  /* 0x000000ffff028224 */ /* 0x000fe200078e0a02 */
[----:B------:R-:W-:Y:S02]  /*0e60*/  @!P1 LOP3.LUT R2, RZ, R0, RZ, 0x33, !PT ;  /* 0x00000000ff029212 */ /* 0x000fe400078e33ff */
.L_x_994:
[----:B------:R-:W-:Y:S05]  /*0e70*/  BSYNC B0 ;  /* 0x0000000000007941 */ /* 0x000fea0003800000 */
.L_x_993:
[----:B------:R-:W-:Y:S01]  /*0e80*/  LOP3.LUT R0, R11, 0xffff, RZ, 0xc0, !PT ;  /* 0x0000ffff0b007812 */ /* 0x000fe200078ec0ff */
[----:B------:R-:W-:Y:S01]  /*0e90*/  CS2R R18, SRZ ;  /* 0x0000000000127805 */ /* 0x000fe2000001ff00 */
[----:B------:R-:W-:Y:S01]  /*0ea0*/  CS2R R20, SRZ ;  /* 0x0000000000147805 */ /* 0x000fe2000001ff00 */
[----:B------:R-:W-:Y:S01]  /*0eb0*/  CS2R R94, SRZ ;  /* 0x00000000005e7805 */ /* 0x000fe2000001ff00 */
[----:B------:R-:W-:Y:S01]  /*0ec0*/  CS2R R92, SRZ ;  /* 0x00000000005c7805 */ /* 0x000fe2000001ff00 */
        /* <DEDUP_REMOVED lines=14> */
[----:B------:R2:W-:Y:S01]  /*0fb0*/  STL [R1], R24 ;  /* 0x0000001801007387 */ /* 0x0005e20000100800 */
        /* <DEDUP_REMOVED lines=39> */
[----:B--2---:R-:W2:Y:S01]  /*1230*/  LDL R5, [R1+0x70] ;  /* 0x0000700001057983 */ /* 0x004ea20000100800 */
[----:B------:R-:W-:-:S03]  /*1240*/  ISETP.NE.U32.AND P1, PT, RZ, c[0x0][0x340], PT ;  /* 0x0000d000ff007a0c */ /* 0x000fc60003f25070 */
[----:B-1----:R-:W3:Y:S01]  /*1250*/  LDL.64 R10, [R1+0x48] ;  /* 0x00004800010a7983 */ /* 0x002ee20000100a00 */
[----:B------:R-:W-:-:S03]  /*1260*/  ISETP.NE.AND.EX P1, PT, RZ, c[0x0][0x344], PT, P1 ;  /* 0x0000d100ff007a0c */ /* 0x000fc60003f25310 */
[----:B------:R1:W3:Y:S10]  /*1270*/  LDL.64 R26, [R1+0x48] ;  /* 0x00004800011a7983 */ /* 0x0002f40000100a00 */
[----:B------:R-:W-:-:S05]  /*1280*/  @P1 MOV R2, 0x4 ;  /* 0x0000000400021802 */ /* 0x000fca0000000f00 */
[----:B------:R-:W-:-:S05]  /*1290*/  @P1 IMAD.WIDE R2, R25, R2, c[0x0][0x340] ;  /* 0x0000d00019021625 */ /* 0x000fca00078e0202 */
[----:B------:R4:W5:Y:S01]  /*12a0*/  @P1 LDG.E R18, [R2.64] ;  /* 0x0000000602121981 */ /* 0x000962000c1e1900 */
[----:B------:R-:W-:Y:S02]  /*12b0*/  SHF.R.S32.HI R13, RZ, 0x1f, R14 ;  /* 0x0000001fff0d7819 */ /* 0x000fe4000001140e */
[----:B------:R-:W-:Y:S02]  /*12c0*/  SHF.R.S32.HI R17, RZ, 0x1f, R25 ;  /* 0x0000001fff117819 */ /* 0x000fe40000011419 */
[----:B------:R-:W-:Y:S01]  /*12d0*/  IADD3 R64, R24, -0x1, RZ ;  /* 0xffffffff18407810 */ /* 0x000fe20007ffe0ff */
[----:B------:R-:W-:-:S04]  /*12e0*/  IMAD R4, R13, c[0x0][0x1b8], RZ ;  /* 0x00006e000d047a24 */ /* 0x000fc800078e02ff */
[C---:B------:R-:W-:Y:S02]  /*12f0*/  IMAD R4, R14.reuse, c[0x0][0x1bc], R4 ;  /* 0x00006f000e047a24 */ /* 0x040fe400078e0204 */
[----:B----4-:R-:W-:-:S04]  /*1300*/  IMAD.WIDE.U32 R2, R14, c[0x0][0x1b8], RZ ;  /* 0x00006e000e027a25 */ /* 0x010fc800078e00ff */
[----:B------:R-:W-:Y:S02]  /*1310*/  IMAD.IADD R3, R3, 0x1, R4 ;  /* 0x0000000103037824 */ /* 0x000fe400078e0204 */
[----:B------:R-:W-:Y:S02]  /*1320*/  IMAD R4, R17, c[0x0][0x1c0], RZ ;  /* 0x0000700011047a24 */ /* 0x000fe400078e02ff */
[----:B------:R-:W-:-:S04]  /*1330*/  IMAD.WIDE.U32 R2, R25, c[0x0][0x1c0], R2 ;  /* 0x0000700019027a25 */ /* 0x000fc800078e0002 */
[----:B------:R-:W-:-:S04]  /*1340*/  IMAD R4, R25, c[0x0][0x1c4], R4 ;  /* 0x0000710019047a24 */ /* 0x000fc800078e0204 */
[----:B------:R-:W-:Y:S02]  /*1350*/  IMAD.IADD R3, R3, 0x1, R4 ;  /* 0x0000000103037824 */ /* 0x000fe400078e0204 */
[----:B--2---:R-:W-:Y:S02]  /*1360*/  IMAD.IADD R8, R5, 0x1, R23 ;  /* 0x0000000105087824 */ /* 0x004fe400078e0217 */
[----:B------:R-:W2:Y:S03]  /*1370*/  S2R R5, SR_TID.X ;  /* 0x0000000000057919 */ /* 0x000ea60000002100 */
[----:B------:R-:W-:Y:S02]  /*1380*/  MOV R0, R8 ;  /* 0x0000000800007202 */ /* 0x000fe40000000f00 */
[----:B---3--:R-:W-:-:S04]  /*1390*/  MOV R26, R10 ;  /* 0x0000000a001a7202 */ /* 0x008fc80000000f00 */
[----:B------:R-:W-:Y:S02]  /*13a0*/  SHF.R.S32.HI R27, RZ, 0x1f, R26 ;  /* 0x0000001fff1b7819 */ /* 0x000fe4000001141a */
[----:B------:R-:W-:-:S03]  /*13b0*/  ISETP.GE.AND P5, PT, R26, c[0x0][0x1d4], PT ;  /* 0x000075001a007a0c */ /* 0x000fc60003fa6270 */
[----:B------:R1:W-:Y:S01]  /*13c0*/  STL [R1+0x4c], R27 ;  /* 0x00004c1b01007387 */ /* 0x0003e20000100800 */
[----:B------:R-:W-:Y:S02]  /*13d0*/  SEL R16, RZ, 0x1, P5 ;  /* 0x00000001ff107807 */ /* 0x000fe40002800000 */
[----:B--2---:R-:W-:-:S04]  /*13e0*/  SHF.R.S32.HI R22, RZ, 0x1f, R5 ;  /* 0x0000001fff167819 */ /* 0x004fc80000011405 */
[----:B------:R-:W-:Y:S01]  /*13f0*/  LEA.HI R22, R22, R5, RZ, 0x2 ;  /* 0x0000000516167211 */ /* 0x000fe200078f10ff */
[----:B------:R-:W-:-:S03]  /*1400*/  @P2 IMAD.HI.U32 R5, R8, c[0x0][0x2c8], RZ ;  /* 0x0000b20008052a27 */ /* 0x000fc600078e00ff */
[----:B------:R-:W-:Y:S02]  /*1410*/  SHF.R.S32.HI R22, RZ, 0x2, R22 ;  /* 0x00000002ff167819 */ /* 0x000fe40000011416 */
[----:B------:R-:W-:Y:S02]  /*1420*/  @P2 SHF.R.U32.HI R0, RZ, c[0x0][0x2cc], R5 ;  /* 0x0000b300ff002a19 */ /* 0x000fe40000011605 */
[----:B------:R-:W-:-:S03]  /*1430*/  SHF.R.S32.HI R6, RZ, 0x1f, R22 ;  /* 0x0000001fff067819 */ /* 0x000fc60000011416 */
[----:B------:R-:W-:-:S04]  /*1440*/  IMAD.WIDE.U32 R2, R0, c[0x0][0x1b0], R2 ;  /* 0x00006c0000027a25 */ /* 0x000fc800078e0002 */
[C---:B------:R-:W-:Y:S02]  /*1450*/  IMAD R7, R6.reuse, c[0x0][0x1e0], RZ ;  /* 0x0000780006077a24 */ /* 0x040fe400078e02ff */
[----:B------:R-:W-:Y:S01]  /*1460*/  IMAD R5, R6, c[0x0][0x208], RZ ;  /* 0x0000820006057a24 */ /* 0x000fe200078e02ff */
[----:B------:R-:W-:Y:S01]  /*1470*/  SHF.R.S32.HI R6, RZ, 0x1f, R0 ;  /* 0x0000001fff067819 */ /* 0x000fe20000011400 */
[C---:B------:R-:W-:Y:S02]  /*1480*/  IMAD R12, R22.reuse, c[0x0][0x1e4], R7 ;  /* 0x00007900160c7a24 */ /* 0x040fe400078e0207 */
[----:B------:R-:W-:Y:S02]  /*1490*/  IMAD R11, R22, c[0x0][0x20c], R5 ;  /* 0x00008300160b7a24 */ /* 0x000fe400078e0205 */
[----:B------:R-:W-:Y:S02]  /*14a0*/  IMAD R9, R6, c[0x0][0x1b0], RZ ;  /* 0x00006c0006097a24 */ /* 0x000fe400078e02ff */
[----:B------:R-:W-:-:S04]  /*14b0*/  IMAD.WIDE.U32 R6, R22, c[0x0][0x1e0], R26 ;  /* 0x0000780016067a25 */ /* 0x000fc800078e001a */
[C---:B------:R-:W-:Y:S01]  /*14c0*/  IMAD R10, R0.reuse, c[0x0][0x1b4], R9 ;  /* 0x00006d00000a7a24 */ /* 0x040fe200078e0209 */
[----:B------:R-:W-:Y:S01]  /*14d0*/  IADD3 R9, -R0, RZ, RZ ;  /* 0x000000ff00097210 */ /* 0x000fe20007ffe1ff */
[----:B------:R-:W-:Y:S01]  /*14e0*/  IMAD.WIDE.U32 R4, R22, c[0x0][0x208], R26 ;  /* 0x0000820016047a25 */ /* 0x000fe200078e001a */
[----:B------:R-:W-:Y:S02]  /*14f0*/  IADD3 R0, R26, 0x20, RZ ;  /* 0x000000201a007810 */ /* 0x000fe40007ffe0ff */
[----:B------:R-:W-:Y:S01]  /*1500*/  IADD3 R7, R7, R12, RZ ;  /* 0x0000000c07077210 */ /* 0x000fe20007ffe0ff */
[----:B------:R-:W-:Y:S01]  /*1510*/  IMAD R8, R9, c[0x0][0x2c4], R8 ;  /* 0x0000b10009087a24 */ /* 0x000fe200078e0208 */
[----:B------:R-:W-:Y:S01]  /*1520*/  ISETP.GE.AND P4, PT, R0, c[0x0][0x1d4], PT ;  /* 0x0000750000007a0c */ /* 0x000fe20003f86270 */
[----:B------:R-:W-:Y:S02]  /*1530*/  IMAD.IADD R5, R5, 0x1, R11 ;  /* 0x0000000105057824 */ /* 0x000fe400078e020b */
[----:B------:R-:W-:Y:S01]  /*1540*/  IMAD.IADD R3, R3, 0x1, R10 ;  /* 0x0000000103037824 */ /* 0x000fe200078e020a */
[----:B------:R-:W-:Y:S01]  /*1550*/  SHF.R.S32.HI R9, RZ, 0x1f, R8 ;  /* 0x0000001fff097819 */ /* 0x000fe20000011408 */
[C---:B------:R-:W-:Y:S01]  /*1560*/  IMAD R12, R13.reuse, c[0x0][0x1e8], RZ ;  /* 0x00007a000d0c7a24 */ /* 0x040fe200078e02ff */
[----:B------:R-:W-:Y:S01]  /*1570*/  SEL R10, RZ, 0xffffffff, P4 ;  /* 0xffffffffff0a7807 */ /* 0x000fe20002000000 */
[----:B------:R-:W-:-:S02]  /*1580*/  IMAD R11, R13, c[0x0][0x210], RZ ;  /* 0x000084000d0b7a24 */ /* 0x000fc400078e02ff */
[----:B------:R-:W-:Y:S02]  /*1590*/  IMAD R9, R9, c[0x0][0x1a8], RZ ;  /* 0x00006a0009097a24 */ /* 0x000fe400078e02ff */
[----:B------:R-:W-:Y:S01]  /*15a0*/  IMAD R13, R14, c[0x0][0x1ec], R12 ;  /* 0x00007b000e0d7a24 */ /* 0x000fe200078e020c */
[----:B------:R-:W-:Y:S01]  /*15b0*/  SHF.L.U32 R12, R10, 0x1, RZ ;  /* 0x000000010a0c7819 */ /* 0x000fe200000006ff */
[C---:B------:R-:W-:Y:S02]  /*15c0*/  IMAD R15, R14.reuse, c[0x0][0x214], R11 ;  /* 0x000085000e0f7a24 */ /* 0x040fe400078e020b */
[----:B------:R-:W-:Y:S01]  /*15d0*/  IMAD.WIDE.U32 R10, R14, c[0x0][0x1e8], R6 ;  /* 0x00007a000e0a7a25 */ /* 0x000fe200078e0006 */
[----:B------:R-:W-:-:S03]  /*15e0*/  LOP3.LUT R12, R12, 0x2, R16, 0xe2, !PT ;  /* 0x000000020c0c7812 */ /* 0x000fc600078ee210 */
[----:B------:R-:W-:-:S04]  /*15f0*/  IMAD.WIDE.U32 R4, R14, c[0x0][0x210], R4 ;  /* 0x000084000e047a25 */ /* 0x000fc800078e0004 */
[C---:B------:R-:W-:Y:S01]  /*1600*/  IMAD R14, R8.reuse, c[0x0][0x1ac], R9 ;  /* 0x00006b00080e7a24 */ /* 0x040fe200078e0209 */
[----:B------:R-:W-:Y:S01]  /*1610*/  IADD3 R9, R5, R15, RZ ;  /* 0x0000000f05097210 */ /* 0x000fe20007ffe0ff */
[----:B------:R-:W-:Y:S01]  /*1620*/  IMAD.WIDE.U32 R6, R8, c[0x0][0x1a8], R2 ;  /* 0x00006a0008067a25 */ /* 0x000fe200078e0002 */
[----:B-----5:R-:W-:Y:S02]  /*1630*/  @P1 SHF.R.S32.HI R3, RZ, 0x1f, R18 ;  /* 0x0000001fff031819 */ /* 0x020fe40000011412 */
[----:B------:R-:W-:Y:S01]  /*1640*/  @!P1 MOV R3, R17 ;  /* 0x0000001100039202 */ /* 0x000fe20000000f00 */
[----:B------:R-:W-:Y:S01]  /*1650*/  IMAD.IADD R14, R7, 0x1, R14 ;  /* 0x00000001070e7824 */ /* 0x000fe200078e020e */
[C---:B------:R-:W-:Y:S01]  /*1660*/  LEA R16, P0, R6.reuse, c[0x0][0x160], 0x1 ;  /* 0x0000580006107a11 */ /* 0x040fe200078008ff */
[----:B------:R-:W-:Y:S01]  /*1670*/  @P1 IMAD.MOV.U32 R2, RZ, RZ, R18 ;  /* 0x000000ffff021224 */ /* 0x000fe200078e0012 */
[----:B------:R-:W-:Y:S01]  /*1680*/  MOV R8, R4 ;  /* 0x0000000400087202 */ /* 0x000fe20000000f00 */
[----:B------:R-:W-:Y:S01]  /*1690*/  IMAD.IADD R11, R11, 0x1, R13 ;  /* 0x000000010b0b7824 */ /* 0x000fe200078e020d */
[----:B------:R-:W-:Y:S01]  /*16a0*/  @!P1 MOV R2, R25 ;  /* 0x0000001900029202 */ /* 0x000fe20000000f00 */
[C---:B------:R-:W-:Y:S01]  /*16b0*/  IMAD R5, R3.reuse, c[0x0][0x1f0], RZ ;  /* 0x00007c0003057a24 */ /* 0x040fe200078e02ff */
[----:B------:R-:W-:Y:S01]  /*16c0*/  LEA.HI.X R14, R6, c[0x0][0x164], R14, 0x1, P0 ;  /* 0x00005900060e7a11 */ /* 0x000fe200000f0c0e */
[----:B------:R-:W-:Y:S01]  /*16d0*/  IMAD R6, R3, c[0x0][0x218], RZ ;  /* 0x0000860003067a24 */ /* 0x000fe200078e02ff */
[----:B------:R-:W-:Y:S01]  /*16e0*/  IADD3 R4, R26, 0x40, RZ ;  /* 0x000000401a047810 */ /* 0x000fe20007ffe0ff */
[----:B------:R-:W-:Y:S01]  /*16f0*/  IMAD.WIDE.U32 R20, R2, c[0x0][0x1f0], R10 ;  /* 0x00007c0002147a25 */ /* 0x000fe200078e000a */
[----:B------:R-:W-:-:S02]  /*1700*/  ISETP.GE.AND P1, PT, R26, c[0x0][0x198], PT ;  /* 0x000066001a007a0c */ /* 0x000fc40003f26270 */
[----:B------:R-:W-:Y:S01]  /*1710*/  ISETP.GE.AND P3, PT, R4, c[0x0][0x1d4], PT ;  /* 0x0000750004007a0c */ /* 0x000fe20003f66270 */
[----:B------:R-:W-:Y:S01]  /*1720*/  IMAD.WIDE.U32 R8, R2, c[0x0][0x218], R8 ;  /* 0x0000860002087a25 */ /* 0x000fe200078e0008 */
[----:B------:R1:W-:Y:S01]  /*1730*/  STL.64 [R1+0x8], R20 ;  /* 0x0000081401007387 */ /* 0x0003e20000100a00 */
[----:B------:R-:W-:Y:S02]  /*1740*/  ISETP.GE.AND P0, PT, R0, c[0x0][0x198], PT ;  /* 0x0000660000007a0c */ /* 0x000fe40003f06270 */
[C---:B------:R-:W-:Y:S01]  /*1750*/  IMAD R3, R2.reuse, c[0x0][0x1f4], R5 ;  /* 0x00007d0002037a24 */ /* 0x040fe200078e0205 */
[----:B------:R1:W-:Y:S01]  /*1760*/  STL.64 [R1+0x10], R8 ;  /* 0x0000100801007387 */ /* 0x0003e20000100a00 */
[----:B------:R-:W-:Y:S01]  /*1770*/  IMAD R2, R2, c[0x0][0x21c], R6 ;  /* 0x0000870002027a24 */ /* 0x000fe200078e0206 */
[----:B------:R-:W-:Y:S01]  /*1780*/  SEL R7, RZ, 0x4, P3 ;  /* 0x00000004ff077807 */ /* 0x000fe20001800000 */
[----:B------:R-:W-:Y:S01]  /*1790*/  IMAD.IADD R10, R22, 0x1, R23 ;  /* 0x00000001160a7824 */ /* 0x000fe200078e0217 */
[----:B------:R-:W-:-:S02]  /*17a0*/  IADD3 R3, R21, R3, RZ ;  /* 0x0000000315037210 */ /* 0x000fc40007ffe0ff */
[----:B------:R-:W-:Y:S02]  /*17b0*/  IADD3 R2, R9, R2, RZ ;  /* 0x0000000209027210 */ /* 0x000fe40007ffe0ff */
[----:B------:R-:W-:Y:S02]  /*17c0*/  ISETP.GE.AND P6, PT, R4, c[0x0][0x198], PT ;  /* 0x0000660004007a0c */ /* 0x000fe40003fc6270 */
[----:B------:R-:W-:Y:S01]  /*17d0*/  P2R R15, PR, RZ, 0x2 ;  /* 0x00000002ff0f7803 */ /* 0x000fe20000000000 */
[----:B------:R1:W-:Y:S01]  /*17e0*/  STL [R1+0x18], R2 ;  /* 0x0000180201007387 */ /* 0x0003e20000100800 */
[----:B------:R-:W-:Y:S02]  /*17f0*/  P2R R17, PR, RZ, 0x1 ;  /* 0x00000001ff117803 */ /* 0x000fe40000000000 */
[----:B------:R-:W-:Y:S01]  /*1800*/  LOP3.LUT R18, R12, R7, RZ, 0xfc, !PT ;  /* 0x000000070c127212 */ /* 0x000fe200078efcff */
[----:B------:R1:W-:Y:S01]  /*1810*/  STL [R1+0x4], R3 ;  /* 0x0000040301007387 */ /* 0x0003e20000100800 */
[----:B------:R-:W-:Y:S05]  /*1820*/  BRA.DIV ~URZ, `(.L_x_996) ;  /* 0x0000eed27f007947 */ /* 0x000fea000b800000 */
[----:B------:R2:W3:Y:S02]  /*1830*/  SHFL.IDX PT, R5, R14, RZ, 0x1c1f ;  /* 0x001c1fff0e057589 */ /* 0x0004e400000e0000 */
.L_x_1032:
[----:B------:R-:W-:Y:S05]  /*1840*/  BRA.DIV ~URZ, `(.L_x_997) ;  /* 0x0000ef227f007947 */ /* 0x000fea000b800000 */
[----:B-1----:R1:W4:Y:S02]  /*1850*/  SHFL.IDX PT, R2, R16, RZ, 0x1c1f ;  /* 0x001c1fff10027589 */ /* 0x00232400000e0000 */
.L_x_1033:
[----:B------:R-:W-:Y:S01]  /*1860*/  MOV R19, c[0x0][0x2c4] ;  /* 0x0000b10000137a02 */ /* 0x000fe20000000f00 */
[----:B------:R-:W-:Y:S04]  /*1870*/  BSSY B0, `(.L_x_998) ;  /* 0x0000018000007945 */ /* 0x000fe80003800000 */
[----:B------:R-:W-:-:S05]  /*1880*/  IMAD R19, R19, c[0x0][0x168], RZ ;  /* 0x00005a0013137a24 */ /* 0x000fca00078e02ff */
[----:B------:R-:W-:-:S13]  /*1890*/  ISETP.GE.AND P0, PT, R10, R19, PT ;  /* 0x000000130a00720c */ /* 0x000fda0003f06270 */
[----:B------:R-:W-:Y:S05]  /*18a0*/  @P0 BRA `(.L_x_999) ;  /* 0x0000014000000947 */ /* 0x000fea0003800000 */
[----:B------:R-:W5:Y:S04]  /*18b0*/  LDL R6, [R1+0x60] ;  /* 0x0000600001067983 */ /* 0x000f680000100800 */
[----:B--2---:R-:W2:Y:S04]  /*18c0*/  LDL R11, [R1+0x5c] ;  /* 0x00005c00010b7983 */ /* 0x004ea80000100800 */
[----:B----4-:R-:W4:Y:S04]  /*18d0*/  LDL R3, [R1+0x34] ;  /* 0x0000340001037983 */ /* 0x010f280000100800 */
[----:B---3--:R-:W3:Y:S01]  /*18e0*/  LDL.64 R20, [R1+0x48] ;  /* 0x0000480001147983 */ /* 0x008ee20000100a00 */
[C---:B------:R-:W-:Y:S01]  /*18f0*/  LEA R8, P0, R0.reuse, R2, 0x1 ;  /* 0x0000000200087211 */ /* 0x040fe200078008ff */
[----:B------:R-:W-:Y:S01]  /*1900*/  IMAD.MOV.U32 R12, RZ, RZ, R2 ;  /* 0x000000ffff0c7224 */ /* 0x000fe200078e0002 */
[----:B------:R-:W-:Y:S01]  /*1910*/  ISETP.NE.AND P1, PT, R17, RZ, PT ;  /* 0x000000ff1100720c */ /* 0x000fe20003f25270 */
[----:B------:R-:W-:Y:S01]  /*1920*/  IMAD.MOV.U32 R13, RZ, RZ, R5 ;  /* 0x000000ffff0d7224 */ /* 0x000fe200078e0005 */
[----:B-----5:R-:W-:-:S02]  /*1930*/  LEA.HI.X R9, R0, R5, R6, 0x1, P0 ;  /* 0x0000000500097211 */ /* 0x020fc400000f0c06 */
[----:B------:R-:W-:-:S04]  /*1940*/  LEA R6, P0, R4, R2, 0x1 ;  /* 0x0000000204067211 */ /* 0x000fc800078008ff */
[----:B--2---:R-:W-:Y:S02]  /*1950*/  LEA.HI.X R7, R4, R5, R11, 0x1, P0 ;  /* 0x0000000504077211 */ /* 0x004fe400000f0c0b */
[----:B------:R-:W-:Y:S01]  /*1960*/  ISETP.NE.AND P0, PT, R15, RZ, PT ;  /* 0x000000ff0f00720c */ /* 0x000fe20003f05270 */
[----:B----4-:R-:W-:Y:S02]  /*1970*/  IMAD.SHL.U32 R2, R3, 0x2, RZ ;  /* 0x0000000203027824 */ /* 0x010fe400078e00ff */
[----:B---3--:R-:W-:-:S10]  /*1980*/  IMAD.WIDE R12, R20, 0x2, R12 ;  /* 0x00000002140c7825 */ /* 0x008fd400078e020c */
[----:B------:R-:W-:Y:S01]  /*1990*/  @!PT LDS RZ, [RZ] ;  /* 0x00000000fffff984 */ /* 0x000fe20000000800 */
[----:B------:R-:W-:Y:S01]  /*19a0*/  @!PT LDS RZ, [RZ] ;  /* 0x00000000fffff984 */ /* 0x000fe20000000800 */
[----:B------:R-:W-:Y:S01]  /*19b0*/  @!PT LDS RZ, [RZ] ;  /* 0x00000000fffff984 */ /* 0x000fe20000000800 */
[----:B------:R2:W-:Y:S04]  /*19c0*/  LDGSTS.E.BYPASS.LTC128B.128 [R2+0x6100], [R12.64], !P0 ;  /* 0x061000000c027fae */ /* 0x0005e8000c101d46 */
[----:B------:R2:W-:Y:S04]  /*19d0*/  LDGSTS.E.BYPASS.LTC128B.128 [R2+0x8100], [R8.64], !P1 ;  /* 0x0810000008027fae */ /* 0x0005e8000c901d46 */
[----:B------:R2:W-:Y:S02]  /*19e0*/  LDGSTS.E.BYPASS.LTC128B.128 [R2+0xa100], [R6.64], !P6 ;  /* 0x0a10000006027fae */ /* 0x0005e4000f101d46 */
.L_x_999:
[----:B------:R-:W-:Y:S05]  /*19f0*/  BSYNC B0 ;  /* 0x0000000000007941 */ /* 0x000fea0003800000 */
.L_x_998:
[----:B------:R-:W-:Y:S05]  /*1a00*/  BRA.DIV ~URZ, `(.L_x_1000) ;  /* 0x0000edd27f007947 */ /* 0x000fea000b800000 */
[----:B---3--:R3:W1:Y:S04]  /*1a10*/  SHFL.IDX PT, R5, R14, 0x1, 0x1c1f ;  /* 0x003c1f000e057f89 */ /* 0x00866800000e0000 */
[----:B--2-4-:R3:W2:Y:S02]  /*1a20*/  SHFL.IDX PT, R2, R16, 0x1, 0x1c1f ;  /* 0x003c1f0010027f89 */ /* 0x0146a400000e0000 */
.L_x_1034:
[----:B------:R-:W-:Y:S01]  /*1a30*/  IADD3 R3, R10, 0x20, RZ ;  /* 0x000000200a037810 */ /* 0x000fe20007ffe0ff */
[----:B------:R-:W-:Y:S03]  /*1a40*/  BSSY B0, `(.L_x_1001) ;  /* 0x0000017000007945 */ /* 0x000fe60003800000 */
[----:B------:R-:W-:-:S13]  /*1a50*/  ISETP.GE.AND P0, PT, R3, R19, PT ;  /* 0x000000130300720c */ /* 0x000fda0003f06270 */
[----:B------:R-:W-:Y:S05]  /*1a60*/  @P0 BRA `(.L_x_1002) ;  /* 0x0000014000000947 */ /* 0x000fea0003800000 */
[----:B------:R-:W4:Y:S04]  /*1a70*/  LDL R6, [R1+0x60] ;  /* 0x0000600001067983 */ /* 0x000f280000100800 */
[----:B------:R-:W5:Y:S04]  /*1a80*/  LDL R12, [R1+0x5c] ;  /* 0x00005c00010c7983 */ /* 0x000f680000100800 */
[----:B---3--:R-:W3:Y:S04]  /*1a90*/  LDL R11, [R1+0x34] ;  /* 0x00003400010b7983 */ /* 0x008ee80000100800 */
[----:B--2---:R-:W2:Y:S01]  /*1aa0*/  LDL.64 R20, [R1+0x48] ;  /* 0x0000480001147983 */ /* 0x004ea20000100a00 */
[----:B------:R-:W-:Y:S01]  /*1ab0*/  LEA R8, P0, R0, R2, 0x1 ;  /* 0x0000000200087211 */ /* 0x000fe200078008ff */
[----:B-1----:R-:W-:Y:S01]  /*1ac0*/  IMAD.MOV.U32 R13, RZ, RZ, R5 ;  /* 0x000000ffff0d7224 */ /* 0x002fe200078e0005 */
[----:B------:R-:W-:-:S02]  /*1ad0*/  ISETP.NE.AND P1, PT, R17, RZ, PT ;  /* 0x000000ff1100720c */ /* 0x000fc40003f25270 */
[----:B----4-:R-:W-:Y:S02]  /*1ae0*/  LEA.HI.X R9, R0, R5, R6, 0x1, P0 ;  /* 0x0000000500097211 */ /* 0x010fe400000f0c06 */
[----:B------:R-:W-:-:S04]  /*1af0*/  LEA R6, P0, R4, R2, 0x1 ;  /* 0x0000000204067211 */ /* 0x000fc800078008ff */
[----:B-----5:R-:W-:Y:S01]  /*1b00*/  LEA.HI.X R7, R4, R5, R12, 0x1, P0 ;  /* 0x0000000504077211 */ /* 0x020fe200000f0c0c */
[----:B------:R-:W-:Y:S01]  /*1b10*/  IMAD.MOV.U32 R12, RZ, RZ, R2 ;  /* 0x000000ffff0c7224 */ /* 0x000fe200078e0002 */
[----:B------:R-:W-:Y:S01]  /*1b20*/  ISETP.NE.AND P0, PT, R15, RZ, PT ;  /* 0x000000ff0f00720c */ /* 0x000fe20003f05270 */
[----:B---3--:R-:W-:Y:S02]  /*1b30*/  IMAD.SHL.U32 R2, R11, 0x2, RZ ;  /* 0x000000020b027824 */ /* 0x008fe400078e00ff */
[----:B--2---:R-:W-:-:S10]  /*1b40*/  IMAD.WIDE R12, R20, 0x2, R12 ;  /* 0x00000002140c7825 */ /* 0x004fd400078e020c */
[----:B------:R-:W-:Y:S01]  /*1b50*/  @!PT LDS RZ, [RZ] ;  /* 0x00000000fffff984 */ /* 0x000fe20000000800 */
[----:B------:R-:W-:Y:S01]  /*1b60*/  @!PT LDS RZ, [RZ] ;  /* 0x00000000fffff984 */ /* 0x000fe20000000800 */
[----:B------:R-:W-:Y:S01]  /*1b70*/  @!PT LDS RZ, [RZ] ;  /* 0x00000000fffff984 */ /* 0x000fe20000000800 */
[----:B------:R1:W-:Y:S04]  /*1b80*/  LDGSTS.E.BYPASS.LTC128B.128 [R2+0x6900], [R12.64], !P0 ;  /* 0x069000000c027fae */ /* 0x0003e8000c101d46 */
[----:B------:R1:W-:Y:S04]  /*1b90*/  LDGSTS.E.BYPASS.LTC128B.128 [R2+0x8900], [R8.64], !P1 ;  /* 0x0890000008027fae */ /* 0x0003e8000c901d46 */
[----:B------:R1:W-:Y:S02]  /*1ba0*/  LDGSTS.E.BYPASS.LTC128B.128 [R2+0xa900], [R6.64], !P6 ;  /* 0x0a90000006027fae */ /* 0x0003e4000f101d46 */
.L_x_1002:
[----:B------:R-:W-:Y:S05]  /*1bb0*/  BSYNC B0 ;  /* 0x0000000000007941 */ /* 0x000fea0003800000 */
.L_x_1001:
[----:B------:R-:W-:Y:S05]  /*1bc0*/  BRA.DIV ~URZ, `(.L_x_1003) ;  /* 0x0000ece27f007947 */ /* 0x000fea000b800000 */
[----:B-1----:R1:W4:Y:S02]  /*1bd0*/  SHFL.IDX PT, R5, R14, 0x2, 0x1c1f ;  /* 0x005c1f000e057f89 */ /* 0x00232400000e0000 */
.L_x_1035:
[----:B------:R-:W-:Y:S05]  /*1be0*/  BRA.DIV ~URZ, `(.L_x_1004) ;  /* 0x0000ed327f007947 */ /* 0x000fea000b800000 */
[----:B--2---:R2:W1:Y:S02]  /*1bf0*/  SHFL.IDX PT, R2, R16, 0x2, 0x1c1f ;  /* 0x005c1f0010027f89 */ /* 0x00446400000e0000 */
.L_x_1036:
[----:B------:R-:W-:Y:S01]  /*1c00*/  IADD3 R3, R10, 0x40, RZ ;  /* 0x000000400a037810 */ /* 0x000fe20007ffe0ff */
[----:B------:R-:W-:Y:S03]  /*1c10*/  BSSY B0, `(.L_x_1005) ;  /* 0x0000017000007945 */ /* 0x000fe60003800000 */
[----:B------:R-:W-:-:S13]  /*1c20*/  ISETP.GE.AND P0, PT, R3, R19, PT ;  /* 0x000000130300720c */ /* 0x000fda0003f06270 */
[----:B------:R-:W-:Y:S05]  /*1c30*/  @P0 BRA `(.L_x_1006) ;  /* 0x0000014000000947 */ /* 0x000fea0003800000 */
[----:B------:R-:W5:Y:S04]  /*1c40*/  LDL R6, [R1+0x60] ;  /* 0x0000600001067983 */ /* 0x000f680000100800 */
[----:B--2---:R-:W2:Y:S04]  /*1c50*/  LDL R12, [R1+0x5c] ;  /* 0x00005c00010c7983 */ /* 0x004ea80000100800 */
[----:B---3--:R-:W3:Y:S04]  /*1c60*/  LDL R11, [R1+0x34] ;  /* 0x00003400010b7983 */ /* 0x008ee80000100800 */
[----:B----4-:R-:W4:Y:S01]  /*1c70*/  LDL.64 R20, [R1+0x48] ;  /* 0x0000480001147983 */ /* 0x010f220000100a00 */
[----:B-1----:R-:W-:Y:S01]  /*1c80*/  LEA R8, P0, R0, R2, 0x1 ;  /* 0x0000000200087211 */ /* 0x002fe200078008ff */
[----:B------:R-:W-:Y:S01]  /*1c90*/  IMAD.MOV.U32 R13, RZ, RZ, R5 ;  /* 0x000000ffff0d7224 */ /* 0x000fe200078e0005 */
[----:B------:R-:W-:-:S02]  /*1ca0*/  ISETP.NE.AND P1, PT, R17, RZ, PT ;  /* 0x000000ff1100720c */ /* 0x000fc40003f25270 */
[----:B-----5:R-:W-:Y:S02]  /*1cb0*/  LEA.HI.X R9, R0, R5, R6, 0x1, P0 ;  /* 0x0000000500097211 */ /* 0x020fe400000f0c06 */
[----:B------:R-:W-:-:S04]  /*1cc0*/  LEA R6, P0, R4, R2, 0x1 ;  /* 0x0000000204067211 */ /* 0x000fc800078008ff */
[----:B--2---:R-:W-:Y:S01]  /*1cd0*/  LEA.HI.X R7, R4, R5, R12, 0x1, P0 ;  /* 0x0000000504077211 */ /* 0x004fe200000f0c0c */
[----:B------:R-:W-:Y:S01]  /*1ce0*/  IMAD.MOV.U32 R12, RZ, RZ, R2 ;  /* 0x000000ffff0c7224 */ /* 0x000fe200078e0002 */
[----:B------:R-:W-:Y:S01]  /*1cf0*/  ISETP.NE.AND P0, PT, R15, RZ, PT ;  /* 0x000000ff0f00720c */ /* 0x000fe20003f05270 */
[----:B---3--:R-:W-:Y:S02]  /*1d00*/  IMAD.SHL.U32 R2, R11, 0x2, RZ ;  /* 0x000000020b027824 */ /* 0x008fe400078e00ff */
[----:B----4-:R-:W-:-:S10]  /*1d10*/  IMAD.WIDE R12, R20, 0x2, R12 ;  /* 0x00000002140c7825 */ /* 0x010fd400078e020c */
[----:B------:R-:W-:Y:S01]  /*1d20*/  @!PT LDS RZ, [RZ] ;  /* 0x00000000fffff984 */ /* 0x000fe20000000800 */
[----:B------:R-:W-:Y:S01]  /*1d30*/  @!PT LDS RZ, [RZ] ;  /* 0x00000000fffff984 */ /* 0x000fe20000000800 */
[----:B------:R-:W-:Y:S01]  /*1d40*/  @!PT LDS RZ, [RZ] ;  /* 0x00000000fffff984 */ /* 0x000fe20000000800 */
[----:B------:R1:W-:Y:S04]  /*1d50*/  LDGSTS.E.BYPASS.LTC128B.128 [R2+0x7100], [R12.64], !P0 ;  /* 0x071000000c027fae */ /* 0x0003e8000c101d46 */
[----:B------:R1:W-:Y:S04]  /*1d60*/  LDGSTS.E.BYPASS.LTC128B.128 [R2+0x9100], [R8.64], !P1 ;  /* 0x0910000008027fae */ /* 0x0003e8000c901d46 */
[----:B------:R1:W-:Y:S02]  /*1d70*/  LDGSTS.E.BYPASS.LTC128B.128 [R2+0xb100], [R6.64], !P6 ;  /* 0x0b10000006027fae */ /* 0x0003e4000f101d46 */
.L_x_1006:
[----:B------:R-:W-:Y:S05]  /*1d80*/  BSYNC B0 ;  /* 0x0000000000007941 */ /* 0x000fea0003800000 */
.L_x_1005:
[----:B------:R-:W-:Y:S05]  /*1d90*/  BRA.DIV ~URZ, `(.L_x_1007) ;  /* 0x0000ebf27f007947 */ /* 0x000fea000b800000 */
[----:B----4-:R4:W2:Y:S04]  /*1da0*/  SHFL.IDX PT, R5, R14, 0x3, 0x1c1f ;  /* 0x007c1f000e057f89 */ /* 0x0108a800000e0000 */
[----:B-1----:R4:W1:Y:S02]  /*1db0*/  SHFL.IDX PT, R2, R16, 0x3, 0x1c1f ;  /* 0x007c1f0010027f89 */ /* 0x00286400000e0000 */
.L_x_1037:
[----:B------:R-:W5:Y:S04]  /*1dc0*/  LDL R6, [R1+0x60] ;  /* 0x0000600001067983 */ /* 0x000f680000100800 */
[----:B---3--:R-:W3:Y:S04]  /*1dd0*/  LDL R3, [R1+0x5c] ;  /* 0x00005c0001037983 */ /* 0x008ee80000100800 */
[----:B----4-:R-:W4:Y:S04]  /*1de0*/  LDL R13, [R1+0x34] ;  /* 0x00003400010d7983 */ /* 0x010f280000100800 */
[----:B--2---:R-:W2:Y:S01]  /*1df0*/  LDL.64 R160, [R1+0x48] ;  /* 0x0000480001a07983 */ /* 0x004ea20000100a00 */
[----:B------:R-:W-:-:S02]  /*1e00*/  IADD3 R10, R10, 0x60, RZ ;  /* 0x000000600a0a7810 */ /* 0x000fc40007ffe0ff */
[----:B------:R-:W-:Y:S02]  /*1e10*/  P2R R11, PR, RZ, 0x4 ;  /* 0x00000004ff0b7803 */ /* 0x000fe40000000000 */
[----:B------:R-:W-:Y:S02]  /*1e20*/  ISETP.GE.AND P1, PT, R10, R19, PT ;  /* 0x000000130a00720c */ /* 0x000fe40003f26270 */
[----:B------:R-:W-:-:S11]  /*1e30*/  ISETP.NE.AND P2, PT, R15, RZ, PT ;  /* 0x000000ff0f00720c */ /* 0x000fd60003f45270 */
[----:B-1----:R-:W-:-:S04]  /*1e40*/  @!P1 LEA R8, P0, R0, R2, 0x1 ;  /* 0x0000000200089211 */ /* 0x002fc800078008ff */
[----:B-----5:R-:W-:Y:S02]  /*1e50*/  @!P1 LEA.HI.X R9, R0, R5, R6, 0x1, P0 ;  /* 0x0000000500099211 */ /* 0x020fe400000f0c06 */
[----:B------:R-:W-:-:S04]  /*1e60*/  @!P1 LEA R6, P0, R4, R2, 0x1 ;  /* 0x0000000204069211 */ /* 0x000fc800078008ff */
[----:B---3--:R-:W-:Y:S01]  /*1e70*/  @!P1 LEA.HI.X R7, R4, R5, R3, 0x1, P0 ;  /* 0x0000000504079211 */ /* 0x008fe200000f0c03 */
[----:B------:R-:W-:Y:S01]  /*1e80*/  @!P1 IMAD.MOV.U32 R3, RZ, RZ, R5 ;  /* 0x000000ffff039224 */ /* 0x000fe200078e0005 */
[----:B------:R-:W-:Y:S01]  /*1e90*/  ISETP.NE.AND P0, PT, R17, RZ, PT ;  /* 0x000000ff1100720c */ /* 0x000fe20003f05270 */
[----:B----4-:R-:W-:Y:S02]  /*1ea0*/  IMAD.SHL.U32 R145, R13, 0x2, RZ ;  /* 0x000000020d917824 */ /* 0x010fe400078e00ff */
[----:B--2---:R-:W-:-:S05]  /*1eb0*/  @!P1 IMAD.WIDE R2, R160, 0x2, R2 ;  /* 0x00000002a0029825 */ /* 0x004fca00078e0202 */
[----:B------:R-:W-:Y:S01]  /*1ec0*/  @!PT LDS RZ, [RZ] ;  /* 0x00000000fffff984 */ /* 0x000fe20000000800 */
[----:B------:R-:W-:Y:S01]  /*1ed0*/  @!PT LDS RZ, [RZ] ;  /* 0x00000000fffff984 */ /* 0x000fe20000000800 */
[----:B------:R-:W-:Y:S01]  /*1ee0*/  @!PT LDS RZ, [RZ] ;  /* 0x00000000fffff984 */ /* 0x000fe20000000800 */
[----:B------:R1:W-:Y:S01]  /*1ef0*/  @!P1 LDGSTS.E.BYPASS.LTC128B.128 [R145+0x7900], [R2.64], !P2 ;  /* 0x0790000002919fae */ /* 0x0003e2000d101d46 */
[----:B------:R-:W-:-:S04]  /*1f00*/  ISETP.NE.AND P2, PT, R11, RZ, PT ;  /* 0x000000ff0b00720c */ /* 0x000fc80003f45270 */
[----:B------:R1:W-:Y:S04]  /*1f10*/  @!P1 LDGSTS.E.BYPASS.LTC128B.128 [R145+0x9900], [R8.64], !P0 ;  /* 0x0990000008919fae */ /* 0x0003e8000c101d46 */
[----:B------:R1:W-:Y:S04]  /*1f20*/  @!P1 LDGSTS.E.BYPASS.LTC128B.128 [R145+0xb900], [R6.64], !P6 ;  /* 0x0b90000006919fae */ /* 0x0003e8000f101d46 */
[----:B------:R-:W0:Y:S01]  /*1f30*/  LDGDEPBAR ;  /* 0x00000000000079af */ /* 0x000e220000000000 */
[----:B------:R-:W-:Y:S02]  /*1f40*/  WARPSYNC 0xffffffff ;  /* 0xffffffff00007948 */ /* 0x000fe40003800000 */
[----:B------:R-:W2:Y:S04]  /*1f50*/  LDL.64 R162, [R1+0x8] ;  /* 0x0000080001a27983 */ /* 0x000ea80000100a00 */
[----:B------:R-:W3:Y:S04]  /*1f60*/  LDL R147, [R1+0x4] ;  /* 0x0000040001937983 */ /* 0x000ee80000100800 */
[----:B------:R-:W4:Y:S04]  /*1f70*/  S2R R14, SR_TID.X ;  /* 0x00000000000e7919 */ /* 0x000f280000002100 */
[----:B------:R-:W3:Y:S01]  /*1f80*/  LDL R10, [R1+0x18] ;  /* 0x00001800010a7983 */ /* 0x000ee20000100800 */
[----:B-1----:R-:W-:Y:S01]  /*1f90*/  SHF.R.S32.HI R7, RZ, 0x1f, R64 ;  /* 0x0000001fff077819 */ /* 0x002fe20000011440 */
[----:B------:R-:W-:Y:S01]  /*1fa0*/  IMAD.WIDE.U32 R2, R64, c[0x0][0x1e0], RZ ;  /* 0x0000780040027a25 */ /* 0x000fe200078e00ff */
[----:B------:R-:W-:Y:S01]  /*1fb0*/  MOV R146, 0xffffffc0 ;  /* 0xffffffc000927802 */ /* 0x000fe20000000f00 */
[----:B------:R-:W3:Y:S01]  /*1fc0*/  LDL R177, [R1+0x1c] ;  /* 0x00001c0001b17983 */ /* 0x000ee20000100800 */
[----:B------:R-:W-:-:S03]  /*1fd0*/  P2R R19, PR, RZ, 0x4 ;  /* 0x00000004ff137803 */ /* 0x000fc60000000000 */
[----:B------:R1:W5:Y:S01]  /*1fe0*/  LDL R176, [R1] ;  /* 0x0000000001b07983 */ /* 0x0003620000100800 */
[----:B----4-:R-:W-:-:S04]  /*1ff0*/  SHF.R.S32.HI R12, RZ, 0x1f, R14 ;  /* 0x0000001fff0c7819 */ /* 0x010fc8000001140e */
[----:B------:R-:W-:Y:S02]  /*2000*/  LEA.HI R12, R12, R14, RZ, 0x2 ;  /* 0x0000000e0c0c7211 */ /* 0x000fe400078f10ff */
[----:B------:R-:W4:Y:S02]  /*2010*/  LDL.64 R14, [R1+0x10] ;  /* 0x00001000010e7983 */ /* 0x000f240000100a00 */
[----:B------:R-:W-:-:S04]  /*2020*/  SHF.R.S32.HI R12, RZ, 0x2, R12 ;  /* 0x00000002ff0c7819 */ /* 0x000fc8000001140c */
[----:B------:R-:W-:-:S05]  /*2030*/  IADD3 R0, -R12, c[0x0][0x1d0], RZ ;  /* 0x000074000c007a10 */ /* 0x000fca0007ffe1ff */
[----:B------:R-:W-:Y:S02]  /*2040*/  IMAD R0, R64, -0x40, R0 ;  /* 0xffffffc040007824 */ /* 0x000fe400078e0200 */
[----:B------:R-:W-:Y:S01]  /*2050*/  IMAD R4, R7, c[0x0][0x1e0], RZ ;  /* 0x0000780007047a24 */ /* 0x000fe200078e02ff */
[----:B------:R-:W-:Y:S02]  /*2060*/  BAR.SYNC.DEFER_BLOCKING 0x0 ;  /* 0x0000000000007b1d */ /* 0x000fe40000010000 */
[----:B------:R-:W-:Y:S01]  /*2070*/  ISETP.GE.AND P6, PT, R0, 0x1, PT ;  /* 0x000000010000780c */ /* 0x000fe20003fc6270 */
[----:B------:R-:W-:Y:S01]  /*2080*/  IMAD R4, R64, c[0x0][0x1e4], R4 ;  /* 0x0000790040047a24 */ /* 0x000fe200078e0204 */
[----:B------:R-:W-:-:S04]  /*2090*/  ISETP.GE.AND P1, PT, R0, 0x21, PT ;  /* 0x000000210000780c */ /* 0x000fc80003f26270 */
[----:B------:R-:W-:Y:S02]  /*20a0*/  IADD3 R4, R3, R4, RZ ;  /* 0x0000000403047210 */ /* 0x000fe40007ffe0ff */
[----:B------:R-:W-:-:S05]  /*20b0*/  MOV R3, 0x20 ;  /* 0x0000002000037802 */ /* 0x000fca0000000f00 */
[----:B------:R-:W-:Y:S01]  /*20c0*/  @P6 ISETP.GE.AND P5, PT, R160, c[0x0][0x1d4], PT ;  /* 0x00007500a0006a0c */ /* 0x000fe20003fa6270 */
[----:B------:R-:W-:Y:S01]  /*20d0*/  IMAD.WIDE.U32 R8, R3, c[0x0][0x1e0], RZ ;  /* 0x0000780003087a25 */ /* 0x000fe200078e00ff */
[----:B------:R-:W-:-:S03]  /*20e0*/  @P6 SHF.L.U32 R6, R13, 0x1, RZ ;  /* 0x000000010d066819 */ /* 0x000fc600000006ff */
[----:B------:R-:W-:Y:S02]  /*20f0*/  IMAD R3, R3, c[0x0][0x1e4], RZ ;  /* 0x0000790003037a24 */ /* 0x000fe400078e02ff */
[----:B------:R-:W-:Y:S02]  /*2100*/  IMAD R7, R7, c[0x0][0x208], RZ ;  /* 0x0000820007077a24 */ /* 0x000fe400078e02ff */
[----:B------:R-:W-:Y:S01]  /*2110*/  IMAD R144, R64, R146, c[0x0][0x1d0] ;  /* 0x0000740040907624 */ /* 0x000fe200078e0292 */
[----:B--2---:R-:W-:-:S04]  /*2120*/  LEA R0, P0, R2, R162, 0x6 ;  /* 0x000000a202007211 */ /* 0x004fc800078030ff */
[----:B---3--:R-:W-:Y:S02]  /*2130*/  LEA.HI.X R2, R2, R147, R4, 0x6, P0 ;  /* 0x0000009302027211 */ /* 0x008fe400000f3404 */
[----:B------:R-:W-:-:S04]  /*2140*/  @P6 LEA R4, P0, R0, c[0x0][0x1c8], 0x1 ;  /* 0x0000720000046a11 */ /* 0x000fc800078008ff */
[C---:B------:R-:W-:Y:S02]  /*2150*/  @P6 LEA.HI.X R5, R0.reuse, c[0x0][0x1cc], R2, 0x1, P0 ;  /* 0x0000730000056a11 */ /* 0x040fe400000f0c02 */
[----:B------:R-:W-:-:S03]  /*2160*/  @P1 IADD3 R0, P0, R0, R8, RZ ;  /* 0x0000000800001210 */ /* 0x000fc60007f1e0ff */
[----:B------:R-:W-:Y:S01]  /*2170*/  @!PT LDS RZ, [RZ] ;  /* 0x00000000fffff984 */ /* 0x000fe20000000800 */
[----:B------:R-:W-:Y:S01]  /*2180*/  @!PT LDS RZ, [RZ] ;  /* 0x00000000fffff984 */ /* 0x000fe20000000800 */
[----:B------:R-:W-:Y:S01]  /*2190*/  @!PT LDS RZ, [RZ] ;  /* 0x00000000fffff984 */ /* 0x000fe20000000800 */
[----:B------:R2:W-:Y:S01]  /*21a0*/  @P6 LDGSTS.E.BYPASS.LTC128B.128 [R6+0x3100], [R4.64], !P5 ;  /* 0x0310000004066fae */ /* 0x0005e2000e901d46 */
[----:B------:R-:W-:Y:S02]  /*21b0*/  @P1 ISETP.GE.AND P5, PT, R160, c[0x0][0x1d4], PT ;  /* 0x00007500a0001a0c */ /* 0x000fe40003fa6270 */
[----:B------:R-:W-:Y:S01]  /*21c0*/  @P1 IADD3.X R3, R2, R9, R3, P0, !PT ;  /* 0x0000000902031210 */ /* 0x000fe200007fe403 */
[----:B------:R2:W-:Y:S01]  /*21d0*/  @P6 LDGSTS.E.BYPASS.LTC128B.128 [R6+0x4100], [R4.64+0x40], !P4 ;  /* 0x0410004004066fae */ /* 0x0005e2000e101d46 */
[----:B------:R-:W-:-:S03]  /*21e0*/  @P1 LEA R2, P0, R0, c[0x0][0x1c8], 0x1 ;  /* 0x0000720000021a11 */ /* 0x000fc600078008ff */
[----:B------:R2:W-:Y:S01]  /*21f0*/  @P6 LDGSTS.E.BYPASS.LTC128B.128 [R6+0x5100], [R4.64+0x80], !P3 ;  /* 0x0510008004066fae */ /* 0x0005e2000d901d46 */
[----:B------:R-:W-:Y:S02]  /*2200*/  @P1 LEA.HI.X R3, R0, c[0x0][0x1cc], R3, 0x1, P0 ;  /* 0x0000730000031a11 */ /* 0x000fe400000f0c03 */
[----:B------:R-:W-:-:S05]  /*2210*/  @P1 SHF.L.U32 R0, R13, 0x1, RZ ;  /* 0x000000010d001819 */ /* 0x000fca00000006ff */
[----:B------:R4:W-:Y:S04]  /*2220*/  @P1 LDGSTS.E.BYPASS.LTC128B.128 [R0+0x3900], [R2.64], !P5 ;  /* 0x0390000002001fae */ /* 0x0009e8000e901d46 */
[----:B------:R4:W-:Y:S04]  /*2230*/  @P1 LDGSTS.E.BYPASS.LTC128B.128 [R0+0x4900], [R2.64+0x40], !P4 ;  /* 0x0490004002001fae */ /* 0x0009e8000e101d46 */
[----:B------:R4:W-:Y:S04]  /*2240*/  @P1 LDGSTS.E.BYPASS.LTC128B.128 [R0+0x5900], [R2.64+0x80], !P3 ;  /* 0x0590008002001fae */ /* 0x0009e8000d901d46 */
[----:B------:R-:W0:Y:S01]  /*2250*/  LDGDEPBAR ;  /* 0x00000000000079af */ /* 0x000e220000000000 */
[----:B--2---:R-:W-:-:S04]  /*2260*/  IMAD.WIDE.U32 R4, R64, c[0x0][0x208], RZ ;  /* 0x0000820040047a25 */ /* 0x004fc800078e00ff */
[----:B------:R-:W-:Y:S01]  /*2270*/  IMAD R6, R64, c[0x0][0x20c], R7 ;  /* 0x0000830040067a24 */ /* 0x000fe200078e0207 */
[----:B------:R-:W-:-:S04]  /*2280*/  DEPBAR.LE SB0, 0x1 ;  /* 0x000080400000791a */ /* 0x000fc80000000000 */
[----:B------:R-:W-:-:S04]  /*2290*/  DEPBAR.LE SB0, 0x0 ;  /* 0x000080000000791a */ /* 0x000fc80000000000 */
[----:B------:R-:W-:Y:S01]  /*22a0*/  BAR.SYNC.DEFER_BLOCKING 0x0 ;  /* 0x0000000000007b1d */ /* 0x000fe20000010000 */
[----:B----4-:R-:W-:Y:S02]  /*22b0*/  LEA R0, P0, R4, R14, 0x6 ;  /* 0x0000000e04007211 */ /* 0x010fe400078030ff */
[----:B------:R-:W-:-:S04]  /*22c0*/  IADD3 R6, R5, R6, RZ ;  /* 0x0000000605067210 */ /* 0x000fc80007ffe0ff */
[----:B------:R-:W-:Y:S02]  /*22d0*/  LEA.HI.X R4, R4, R10, R6, 0x6, P0 ;  /* 0x0000000a04047211 */ /* 0x000fe400000f3406 */
[----:B------:R-:W-:Y:S02]  /*22e0*/  LEA R2, P0, R0, c[0x0][0x1f8], 0x1 ;  /* 0x00007e0000027a11 */ /* 0x000fe400078008ff */
[----:B------:R-:W-:Y:S02]  /*22f0*/  MOV R6, c[0x0][0x208] ;  /* 0x0000820000067a02 */ /* 0x000fe40000000f00 */
[----:B------:R-:W-:Y:S02]  /*2300*/  LOP3.LUT R5, R18, 0x1, RZ, 0xc0, !PT ;  /* 0x0000000112057812 */ /* 0x000fe400078ec0ff */
[----:B------:R-:W-:Y:S02]  /*2310*/  LEA.HI.X R3, R0, c[0x0][0x1fc], R4, 0x1, P0 ;  /* 0x00007f0000037a11 */ /* 0x000fe400000f0c04 */
[----:B------:R-:W-:-:S02]  /*2320*/  MOV R4, c[0x0][0x20c] ;  /* 0x0000830000047a02 */ /* 0x000fc40000000f00 */
[----:B------:R-:W-:Y:S02]  /*2330*/  LEA R16, P0, R6, R2, 0x6 ;  /* 0x0000000206107211 */ /* 0x000fe400078030ff */
[----:B------:R-:W-:Y:S02]  /*2340*/  ISETP.NE.U32.AND P6, PT, R5, 0x1, PT ;  /* 0x000000010500780c */ /* 0x000fe40003fc5070 */
[----:B------:R-:W-:Y:S01]  /*2350*/  IADD3 R0, -R12, R144, RZ ;  /* 0x000000900c007210 */ /* 0x000fe20007ffe1ff */
[----:B------:R-:W-:Y:S01]  /*2360*/  LDSM.16.M88.4 R20, [R212] ;  /* 0x00000000d414783b */ /* 0x000fe20000000200 */
[----:B------:R-:W-:Y:S02]  /*2370*/  LEA.HI.X R17, R6, R3, R4, 0x6, P0 ;  /* 0x0000000306117211 */ /* 0x000fe400000f3404 */
[----:B------:R-:W-:Y:S01]  /*2380*/  ISETP.LT.OR P0, PT, R0, 0x1, P6 ;  /* 0x000000010000780c */ /* 0x000fe20003701670 */
[----:B------:R-:W2:Y:S01]  /*2390*/  LDSM.16.M88.4 R12, [R215] ;  /* 0x00000000d70c783b */ /* 0x000ea20000000200 */
[----:B------:R-:W-:-:S03]  /*23a0*/  LOP3.LUT P1, RZ, R18, 0x2, RZ, 0xc0, !PT ;  /* 0x0000000212ff7812 */ /* 0x000fc6000782c0ff */
[----:B------:R-:W3:Y:S04]  /*23b0*/  LDSM.16.M88.4 R8, [R215+0x1000] ;  /* 0x00100000d708783b */ /* 0x000ee80000000200 */
[----:B------:R-:W4:Y:S04]  /*23c0*/  LDSM.16.M88.4 R40, [R212+0x400] ;  /* 0x00040000d428783b */ /* 0x000f280000000200 */
[----:B------:R-:W1:Y:S04]  /*23d0*/  LDSM.16.M88.4 R28, [R212+0x800] ;  /* 0x00080000d41c783b */ /* 0x000e680000000200 */
[----:B------:R-:W1:Y:S04]  /*23e0*/  LDSM.16.M88.4 R24, [R212+0xc00] ;  /* 0x000c0000d418783b */ /* 0x000e680000000200 */
[----:B------:R-:W-:Y:S04]  /*23f0*/  LDSM.16.M88.4 R36, [R216] ;  /* 0x00000000d824783b */ /* 0x000fe80000000200 */
[----:B------:R-:W-:Y:S04]  /*2400*/  LDSM.16.M88.4 R4, [R216+0x1000] ;  /* 0x00100000d804783b */ /* 0x000fe80000000200 */
[----:B------:R-:W1:Y:S04]  /*2410*/  LDSM.16.M88.4 R44, [R217] ;  /* 0x00000000d92c783b */ /* 0x000e680000000200 */
[----:B------:R-:W-:Y:S04]  /*2420*/  LDSM.16.M88.4 R68, [R228] ;  /* 0x00000000e444783b */ /* 0x000fe80000000200 */
[----:B------:R-:W-:Y:S04]  /*2430*/  LDSM.16.M88.4 R88, [R227] ;  /* 0x00000000e358783b */ /* 0x000fe80000000200 */
[----:B------:R-:W-:Y:S04]  /*2440*/  LDSM.16.M88.4 R104, [R226] ;  /* 0x00000000e268783b */ /* 0x000fe80000000200 */
[----:B------:R-:W-:Y:S01]  /*2450*/  @!PT LDS RZ, [RZ] ;  /* 0x00000000fffff984 */ /* 0x000fe20000000800 */
[----:B------:R-:W-:Y:S01]  /*2460*/  @!PT LDS RZ, [RZ] ;  /* 0x00000000fffff984 */ /* 0x000fe20000000800 */
[----:B------:R-:W-:Y:S01]  /*2470*/  @!PT LDS RZ, [RZ] ;  /* 0x00000000fffff984 */ /* 0x000fe20000000800 */
[----:B------:R1:W-:Y:S01]  /*2480*/  LDGSTS.E.BYPASS.LTC128B.128 [R145+0x100], [R2.64], !P0 ;  /* 0x0010000002917fae */ /* 0x0003e2000c101d46 */
[----:B------:R-:W-:-:S02]  /*2490*/  ISETP.LT.OR P0, PT, R0, 0x1, !P1 ;  /* 0x000000010000780c */ /* 0x000fc40004f01670 */
[C---:B------:R-:W-:Y:S02]  /*24a0*/  ISETP.LT.OR P6, PT, R0.reuse, 0x21, P6 ;  /* 0x000000210000780c */ /* 0x040fe400037c1670 */
[----:B------:R-:W-:-:S09]  /*24b0*/  ISETP.LT.OR P1, PT, R0, 0x21, !P1 ;  /* 0x000000210000780c */ /* 0x000fd20004f21670 */
[----:B------:R1:W-:Y:S01]  /*24c0*/  LDGSTS.E.BYPASS.LTC128B.128 [R145+0x1100], [R2.64+0x40], !P0 ;  /* 0x0110004002917fae */ /* 0x0003e2000c101d46 */
[----:B------:R-:W-:-:S04]  /*24d0*/  LOP3.LUT P0, RZ, R18, 0x4, RZ, 0xc0, !PT ;  /* 0x0000000412ff7812 */ /* 0x000fc8000780c0ff */
[C---:B------:R-:W-:Y:S02]  /*24e0*/  ISETP.LT.OR P2, PT, R0.reuse, 0x1, !P0 ;  /* 0x000000010000780c */ /* 0x040fe40004741670 */
[----:B------:R-:W-:Y:S01]  /*24f0*/  ISETP.LT.OR P0, PT, R0, 0x21, !P0 ;  /* 0x000000210000780c */ /* 0x000fe20004701670 */
[-C--:B--2---:R-:W-:Y:S10]  /*2500*/  HMMA.16816.F32.BF16 R48, R12, R20.reuse, RZ ;  /* 0x000000140c30723c */ /* 0x084ff400000418ff */
[----:B------:R2:W-:Y:S04]  /*2510*/  LDGSTS.E.BYPASS.LTC128B.128 [R145+0x2100], [R2.64+0x80], !P2 ;  /* 0x0210008002917fae */ /* 0x0005e8000d101d46 */
[----:B------:R1:W-:Y:S04]  /*2520*/  LDGSTS.E.BYPASS.LTC128B.128 [R145+0x900], [R16.64], !P6 ;  /* 0x0090000010917fae */ /* 0x0003e8000f101d46 */
[----:B------:R1:W-:Y:S04]  /*2530*/  LDGSTS.E.BYPASS.LTC128B.128 [R145+0x1900], [R16.64+0x40], !P1 ;  /* 0x0190004010917fae */ /* 0x0003e8000c901d46 */
[----:B------:R2:W-:Y:S04]  /*2540*/  LDGSTS.E.BYPASS.LTC128B.128 [R145+0x2900], [R16.64+0x80], !P0 ;  /* 0x0290008010917fae */ /* 0x0005e8000c101d46 */
[----:B------:R-:W-:Y:S04]  /*2550*/  LDSM.16.M88.4 R52, [R212+0x1000] ;  /* 0x00100000d434783b */ /* 0x000fe80000000200 */
[----:B------:R-:W2:Y:S01]  /*2560*/  LDSM.16.M88.4 R32, [R215+0x2000] ;  /* 0x00200000d720783b */ /* 0x000ea20000000200 */
[----:B---3--:R-:W-:Y:S01]  /*2570*/  HMMA.16816.F32.BF16 R56, R8, R20, RZ ;  /* 0x000000140838723c */ /* 0x008fe200000418ff */
[----:B------:R-:W-:-:S02]  /*2580*/  ISETP.NE.AND P2, PT, R19, RZ, PT ;  /* 0x000000ff1300720c */ /* 0x000fc40003f45270 */
[----:B------:R-:W0:Y:S05]  /*2590*/  LDGDEPBAR ;  /* 0x00000000000079af */ /* 0x000e2a0000000000 */
[C---:B----4-:R-:W-:Y:S08]  /*25a0*/  HMMA.16816.F32.BF16 R100, R8.reuse, R40, RZ ;  /* 0x000000280864723c */ /* 0x050ff000000418ff */
[C---:B-1----:R-:W-:Y:S08]  /*25b0*/  HMMA.16816.F32.BF16 R96, R8.reuse, R28, RZ ;  /* 0x0000001c0860723c */ /* 0x042ff000000418ff */
[C---:B------:R-:W-:Y:S08]  /*25c0*/  HMMA.16816.F32.BF16 R76, R8.reuse, R24, RZ ;  /* 0x00000018084c723c */ /* 0x040ff000000418ff */
[C---:B------:R-:W-:Y:S08]  /*25d0*/  HMMA.16816.F32.BF16 R92, R8.reuse, R22, RZ ;  /* 0x00000016085c723c */ /* 0x040ff000000418ff */
[C---:B------:R-:W-:Y:S08]  /*25e0*/  HMMA.16816.F32.BF16 R80, R8.reuse, R42, RZ ;  /* 0x0000002a0850723c */ /* 0x040ff000000418ff */
[C---:B------:R-:W-:Y:S08]  /*25f0*/  HMMA.16816.F32.BF16 R72, R8.reuse, R30, RZ ;  /* 0x0000001e0848723c */ /* 0x040ff000000418ff */
[----:B------:R-:W-:Y:S08]  /*2600*/  HMMA.16816.F32.BF16 R60, R8, R26, RZ ;  /* 0x0000001a083c723c */ /* 0x000ff000000418ff */
[----:B------:R-:W-:Y:S01]  /*2610*/  HMMA.16816.F32.BF16 R8, R36, R44, R48 ;  /* 0x0000002c2408723c */ /* 0x000fe20000041830 */
[----:B------:R-:W-:Y:S07]  /*2620*/  LDSM.16.M88.4 R48, [R221] ;  /* 0x00000000dd30783b */ /* 0x000fee0000000200 */
[C---:B------:R-:W-:Y:S08]  /*2630*/  HMMA.16816.F32.BF16 R108, R12.reuse, R28, RZ ;  /* 0x0000001c0c6c723c */ /* 0x040ff000000418ff */
[C---:B------:R-:W-:Y:S01]  /*2640*/  HMMA.16816.F32.BF16 R128, R12.reuse, R30, RZ ;  /* 0x0000001e0c80723c */ /* 0x040fe200000418ff */
[----:B------:R-:W1:Y:S07]  /*2650*/  LDSM.16.M88.4 R28, [R215+0x3000] ;  /* 0x00300000d71c783b */ /* 0x000e6e0000000200 */
[C---:B------:R-:W-:Y:S01]  /*2660*/  HMMA.16816.F32.BF16 R84, R12.reuse, R22, RZ ;  /* 0x000000160c54723c */ /* 0x040fe200000418ff */
[----:B------:R-:W-:Y:S07]  /*2670*/  LDSM.16.M88.4 R20, [R216+0x3000] ;  /* 0x00300000d814783b */ /* 0x000fee0000000200 */
[C---:B--2---:R-:W-:Y:S08]  /*2680*/  HMMA.16816.F32.BF16 R16, R12.reuse, R40, RZ ;  /* 0x000000280c10723c */ /* 0x044ff000000418ff */
[C---:B------:R-:W-:Y:S01]  /*2690*/  HMMA.16816.F32.BF16 R116, R12.reuse, R42, RZ ;  /* 0x0000002a0c74723c */ /* 0x040fe200000418ff */
[----:B------:R-:W-:Y:S07]  /*26a0*/  LDSM.16.M88.4 R40, [R225] ;  /* 0x00000000e128783b */ /* 0x000fee0000000200 */
[C---:B------:R-:W-:Y:S08]  /*26b0*/  HMMA.16816.F32.BF16 R112, R12.reuse, R24, RZ ;  /* 0x000000180c70723c */ /* 0x040ff000000418ff */
[----:B------:R-:W-:Y:S01]  /*26c0*/  HMMA.16816.F32.BF16 R120, R12, R26, RZ ;  /* 0x0000001a0c78723c */ /* 0x000fe200000418ff */
[----:B------:R-:W2:Y:S07]  /*26d0*/  LDSM.16.M88.4 R24, [R216+0x2000] ;  /* 0x00200000d818783b */ /* 0x000eae0000000200 */
[----:B------:R-:W-:Y:S08]  /*26e0*/  HMMA.16816.F32.BF16 R12, R4, R44, R56 ;  /* 0x0000002c040c723c */ /* 0x000ff00000041838 */
[----:B------:R-:W-:Y:S08]  /*26f0*/  HMMA.16816.F32.BF16 R8, R32, R52, R8 ;  /* 0x000000342008723c */ /* 0x000ff00000041808 */
[C---:B------:R-:W-:Y:S08]  /*2700*/  HMMA.16816.F32.BF16 R136, R4.reuse, R88, R96 ;  /* 0x000000580488723c */ /* 0x040ff00000041860 */
[C---:B------:R-:W-:Y:S08]  /*2710*/  HMMA.16816.F32.BF16 R148, R4.reuse, R104, R76 ;  /* 0x000000680494723c */ /* 0x040ff0000004184c */
[----:B------:R-:W-:Y:S08]  /*2720*/  HMMA.16816.F32.BF16 R92, R4, R46, R92 ;  /* 0x0000002e045c723c */ /* 0x000ff0000004185c */
[C---:B------:R-:W-:Y:S01]  /*2730*/  HMMA.16816.F32.BF16 R96, R36.reuse, R68, R16 ;  /* 0x000000442460723c */ /* 0x040fe20000041810 */
[----:B------:R-:W-:Y:S07]  /*2740*/  LDSM.16.M88.4 R16, [R215+0x4000] ;  /* 0x00400000d710783b */ /* 0x000fee0000000200 */
[----:B------:R-:W-:Y:S01]  /*2750*/  HMMA.16816.F32.BF16 R76, R36, R46, R84 ;  /* 0x0000002e244c723c */ /* 0x000fe20000041854 */
[----:B------:R-:W3:Y:S07]  /*2760*/  LDSM.16.M88.4 R44, [R212+0x2000] ;  /* 0x00200000d42c783b */ /* 0x000eee0000000200 */
[C---:B------:R-:W-:Y:S08]  /*2770*/  HMMA.16816.F32.BF16 R124, R4.reuse, R68, R100 ;  /* 0x00000044047c723c */ /* 0x040ff00000041864 */
[C---:B------:R-:W-:Y:S08]  /*2780*/  HMMA.16816.F32.BF16 R132, R4.reuse, R70, R80 ;  /* 0x000000460484723c */ /* 0x040ff00000041850 */
[C---:B------:R-:W-:Y:S08]  /*2790*/  HMMA.16816.F32.BF16 R140, R4.reuse, R90, R72 ;  /* 0x0000005a048c723c */ /* 0x040ff00000041848 */
[----:B------:R-:W-:Y:S08]  /*27a0*/  HMMA.16816.F32.BF16 R152, R4, R106, R60 ;  /* 0x0000006a0498723c */ /* 0x000ff0000004183c */
[----:B-1----:R-:W-:Y:S01]  /*27b0*/  HMMA.16816.F32.BF16 R4, R28, R52, R12 ;  /* 0x000000341c04723c */ /* 0x002fe2000004180c */
[----:B------:R-:W1:Y:S07]  /*27c0*/  LDSM.16.M88.4 R12, [R215+0x5000] ;  /* 0x00500000d70c783b */ /* 0x000e6e0000000200 */
[----:B--2---:R-:W-:Y:S01]  /*27d0*/  HMMA.16816.F32.BF16 R56, R24, R40, R8 ;  /* 0x000000281838723c */ /* 0x004fe20000041808 */
[----:B------:R-:W2:Y:S07]  /*27e0*/  LDSM.16.M88.4 R8, [R216+0x4000] ;  /* 0x00400000d808783b */ /* 0x000eae0000000200 */
[----:B------:R-:W-:Y:S08]  /*27f0*/  HMMA.16816.F32.BF16 R76, R32, R54, R76 ;  /* 0x00000036204c723c */ /* 0x000ff0000004184c */
[----:B------:R-:W-:Y:S01]  /*2800*/  HMMA.16816.F32.BF16 R60, R20, R40, R4 ;  /* 0x00000028143c723c */ /* 0x000fe20000041804 */
[----:B------:R-:W-:Y:S07]  /*2810*/  LDSM.16.M88.4 R4, [R216+0x5000] ;  /* 0x00500000d804783b */ /* 0x000fee0000000200 */
[----:B------:R-:W-:Y:S08]  /*2820*/  HMMA.16816.F32.BF16 R80, R28, R54, R92 ;  /* 0x000000361c50723c */ /* 0x000ff0000004185c */
[----:B---3--:R-:W-:Y:S01]  /*2830*/  HMMA.16816.F32.BF16 R72, R16, R44, R56 ;  /* 0x0000002c1048723c */ /* 0x008fe20000041838 */
[----:B------:R-:W3:Y:S07]  /*2840*/  LDSM.16.M88.4 R56, [R212+0x1400] ;  /* 0x00140000d438783b */ /* 0x000eee0000000200 */
[----:B------:R-:W-:Y:S08]  /*2850*/  HMMA.16816.F32.BF16 R100, R36, R70, R116 ;  /* 0x000000462464723c */ /* 0x000ff00000041874 */
[----:B-1----:R-:W-:Y:S01]  /*2860*/  HMMA.16816.F32.BF16 R52, R12, R44, R60 ;  /* 0x0000002c0c34723c */ /* 0x002fe2000004183c */
[----:B------:R-:W1:Y:S07]  /*2870*/  LDSM.16.M88.4 R60, [R224] ;  /* 0x00000000e03c783b */ /* 0x000e6e0000000200 */
[-C--:B------:R-:W-:Y:S08]  /*2880*/  HMMA.16816.F32.BF16 R68, R24, R42.reuse, R76 ;  /* 0x0000002a1844723c */ /* 0x080ff0000004184c */
[----:B------:R-:W-:Y:S01]  /*2890*/  HMMA.16816.F32.BF16 R76, R20, R42, R80 ;  /* 0x0000002a144c723c */ /* 0x000fe20000041850 */
[----:B------:R-:W4:Y:S07]  /*28a0*/  LDSM.16.M88.4 R40, [R212+0x2400] ;  /* 0x00240000d428783b */ /* 0x000f2e0000000200 */
[----:B--2---:R-:W-:Y:S08]  /*28b0*/  HMMA.16816.F32.BF16 R84, R8, R48, R72 ;  /* 0x000000300854723c */ /* 0x004ff00000041848 */
[----:B---3--:R-:W-:Y:S08]  /*28c0*/  HMMA.16816.F32.BF16 R72, R32, R56, R96 ;  /* 0x000000382048723c */ /* 0x008ff00000041860 */
[C---:B------:R-:W-:Y:S08]  /*28d0*/  HMMA.16816.F32.BF16 R108, R36.reuse, R88, R108 ;  /* 0x00000058246c723c */ /* 0x040ff0000004186c */
[----:B------:R-:W-:Y:S08]  /*28e0*/  HMMA.16816.F32.BF16 R128, R36, R90, R128 ;  /* 0x0000005a2480723c */ /* 0x000ff00000041880 */
[----:B------:R-:W-:Y:S08]  /*28f0*/  HMMA.16816.F32.BF16 R88, R4, R48, R52 ;  /* 0x000000300458723c */ /* 0x000ff00000041834 */
[-C--:B------:R-:W-:Y:S08]  /*2900*/  HMMA.16816.F32.BF16 R52, R16, R46.reuse, R68 ;  /* 0x0000002e1034723c */ /* 0x080ff00000041844 */
[----:B------:R-:W-:Y:S08]  /*2910*/  HMMA.16816.F32.BF16 R68, R12, R46, R76 ;  /* 0x0000002e0c44723c */ /* 0x000ff0000004184c */
[C---:B------:R-:W-:Y:S08]  /*2920*/  HMMA.16816.F32.BF16 R112, R36.reuse, R104, R112 ;  /* 0x000000682470723c */ /* 0x040ff00000041870 */
[----:B------:R-:W-:Y:S08]  /*2930*/  HMMA.16816.F32.BF16 R120, R36, R106, R120 ;  /* 0x0000006a2478723c */ /* 0x000ff00000041878 */
[----:B------:R-:W-:Y:S01]  /*2940*/  HMMA.16816.F32.BF16 R36, R28, R56, R124 ;  /* 0x000000381c24723c */ /* 0x000fe2000004187c */
[----:B------:R-:W-:-:S04]  /*2950*/  FMUL.FTZ R0, R84, c[0x0][0x320] ;  /* 0x0000c80054007a20 */ /* 0x000fc80000410000 */
[----:B------:R2:W3:Y:S03]  /*2960*/  MUFU.TANH R156, R0 ;  /* 0x00000000009c7308 */ /* 0x0004e60000002400 */
[----:B-1----:R-:W-:Y:S01]  /*2970*/  HMMA.16816.F32.BF16 R72, R24, R60, R72 ;  /* 0x0000003c1848723c */ /* 0x002fe20000041848 */
[----:B--2---:R-:W-:-:S04]  /*2980*/  FMUL.FTZ R0, R85, c[0x0][0x320] ;  /* 0x0000c80055007a20 */ /* 0x004fc80000410000 */
[----:B------:R1:W2:Y:S03]  /*2990*/  MUFU.TANH R126, R0 ;  /* 0x00000000007e7308 */ /* 0x0002a60000002400 */
[----:B------:R-:W-:Y:S08]  /*29a0*/  HMMA.16816.F32.BF16 R92, R4, R50, R68 ;  /* 0x00000032045c723c */ /* 0x000ff00000041844 */
[----:B------:R-:W-:Y:S01]  /*29b0*/  HMMA.16816.F32.BF16 R68, R32, R58, R100 ;  /* 0x0000003a2044723c */ /* 0x000fe20000041864 */
[----:B-1----:R-:W-:-:S07]  /*29c0*/  FMUL.FTZ R0, R86, c[0x0][0x320] ;  /* 0x0000c80056007a20 */ /* 0x002fce0000410000 */
[----:B------:R-:W-:Y:S01]  /*29d0*/  HMMA.16816.F32.BF16 R44, R20, R60, R36 ;  /* 0x0000003c142c723c */ /* 0x000fe20000041824 */
[----:B------:R-:W1:Y:S01]  /*29e0*/  LDSM.16.M88.4 R36, [R220] ;  /* 0x00000000dc24783b */ /* 0x000e620000000200 */
[----:B------:R2:W1:Y:S06]  /*29f0*/  MUFU.TANH R158, R0 ;  /* 0x00000000009e7308 */ /* 0x00046c0000002400 */
[----:B------:R-:W-:Y:S01]  /*2a00*/  HMMA.16816.F32.BF16 R80, R8, R50, R52 ;  /* 0x000000320850723c */ /* 0x000fe20000041834 */
[----:B------:R-:W1:Y:S01]  /*2a10*/  LDSM.16.M88.4 R52, [R212+0x1800] ;  /* 0x00180000d434783b */ /* 0x000e620000000200 */
[----:B--2---:R-:W-:-:S06]  /*2a20*/  FMUL.FTZ R0, R87, c[0x0][0x320] ;  /* 0x0000c80057007a20 */ /* 0x004fcc0000410000 */
[----:B------:R-:W-:Y:S01]  /*2a30*/  HMMA.16816.F32.BF16 R76, R28, R58, R132 ;  /* 0x0000003a1c4c723c */ /* 0x000fe20000041884 */
[----:B------:R2:W1:Y:S02]  /*2a40*/  MUFU.TANH R157, R0 ;  /* 0x00000000009d7308 */ /* 0x0004640000002400 */
[----:B--2---:R-:W-:-:S06]  /*2a50*/  FMUL.FTZ R0, R88, c[0x0][0x320] ;  /* 0x0000c80058007a20 */ /* 0x004fcc0000410000 */
[----:B------:R2:W1:Y:S01]  /*2a60*/  MUFU.TANH R119, R0 ;  /* 0x0000000000777308 */ /* 0x0004620000002400 */
[----:B----4-:R-:W-:Y:S01]  /*2a70*/  HMMA.16816.F32.BF16 R72, R16, R40, R72 ;  /* 0x000000281048723c */ /* 0x010fe20000041848 */
[----:B--2---:R-:W-:-:S06]  /*2a80*/  FMUL.FTZ R0, R89, c[0x0][0x320] ;  /* 0x0000c80059007a20 */ /* 0x004fcc0000410000 */
[----:B------:R2:W4:Y:S01]  /*2a90*/  MUFU.TANH R116, R0 ;  /* 0x0000000000747308 */ /* 0x0005220000002400 */
[----:B------:R-:W-:Y:S01]  /*2aa0*/  HMMA.16816.F32.BF16 R56, R24, R62, R68 ;  /* 0x0000003e1838723c */ /* 0x000fe20000041844 */
[----:B--2---:R-:W-:-:S06]  /*2ab0*/  FMUL.FTZ R0, R90, c[0x0][0x320] ;  /* 0x0000c8005a007a20 */ /* 0x004fcc0000410000 */
[----:B------:R2:W1:Y:S01]  /*2ac0*/  MUFU.TANH R118, R0 ;  /* 0x0000000000767308 */ /* 0x0004620000002400 */
[----:B------:R-:W-:Y:S01]  /*2ad0*/  HMMA.16816.F32.BF16 R48, R12, R40, R44 ;  /* 0x000000280c30723c */ /* 0x000fe2000004182c */
[----:B------:R-:W1:Y:S01]  /*2ae0*/  LDSM.16.M88.4 R44, [R223] ;  /* 0x00000000df2c783b */ /* 0x000e620000000200 */
[----:B--2---:R-:W-:-:S05]  /*2af0*/  FMUL.FTZ R0, R91, c[0x0][0x320] ;  /* 0x0000c8005b007a20 */ /* 0x004fca0000410000 */
[----:B------:R2:W1:Y:S01]  /*2b00*/  MUFU.TANH R117, R0 ;  /* 0x0000000000757308 */ /* 0x0004620000002400 */
[----:B------:R-:W-:Y:S01]  /*2b10*/  HMMA.16816.F32.BF16 R68, R20, R62, R76 ;  /* 0x0000003e1444723c */ /* 0x000fe2000004184c */
[----:B--2---:R-:W-:-:S06]  /*2b20*/  FMUL.FTZ R0, R80, c[0x0][0x320] ;  /* 0x0000c80050007a20 */ /* 0x004fcc0000410000 */
[----:B------:R2:W1:Y:S02]  /*2b30*/  MUFU.TANH R125, R0 ;  /* 0x00000000007d7308 */ /* 0x0004640000002400 */
[----:B--2---:R-:W-:-:S06]  /*2b40*/  FMUL.FTZ R0, R81, c[0x0][0x320] ;  /* 0x0000c80051007a20 */ /* 0x004fcc0000410000 */
[----:B------:R2:W1:Y:S01]  /*2b50*/  MUFU.TANH R124, R0 ;  /* 0x00000000007c7308 */ /* 0x0004620000002400 */
[----:B------:R-:W-:Y:S01]  /*2b60*/  HMMA.16816.F32.BF16 R60, R16, R42, R56 ;  /* 0x0000002a103c723c */ /* 0x000fe20000041838 */
[----:B------:R-:W3:Y:S01]  /*2b70*/  LDSM.16.M88.4 R56, [R212+0x2800] ;  /* 0x00280000d438783b */ /* 0x000ee20000000200 */
[----:B--2---:R-:W-:-:S05]  /*2b80*/  FMUL.FTZ R0, R82, c[0x0][0x320] ;  /* 0x0000c80052007a20 */ /* 0x004fca0000410000 */
[----:B------:R2:W2:Y:S01]  /*2b90*/  MUFU.TANH R133, R0 ;  /* 0x0000000000857308 */ /* 0x0004a20000002400 */
[----:B-1----:R-:W-:Y:S01]  /*2ba0*/  HMMA.16816.F32.BF16 R84, R4, R36, R48 ;  /* 0x000000240454723c */ /* 0x002fe20000041830 */
[----:B--2---:R-:W-:-:S07]  /*2bb0*/  FMUL.FTZ R0, R83, c[0x0][0x320] ;  /* 0x0000c80053007a20 */ /* 0x004fce0000410000 */
[----:B------:R-:W-:Y:S01]  /*2bc0*/  HMMA.16816.F32.BF16 R80, R8, R36, R72 ;  /* 0x000000240850723c */ /* 0x000fe20000041848 */
[----:B------:R1:W2:Y:S07]  /*2bd0*/  MUFU.TANH R132, R0 ;  /* 0x0000000000847308 */ /* 0x0002ae0000002400 */
[----:B------:R-:W-:Y:S01]  /*2be0*/  HMMA.16816.F32.BF16 R72, R32, R52, R108 ;  /* 0x000000342048723c */ /* 0x000fe2000004186c */
[----:B-1----:R-:W-:-:S04]  /*2bf0*/  FMUL.FTZ R0, R92, c[0x0][0x320] ;  /* 0x0000c8005c007a20 */ /* 0x002fc80000410000 */
[----:B------:R1:W1:Y:S03]  /*2c00*/  MUFU.TANH R104, R0 ;  /* 0x0000000000687308 */ /* 0x0002660000002400 */
[----:B------:R-:W-:Y:S08]  /*2c10*/  HMMA.16816.F32.BF16 R48, R28, R52, R136 ;  /* 0x000000341c30723c */ /* 0x000ff00000041888 */
[----:B------:R-:W-:Y:S01]  /*2c20*/  HMMA.16816.F32.BF16 R68, R12, R42, R68 ;  /* 0x0000002a0c44723c */ /* 0x000fe20000041844 */
[----:B-1----:R-:W-:-:S04]  /*2c30*/  FMUL.FTZ R0, R93, c[0x0][0x320] ;  /* 0x0000c8005d007a20 */ /* 0x002fc80000410000 */
[----:B------:R1:W1:Y:S03]  /*2c40*/  MUFU.TANH R100, R0 ;  /* 0x0000000000647308 */ /* 0x0002660000002400 */
        /* <DEDUP_REMOVED lines=14> */
[----:B------:R-:W2:Y:S01]  /*2d30*/  LDSM.16.M88.4 R36, [R212+0x1c00] ;  /* 0x001c0000d424783b */ /* 0x000ea20000000200 */
[----:B-1----:R-:W-:-:S04]  /*2d40*/  FMUL.FTZ R0, R82, c[0x0][0x320] ;  /* 0x0000c80052007a20 */ /* 0x002fc80000410000 */
[----:B------:R1:W1:Y:S02]  /*2d50*/  MUFU.TANH R111, R0 ;  /* 0x00000000006f7308 */ /* 0x0002640000002400 */
[----:B---3--:R-:W-:Y:S01]  /*2d60*/  HMMA.16816.F32.BF16 R68, R16, R56, R72 ;  /* 0x000000381044723c */ /* 0x008fe20000041848 */
[----:B-1----:R-:W-:-:S05]  /*2d70*/  FMUL.FTZ R0, R83, c[0x0][0x320] ;  /* 0x0000c80053007a20 */ /* 0x002fca0000410000 */
[----:B------:R1:W3:Y:S02]  /*2d80*/  MUFU.TANH R110, R0 ;  /* 0x00000000006e7308 */ /* 0x0002e40000002400 */
[----:B------:R-:W-:Y:S01]  /*2d90*/  HMMA.16816.F32.BF16 R72, R28, R54, R140 ;  /* 0x000000361c48723c */ /* 0x000fe2000004188c */
[----:B------:R-:W2:Y:S01]  /*2da0*/  LDSM.16.M88.4 R52, [R222] ;  /* 0x00000000de34783b */ /* 0x000ea20000000200 */
        /* <DEDUP_REMOVED lines=16> */
[----:B------:R-:W-:Y:S08]  /*2eb0*/  HMMA.16816.F32.BF16 R68, R32, R36, R112 ;  /* 0x000000242044723c */ /* 0x000ff00000041870 */
[----:B------:R-:W-:Y:S01]  /*2ec0*/  HMMA.16816.F32.BF16 R44, R16, R58, R60 ;  /* 0x0000003a102c723c */ /* 0x000fe2000004183c */
[----:B-1----:R-:W-:-:S07]  /*2ed0*/  FMUL.FTZ R0, R78, c[0x0][0x320] ;  /* 0x0000c8004e007a20 */ /* 0x002fce0000410000 */
[----:B------:R-:W-:Y:S01]  /*2ee0*/  HMMA.16816.F32.BF16 R60, R32, R38, R120 ;  /* 0x00000026203c723c */ /* 0x000fe20000041878 */
[----:B------:R-:W-:Y:S01]  /*2ef0*/  LDSM.16.M88.4 R32, [R218] ;  /* 0x00000000da20783b */ /* 0x000fe20000000200 */
[----:B------:R1:W1:Y:S06]  /*2f00*/  MUFU.TANH R105, R0 ;  /* 0x0000000000697308 */ /* 0x00026c0000002400 */
[----:B------:R-:W-:Y:S01]  /*2f10*/  HMMA.16816.F32.BF16 R84, R4, R48, R40 ;  /* 0x000000300454723c */ /* 0x000fe20000041828 */
[----:B------:R-:W2:Y:S01]  /*2f20*/  LDSM.16.M88.4 R40, [R212+0x2c00] ;  /* 0x002c0000d428783b */ /* 0x000ea20000000200 */
[----:B------:R-:W-:Y:S01]  /*2f30*/  ISETP.GT.AND P0, PT, R64, R177, PT ;  /* 0x000000b14000720c */ /* 0x000fe20003f04270 */
[----:B------:R-:W-:-:S04]  /*2f40*/  DEPBAR.LE SB0, 0x0 ;  /* 0x000080000000791a */ /* 0x000fc80000000000 */
[----:B-1----:R-:W-:Y:S02]  /*2f50*/  FMUL.FTZ R0, R79, c[0x0][0x320] ;  /* 0x0000c8004f007a20 */ /* 0x002fe40000410000 */
[C---:B------:R-:W-:Y:S08]  /*2f60*/  HMMA.16816.F32.BF16 R76, R28.reuse, R36, R148 ;  /* 0x000000241c4c723c */ /* 0x040ff00000041894 */
[----:B------:R-:W-:Y:S01]  /*2f70*/  HMMA.16816.F32.BF16 R28, R28, R38, R152 ;  /* 0x000000261c1c723c */ /* 0x000fe20000041898 */
[----:B------:R1:W1:Y:S02]  /*2f80*/  MUFU.TANH R106, R0 ;  /* 0x00000000006a7308 */ /* 0x0002640000002400 */
[----:B-1----:R-:W-:-:S06]  /*2f90*/  FMUL.FTZ R0, R88, c[0x0][0x320] ;  /* 0x0000c80058007a20 */ /* 0x002fcc0000410000 */
[----:B------:R1:W1:Y:S01]  /*2fa0*/  MUFU.TANH R67, R0 ;  /* 0x0000000000437308 */ /* 0x0002620000002400 */
[----:B------:R-:W-:Y:S08]  /*2fb0*/  HMMA.16816.F32.BF16 R72, R12, R58, R72 ;  /* 0x0000003a0c48723c */ /* 0x000ff00000041848 */
[----:B------:R-:W-:Y:S01]  /*2fc0*/  HMMA.16816.F32.BF16 R56, R24, R52, R68 ;  /* 0x000000341838723c */ /* 0x000fe20000041844 */
[----:B-1----:R-:W-:-:S04]  /*2fd0*/  FMUL.FTZ R0, R89, c[0x0][0x320] ;  /* 0x0000c80059007a20 */ /* 0x002fc80000410000 */
[----:B------:R1:W1:Y:S03]  /*2fe0*/  MUFU.TANH R66, R0 ;  /* 0x0000000000427308 */ /* 0x0002660000002400 */
[----:B------:R-:W-:Y:S08]  /*2ff0*/  HMMA.16816.F32.BF16 R68, R20, R52, R76 ;  /* 0x000000341444723c */ /* 0x000ff0000004184c */
[----:B------:R-:W-:Y:S01]  /*3000*/  HMMA.16816.F32.BF16 R24, R24, R54, R60 ;  /* 0x000000361818723c */ /* 0x000fe2000004183c */
[----:B-1----:R-:W-:-:S07]  /*3010*/  FMUL.FTZ R0, R90, c[0x0][0x320] ;  /* 0x0000c8005a007a20 */ /* 0x002fce0000410000 */
[----:B------:R-:W-:Y:S01]  /*3020*/  HMMA.16816.F32.BF16 R52, R20, R54, R28 ;  /* 0x000000361434723c */ /* 0x000fe2000004181c */
[----:B------:R1:W1:Y:S02]  /*3030*/  MUFU.TANH R88, R0 ;  /* 0x0000000000587308 */ /* 0x0002640000002400 */
[----:B-1----:R-:W-:-:S06]  /*3040*/  FMUL.FTZ R0, R91, c[0x0][0x320] ;  /* 0x0000c8005b007a20 */ /* 0x002fcc0000410000 */
        /* <DEDUP_REMOVED lines=8> */
[----:B------:R1:W1:Y:S02]  /*30d0*/  MUFU.TANH R97, R0 ;  /* 0x0000000000617308 */ /* 0x0002640000002400 */
[----:B-1----:R-:W-:Y:S02]  /*30e0*/  FMUL.FTZ R0, R83, c[0x0][0x320] ;  /* 0x0000c80053007a20 */ /* 0x002fe40000410000 */
[----:B------:R-:W-:Y:S08]  /*30f0*/  HMMA.16816.F32.BF16 R80, R8, R50, R44 ;  /* 0x000000320850723c */ /* 0x000ff0000004182c */
[C---:B------:R-:W-:Y:S08]  /*3100*/  HMMA.16816.F32.BF16 R44, R16.reuse, R40, R56 ;  /* 0x00000028102c723c */ /* 0x040ff00000041838 */
[----:B------:R-:W-:Y:S01]  /*3110*/  HMMA.16816.F32.BF16 R16, R16, R42, R24 ;  /* 0x0000002a1010723c */ /* 0x000fe20000041818 */
[----:B------:R1:W1:Y:S07]  /*3120*/  MUFU.TANH R98, R0 ;  /* 0x0000000000627308 */ /* 0x00026e0000002400 */
[----:B------:R-:W-:Y:S08]  /*3130*/  HMMA.16816.F32.BF16 R72, R4, R50, R72 ;  /* 0x000000320448723c */ /* 0x000ff00000041848 */
[----:B------:R-:W-:Y:S01]  /*3140*/  HMMA.16816.F32.BF16 R44, R8, R32, R44 ;  /* 0x00000020082c723c */ /* 0x000fe2000004182c */
[----:B-1----:R-:W-:-:S07]  /*3150*/  FMUL.FTZ R0, R84, c[0x0][0x320] ;  /* 0x0000c80054007a20 */ /* 0x002fce0000410000 */
[----:B------:R-:W-:Y:S08]  /*3160*/  HMMA.16816.F32.BF16 R20, R4, R32, R36 ;  /* 0x000000200414723c */ /* 0x000ff00000041824 */
[-C--:B------:R-:W-:Y:S08]  /*3170*/  HMMA.16816.F32.BF16 R8, R8, R34.reuse, R16 ;  /* 0x000000220808723c */ /* 0x080ff00000041810 */
[----:B------:R-:W-:Y:S01]  /*3180*/  HMMA.16816.F32.BF16 R4, R4, R34, R12 ;  /* 0x000000220404723c */ /* 0x000fe2000004180c */
[----:B------:R1:W1:Y:S01]  /*3190*/  MUFU.TANH R49, R0 ;  /* 0x0000000000317308 */ /* 0x0002620000002400 */
[----:B------:R-:W-:-:S02]  /*31a0*/  FMUL.FTZ R81, R81, c[0x0][0x320] ;  /* 0x0000c80051517a20 */ /* 0x000fc40000410000 */
[----:B------:R-:W-:Y:S02]  /*31b0*/  FMUL.FTZ R72, R72, c[0x0][0x320] ;  /* 0x0000c80048487a20 */ /* 0x000fe40000410000 */
[----:B-1----:R-:W-:-:S04]  /*31c0*/  FMUL.FTZ R0, R85, c[0x0][0x320] ;  /* 0x0000c80055007a20 */ /* 0x002fc80000410000 */
[----:B------:R1:W1:Y:S01]  /*31d0*/  MUFU.TANH R48, R0 ;  /* 0x0000000000307308 */ /* 0x0002620000002400 */
[----:B------:R-:W-:Y:S02]  /*31e0*/  FMUL.FTZ R73, R73, c[0x0][0x320] ;  /* 0x0000c80049497a20 */ /* 0x000fe40000410000 */
[----:B------:R-:W-:Y:S02]  /*31f0*/  FMUL.FTZ R74, R74, c[0x0][0x320] ;  /* 0x0000c8004a4a7a20 */ /* 0x000fe40000410000 */
[----:B------:R-:W-:Y:S02]  /*3200*/  FMUL.FTZ R75, R75, c[0x0][0x320] ;  /* 0x0000c8004b4b7a20 */ /* 0x000fe40000410000 */
[----:B------:R-:W-:Y:S02]  /*3210*/  FMUL.FTZ R20, R20, c[0x0][0x320] ;  /* 0x0000c80014147a20 */ /* 0x000fe40000410000 */
[----:B-1----:R-:W-:-:S04]  /*3220*/  FMUL.FTZ R0, R86, c[0x0][0x320] ;  /* 0x0000c80056007a20 */ /* 0x002fc80000410000 */
[----:B------:R1:W1:Y:S01]  /*3230*/  MUFU.TANH R65, R0 ;  /* 0x0000000000417308 */ /* 0x0002620000002400 */
[----:B------:R-:W-:Y:S02]  /*3240*/  FMUL.FTZ R21, R21, c[0x0][0x320] ;  /* 0x0000c80015157a20 */ /* 0x000fe40000410000 */
[----:B------:R-:W-:Y:S02]  /*3250*/  FMUL.FTZ R23, R23, c[0x0][0x320] ;  /* 0x0000c80017177a20 */ /* 0x000fe40000410000 */
[----:B------:R-:W-:Y:S02]  /*3260*/  FMUL.FTZ R8, R8, c[0x0][0x320] ;  /* 0x0000c80008087a20 */ /* 0x000fe40000410000 */
[----:B------:R-:W-:Y:S02]  /*3270*/  FMUL.FTZ R7, R7, c[0x0][0x320] ;  /* 0x0000c80007077a20 */ /* 0x000fe40000410000 */
[----:B------:R-:W-:Y:S02]  /*3280*/  FMUL.FTZ R82, R82, c[0x0][0x320] ;  /* 0x0000c80052527a20 */ /* 0x000fe40000410000 */
[----:B------:R-:W-:-:S02]  /*3290*/  FMUL.FTZ R83, R83, c[0x0][0x320] ;  /* 0x0000c80053537a20 */ /* 0x000fc40000410000 */
[----:B-1----:R-:W-:Y:S02]  /*32a0*/  FMUL.FTZ R0, R87, c[0x0][0x320] ;  /* 0x0000c80057007a20 */ /* 0x002fe40000410000 */
[----:B------:R-:W-:Y:S02]  /*32b0*/  FMUL.FTZ R44, R44, c[0x0][0x320] ;  /* 0x0000c8002c2c7a20 */ /* 0x000fe40000410000 */
[----:B------:R1:W1:Y:S01]  /*32c0*/  MUFU.TANH R50, R0 ;  /* 0x0000000000327308 */ /* 0x0002620000002400 */
[----:B------:R-:W-:Y:S02]  /*32d0*/  FMUL.FTZ R45, R45, c[0x0][0x320] ;  /* 0x0000c8002d2d7a20 */ /* 0x000fe40000410000 */
[----:B------:R-:W-:Y:S02]  /*32e0*/  FMUL.FTZ R46, R46, c[0x0][0x320] ;  /* 0x0000c8002e2e7a20 */ /* 0x000fe40000410000 */
[----:B------:R-:W-:Y:S02]  /*32f0*/  FMUL.FTZ R47, R47, c[0x0][0x320] ;  /* 0x0000c8002f2f7a20 */ /* 0x000fe40000410000 */
[----:B------:R-:W-:-:S02]  /*3300*/  FMUL.FTZ R22, R22, c[0x0][0x320] ;  /* 0x0000c80016167a20 */ /* 0x000fc40000410000 */
[----:B------:R-:W-:Y:S02]  /*3310*/  FMUL.FTZ R9, R9, c[0x0][0x320] ;  /* 0x0000c80009097a20 */ /* 0x000fe40000410000 */
[----:B------:R-:W-:Y:S02]  /*3320*/  FMUL.FTZ R10, R10, c[0x0][0x320] ;  /* 0x0000c8000a0a7a20 */ /* 0x000fe40000410000 */
[----:B------:R-:W-:Y:S02]  /*3330*/  FMUL.FTZ R11, R11, c[0x0][0x320] ;  /* 0x0000c8000b0b7a20 */ /* 0x000fe40000410000 */
[----:B------:R-:W-:Y:S02]  /*3340*/  FMUL.FTZ R4, R4, c[0x0][0x320] ;  /* 0x0000c80004047a20 */ /* 0x000fe40000410000 */
[----:B-1----:R-:W-:Y:S02]  /*3350*/  FMUL.FTZ R0, R80, c[0x0][0x320] ;  /* 0x0000c80050007a20 */ /* 0x002fe40000410000 */
[----:B------:R-:W-:-:S02]  /*3360*/  FMUL.FTZ R5, R5, c[0x0][0x320] ;  /* 0x0000c80005057a20 */ /* 0x000fc40000410000 */
[----:B------:R-:W-:Y:S01]  /*3370*/  FMUL.FTZ R6, R6, c[0x0][0x320] ;  /* 0x0000c80006067a20 */ /* 0x000fe20000410000 */
[----:B------:R1:W1:Y:S08]  /*3380*/  MUFU.TANH R27, R23 ;  /* 0x00000017001b7308 */ /* 0x0002700000002400 */
[----:B------:R1:W1:Y:S08]  /*3390*/  MUFU.TANH R30, R8 ;  /* 0x00000008001e7308 */ /* 0x0002700000002400 */
[----:B------:R1:W1:Y:S08]  /*33a0*/  MUFU.TANH R51, R0 ;  /* 0x0000000000337308 */ /* 0x0002700000002400 */
[----:B------:R-:W1:Y:S08]  /*33b0*/  MUFU.TANH R81, R81 ;  /* 0x0000005100517308 */ /* 0x000e700000002400 */
[----:B------:R1:W1:Y:S08]  /*33c0*/  MUFU.TANH R107, R82 ;  /* 0x00000052006b7308 */ /* 0x0002700000002400 */
[----:B------:R1:W1:Y:S08]  /*33d0*/  MUFU.TANH R101, R83 ;  /* 0x0000005300657308 */ /* 0x0002700000002400 */
[----:B------:R-:W1:Y:S08]  /*33e0*/  MUFU.TANH R72, R72 ;  /* 0x0000004800487308 */ /* 0x000e700000002400 */
[----:B------:R-:W1:Y:S08]  /*33f0*/  MUFU.TANH R73, R73 ;  /* 0x0000004900497308 */ /* 0x000e700000002400 */
[----:B------:R-:W1:Y:S08]  /*3400*/  MUFU.TANH R74, R74 ;  /* 0x0000004a004a7308 */ /* 0x000e700000002400 */
[----:B------:R-:W1:Y:S08]  /*3410*/  MUFU.TANH R75, R75 ;  /* 0x0000004b004b7308 */ /* 0x000e700000002400 */
[----:B------:R1:W1:Y:S08]  /*3420*/  MUFU.TANH R31, R44 ;  /* 0x0000002c001f7308 */ /* 0x0002700000002400 */
[----:B------:R1:W1:Y:S08]  /*3430*/  MUFU.TANH R32, R45 ;  /* 0x0000002d00207308 */ /* 0x0002700000002400 */
[----:B------:R1:W1:Y:S08]  /*3440*/  MUFU.TANH R39, R46 ;  /* 0x0000002e00277308 */ /* 0x0002700000002400 */
[----:B------:R1:W1:Y:S08]  /*3450*/  MUFU.TANH R38, R47 ;  /* 0x0000002f00267308 */ /* 0x0002700000002400 */
[----:B------:R-:W1:Y:S08]  /*3460*/  MUFU.TANH R20, R20 ;  /* 0x0000001400147308 */ /* 0x000e700000002400 */
[----:B------:R-:W1:Y:S08]  /*3470*/  MUFU.TANH R21, R21 ;  /* 0x0000001500157308 */ /* 0x000e700000002400 */
[----:B------:R1:W1:Y:S08]  /*3480*/  MUFU.TANH R28, R22 ;  /* 0x00000016001c7308 */ /* 0x0002700000002400 */
[----:B------:R1:W1:Y:S08]  /*3490*/  MUFU.TANH R29, R9 ;  /* 0x00000009001d7308 */ /* 0x0002700000002400 */
[----:B------:R1:W1:Y:S08]  /*34a0*/  MUFU.TANH R37, R10 ;  /* 0x0000000a00257308 */ /* 0x0002700000002400 */
[----:B------:R1:W1:Y:S08]  /*34b0*/  MUFU.TANH R36, R11 ;  /* 0x0000000b00247308 */ /* 0x0002700000002400 */
[----:B------:R1:W1:Y:S08]  /*34c0*/  MUFU.TANH R12, R4 ;  /* 0x00000004000c7308 */ /* 0x0002700000002400 */
[----:B------:R1:W1:Y:S08]  /*34d0*/  MUFU.TANH R8, R5 ;  /* 0x0000000500087308 */ /* 0x0002700000002400 */
[----:B------:R1:W1:Y:S08]  /*34e0*/  MUFU.TANH R23, R6 ;  /* 0x0000000600177308 */ /* 0x0002700000002400 */
[----:B------:R-:W1:Y:S01]  /*34f0*/  MUFU.TANH R7, R7 ;  /* 0x0000000700077308 */ /* 0x000e620000002400 */
[----:B------:R-:W-:Y:S01]  /*3500*/  BSSY B0, `(.L_x_1008) ;  /* 0x000001b000007945 */ /* 0x000fe20003800000 */
[----:B------:R-:W-:Y:S06]  /*3510*/  BAR.SYNC.DEFER_BLOCKING 0x0 ;  /* 0x0000000000007b1d */ /* 0x000fec0000010000 */
[----:B------:R-:W-:Y:S05]  /*3520*/  @!P0 BRA `(.L_x_1009) ;  /* 0x0000018000008947 */ /* 0x000fea0003800000 */
[----:B-12345:R-:W-:Y:S02]  /*3530*/  IADD3 R0, R176, -0x2, RZ ;  /* 0xfffffffeb0007810 */ /* 0x03efe40007ffe0ff */
[----:B------:R-:W-:-:S02]  /*3540*/  ISETP.GE.AND P5, PT, R160, c[0x0][0x1d4], PT ;  /* 0x00007500a0007a0c */ /* 0x000fc40003fa6270 */
[----:B------:R-:W-:Y:S01]  /*3550*/  SHF.R.S32.HI R2, RZ, 0x1f, R0 ;  /* 0x0000001fff027819 */ /* 0x000fe20000011400 */
[----:B------:R-:W-:-:S04]  /*3560*/  IMAD.WIDE.U32 R4, R0, c[0x0][0x1e0], RZ ;  /* 0x0000780000047a25 */ /* 0x000fc800078e00ff */
[----:B------:R-:W-:-:S04]  /*3570*/  IMAD R2, R2, c[0x0][0x1e0], RZ ;  /* 0x0000780002027a24 */ /* 0x000fc800078e02ff */
[----:B------:R-:W-:Y:S01]  /*3580*/  IMAD R2, R0, c[0x0][0x1e4], R2 ;  /* 0x0000790000027a24 */ /* 0x000fe200078e0202 */
[----:B------:R-:W-:-:S03]  /*3590*/  LEA R0, P1, R4, R162, 0x6 ;  /* 0x000000a204007211 */ /* 0x000fc600078230ff */
[----:B------:R-:W-:Y:S01]  /*35a0*/  IMAD.IADD R3, R5, 0x1, R2 ;  /* 0x0000000105037824 */ /* 0x000fe200078e0202 */
[----:B------:R-:W-:Y:S01]  /*35b0*/  LEA R2, P0, R0, c[0x0][0x1c8], 0x1 ;  /* 0x0000720000027a11 */ /* 0x000fe200078008ff */
[----:B------:R-:W-:-:S03]  /*35c0*/  IMAD.MOV.U32 R5, RZ, RZ, c[0x0][0x1e0] ;  /* 0x00007800ff057624 */ /* 0x000fc600078e00ff */
[----:B------:R-:W-:-:S04]  /*35d0*/  LEA.HI.X R4, R4, R147, R3, 0x6, P1 ;  /* 0x0000009304047211 */ /* 0x000fc800008f3403 */
[----:B------:R-:W-:Y:S01]  /*35e0*/  LEA.HI.X R3, R0, c[0x0][0x1cc], R4, 0x1, P0 ;  /* 0x0000730000037a11 */ /* 0x000fe200000f0c04 */
[----:B------:R-:W-:Y:S01]  /*35f0*/  IMAD.MOV.U32 R0, RZ, RZ, c[0x0][0x1e4] ;  /* 0x00007900ff007624 */ /* 0x000fe200078e00ff */
[----:B------:R-:W-:-:S03]  /*3600*/  LEA R4, P0, R5, R2, 0x6 ;  /* 0x0000000205047211 */ /* 0x000fc600078030ff */
[----:B------:R-:W-:Y:S01]  /*3610*/  @!PT LDS RZ, [RZ] ;  /* 0x00000000fffff984 */ /* 0x000fe20000000800 */
[----:B------:R-:W-:Y:S01]  /*3620*/  @!PT LDS RZ, [RZ] ;  /* 0x00000000fffff984 */ /* 0x000fe20000000800 */
[----:B------:R-:W-:Y:S01]  /*3630*/  @!PT LDS RZ, [RZ] ;  /* 0x00000000fffff984 */ /* 0x000fe20000000800 */
[----:B------:R1:W-:Y:S01]  /*3640*/  LDGSTS.E.BYPASS.LTC128B.128 [R145+0x3100], [R2.64], !P5 ;  /* 0x0310000002917fae */ /* 0x0003e2000e901d46 */
[----:B------:R-:W-:-:S03]  /*3650*/  LEA.HI.X R5, R5, R3, R0, 0x6, P0 ;  /* 0x0000000305057211 */ /* 0x000fc600000f3400 */
[----:B------:R1:W-:Y:S04]  /*3660*/  LDGSTS.E.BYPASS.LTC128B.128 [R145+0x4100], [R2.64+0x40], !P4 ;  /* 0x0410004002917fae */ /* 0x0003e8000e101d46 */
[----:B------:R1:W-:Y:S04]  /*3670*/  LDGSTS.E.BYPASS.LTC128B.128 [R145+0x5100], [R2.64+0x80], !P3 ;  /* 0x0510008002917fae */ /* 0x0003e8000d901d46 */
[----:B------:R1:W-:Y:S04]  /*3680*/  LDGSTS.E.BYPASS.LTC128B.128 [R145+0x3900], [R4.64], !P5 ;  /* 0x0390000004917fae */ /* 0x0003e8000e901d46 */
[----:B------:R1:W-:Y:S04]  /*3690*/  LDGSTS.E.BYPASS.LTC128B.128 [R145+0x4900], [R4.64+0x40], !P4 ;  /* 0x0490004004917fae */ /* 0x0003e8000e101d46 */
[----:B------:R1:W-:Y:S02]  /*36a0*/  LDGSTS.E.BYPASS.LTC128B.128 [R145+0x5900], [R4.64+0x80], !P3 ;  /* 0x0590008004917fae */ /* 0x0003e4000d901d46 */
.L_x_1009:
[----:B--234-:R-:W-:Y:S05]  /*36b0*/  BSYNC B0 ;  /* 0x0000000000007941 */ /* 0x01cfea0003800000 */
.L_x_1008:
[----:B-1----:R-:W2:Y:S04]  /*36c0*/  LDL R0, [R1+0x64] ;  /* 0x0000640001007983 */ /* 0x002ea80000100800 */
[----:B------:R-:W2:Y:S04]  /*36d0*/  LDL R152, [R1+0x54] ;  /* 0x0000540001987983 */ /* 0x000ea80000100800 */
[----:B------:R-:W3:Y:S04]  /*36e0*/  LDL R6, [R1+0x3c] ;  /* 0x00003c0001067983 */ /* 0x000ee80000100800 */
[----:B------:R-:W-:Y:S04]  /*36f0*/  LDSM.16.MT88.4 R52, [R213] ;  /* 0x00000000d534783b */ /* 0x000fe80000004200 */
[----:B------:R-:W-:Y:S04]  /*3700*/  LDSM.16.MT88.4 R112, [R214+0x1000] ;  /* 0x00100000d670783b */ /* 0x000fe80000004200 */
[----:B------:R-:W-:Y:S04]  /*3710*/  LDSM.16.MT88.4 R56, [R214+0x400] ;  /* 0x00040000d638783b */ /* 0x000fe80000004200 */
[----:B------:R-:W-:Y:S04]  /*3720*/  LDSM.16.MT88.4 R60, [R213+0x1400] ;  /* 0x00140000d53c783b */ /* 0x000fe80000004200 */
[----:B------:R-:W-:Y:S04]  /*3730*/  LDSM.16.MT88.4 R68, [R214+0x1400] ;  /* 0x00140000d644783b */ /* 0x000fe80000004200 */
[----:B------:R-:W-:Y:S04]  /*3740*/  LDSM.16.MT88.4 R76, [R213+0x2400] ;  /* 0x00240000d54c783b */ /* 0x000fe80000004200 */
[----:B------:R-:W0:Y:S01]  /*3750*/  LDGDEPBAR ;  /* 0x00000000000079af */ /* 0x000e220000000000 */
[----:B--2---:R-:W-:-:S04]  /*3760*/  IMAD.IADD R2, R0, 0x1, R152 ;  /* 0x0000000100027824 */ /* 0x004fc800078e0298 */
[----:B------:R-:W-:-:S04]  /*3770*/  @P2 IMAD.HI.U32 R0, R2, c[0x0][0x2c8], RZ ;  /* 0x0000b20002002a27 */ /* 0x000fc800078e00ff */
[----:B------:R-:W-:Y:S01]  /*3780*/  IMAD.MOV.U32 R3, RZ, RZ, R2 ;  /* 0x000000ffff037224 */ /* 0x000fe200078e0002 */
[----:B------:R-:W-:Y:S01]  /*3790*/  @P2 SHF.R.U32.HI R3, RZ, c[0x0][0x2cc], R0 ;  /* 0x0000b300ff032a19 */ /* 0x000fe20000011600 */
[----:B------:R-:W-:Y:S04]  /*37a0*/  STL [R1+0x30], R2 ;  /* 0x0000300201007387 */ /* 0x000fe80000100800 */
[----:B------:R-:W1:Y:S01]  /*37b0*/  SHFL.IDX PT, R2, R3, 0x2, 0x1c1f ;  /* 0x005c1f0003027f89 */ /* 0x000e6200000e0000 */
[----:B------:R-:W-:-:S05]  /*37c0*/  IMAD R0, R64, R146, 0x1 ;  /* 0x0000000140007424 */ /* 0x000fca00078e0292 */
[----:B---3--:R-:W-:-:S04]  /*37d0*/  IADD3 R0, -R6, c[0x0][0x1d0], R0 ;  /* 0x0000740006007a10 */ /* 0x008fc80007ffe100 */
[----:B------:R-:W-:Y:S01]  /*37e0*/  IADD3 R5, R0, -c[0x0][0x168], RZ ;  /* 0x80005a0000057a10 */ /* 0x000fe20007ffe0ff */
[----:B------:R-:W-:-:S04]  /*37f0*/  IMAD.IADD R6, R144, 0x1, -R6 ;  /* 0x0000000190067824 */ /* 0x000fc800078e0a06 */
[----:B-1----:R-:W-:-:S05]  /*3800*/  IMAD.IADD R2, R5, 0x1, R2 ;  /* 0x0000000105027824 */ /* 0x002fca00078e0202 */
[----:B------:R-:W-:-:S04]  /*3810*/  IMNMX R2, R6, R2, PT ;  /* 0x0000000206027217 */ /* 0x000fc80003800200 */
[C---:B------:R-:W-:Y:S01]  /*3820*/  ISETP.GT.AND P0, PT, R2.reuse, RZ, PT ;  /* 0x000000ff0200720c */ /* 0x040fe20003f04270 */
[----:B------:R-:W1:Y:S01]  /*3830*/  SHFL.IDX PT, R4, R3, 0x3, 0x1c1f ;  /* 0x007c1f0003047f89 */ /* 0x000e6200000e0000 */
[C---:B------:R-:W-:Y:S02]  /*3840*/  ISETP.GT.AND P6, PT, R2.reuse, 0x1, PT ;  /* 0x000000010200780c */ /* 0x040fe40003fc4270 */
[----:B------:R-:W-:Y:S02]  /*3850*/  FSEL R9, R119, -INF , P0 ;  /* 0xff80000077097808 */ /* 0x000fe40000000000 */
[C---:B------:R-:W-:Y:S02]  /*3860*/  ISETP.GT.AND P1, PT, R2.reuse, 0x8, PT ;  /* 0x000000080200780c */ /* 0x040fe40003f24270 */
[----:B------:R-:W-:Y:S02]  /*3870*/  ISETP.GT.AND P0, PT, R2, 0x9, PT ;  /* 0x000000090200780c */ /* 0x000fe40003f04270 */
[----:B------:R-:W-:-:S02]  /*3880*/  FSEL R10, R116, -INF , P6 ;  /* 0xff800000740a7808 */ /* 0x000fc40003000000 */
[----:B------:R-:W-:Y:S02]  /*3890*/  FSEL R11, R104, -INF , P1 ;  /* 0xff800000680b7808 */ /* 0x000fe40000800000 */
[----:B------:R-:W-:Y:S02]  /*38a0*/  FSEL R13, R100, -INF , P0 ;  /* 0xff800000640d7808 */ /* 0x000fe40000000000 */
[C---:B------:R-:W-:Y:S02]  /*38b0*/  ISETP.GT.AND P6, PT, R2.reuse, 0x10, PT ;  /* 0x000000100200780c */ /* 0x040fe40003fc4270 */
        /* <DEDUP_REMOVED lines=20> */
[----:B------:R-:W-:Y:S01]  /*3a00*/  FMNMX.FTZ R2, R9, R10, !PT ;  /* 0x0000000a09027209 */ /* 0x000fe20007810000 */
[----:B-1----:R-:W-:-:S03]  /*3a10*/  IMAD.IADD R0, R5, 0x1, R4 ;  /* 0x0000000105007824 */ /* 0x002fc600078e0204 */
[----:B------:R-:W-:Y:S02]  /*3a20*/  FMNMX.FTZ R2, R11, R2, !PT ;  /* 0x000000020b027209 */ /* 0x000fe40007810000 */
[----:B------:R-:W-:Y:S02]  /*3a30*/  IMNMX R0, R6, R0, PT ;  /* 0x0000000006007217 */ /* 0x000fe40003800200 */
[----:B------:R-:W-:Y:S02]  /*3a40*/  FMNMX.FTZ R2, R13, R2, !PT ;  /* 0x000000020d027209 */ /* 0x000fe40007810000 */
[----:B------:R-:W-:Y:S02]  /*3a50*/  FSEL R233, R21, -INF , P6 ;  /* 0xff80000015e97808 */ /* 0x000fe40003000000 */
[----:B------:R-:W-:Y:S02]  /*3a60*/  FSEL R234, R12, -INF , P1 ;  /* 0xff8000000cea7808 */ /* 0x000fe40000800000 */
[----:B------:R-:W-:-:S02]  /*3a70*/  ISETP.GT.AND P6, PT, R0, RZ, PT ;  /* 0x000000ff0000720c */ /* 0x000fc40003fc4270 */
[----:B------:R-:W-:Y:S02]  /*3a80*/  ISETP.GT.AND P1, PT, R0, 0x1, PT ;  /* 0x000000010000780c */ /* 0x000fe40003f24270 */
[----:B------:R-:W-:Y:S02]  /*3a90*/  FMNMX.FTZ R2, R18, R2, !PT ;  /* 0x0000000212027209 */ /* 0x000fe40007810000 */
[----:B------:R-:W-:Y:S02]  /*3aa0*/  FSEL R238, R8, -INF , P0 ;  /* 0xff80000008ee7808 */ /* 0x000fe40000000000 */
[----:B------:R-:W-:Y:S02]  /*3ab0*/  ISETP.GT.AND P0, PT, R0, 0x8, PT ;  /* 0x000000080000780c */ /* 0x000fe40003f04270 */
[----:B------:R-:W-:Y:S02]  /*3ac0*/  FSEL R14, R118, -INF , P6 ;  /* 0xff800000760e7808 */ /* 0x000fe40003000000 */
[----:B------:R-:W-:-:S02]  /*3ad0*/  FSEL R15, R117, -INF , P1 ;  /* 0xff800000750f7808 */ /* 0x000fc40000800000 */
[----:B------:R-:W-:Y:S01]  /*3ae0*/  FMNMX.FTZ R2, R19, R2, !PT ;  /* 0x0000000213027209 */ /* 0x000fe20007810000 */
[----:B------:R-:W-:Y:S01]  /*3af0*/  SHFL.IDX PT, R8, R3, RZ, 0x1c1f ;  /* 0x001c1fff03087589 */ /* 0x000fe200000e0000 */
[----:B------:R-:W-:Y:S02]  /*3b00*/  ISETP.GT.AND P1, PT, R0, 0x9, PT ;  /* 0x000000090000780c */ /* 0x000fe40003f24270 */
[----:B------:R-:W-:Y:S01]  /*3b10*/  FSEL R16, R103, -INF , P0 ;  /* 0xff80000067107808 */ /* 0x000fe20000000000 */
[----:B------:R-:W-:Y:S01]  /*3b20*/  LDSM.16.MT88.4 R116, [R213+0x2000] ;  /* 0x00200000d574783b */ /* 0x000fe20000004200 */
[----:B------:R-:W-:Y:S02]  /*3b30*/  FMNMX.FTZ R4, R14, R15, !PT ;  /* 0x0000000f0e047209 */ /* 0x000fe40007810000 */
[----:B------:R-:W-:Y:S02]  /*3b40*/  FMNMX.FTZ R2, R22, R2, !PT ;  /* 0x0000000216027209 */ /* 0x000fe40007810000 */
[----:B------:R-:W-:-:S02]  /*3b50*/  ISETP.GT.AND P0, PT, R0, 0x10, PT ;  /* 0x000000100000780c */ /* 0x000fc40003f04270 */
[----:B------:R-:W-:Y:S02]  /*3b60*/  FSEL R17, R102, -INF , P1 ;  /* 0xff80000066117808 */ /* 0x000fe40000800000 */
[----:B------:R-:W-:Y:S02]  /*3b70*/  FMNMX.FTZ R4, R16, R4, !PT ;  /* 0x0000000410047209 */ /* 0x000fe40007810000 */
[----:B------:R-:W-:Y:S02]  /*3b80*/  FMNMX.FTZ R2, R24, R2, !PT ;  /* 0x0000000218027209 */ /* 0x000fe40007810000 */
[----:B------:R-:W-:Y:S02]  /*3b90*/  ISETP.GT.AND P1, PT, R0, 0x11, PT ;  /* 0x000000110000780c */ /* 0x000fe40003f24270 */
[----:B------:R-:W-:Y:S02]  /*3ba0*/  FSEL R20, R95, -INF , P0 ;  /* 0xff8000005f147808 */ /* 0x000fe40000000000 */
[----:B------:R-:W-:-:S02]  /*3bb0*/  FMNMX.FTZ R4, R17, R4, !PT ;  /* 0x0000000411047209 */ /* 0x000fc40007810000 */
[----:B------:R-:W-:Y:S02]  /*3bc0*/  FMNMX.FTZ R2, R139, R2, !PT ;  /* 0x000000028b027209 */ /* 0x000fe40007810000 */
[----:B------:R-:W-:Y:S02]  /*3bd0*/  ISETP.GT.AND P0, PT, R0, 0x18, PT ;  /* 0x000000180000780c */ /* 0x000fe40003f04270 */
[----:B------:R-:W-:Y:S02]  /*3be0*/  FSEL R21, R93, -INF , P1 ;  /* 0xff8000005d157808 */ /* 0x000fe40000800000 */
[----:B------:R-:W-:Y:S01]  /*3bf0*/  FMNMX.FTZ R4, R20, R4, !PT ;  /* 0x0000000414047209 */ /* 0x000fe20007810000 */
[----:B------:R-:W-:Y:S01]  /*3c00*/  LDSM.16.MT88.4 R92, [R213+0x1000] ;  /* 0x00100000d55c783b */ /* 0x000fe20000004200 */
        /* <DEDUP_REMOVED lines=24> */
[----:B------:R-:W-:Y:S02]  /*3d90*/  FMNMX.FTZ R4, R144, R4, !PT ;  /* 0x0000000490047209 */ /* 0x000fe40007810000 */
[----:B------:R-:W-:Y:S02]  /*3da0*/  FMNMX.FTZ R2, R238, R2, !PT ;  /* 0x00000002ee027209 */ /* 0x000fe40007810000 */
[----:B------:R-:W-:-:S02]  /*3db0*/  ISETP.GT.AND P1, PT, R0, 0x31, PT ;  /* 0x000000310000780c */ /* 0x000fc40003f24270 */
[----:B------:R-:W-:Y:S01]  /*3dc0*/  FSEL R208, R28, -INF , P0 ;  /* 0xff8000001cd07808 */ /* 0x000fe20000000000 */
[----:B------:R-:W1:Y:S01]  /*3dd0*/  SHFL.BFLY PT, R103, R2, 0x2, 0x1f ;  /* 0x0c401f0002677f89 */ /* 0x000e6200000e0000 */
[----:B------:R-:W-:Y:S02]  /*3de0*/  FMNMX.FTZ R4, R147, R4, !PT ;  /* 0x0000000493047209 */ /* 0x000fe40007810000 */
[----:B------:R-:W-:Y:S02]  /*3df0*/  ISETP.GT.AND P0, PT, R0, 0x38, PT ;  /* 0x000000380000780c */ /* 0x000fe40003f04270 */
[----:B------:R-:W-:Y:S02]  /*3e00*/  FSEL R229, R27, -INF , P1 ;  /* 0xff8000001be57808 */ /* 0x000fe40000800000 */
[----:B------:R-:W-:Y:S02]  /*3e10*/  FMNMX.FTZ R4, R208, R4, !PT ;  /* 0x00000004d0047209 */ /* 0x000fe40007810000 */
[----:B------:R-:W-:-:S02]  /*3e20*/  ISETP.GT.AND P1, PT, R0, 0x39, PT ;  /* 0x000000390000780c */ /* 0x000fc40003f24270 */
[----:B------:R-:W-:Y:S02]  /*3e30*/  FSEL R230, R23, -INF , P0 ;  /* 0xff80000017e67808 */ /* 0x000fe40000000000 */
[----:B------:R-:W-:Y:S02]  /*3e40*/  FMNMX.FTZ R0, R229, R4, !PT ;  /* 0x00000004e5007209 */ /* 0x000fe40007810000 */
[----:B------:R-:W-:Y:S02]  /*3e50*/  FSEL R232, R7, -INF , P1 ;  /* 0xff80000007e87808 */ /* 0x000fe40000800000 */
[----:B------:R-:W-:-:S04]  /*3e60*/  FMNMX.FTZ R0, R230, R0, !PT ;  /* 0x00000000e6007209 */ /* 0x000fc80007810000 */
[----:B------:R-:W-:-:S05]  /*3e70*/  FMNMX.FTZ R0, R232, R0, !PT ;  /* 0x00000000e8007209 */ /* 0x000fca0007810000 */
[----:B------:R-:W2:Y:S01]  /*3e80*/  SHFL.BFLY PT, R102, R0, 0x2, 0x1f ;  /* 0x0c401f0000667f89 */ /* 0x000ea200000e0000 */
[----:B-1----:R-:W-:-:S03]  /*3e90*/  FMNMX.FTZ R103, R2, R103, !PT ;  /* 0x0000006702677209 */ /* 0x002fc60007810000 */
[----:B------:R1:W3:Y:S04]  /*3ea0*/  SHFL.IDX PT, R2, R3, 0x1, 0x1c1f ;  /* 0x003c1f0003027f89 */ /* 0x0002e800000e0000 */
[----:B------:R-:W4:Y:S01]  /*3eb0*/  SHFL.BFLY PT, R4, R103, 0x1, 0x1f ;  /* 0x0c201f0067047f89 */ /* 0x000f2200000e0000 */
[----:B--2---:R-:W-:Y:S01]  /*3ec0*/  FMNMX.FTZ R102, R0, R102, !PT ;  /* 0x0000006600667209 */ /* 0x004fe20007810000 */
[----:B-1----:R-:W-:-:S04]  /*3ed0*/  IMAD.IADD R3, R5, 0x1, R8 ;  /* 0x0000000105037824 */ /* 0x002fc800078e0208 */
[----:B------:R-:W1:Y:S01]  /*3ee0*/  SHFL.BFLY PT, R7, R102, 0x1, 0x1f ;  /* 0x0c201f0066077f89 */ /* 0x000e6200000e0000 */
[----:B---3--:R-:W-:Y:S01]  /*3ef0*/  IMAD.IADD R0, R5, 0x1, R2 ;  /* 0x0000000105007824 */ /* 0x008fe200078e0202 */
[----:B------:R-:W-:Y:S02]  /*3f00*/  IMNMX R2, R6, R3, PT ;  /* 0x0000000306027217 */ /* 0x000fe40003800200 */
[----:B----4-:R-:W-:Y:S02]  /*3f10*/  FMNMX.FTZ R103, R103, R4, !PT ;  /* 0x0000000467677209 */ /* 0x010fe40007810000 */
[----:B------:R-:W-:-:S03]  /*3f20*/  ISETP.GT.AND P0, PT, R2, 0x1, PT ;  /* 0x000000010200780c */ /* 0x000fc60003f04270 */
[C---:B------:R-:W-:Y:S01]  /*3f30*/  FMUL.FTZ R12, R103.reuse, c[0x0][0x2d0] ;  /* 0x0000b400670c7a20 */ /* 0x040fe20000410000 */
[----:B------:R-:W-:Y:S02]  /*3f40*/  FSEL R35, R126, -INF , P0 ;  /* 0xff8000007e237808 */ /* 0x000fe40000000000 */
[----:B------:R-:W-:Y:S02]  /*3f50*/  FSETP.NEU.FTZ.AND P0, PT, R103, -INF , PT ;  /* 0xff8000006700780b */ /* 0x000fe40003f1d000 */
[----:B------:R-:W-:Y:S02]  /*3f60*/  ISETP.GT.AND P1, PT, R2, 0x8, PT ;  /* 0x000000080200780c */ /* 0x000fe40003f24270 */
[----:B------:R-:W-:Y:S02]  /*3f70*/  FSEL R12, R12, RZ, P0 ;  /* 0x000000ff0c0c7208 */ /* 0x000fe40000000000 */
[C---:B------:R-:W-:Y:S02]  /*3f80*/  ISETP.GT.AND P0, PT, R2.reuse, 0x11, PT ;  /* 0x000000110200780c */ /* 0x040fe40003f04270 */
[----:B------:R-:W-:Y:S01]  /*3f90*/  FSEL R44, R125, -INF , P1 ;  /* 0xff8000007d2c7808 */ /* 0x000fe20000800000 */
[----:B------:R-:W-:Y:S01]  /*3fa0*/  FFMA.FTZ R3, R9, c[0x0][0x2d0], -R12 ;  /* 0x0000b40009037a23 */ /* 0x000fe2000001080c */
[----:B------:R-:W-:-:S02]  /*3fb0*/  ISETP.GT.AND P6, PT, R2, RZ, PT ;  /* 0x000000ff0200720c */ /* 0x000fc40003fc4270 */
[----:B------:R-:W-:Y:S02]  /*3fc0*/  ISETP.GT.AND P1, PT, R2, 0x10, PT ;  /* 0x000000100200780c */ /* 0x000fe40003f24270 */
[----:B------:R-:W-:Y:S02]  /*3fd0*/  FSEL R47, R108, -INF , P0 ;  /* 0xff8000006c2f7808 */ /* 0x000fe40000000000 */
[----:B------:R-:W-:Y:S01]  /*3fe0*/  ISETP.GT.AND P0, PT, R2, 0x20, PT ;  /* 0x000000200200780c */ /* 0x000fe20003f04270 */
[----:B------:R2:W-:Y:S01]  /*3ff0*/  MUFU.EX2 R179, R3 ;  /* 0x0000000300b37308 */ /* 0x0005e20000000800 */
[----:B------:R-:W-:Y:S02]  /*4000*/  FSEL R34, R156, -INF , P6 ;  /* 0xff8000009c227808 */ /* 0x000fe40003000000 */
[----:B------:R-:W-:Y:S02]  /*4010*/  FSEL R46, R109, -INF , P1 ;  /* 0xff8000006d2e7808 */ /* 0x000fe40000800000 */
[----:B------:R-:W-:-:S02]  /*4020*/  ISETP.GT.AND P6, PT, R2, 0x9, PT ;  /* 0x000000090200780c */ /* 0x000fc40003fc4270 */
[----:B------:R-:W-:Y:S02]  /*4030*/  ISETP.GT.AND P1, PT, R2, 0x18, PT ;  /* 0x000000180200780c */ /* 0x000fe40003f24270 */
[----:B-1----:R-:W-:Y:S02]  /*4040*/  FMNMX.FTZ R102, R102, R7, !PT ;  /* 0x0000000766667209 */ /* 0x002fe40007810000 */
[----:B------:R-:W-:Y:S02]  /*4050*/  FSEL R100, R91, -INF , P0 ;  /* 0xff8000005b647808 */ /* 0x000fe40000000000 */
[----:B------:R-:W-:Y:S01]  /*4060*/  ISETP.GT.AND P0, PT, R2, 0x29, PT ;  /* 0x000000290200780c */ /* 0x000fe20003f04270 */
[--C-:B--2---:R-:W-:Y:S01]  /*4070*/  FFMA.FTZ R3, R10, c[0x0][0x2d0], -R12.reuse ;  /* 0x0000b4000a037a23 */ /* 0x104fe2000001080c */
[----:B------:R-:W-:Y:S02]  /*4080*/  FSEL R45, R124, -INF , P6 ;  /* 0xff8000007c2d7808 */ /* 0x000fe40003000000 */
[----:B------:R-:W-:Y:S01]  /*4090*/  FSEL R49, R99, -INF , P1 ;  /* 0xff80000063317808 */ /* 0x000fe20000800000 */
[----:B------:R1:W2:Y:S01]  /*40a0*/  MUFU.EX2 R159, R3 ;  /* 0x00000003009f7308 */ /* 0x0002a20000000800 */
[C---:B------:R-:W-:Y:S01]  /*40b0*/  ISETP.GT.AND P6, PT, R2.reuse, 0x19, PT ;  /* 0x000000190200780c */ /* 0x040fe20003fc4270 */
[----:B------:R-:W-:Y:S01]  /*40c0*/  FFMA.FTZ R4, R11, c[0x0][0x2d0], -R12 ;  /* 0x0000b4000b047a23 */ /* 0x000fe2000001080c */
[----:B------:R-:W-:Y:S01]  /*40d0*/  ISETP.GT.AND P1, PT, R2, 0x21, PT ;  /* 0x000000210200780c */ /* 0x000fe20003f24270 */
[----:B------:R-:W-:Y:S01]  /*40e0*/  LDSM.16.MT88.4 R124, [R214+0x2000] ;  /* 0x00200000d67c783b */ /* 0x000fe20000004200 */
[----:B------:R-:W-:-:S02]  /*40f0*/  FSEL R143, R81, -INF , P0 ;  /* 0xff800000518f7808 */ /* 0x000fc40000000000 */
[----:B------:R-:W-:Y:S02]  /*4100*/  FSETP.NEU.FTZ.AND P0, PT, R102, -INF , PT ;  /* 0xff8000006600780b */ /* 0x000fe40003f1d000 */
[----:B------:R-:W-:Y:S01]  /*4110*/  FSEL R50, R96, -INF , P6 ;  /* 0xff80000060327808 */ /* 0x000fe20003000000 */
[----:B-1----:R-:W-:Y:S01]  /*4120*/  FMUL.FTZ R3, R102, c[0x0][0x2d0] ;  /* 0x0000b40066037a20 */ /* 0x002fe20000410000 */
[----:B------:R-:W-:Y:S01]  /*4130*/  FSEL R137, R90, -INF , P1 ;  /* 0xff8000005a897808 */ /* 0x000fe20000800000 */
[----:B------:R1:W-:Y:S01]  /*4140*/  MUFU.EX2 R252, R4 ;  /* 0x0000000400fc7308 */ /* 0x0003e20000000800 */
[C---:B------:R-:W-:Y:S01]  /*4150*/  ISETP.GT.AND P6, PT, R2.reuse, 0x28, PT ;  /* 0x000000280200780c */ /* 0x040fe20003fc4270 */
[----:B------:R-:W-:Y:S01]  /*4160*/  LDSM.16.MT88.4 R80, [R214] ;  /* 0x00000000d650783b */ /* 0x000fe20000004200 */
[----:B------:R-:W-:Y:S02]  /*4170*/  ISETP.GT.AND P1, PT, R2, 0x30, PT ;  /* 0x000000300200780c */ /* 0x000fe40003f24270 */
[----:B------:R-:W-:Y:S01]  /*4180*/  FSEL R3, R3, RZ, P0 ;  /* 0x000000ff03037208 */ /* 0x000fe20000000000 */
[----:B------:R-:W-:Y:S01]  /*4190*/  LDSM.16.MT88.4 R88, [R214+0x2400] ;  /* 0x00240000d658783b */ /* 0x000fe20000004200 */
[----:B------:R-:W-:-:S02]  /*41a0*/  FSEL R140, R51, -INF , P6 ;  /* 0xff800000338c7808 */ /* 0x000fc40003000000 */
[----:B------:R-:W-:Y:S02]  /*41b0*/  FSEL R199, R31, -INF , P1 ;  /* 0xff8000001fc77808 */ /* 0x000fe40000800000 */
[C---:B------:R-:W-:Y:S02]  /*41c0*/  ISETP.GT.AND P6, PT, R2.reuse, 0x31, PT ;  /* 0x000000310200780c */ /* 0x040fe40003fc4270 */
[C---:B------:R-:W-:Y:S02]  /*41d0*/  ISETP.GT.AND P1, PT, R2.reuse, 0x38, PT ;  /* 0x000000380200780c */ /* 0x040fe40003f24270 */
[----:B------:R-:W-:Y:S01]  /*41e0*/  ISETP.GT.AND P0, PT, R2, 0x39, PT ;  /* 0x000000390200780c */ /* 0x000fe20003f04270 */
[--C-:B------:R-:W-:Y:S02]  /*41f0*/  FFMA.FTZ R2, R14, c[0x0][0x2d0], -R3.reuse ;  /* 0x0000b4000e027a23 */ /* 0x100fe40000010803 */
[----:B-1----:R-:W-:Y:S02]  /*4200*/  FFMA.FTZ R4, R13, c[0x0][0x2d0], -R12 ;  /* 0x0000b4000d047a23 */ /* 0x002fe4000001080c */
[----:B------:R1:W-:Y:S08]  /*4210*/  MUFU.EX2 R251, R2 ;  /* 0x0000000200fb7308 */ /* 0x0003f00000000800 */
[----:B------:R3:W4:Y:S01]  /*4220*/  MUFU.EX2 R178, R4 ;  /* 0x0000000400b27308 */ /* 0x0007220000000800 */
[----:B-1----:R-:W-:-:S07]  /*4230*/  FFMA.FTZ R2, R15, c[0x0][0x2d0], -R3 ;  /* 0x0000b4000f027a23 */ /* 0x002fce0000010803 */
[----:B------:R1:W1:Y:S01]  /*4240*/  MUFU.EX2 R249, R2 ;  /* 0x0000000200f97308 */ /* 0x0002620000000800 */
[----:B---3--:R-:W-:Y:S02]  /*4250*/  FMNMX.FTZ R4, R34, R35, !PT ;  /* 0x0000002322047209 */ /* 0x008fe40007810000 */
[----:B------:R-:W-:Y:S02]  /*4260*/  IMNMX R0, R6, R0, PT ;  /* 0x0000000006007217 */ /* 0x000fe40003800200 */
[----:B------:R-:W-:Y:S02]  /*4270*/  FSEL R196, R32, -INF , P6 ;  /* 0xff80000020c47808 */ /* 0x000fe40003000000 */
[----:B-1----:R-:W-:Y:S01]  /*4280*/  FMNMX.FTZ R2, R44, R4, !PT ;  /* 0x000000042c027209 */ /* 0x002fe20007810000 */
[----:B------:R-:W-:-:S03]  /*4290*/  FFMA.FTZ R4, R16, c[0x0][0x2d0], -R3 ;  /* 0x0000b40010047a23 */ /* 0x000fc60000010803 */
[----:B------:R-:W-:Y:S02]  /*42a0*/  FMNMX.FTZ R2, R45, R2, !PT ;  /* 0x000000022d027209 */ /* 0x000fe40007810000 */
[----:B------:R-:W-:Y:S02]  /*42b0*/  FSEL R206, R30, -INF , P1 ;  /* 0xff8000001ece7808 */ /* 0x000fe40000800000 */
[C---:B------:R-:W-:Y:S02]  /*42c0*/  ISETP.GT.AND P6, PT, R0.reuse, RZ, PT ;  /* 0x000000ff0000720c */ /* 0x040fe40003fc4270 */
[----:B------:R-:W-:Y:S02]  /*42d0*/  ISETP.GT.AND P1, PT, R0, 0x1, PT ;  /* 0x000000010000780c */ /* 0x000fe40003f24270 */
[----:B------:R-:W-:Y:S01]  /*42e0*/  FMNMX.FTZ R2, R46, R2, !PT ;  /* 0x000000022e027209 */ /* 0x000fe20007810000 */
[----:B------:R1:W-:Y:S01]  /*42f0*/  MUFU.EX2 R248, R4 ;  /* 0x0000000400f87308 */ /* 0x0003e20000000800 */
[----:B------:R-:W-:-:S02]  /*4300*/  FSEL R210, R29, -INF , P0 ;  /* 0xff8000001dd27808 */ /* 0x000fc40000000000 */
[----:B------:R-:W-:Y:S02]  /*4310*/  ISETP.GT.AND P0, PT, R0, 0x8, PT ;  /* 0x000000080000780c */ /* 0x000fe40003f04270 */
[----:B------:R-:W-:Y:S02]  /*4320*/  FSEL R33, R158, -INF , P6 ;  /* 0xff8000009e217808 */ /* 0x000fe40003000000 */
[----:B------:R-:W-:Y:S02]  /*4330*/  FSEL R32, R157, -INF , P1 ;  /* 0xff8000009d207808 */ /* 0x000fe40000800000 */
[----:B------:R-:W-:Y:S02]  /*4340*/  FMNMX.FTZ R2, R47, R2, !PT ;  /* 0x000000022f027209 */ /* 0x000fe40007810000 */
[----:B------:R-:W-:Y:S01]  /*4350*/  ISETP.GT.AND P6, PT, R0, 0x9, PT ;  /* 0x000000090000780c */ /* 0x000fe20003fc4270 */
[----:B-1----:R-:W-:Y:S01]  /*4360*/  FFMA.FTZ R4, R17, c[0x0][0x2d0], -R3 ;  /* 0x0000b40011047a23 */ /* 0x002fe20000010803 */
[----:B------:R-:W-:-:S02]  /*4370*/  FSEL R15, R133, -INF , P0 ;  /* 0xff800000850f7808 */ /* 0x000fc40000000000 */
[----:B------:R-:W-:Y:S01]  /*4380*/  FMNMX.FTZ R2, R49, R2, !PT ;  /* 0x0000000231027209 */ /* 0x000fe20007810000 */
[----:B------:R1:W3:Y:S01]  /*4390*/  MUFU.EX2 R250, R4 ;  /* 0x0000000400fa7308 */ /* 0x0002e20000000800 */
[----:B------:R-:W-:Y:S02]  /*43a0*/  ISETP.GT.AND P1, PT, R0, 0x10, PT ;  /* 0x000000100000780c */ /* 0x000fe40003f24270 */
[----:B------:R-:W-:Y:S02]  /*43b0*/  FSEL R14, R132, -INF , P6 ;  /* 0xff800000840e7808 */ /* 0x000fe40003000000 */
[----:B------:R-:W-:Y:S02]  /*43c0*/  FMNMX.FTZ R2, R50, R2, !PT ;  /* 0x0000000232027209 */ /* 0x000fe40007810000 */
[----:B------:R-:W-:Y:S02]  /*43d0*/  ISETP.GT.AND P0, PT, R0, 0x11, PT ;  /* 0x000000110000780c */ /* 0x000fe40003f04270 */
[----:B-1----:R-:W-:-:S04]  /*43e0*/  FMNMX.FTZ R4, R33, R32, !PT ;  /* 0x0000002021047209 */ /* 0x002fc80007810000 */
[----:B------:R-:W-:Y:S02]  /*43f0*/  FMNMX.FTZ R4, R15, R4, !PT ;  /* 0x000000040f047209 */ /* 0x000fe40007810000 */
[----:B------:R-:W-:Y:S02]  /*4400*/  FSEL R48, R111, -INF , P1 ;  /* 0xff8000006f307808 */ /* 0x000fe40000800000 */
[----:B------:R-:W-:Y:S02]  /*4410*/  FMNMX.FTZ R4, R14, R4, !PT ;  /* 0x000000040e047209 */ /* 0x000fe40007810000 */
[----:B------:R-:W-:Y:S02]  /*4420*/  FMNMX.FTZ R2, R100, R2, !PT ;  /* 0x0000000264027209 */ /* 0x000fe40007810000 */
[----:B------:R-:W-:Y:S02]  /*4430*/  ISETP.GT.AND P6, PT, R0, 0x18, PT ;  /* 0x000000180000780c */ /* 0x000fe40003fc4270 */
[----:B------:R-:W-:-:S02]  /*4440*/  FSEL R72, R110, -INF , P0 ;  /* 0xff8000006e487808 */ /* 0x000fc40000000000 */
[----:B------:R-:W-:Y:S02]  /*4450*/  FMNMX.FTZ R2, R137, R2, !PT ;  /* 0x0000000289027209 */ /* 0x000fe40007810000 */
[----:B------:R-:W-:Y:S02]  /*4460*/  FMNMX.FTZ R4, R48, R4, !PT ;  /* 0x0000000430047209 */ /* 0x000fe40007810000 */
[----:B------:R-:W-:Y:S02]  /*4470*/  ISETP.GT.AND P1, PT, R0, 0x19, PT ;  /* 0x000000190000780c */ /* 0x000fe40003f24270 */
[----:B------:R-:W-:Y:S02]  /*4480*/  FSEL R73, R105, -INF , P6 ;  /* 0xff80000069497808 */ /* 0x000fe40003000000 */
[----:B------:R-:W-:Y:S02]  /*4490*/  FMNMX.FTZ R2, R140, R2, !PT ;  /* 0x000000028c027209 */ /* 0x000fe40007810000 */
[----:B------:R-:W-:-:S02]  /*44a0*/  FMNMX.FTZ R4, R72, R4, !PT ;  /* 0x0000000448047209 */ /* 0x000fc40007810000 */
[----:B------:R-:W-:Y:S02]  /*44b0*/  ISETP.GT.AND P0, PT, R0, 0x20, PT ;  /* 0x000000200000780c */ /* 0x000fe40003f04270 */
        /* <DEDUP_REMOVED lines=9> */
[----:B------:R-:W-:Y:S01]  /*4550*/  FMNMX.FTZ R4, R196, R2, !PT ;  /* 0x00000002c4047209 */ /* 0x000fe20007810000 */
[----:B------:R-:W-:Y:S01]  /*4560*/  FFMA.FTZ R2, R18, c[0x0][0x2d0], -R12 ;  /* 0x0000b40012027a23 */ /* 0x000fe2000001080c */
[----:B------:R-:W-:-:S02]  /*4570*/  FMNMX.FTZ R5, R106, R5, !PT ;  /* 0x000000056a057209 */ /* 0x000fc40007810000 */
[----:B------:R-:W-:Y:S01]  /*4580*/  ISETP.GT.AND P0, PT, R0, 0x29, PT ;  /* 0x000000290000780c */ /* 0x000fe20003f04270 */
[----:B------:R1:W-:Y:S01]  /*4590*/  MUFU.EX2 R245, R2 ;  /* 0x0000000200f57308 */ /* 0x0003e20000000800 */
[----:B------:R-:W-:Y:S02]  /*45a0*/  FSEL R107, R107, -INF , P1 ;  /* 0xff8000006b6b7808 */ /* 0x000fe40000800000 */
[----:B------:R-:W-:Y:S02]  /*45b0*/  FMNMX.FTZ R5, R136, R5, !PT ;  /* 0x0000000588057209 */ /* 0x000fe40007810000 */
[----:B------:R-:W-:Y:S02]  /*45c0*/  ISETP.GT.AND P6, PT, R0, 0x30, PT ;  /* 0x000000300000780c */ /* 0x000fe40003fc4270 */
[----:B------:R-:W-:Y:S02]  /*45d0*/  FSEL R101, R101, -INF , P0 ;  /* 0xff80000065657808 */ /* 0x000fe40000000000 */
[----:B------:R-:W-:-:S02]  /*45e0*/  FMNMX.FTZ R5, R107, R5, !PT ;  /* 0x000000056b057209 */ /* 0x000fc40007810000 */
[----:B------:R-:W-:Y:S01]  /*45f0*/  FMNMX.FTZ R4, R206, R4, !PT ;  /* 0x00000004ce047209 */ /* 0x000fe20007810000 */
[----:B-1----:R-:W-:Y:S01]  /*4600*/  FFMA.FTZ R2, R19, c[0x0][0x2d0], -R12 ;  /* 0x0000b40013027a23 */ /* 0x002fe2000001080c */
[----:B------:R-:W-:-:S03]  /*4610*/  ISETP.GT.AND P1, PT, R0, 0x31, PT ;  /* 0x000000310000780c */ /* 0x000fc60003f24270 */
[----:B------:R1:W1:Y:S01]  /*4620*/  MUFU.EX2 R247, R2 ;  /* 0x0000000200f77308 */ /* 0x0002620000000800 */
[----:B------:R-:W-:Y:S02]  /*4630*/  FSEL R195, R39, -INF , P6 ;  /* 0xff80000027c37808 */ /* 0x000fe40003000000 */
[----:B------:R-:W-:Y:S02]  /*4640*/  FMNMX.FTZ R5, R101, R5, !PT ;  /* 0x0000000565057209 */ /* 0x000fe40007810000 */
[----:B------:R-:W-:Y:S02]  /*4650*/  FMNMX.FTZ R4, R210, R4, !PT ;  /* 0x00000004d2047209 */ /* 0x000fe40007810000 */
[----:B------:R-:W-:Y:S02]  /*4660*/  ISETP.GT.AND P0, PT, R0, 0x38, PT ;  /* 0x000000380000780c */ /* 0x000fe40003f04270 */
[----:B------:R-:W-:Y:S01]  /*4670*/  FSEL R197, R38, -INF , P1 ;  /* 0xff80000026c57808 */ /* 0x000fe20000800000 */
[----:B-1----:R-:W-:-:S04]  /*4680*/  FFMA.FTZ R2, R22, c[0x0][0x2d0], -R12 ;  /* 0x0000b40016027a23 */ /* 0x002fc8000001080c */
[----:B------:R1:W-:Y:S01]  /*4690*/  MUFU.EX2 R246, R2 ;  /* 0x0000000200f67308 */ /* 0x0003e20000000800 */
[----:B------:R-:W2:Y:S01]  /*46a0*/  SHFL.BFLY PT, R6, R4, 0x2, 0x1f ;  /* 0x0c401f0004067f89 */ /* 0x000ea200000e0000 */
[----:B------:R-:W-:Y:S02]  /*46b0*/  ISETP.GT.AND P1, PT, R0, 0x39, PT ;  /* 0x000000390000780c */ /* 0x000fe40003f24270 */
[----:B------:R-:W-:Y:S02]  /*46c0*/  FSEL R198, R37, -INF , P0 ;  /* 0xff80000025c67808 */ /* 0x000fe40000000000 */
[----:B------:R-:W-:Y:S02]  /*46d0*/  FSEL R201, R36, -INF , P1 ;  /* 0xff80000024c97808 */ /* 0x000fe40000800000 */
[----:B-1----:R-:W-:-:S04]  /*46e0*/  FMNMX.FTZ R2, R195, R5, !PT ;  /* 0x00000005c3027209 */ /* 0x002fc80007810000 */
[----:B------:R-:W-:-:S04]  /*46f0*/  FMNMX.FTZ R2, R197, R2, !PT ;  /* 0x00000002c5027209 */ /* 0x000fc80007810000 */
[----:B------:R-:W-:-:S04]  /*4700*/  FMNMX.FTZ R2, R198, R2, !PT ;  /* 0x00000002c6027209 */ /* 0x000fc80007810000 */
[----:B------:R-:W-:Y:S01]  /*4710*/  FMNMX.FTZ R2, R201, R2, !PT ;  /* 0x00000002c9027209 */ /* 0x000fe20007810000 */
[----:B------:R-:W-:-:S04]  /*4720*/  FFMA.FTZ R0, R24, c[0x0][0x2d0], -R12 ;  /* 0x0000b40018007a23 */ /* 0x000fc8000001080c */
[----:B------:R-:W1:Y:S01]  /*4730*/  SHFL.BFLY PT, R5, R2, 0x2, 0x1f ;  /* 0x0c401f0002057f89 */ /* 0x000e6200000e0000 */
[----:B------:R2:W-:Y:S02]  /*4740*/  MUFU.EX2 R244, R0 ;  /* 0x0000000000f47308 */ /* 0x0005e40000000800 */
[----:B--2---:R-:W-:-:S06]  /*4750*/  FFMA.FTZ R0, R20, c[0x0][0x2d0], -R3 ;  /* 0x0000b40014007a23 */ /* 0x004fcc0000010803 */
[----:B------:R2:W-:Y:S02]  /*4760*/  MUFU.EX2 R240, R0 ;  /* 0x0000000000f07308 */ /* 0x0005e40000000800 */
[----:B--2---:R-:W-:-:S05]  /*4770*/  FMNMX.FTZ R0, R4, R6, !PT ;  /* 0x0000000604007209 */ /* 0x004fca0007810000 */
[----:B------:R-:W2:Y:S01]  /*4780*/  SHFL.BFLY PT, R6, R0, 0x1, 0x1f ;  /* 0x0c201f0000067f89 */ /* 0x000ea200000e0000 */
[----:B-1----:R-:W-:-:S05]  /*4790*/  FMNMX.FTZ R2, R2, R5, !PT ;  /* 0x0000000502027209 */ /* 0x002fca0007810000 */
[----:B------:R-:W1:Y:S01]  /*47a0*/  SHFL.BFLY PT, R13, R2, 0x1, 0x1f ;  /* 0x0c201f00020d7f89 */ /* 0x000e6200000e0000 */
[----:B------:R-:W-:Y:S01]  /*47b0*/  FFMA.FTZ R4, R21, c[0x0][0x2d0], -R3 ;  /* 0x0000b40015047a23 */ /* 0x000fe20000010803 */
[----:B------:R-:W-:Y:S02]  /*47c0*/  F2FP.BF16.PACK_AB R8, R159, R179 ;  /* 0x000000b39f08723e */ /* 0x000fe400000010ff */
[----:B----4-:R-:W-:Y:S01]  /*47d0*/  F2FP.BF16.PACK_AB R10, R178, R252 ;  /* 0x000000fcb20a723e */ /* 0x010fe200000010ff */
[----:B------:R4:W1:Y:S01]  /*47e0*/  MUFU.EX2 R241, R4 ;  /* 0x0000000400f17308 */ /* 0x0008620000000800 */
[----:B------:R-:W-:Y:S02]  /*47f0*/  F2FP.BF16.PACK_AB R9, R249, R251 ;  /* 0x000000fbf909723e */ /* 0x000fe400000010ff */
[----:B---3--:R-:W-:Y:S02]  /*4800*/  F2FP.BF16.PACK_AB R11, R250, R248 ;  /* 0x000000f8fa0b723e */ /* 0x008fe400000010ff */
[----:B--2---:R-:W-:-:S04]  /*4810*/  FMNMX.FTZ R105, R0, R6, !PT ;  /* 0x0000000600697209 */ /* 0x004fc80007810000 */
[C---:B------:R-:W-:Y:S01]  /*4820*/  FSETP.NEU.FTZ.AND P0, PT, R105.reuse, -INF , PT ;  /* 0xff8000006900780b */ /* 0x040fe20003f1d000 */
[----:B------:R-:W-:Y:S02]  /*4830*/  FMUL.FTZ R0, R105, c[0x0][0x2d0] ;  /* 0x0000b40069007a20 */ /* 0x000fe40000410000 */
[----:B----4-:R-:W-:-:S03]  /*4840*/  FFMA.FTZ R4, R25, c[0x0][0x2d0], -R3 ;  /* 0x0000b40019047a23 */ /* 0x010fc60000010803 */
[----:B------:R-:W-:Y:S01]  /*4850*/  FSEL R0, R0, RZ, P0 ;  /* 0x000000ff00007208 */ /* 0x000fe20000000000 */
[----:B------:R2:W-:Y:S01]  /*4860*/  MUFU.EX2 R242, R4 ;  /* 0x0000000400f27308 */ /* 0x0005e20000000800 */
[----:B------:R-:W-:Y:S01]  /*4870*/  HMMA.16816.F32.BF16 R132, R8, R52, RZ ;  /* 0x000000340884723c */ /* 0x000fe200000418ff */
[----:B-1----:R-:W-:Y:S02]  /*4880*/  FMNMX.FTZ R104, R2, R13, !PT ;  /* 0x0000000d02687209 */ /* 0x002fe40007810000 */
[----:B------:R-:W-:-:S05]  /*4890*/  FFMA.FTZ R2, R35, c[0x0][0x2d0], -R0 ;  /* 0x0000b40023027a23 */ /* 0x000fca0000010800 */
[----:B------:R-:W-:Y:S01]  /*48a0*/  HMMA.16816.F32.BF16 R128, R8, R80, RZ ;  /* 0x000000500880723c */ /* 0x000fe200000418ff */
[----:B------:R1:W-:Y:S01]  /*48b0*/  MUFU.EX2 R236, R2 ;  /* 0x0000000200ec7308 */ /* 0x0003e20000000800 */
[----:B--2---:R-:W-:-:S06]  /*48c0*/  FFMA.FTZ R4, R26, c[0x0][0x2d0], -R3 ;  /* 0x0000b4001a047a23 */ /* 0x004fcc0000010803 */
[----:B------:R-:W-:Y:S01]  /*48d0*/  HMMA.16816.F32.BF16 R120, R8, R92, RZ ;  /* 0x0000005c0878723c */ /* 0x000fe200000418ff */
[----:B------:R-:W-:-:S07]  /*48e0*/  FSETP.NEU.FTZ.AND P0, PT, R104, -INF , PT ;  /* 0xff8000006800780b */ /* 0x000fce0003f1d000 */
[----:B------:R-:W-:Y:S01]  /*48f0*/  HMMA.16816.F32.BF16 R108, R8, R112, RZ ;  /* 0x00000070086c723c */ /* 0x000fe200000418ff */
[----:B-1----:R-:W-:-:S07]  /*4900*/  FMUL.FTZ R2, R104, c[0x0][0x2d0] ;  /* 0x0000b40068027a20 */ /* 0x002fce0000410000 */
        /* <DEDUP_REMOVED lines=8> */
[----:B------:R-:W-:-:S04]  /*4990*/  FFMA.FTZ R8, R34, c[0x0][0x2d0], -R0 ;  /* 0x0000b40022087a23 */ /* 0x000fc80000010800 */
[----:B------:R1:W-:Y:S01]  /*49a0*/  MUFU.EX2 R239, R8 ;  /* 0x0000000800ef7308 */ /* 0x0003e20000000800 */
[----:B------:R-:W-:Y:S01]  /*49b0*/  FSEL R2, R2, RZ, P0 ;  /* 0x000000ff02027208 */ /* 0x000fe20000000000 */
[----:B-1----:R-:W-:-:S06]  /*49c0*/  FFMA.FTZ R8, R44, c[0x0][0x2d0], -R0 ;  /* 0x0000b4002c087a23 */ /* 0x002fcc0000010800 */
[----:B------:R1:W-:Y:S02]  /*49d0*/  MUFU.EX2 R237, R8 ;  /* 0x0000000800ed7308 */ /* 0x0003e40000000800 */
        /* <DEDUP_REMOVED lines=9> */
[----:B------:R1:W-:Y:S08]  /*4a70*/  MUFU.EX2 R209, R8 ;  /* 0x0000000800d17308 */ /* 0x0003f00000000800 */
[----:B------:R-:W2:Y:S01]  /*4a80*/  MUFU.EX2 R243, R4 ;  /* 0x0000000400f37308 */ /* 0x000ea20000000800 */
[----:B-1----:R-:W-:-:S07]  /*4a90*/  FFMA.FTZ R8, R46, c[0x0][0x2d0], -R0 ;  /* 0x0000b4002e087a23 */ /* 0x002fce0000010800 */
[----:B------:R1:W-:Y:S02]  /*4aa0*/  MUFU.EX2 R200, R8 ;  /* 0x0000000800c87308 */ /* 0x0003e40000000800 */
[----:B-1----:R-:W-:-:S06]  /*4ab0*/  FFMA.FTZ R8, R47, c[0x0][0x2d0], -R0 ;  /* 0x0000b4002f087a23 */ /* 0x002fcc0000010800 */
[----:B------:R1:W3:Y:S01]  /*4ac0*/  MUFU.EX2 R204, R8 ;  /* 0x0000000800cc7308 */ /* 0x0002e20000000800 */
[----:B------:R-:W-:Y:S02]  /*4ad0*/  F2FP.BF16.PACK_AB R4, R247, R245 ;  /* 0x000000f5f704723e */ /* 0x000fe400000010ff */
[----:B------:R-:W-:Y:S01]  /*4ae0*/  F2FP.BF16.PACK_AB R5, R241, R240 ;  /* 0x000000f0f105723e */ /* 0x000fe200000010ff */
[----:B-1----:R-:W-:-:S04]  /*4af0*/  FFMA.FTZ R8, R49, c[0x0][0x2d0], -R0 ;  /* 0x0000b40031087a23 */ /* 0x002fc80000010800 */
[----:B------:R1:W-:Y:S01]  /*4b00*/  MUFU.EX2 R203, R8 ;  /* 0x0000000800cb7308 */ /* 0x0003e20000000800 */
[----:B------:R-:W-:Y:S02]  /*4b10*/  F2FP.BF16.PACK_AB R6, R244, R246 ;  /* 0x000000f6f406723e */ /* 0x000fe400000010ff */
[----:B--2---:R-:W-:Y:S01]  /*4b20*/  F2FP.BF16.PACK_AB R7, R243, R242 ;  /* 0x000000f2f307723e */ /* 0x004fe200000010ff */
[----:B-1----:R-:W-:-:S04]  /*4b30*/  FFMA.FTZ R8, R50, c[0x0][0x2d0], -R0 ;  /* 0x0000b40032087a23 */ /* 0x002fc80000010800 */
[----:B------:R1:W-:Y:S02]  /*4b40*/  MUFU.EX2 R202, R8 ;  /* 0x0000000800ca7308 */ /* 0x0003e40000000800 */
[----:B------:R-:W-:Y:S01]  /*4b50*/  HMMA.16816.F32.BF16 R148, R4, R56, R128 ;  /* 0x000000380494723c */ /* 0x000fe20000041880 */
[----:B------:R-:W-:Y:S02]  /*4b60*/  IMAD.MOV.U32 R15, RZ, RZ, R152 ;  /* 0x000000ffff0f7224 */ /* 0x000fe400078e0098 */
[----:B------:R-:W-:Y:S02]  /*4b70*/  IMAD.MOV.U32 R14, RZ, RZ, R159 ;  /* 0x000000ffff0e7224 */ /* 0x000fe400078e009f */
[----:B-1----:R-:W-:-:S04]  /*4b80*/  FFMA.FTZ R8, R48, c[0x0][0x2d0], -R2 ;  /* 0x0000b40030087a23 */ /* 0x002fc80000010802 */
[----:B------:R1:W-:Y:S01]  /*4b90*/  MUFU.EX2 R187, R8 ;  /* 0x0000000800bb7308 */ /* 0x0003e20000000800 */
[C---:B------:R-:W-:Y:S08]  /*4ba0*/  HMMA.16816.F32.BF16 R188, R4.reuse, R60, R120 ;  /* 0x0000003c04bc723c */ /* 0x040ff00000041878 */
[----:B------:R-:W-:Y:S01]  /*4bb0*/  HMMA.16816.F32.BF16 R132, R4, R64, R132 ;  /* 0x000000400484723c */ /* 0x000fe20000041884 */
[----:B-1----:R-:W-:-:S07]  /*4bc0*/  FFMA.FTZ R8, R72, c[0x0][0x2d0], -R2 ;  /* 0x0000b40048087a23 */ /* 0x002fce0000010802 */
[C---:B------:R-:W-:Y:S01]  /*4bd0*/  HMMA.16816.F32.BF16 R164, R4.reuse, R68, R108 ;  /* 0x0000004404a4723c */ /* 0x040fe2000004186c */
[----:B------:R1:W2:Y:S07]  /*4be0*/  MUFU.EX2 R194, R8 ;  /* 0x0000000800c27308 */ /* 0x0002ae0000000800 */
[C---:B------:R-:W-:Y:S08]  /*4bf0*/  HMMA.16816.F32.BF16 R180, R4.reuse, R76, R96 ;  /* 0x0000004c04b4723c */ /* 0x040ff00000041860 */
[----:B------:R-:W-:Y:S01]  /*4c00*/  HMMA.16816.F32.BF16 R172, R4, R88, R84 ;  /* 0x0000005804ac723c */ /* 0x000fe20000041854 */
[----:B-1----:R-:W-:-:S07]  /*4c10*/  FFMA.FTZ R8, R73, c[0x0][0x2d0], -R2 ;  /* 0x0000b40049087a23 */ /* 0x002fce0000010802 */
[C---:B------:R-:W-:Y:S01]  /*4c20*/  HMMA.16816.F32.BF16 R120, R4.reuse, R66, R40 ;  /* 0x000000420478723c */ /* 0x040fe20000041828 */
[----:B------:R1:W-:Y:S07]  /*4c30*/  MUFU.EX2 R193, R8 ;  /* 0x0000000800c17308 */ /* 0x0003ee0000000800 */
[C---:B------:R-:W-:Y:S08]  /*4c40*/  HMMA.16816.F32.BF16 R160, R4.reuse, R58, R36 ;  /* 0x0000003a04a0723c */ /* 0x040ff00000041824 */
[----:B------:R-:W-:Y:S01]  /*4c50*/  HMMA.16816.F32.BF16 R152, R4, R62, R28 ;  /* 0x0000003e0498723c */ /* 0x000fe2000004181c */
[----:B-1----:R-:W-:-:S07]  /*4c60*/  FFMA.FTZ R8, R74, c[0x0][0x2d0], -R2 ;  /* 0x0000b4004a087a23 */ /* 0x002fce0000010802 */
[C---:B------:R-:W-:Y:S08]  /*4c70*/  HMMA.16816.F32.BF16 R168, R4.reuse, R70, R24 ;  /* 0x0000004604a8723c */ /* 0x040ff00000041818 */
[C---:B------:R-:W-:Y:S08]  /*4c80*/  HMMA.16816.F32.BF16 R156, R4.reuse, R78, R20 ;  /* 0x0000004e049c723c */ /* 0x040ff00000041814 */
[----:B------:R-:W-:Y:S07]  /*4c90*/  HMMA.16816.F32.BF16 R128, R4, R90, R16 ;  /* 0x0000005a0480723c */ /* 0x000fee0000041810 */
[----:B------:R-:W-:-:S02]  /*4ca0*/  F2FP.BF16.PACK_AB R4, R236, R239 ;  /* 0x000000efec04723e */ /* 0x000fc400000010ff */
[----:B------:R-:W-:Y:S02]  /*4cb0*/  F2FP.BF16.PACK_AB R6, R235, R237 ;  /* 0x000000edeb06723e */ /* 0x000fe400000010ff */
[----:B------:R-:W-:Y:S02]  /*4cc0*/  F2FP.BF16.PACK_AB R5, R205, R211 ;  /* 0x000000d3cd05723e */ /* 0x000fe400000010ff */
[----:B------:R-:W-:Y:S01]  /*4cd0*/  F2FP.BF16.PACK_AB R7, R209, R207 ;  /* 0x000000cfd107723e */ /* 0x000fe200000010ff */
[----:B------:R1:W4:Y:S06]  /*4ce0*/  MUFU.EX2 R192, R8 ;  /* 0x0000000800c07308 */ /* 0x00032c0000000800 */
[C---:B------:R-:W-:Y:S08]  /*4cf0*/  HMMA.16816.F32.BF16 R44, R4.reuse, R52, RZ ;  /* 0x00000034042c723c */ /* 0x040ff000000418ff */
[----:B------:R-:W-:Y:S01]  /*4d00*/  HMMA.16816.F32.BF16 R28, R4, R92, RZ ;  /* 0x0000005c041c723c */ /* 0x000fe200000418ff */
[----:B-1----:R-:W-:-:S04]  /*4d10*/  FFMA.FTZ R8, R100, c[0x0][0x2d0], -R0 ;  /* 0x0000b40064087a23 */ /* 0x002fc80000010800 */
[----:B------:R1:W-:Y:S03]  /*4d20*/  MUFU.EX2 R186, R8 ;  /* 0x0000000800ba7308 */ /* 0x0003e60000000800 */
[C---:B------:R-:W-:Y:S08]  /*4d30*/  HMMA.16816.F32.BF16 R32, R4.reuse, R80, RZ ;  /* 0x000000500420723c */ /* 0x040ff000000418ff */
[----:B------:R-:W-:Y:S01]  /*4d40*/  HMMA.16816.F32.BF16 R24, R4, R124, RZ ;  /* 0x0000007c0418723c */ /* 0x000fe200000418ff */
[----:B-1----:R-:W-:-:S07]  /*4d50*/  FFMA.FTZ R8, R139, c[0x0][0x2d0], -R12 ;  /* 0x0000b4008b087a23 */ /* 0x002fce000001080c */
[C---:B------:R-:W-:Y:S01]  /*4d60*/  HMMA.16816.F32.BF16 R48, R4.reuse, R82, RZ ;  /* 0x000000520430723c */ /* 0x040fe200000418ff */
[----:B------:R1:W-:Y:S07]  /*4d70*/  MUFU.EX2 R185, R8 ;  /* 0x0000000800b97308 */ /* 0x0003ee0000000800 */
        /* <DEDUP_REMOVED lines=8> */
[C---:B------:R-:W-:Y:S08]  /*4e00*/  HMMA.16816.F32.BF16 R72, R4.reuse, R118, RZ ;  /* 0x000000760448723c */ /* 0x040ff000000418ff */
[----:B------:R-:W-:Y:S07]  /*4e10*/  HMMA.16816.F32.BF16 R80, R4, R126, RZ ;  /* 0x0000007e0450723c */ /* 0x000fee00000418ff */
[----:B---3--:R-:W-:-:S02]  /*4e20*/  F2FP.BF16.PACK_AB R4, R204, R200 ;  /* 0x000000c8cc04723e */ /* 0x008fc400000010ff */
[----:B--2---:R-:W-:Y:S02]  /*4e30*/  F2FP.BF16.PACK_AB R5, R194, R187 ;  /* 0x000000bbc205723e */ /* 0x004fe400000010ff */
[----:B------:R-:W-:Y:S02]  /*4e40*/  F2FP.BF16.PACK_AB R6, R202, R203 ;  /* 0x000000cbca06723e */ /* 0x000fe400000010ff */
[----:B----4-:R-:W-:-:S07]  /*4e50*/  F2FP.BF16.PACK_AB R7, R192, R193 ;  /* 0x000000c1c007723e */ /* 0x010fce00000010ff */
[C---:B------:R-:W-:Y:S07]  /*4e60*/  HMMA.16816.F32.BF16 R124, R4.reuse, R64, R44 ;  /* 0x00000040047c723c */ /* 0x040fee000004182c */
[----:B------:R-:W-:Y:S02]  /*4e70*/  IMAD.MOV.U32 R64, RZ, RZ, R179 ;  /* 0x000000ffff407224 */ /* 0x000fe400078e00b3 */
[----:B------:R1:W-:Y:S01]  /*4e80*/  MUFU.EX2 R179, R8 ;  /* 0x0000000800b37308 */ /* 0x0003e20000000800 */
[C---:B------:R-:W-:Y:S01]  /*4e90*/  HMMA.16816.F32.BF16 R108, R4.reuse, R60, R28 ;  /* 0x0000003c046c723c */ /* 0x040fe2000004181c */
[----:B------:R-:W-:Y:S06]  /*4ea0*/  LDSM.16.MT88.4 R28, [R214+0x800] ;  /* 0x00080000d61c783b */ /* 0x000fec0000004200 */
[----:B------:R-:W-:Y:S01]  /*4eb0*/  IMAD.MOV.U32 R61, RZ, RZ, R178 ;  /* 0x000000ffff3d7224 */ /* 0x000fe200078e00b2 */
[----:B------:R-:W-:Y:S01]  /*4ec0*/  HMMA.16816.F32.BF16 R112, R4, R56, R32 ;  /* 0x000000380470723c */ /* 0x000fe20000041820 */
[----:B------:R-:W2:Y:S01]  /*4ed0*/  LDSM.16.MT88.4 R32, [R213+0x800] ;  /* 0x00080000d520783b */ /* 0x000ea20000004200 */
[----:B-1----:R-:W-:-:S04]  /*4ee0*/  FFMA.FTZ R8, R146, c[0x0][0x2d0], -R12 ;  /* 0x0000b40092087a23 */ /* 0x002fc8000001080c */
[----:B------:R1:W-:Y:S01]  /*4ef0*/  MUFU.EX2 R178, R8 ;  /* 0x0000000800b27308 */ /* 0x0003e20000000800 */
[----:B------:R-:W-:Y:S01]  /*4f00*/  IMAD.MOV.U32 R60, RZ, RZ, R177 ;  /* 0x000000ffff3c7224 */ /* 0x000fe200078e00b1 */
[----:B------:R-:W-:Y:S01]  /*4f10*/  HMMA.16816.F32.BF16 R84, R4, R88, R24 ;  /* 0x000000580454723c */ /* 0x000fe20000041818 */
[----:B------:R-:W3:Y:S01]  /*4f20*/  LDSM.16.MT88.4 R24, [R213+0x1800] ;  /* 0x00180000d518783b */ /* 0x000ee20000004200 */
[----:B-1----:R-:W-:-:S06]  /*4f30*/  FFMA.FTZ R8, R138, c[0x0][0x2d0], -R3 ;  /* 0x0000b4008a087a23 */ /* 0x002fcc0000010803 */
[C---:B------:R-:W-:Y:S01]  /*4f40*/  HMMA.16816.F32.BF16 R92, R4.reuse, R68, R20 ;  /* 0x00000044045c723c */ /* 0x040fe20000041814 */
[----:B------:R-:W-:Y:S01]  /*4f50*/  FFMA.FTZ R13, R140, c[0x0][0x2d0], -R0 ;  /* 0x0000b4008c0d7a23 */ /* 0x000fe20000010800 */
[----:B------:R-:W1:Y:S01]  /*4f60*/  LDSM.16.MT88.4 R20, [R214+0x1800] ;  /* 0x00180000d614783b */ /* 0x000e620000004200 */
[----:B------:R4:W-:Y:S04]  /*4f70*/  MUFU.EX2 R177, R8 ;  /* 0x0000000800b17308 */ /* 0x0009e80000000800 */
[----:B-----5:R-:W-:Y:S01]  /*4f80*/  IMAD.MOV.U32 R69, RZ, RZ, R176 ;  /* 0x000000ffff457224 */ /* 0x020fe200078e00b0 */
[----:B------:R-:W-:Y:S01]  /*4f90*/  HMMA.16816.F32.BF16 R52, R4, R66, R52 ;  /* 0x000000420434723c */ /* 0x000fe20000041834 */
[----:B----4-:R-:W-:-:S04]  /*4fa0*/  FFMA.FTZ R8, R141, c[0x0][0x2d0], -R3 ;  /* 0x0000b4008d087a23 */ /* 0x010fc80000010803 */
[----:B------:R4:W1:Y:S02]  /*4fb0*/  MUFU.EX2 R176, R8 ;  /* 0x0000000800b07308 */ /* 0x0008640000000800 */
[----:B----4-:R-:W-:-:S06]  /*4fc0*/  FFMA.FTZ R8, R144, c[0x0][0x2d0], -R3 ;  /* 0x0000b40090087a23 */ /* 0x010fcc0000010803 */
[----:B------:R4:W-:Y:S01]  /*4fd0*/  MUFU.EX2 R67, R8 ;  /* 0x0000000800437308 */ /* 0x0009e20000000800 */
[----:B------:R-:W-:Y:S01]  /*4fe0*/  HMMA.16816.F32.BF16 R56, R4, R58, R48 ;  /* 0x0000003a0438723c */ /* 0x000fe20000041830 */
[----:B----4-:R-:W-:-:S06]  /*4ff0*/  FFMA.FTZ R8, R147, c[0x0][0x2d0], -R3 ;  /* 0x0000b40093087a23 */ /* 0x010fcc0000010803 */
[----:B------:R4:W1:Y:S01]  /*5000*/  MUFU.EX2 R100, R8 ;  /* 0x0000000800647308 */ /* 0x0008620000000800 */
[C---:B------:R-:W-:Y:S01]  /*5010*/  HMMA.16816.F32.BF16 R96, R4.reuse, R76, R16 ;  /* 0x0000004c0460723c */ /* 0x040fe20000041810 */
[----:B------:R-:W2:Y:S07]  /*5020*/  LDSM.16.MT88.4 R16, [R213+0x2800] ;  /* 0x00280000d510783b */ /* 0x000eae0000004200 */
[C---:B------:R-:W-:Y:S01]  /*5030*/  HMMA.16816.F32.BF16 R40, R4.reuse, R62, R40 ;  /* 0x0000003e0428723c */ /* 0x040fe20000041828 */
[----:B------:R1:W-:Y:S01]  /*5040*/  MUFU.EX2 R65, R13 ;  /* 0x0000000d00417308 */ /* 0x0003e20000000800 */
[----:B----4-:R-:W4:Y:S06]  /*5050*/  LDSM.16.MT88.4 R8, [R214+0x2800] ;  /* 0x00280000d608783b */ /* 0x010f2c0000004200 */
[C---:B------:R-:W-:Y:S08]  /*5060*/  HMMA.16816.F32.BF16 R36, R4.reuse, R70, R36 ;  /* 0x000000460424723c */ /* 0x040ff00000041824 */
[----:B------:R-:W-:Y:S01]  /*5070*/  HMMA.16816.F32.BF16 R44, R4, R78, R72 ;  /* 0x0000004e042c723c */ /* 0x000fe20000041848 */
[----:B-1----:R-:W-:-:S02]  /*5080*/  FFMA.FTZ R13, R143, c[0x0][0x2d0], -R0 ;  /* 0x0000b4008f0d7a23 */ /* 0x002fc40000010800 */
[----:B------:R-:W-:Y:S05]  /*5090*/  LDSM.16.MT88.4 R140, [R214+0xc00] ;  /* 0x000c0000d68c783b */ /* 0x000fea0000004200 */
[----:B------:R-:W-:Y:S01]  /*50a0*/  HMMA.16816.F32.BF16 R48, R4, R90, R80 ;  /* 0x0000005a0430723c */ /* 0x000fe20000041850 */
[----:B------:R1:W-:Y:S01]  /*50b0*/  MUFU.EX2 R66, R13 ;  /* 0x0000000d00427308 */ /* 0x0003e20000000800 */
[----:B------:R-:W-:Y:S05]  /*50c0*/  LDSM.16.MT88.4 R80, [R213+0x2c00] ;  /* 0x002c0000d550783b */ /* 0x000fea0000004200 */
[----:B------:R-:W-:Y:S01]  /*50d0*/  FFMA.FTZ R4, R137, c[0x0][0x2d0], -R0 ;  /* 0x0000b40089047a23 */ /* 0x000fe20000010800 */
[----:B------:R-:W-:-:S02]  /*50e0*/  F2FP.BF16.PACK_AB R5, R176, R177 ;  /* 0x000000b1b005723e */ /* 0x000fc400000010ff */
[----:B------:R-:W-:Y:S01]  /*50f0*/  F2FP.BF16.PACK_AB R6, R178, R179 ;  /* 0x000000b3b206723e */ /* 0x000fe200000010ff */
[----:B------:R2:W2:Y:S01]  /*5100*/  MUFU.EX2 R63, R4 ;  /* 0x00000004003f7308 */ /* 0x0004a20000000800 */
[----:B------:R-:W-:Y:S01]  /*5110*/  F2FP.BF16.PACK_AB R7, R100, R67 ;  /* 0x000000436407723e */ /* 0x000fe200000010ff */
[----:B-1----:R-:W-:Y:S02]  /*5120*/  FFMA.FTZ R13, R106, c[0x0][0x2d0], -R2 ;  /* 0x0000b4006a0d7a23 */ /* 0x002fe40000010802 */
[----:B------:R-:W-:-:S04]  /*5130*/  IMAD.MOV.U32 R106, RZ, RZ, R60 ;  /* 0x000000ffff6a7224 */ /* 0x000fc800078e003c */
[----:B------:R1:W-:Y:S01]  /*5140*/  MUFU.EX2 R60, R13 ;  /* 0x0000000d003c7308 */ /* 0x0003e20000000800 */
[----:B--2---:R-:W-:-:S07]  /*5150*/  F2FP.BF16.PACK_AB R4, R184, R185 ;  /* 0x000000b9b804723e */ /* 0x004fce00000010ff */
[----:B------:R-:W-:Y:S01]  /*5160*/  HMMA.16816.F32.BF16 R116, R4, R32, R132 ;  /* 0x000000200474723c */ /* 0x000fe20000041884 */
[----:B-1----:R-:W-:-:S07]  /*5170*/  FFMA.FTZ R13, R136, c[0x0][0x2d0], -R2 ;  /* 0x0000b400880d7a23 */ /* 0x002fce0000010802 */
[C---:B------:R-:W-:Y:S08]  /*5180*/  HMMA.16816.F32.BF16 R132, R4.reuse, R28, R148 ;  /* 0x0000001c0484723c */ /* 0x040ff00000041894 */
[----:B---3--:R-:W-:Y:S07]  /*5190*/  HMMA.16816.F32.BF16 R148, R4, R24, R188 ;  /* 0x000000180494723c */ /* 0x008fee00000418bc */
[----:B------:R-:W-:-:S02]  /*51a0*/  IMAD.MOV.U32 R190, RZ, RZ, R61 ;  /* 0x000000ffffbe7224 */ /* 0x000fc400078e003d */
[----:B------:R1:W2:Y:S01]  /*51b0*/  MUFU.EX2 R61, R13 ;  /* 0x0000000d003d7308 */ /* 0x0002a20000000800 */
[----:B------:R-:W-:Y:S02]  /*51c0*/  IMAD.MOV.U32 R189, RZ, RZ, R64 ;  /* 0x000000ffffbd7224 */ /* 0x000fe400078e0040 */
[----:B-1----:R-:W-:-:S05]  /*51d0*/  FFMA.FTZ R13, R107, c[0x0][0x2d0], -R2 ;  /* 0x0000b4006b0d7a23 */ /* 0x002fca0000010802 */
[----:B------:R1:W-:Y:S02]  /*51e0*/  MUFU.EX2 R62, R13 ;  /* 0x0000000d003e7308 */ /* 0x0003e40000000800 */
[----:B-1----:R-:W-:-:S06]  /*51f0*/  FFMA.FTZ R13, R101, c[0x0][0x2d0], -R2 ;  /* 0x0000b400650d7a23 */ /* 0x002fcc0000010802 */
[----:B------:R1:W3:Y:S01]  /*5200*/  MUFU.EX2 R64, R13 ;  /* 0x0000000d00407308 */ /* 0x0002e20000000800 */
[C---:B------:R-:W-:Y:S08]  /*5210*/  HMMA.16816.F32.BF16 R164, R4.reuse, R20, R164 ;  /* 0x0000001404a4723c */ /* 0x040ff000000418a4 */
[C---:B------:R-:W-:Y:S08]  /*5220*/  HMMA.16816.F32.BF16 R72, R4.reuse, R16, R180 ;  /* 0x000000100448723c */ /* 0x040ff000000418b4 */
[C---:B----4-:R-:W-:Y:S01]  /*5230*/  HMMA.16816.F32.BF16 R88, R4.reuse, R8, R172 ;  /* 0x000000080458723c */ /* 0x050fe200000418ac */
[----:B-1----:R-:W-:Y:S01]  /*5240*/  FFMA.FTZ R13, R231, c[0x0][0x2d0], -R12 ;  /* 0x0000b400e70d7a23 */ /* 0x002fe2000001080c */
[----:B------:R-:W-:Y:S06]  /*5250*/  LDSM.16.MT88.4 R172, [R214+0x1c00] ;  /* 0x001c0000d6ac783b */ /* 0x000fec0000004200 */
[C---:B------:R-:W-:Y:S08]  /*5260*/  HMMA.16816.F32.BF16 R120, R4.reuse, R34, R120 ;  /* 0x000000220478723c */ /* 0x040ff00000041878 */
[C---:B------:R-:W-:Y:S08]  /*5270*/  HMMA.16816.F32.BF16 R136, R4.reuse, R30, R160 ;  /* 0x0000001e0488723c */ /* 0x040ff000000418a0 */
[C---:B------:R-:W-:Y:S08]  /*5280*/  HMMA.16816.F32.BF16 R152, R4.reuse, R26, R152 ;  /* 0x0000001a0498723c */ /* 0x040ff00000041898 */
[C---:B------:R-:W-:Y:S08]  /*5290*/  HMMA.16816.F32.BF16 R168, R4.reuse, R22, R168 ;  /* 0x0000001604a8723c */ /* 0x040ff000000418a8 */
[C---:B------:R-:W-:Y:S08]  /*52a0*/  HMMA.16816.F32.BF16 R76, R4.reuse, R18, R156 ;  /* 0x00000012044c723c */ /* 0x040ff0000004189c */
[----:B------:R-:W-:Y:S01]  /*52b0*/  HMMA.16816.F32.BF16 R144, R4, R10, R128 ;  /* 0x0000000a0490723c */ /* 0x000fe20000041880 */
[----:B------:R-:W-:Y:S01]  /*52c0*/  IMAD.MOV.U32 R191, RZ, RZ, R69 ;  /* 0x000000ffffbf7224 */ /* 0x000fe200078e0045 */
[----:B------:R-:W-:Y:S05]  /*52d0*/  LDSM.16.MT88.4 R156, [R213+0x1c00] ;  /* 0x001c0000d59c783b */ /* 0x000fea0000004200 */
[----:B------:R-:W-:-:S02]  /*52e0*/  F2FP.BF16.PACK_AB R4, R63, R186 ;  /* 0x000000ba3f04723e */ /* 0x000fc400000010ff */
[----:B--2---:R-:W-:Y:S02]  /*52f0*/  F2FP.BF16.PACK_AB R5, R61, R60 ;  /* 0x0000003c3d05723e */ /* 0x004fe400000010ff */
[----:B------:R-:W-:Y:S02]  /*5300*/  F2FP.BF16.PACK_AB R6, R66, R65 ;  /* 0x000000414206723e */ /* 0x000fe400000010ff */
[----:B---3--:R-:W-:-:S07]  /*5310*/  F2FP.BF16.PACK_AB R7, R64, R62 ;  /* 0x0000003e4007723e */ /* 0x008fce00000010ff */
[C---:B------:R-:W-:Y:S01]  /*5320*/  HMMA.16816.F32.BF16 R128, R4.reuse, R28, R112 ;  /* 0x0000001c0480723c */ /* 0x040fe20000041870 */
[----:B------:R1:W-:Y:S07]  /*5330*/  MUFU.EX2 R28, R13 ;  /* 0x0000000d001c7308 */ /* 0x0003ee0000000800 */
[----:B------:R-:W-:Y:S01]  /*5340*/  HMMA.16816.F32.BF16 R56, R4, R30, R56 ;  /* 0x0000001e0438723c */ /* 0x000fe20000041838 */
[----:B-1----:R-:W-:-:S04]  /*5350*/  FFMA.FTZ R13, R233, c[0x0][0x2d0], -R12 ;  /* 0x0000b400e90d7a23 */ /* 0x002fc8000001080c */
[----:B------:R1:W2:Y:S03]  /*5360*/  MUFU.EX2 R30, R13 ;  /* 0x0000000d001e7308 */ /* 0x0002a60000000800 */
[----:B------:R-:W-:Y:S01]  /*5370*/  HMMA.16816.F32.BF16 R108, R4, R24, R108 ;  /* 0x00000018046c723c */ /* 0x000fe2000004186c */
[--C-:B-1----:R-:W-:Y:S02]  /*5380*/  FFMA.FTZ R13, R234, c[0x0][0x2d0], -R12.reuse ;  /* 0x0000b400ea0d7a23 */ /* 0x102fe4000001080c */
[----:B------:R-:W-:-:S04]  /*5390*/  FFMA.FTZ R12, R238, c[0x0][0x2d0], -R12 ;  /* 0x0000b400ee0c7a23 */ /* 0x000fc8000001080c */
[----:B------:R1:W-:Y:S01]  /*53a0*/  MUFU.EX2 R25, R12 ;  /* 0x0000000c00197308 */ /* 0x0003e20000000800 */
[----:B------:R-:W-:Y:S01]  /*53b0*/  HMMA.16816.F32.BF16 R160, R4, R20, R92 ;  /* 0x0000001404a0723c */ /* 0x000fe2000004185c */
[----:B-1----:R-:W-:-:S06]  /*53c0*/  FFMA.FTZ R12, R208, c[0x0][0x2d0], -R3 ;  /* 0x0000b400d00c7a23 */ /* 0x002fcc0000010803 */
[----:B------:R1:W-:Y:S01]  /*53d0*/  MUFU.EX2 R24, R12 ;  /* 0x0000000c00187308 */ /* 0x0003e20000000800 */
[----:B------:R-:W-:Y:S01]  /*53e0*/  HMMA.16816.F32.BF16 R44, R4, R18, R44 ;  /* 0x00000012042c723c */ /* 0x000fe2000004182c */
[----:B-1----:R-:W-:-:S06]  /*53f0*/  FFMA.FTZ R12, R229, c[0x0][0x2d0], -R3 ;  /* 0x0000b400e50c7a23 */ /* 0x002fcc0000010803 */
[----:B------:R1:W3:Y:S01]  /*5400*/  MUFU.EX2 R21, R12 ;  /* 0x0000000c00157308 */ /* 0x0002e20000000800 */
[----:B------:R-:W-:Y:S01]  /*5410*/  HMMA.16816.F32.BF16 R68, R4, R16, R96 ;  /* 0x000000100444723c */ /* 0x000fe20000041860 */
[--C-:B-1----:R-:W-:Y:S02]  /*5420*/  FFMA.FTZ R12, R230, c[0x0][0x2d0], -R3.reuse ;  /* 0x0000b400e60c7a23 */ /* 0x102fe40000010803 */
[----:B------:R-:W-:-:S04]  /*5430*/  FFMA.FTZ R3, R232, c[0x0][0x2d0], -R3 ;  /* 0x0000b400e8037a23 */ /* 0x000fc80000010803 */
[----:B------:R1:W-:Y:S02]  /*5440*/  MUFU.EX2 R20, R3 ;  /* 0x0000000300147308 */ /* 0x0003e40000000800 */
[----:B-1----:R-:W-:-:S06]  /*5450*/  FFMA.FTZ R3, R199, c[0x0][0x2d0], -R0 ;  /* 0x0000b400c7037a23 */ /* 0x002fcc0000010800 */
[----:B------:R1:W-:Y:S01]  /*5460*/  MUFU.EX2 R19, R3 ;  /* 0x0000000300137308 */ /* 0x0003e20000000800 */
[----:B------:R-:W-:Y:S01]  /*5470*/  HMMA.16816.F32.BF16 R36, R4, R22, R36 ;  /* 0x000000160424723c */ /* 0x000fe20000041824 */
[----:B-1----:R-:W-:-:S06]  /*5480*/  FFMA.FTZ R3, R196, c[0x0][0x2d0], -R0 ;  /* 0x0000b400c4037a23 */ /* 0x002fcc0000010800 */
[----:B------:R1:W-:Y:S01]  /*5490*/  MUFU.EX2 R16, R3 ;  /* 0x0000000300107308 */ /* 0x0003e20000000800 */
[----:B------:R-:W-:Y:S01]  /*54a0*/  HMMA.16816.F32.BF16 R180, R4, R32, R124 ;  /* 0x0000002004b4723c */ /* 0x000fe2000004187c */
[----:B------:R-:W-:-:S07]  /*54b0*/  IMAD.MOV.U32 R107, RZ, RZ, R15 ;  /* 0x000000ffff6b7224 */ /* 0x000fce00078e000f */
[C---:B------:R-:W-:Y:S01]  /*54c0*/  HMMA.16816.F32.BF16 R52, R4.reuse, R34, R52 ;  /* 0x000000220434723c */ /* 0x040fe20000041834 */
[----:B------:R-:W-:Y:S07]  /*54d0*/  MUFU.EX2 R22, R12 ;  /* 0x0000000c00167308 */ /* 0x000fee0000000800 */
[----:B------:R-:W-:Y:S01]  /*54e0*/  HMMA.16816.F32.BF16 R40, R4, R26, R40 ;  /* 0x0000001a0428723c */ /* 0x000fe20000041828 */
[--C-:B-1----:R-:W-:Y:S01]  /*54f0*/  FFMA.FTZ R3, R206, c[0x0][0x2d0], -R0.reuse ;  /* 0x0000b400ce037a23 */ /* 0x102fe20000010800 */
[----:B------:R-:W1:Y:S01]  /*5500*/  MUFU.EX2 R29, R13 ;  /* 0x0000000d001d7308 */ /* 0x000e620000000800 */
[----:B------:R-:W-:-:S05]  /*5510*/  FFMA.FTZ R0, R210, c[0x0][0x2d0], -R0 ;  /* 0x0000b400d2007a23 */ /* 0x000fca0000010800 */
[C---:B------:R-:W-:Y:S08]  /*5520*/  HMMA.16816.F32.BF16 R84, R4.reuse, R8, R84 ;  /* 0x000000080454723c */ /* 0x040ff00000041854 */
[----:B------:R-:W-:Y:S01]  /*5530*/  HMMA.16816.F32.BF16 R48, R4, R10, R48 ;  /* 0x0000000a0430723c */ /* 0x000fe20000041830 */
[----:B------:R4:W-:Y:S01]  /*5540*/  MUFU.EX2 R17, R0 ;  /* 0x0000000000117308 */ /* 0x0009e20000000800 */
[----:B------:R-:W1:Y:S01]  /*5550*/  LDSM.16.MT88.4 R4, [R214+0x2c00] ;  /* 0x002c0000d604783b */ /* 0x000e620000004200 */
[----:B------:R-:W-:Y:S01]  /*5560*/  IMAD.MOV.U32 R188, RZ, RZ, R14 ;  /* 0x000000ffffbc7224 */ /* 0x000fe200078e000e */
[----:B--2---:R-:W-:-:S02]  /*5570*/  F2FP.BF16.PACK_AB R92, R30, R28 ;  /* 0x0000001c1e5c723e */ /* 0x004fc400000010ff */
[----:B---3--:R-:W-:Y:S01]  /*5580*/  F2FP.BF16.PACK_AB R93, R21, R24 ;  /* 0x00000018155d723e */ /* 0x008fe200000010ff */
[----:B------:R-:W2:Y:S01]  /*5590*/  LDSM.16.MT88.4 R124, [R213+0xc00] ;  /* 0x000c0000d57c783b */ /* 0x000ea20000004200 */
[----:B----4-:R-:W-:-:S04]  /*55a0*/  FFMA.FTZ R0, R195, c[0x0][0x2d0], -R2 ;  /* 0x0000b400c3007a23 */ /* 0x010fc80000010802 */
[----:B------:R3:W-:Y:S02]  /*55b0*/  MUFU.EX2 R12, R0 ;  /* 0x00000000000c7308 */ /* 0x0007e40000000800 */
[----:B---3--:R-:W-:-:S06]  /*55c0*/  FFMA.FTZ R0, R197, c[0x0][0x2d0], -R2 ;  /* 0x0000b400c5007a23 */ /* 0x008fcc0000010802 */
[----:B------:R3:W4:Y:S02]  /*55d0*/  MUFU.EX2 R13, R0 ;  /* 0x00000000000d7308 */ /* 0x0007240000000800 */
[--C-:B---3--:R-:W-:Y:S02]  /*55e0*/  FFMA.FTZ R0, R198, c[0x0][0x2d0], -R2.reuse ;  /* 0x0000b400c6007a23 */ /* 0x108fe40000010802 */
[----:B------:R-:W-:-:S04]  /*55f0*/  FFMA.FTZ R2, R201, c[0x0][0x2d0], -R2 ;  /* 0x0000b400c9027a23 */ /* 0x000fc80000010802 */
[----:B------:R3:W-:Y:S08]  /*5600*/  MUFU.EX2 R15, R2 ;  /* 0x00000002000f7308 */ /* 0x0007f00000000800 */
[----:B------:R1:W-:Y:S01]  /*5610*/  MUFU.EX2 R14, R0 ;  /* 0x00000000000e7308 */ /* 0x0003e20000000800 */
[----:B---3--:R-:W-:-:S07]  /*5620*/  @P2 IMAD.HI.U32 R2, R107, c[0x0][0x2c8], RZ ;  /* 0x0000b2006b022a27 */ /* 0x008fce00078e00ff */
[----:B------:R3:W2:Y:S01]  /*5630*/  MUFU.EX2 R18, R3 ;  /* 0x0000000300127308 */ /* 0x0006a20000000800 */
[----:B-1----:R-:W-:Y:S01]  /*5640*/  IMAD.MOV.U32 R0, RZ, RZ, R107 ;  /* 0x000000ffff007224 */ /* 0x002fe200078e006b */
[----:B------:R-:W-:Y:S01]  /*5650*/  @P2 SHF.R.U32.HI R0, RZ, c[0x0][0x2cc], R2 ;  /* 0x0000b300ff002a19 */ /* 0x000fe20000011602 */
[----:B------:R-:W-:-:S05]  /*5660*/  IMAD.MOV.U32 R2, RZ, RZ, c[0x0][0x168] ;  /* 0x00005a00ff027624 */ /* 0x000fca00078e00ff */
[----:B------:R-:W-:-:S04]  /*5670*/  IADD3 R0, R0, c[0x0][0x1d0], -R2 ;  /* 0x0000740000007a10 */ /* 0x000fc80007ffe802 */
[----:B------:R-:W-:Y:S01]  /*5680*/  SHF.R.S32.HI R2, RZ, 0x1f, R0 ;  /* 0x0000001fff027819 */ /* 0x000fe20000011400 */
[----:B------:R-:W-:-:S03]  /*5690*/  FADD.FTZ R8, R211, R205 ;  /* 0x000000cdd3087221 */ /* 0x000fc60000010000 */
[----:B------:R-:W-:Y:S01]  /*56a0*/  LEA.HI R23, R2, R0, RZ, 0x6 ;  /* 0x0000000002177211 */ /* 0x000fe200078f30ff */
[----:B------:R-:W-:Y:S02]  /*56b0*/  FADD.FTZ R0, R239, R236 ;  /* 0x000000ecef007221 */ /* 0x000fe40000010000 */
[----:B---3--:R-:W-:Y:S01]  /*56c0*/  FADD.FTZ R3, R189, R188 ;  /* 0x000000bcbd037221 */ /* 0x008fe20000010000 */
[----:B------:R-:W-:Y:S01]  /*56d0*/  F2FP.BF16.PACK_AB R94, R25, R29 ;  /* 0x0000001d195e723e */ /* 0x000fe200000010ff */
[----:B------:R-:W-:Y:S01]  /*56e0*/  FADD.FTZ R2, R251, R249 ;  /* 0x000000f9fb027221 */ /* 0x000fe20000010000 */
[----:B------:R-:W-:Y:S01]  /*56f0*/  F2FP.BF16.PACK_AB R95, R20, R22 ;  /* 0x00000016145f723e */ /* 0x000fe200000010ff */
[----:B------:R-:W-:Y:S01]  /*5700*/  FADD.FTZ R0, R237, R0 ;  /* 0x00000000ed007221 */ /* 0x000fe20000010000 */
[----:B------:R-:W-:Y:S01]  /*5710*/  F2FP.BF16.PACK_AB R96, R16, R19 ;  /* 0x000000131060723e */ /* 0x000fe200000010ff */
[----:B------:R-:W-:Y:S01]  /*5720*/  FADD.FTZ R11, R207, R8 ;  /* 0x00000008cf0b7221 */ /* 0x000fe20000010000 */
[----:B----4-:R-:W-:-:S02]  /*5730*/  F2FP.BF16.PACK_AB R97, R13, R12 ;  /* 0x0000000c0d61723e */ /* 0x010fc400000010ff */
[----:B--2---:R-:W-:Y:S02]  /*5740*/  F2FP.BF16.PACK_AB R98, R17, R18 ;  /* 0x000000121162723e */ /* 0x004fe400000010ff */
[----:B------:R-:W-:Y:S01]  /*5750*/  F2FP.BF16.PACK_AB R99, R15, R14 ;  /* 0x0000000e0f63723e */ /* 0x000fe200000010ff */
[----:B------:R-:W-:Y:S02]  /*5760*/  FADD.FTZ R10, R252, R3 ;  /* 0x00000003fc0a7221 */ /* 0x000fe40000010000 */
[----:B------:R-:W-:Y:S02]  /*5770*/  FADD.FTZ R9, R248, R2 ;  /* 0x00000002f8097221 */ /* 0x000fe40000010000 */
[----:B------:R-:W-:Y:S02]  /*5780*/  FADD.FTZ R8, R235, R0 ;  /* 0x00000000eb087221 */ /* 0x000fe40000010000 */
[----:B------:R-:W-:Y:S01]  /*5790*/  FADD.FTZ R3, R209, R11 ;  /* 0x0000000bd1037221 */ /* 0x000fe20000010000 */
[----:B------:R-:W-:Y:S01]  /*57a0*/  HMMA.16816.F32.BF16 R88, R92, R4, R88 ;  /* 0x000000045c58723c */ /* 0x000fe20000041858 */
[----:B------:R-:W-:-:S02]  /*57b0*/  FADD.FTZ R2, R190, R10 ;  /* 0x0000000abe027221 */ /* 0x000fc40000010000 */
[----:B------:R-:W-:Y:S02]  /*57c0*/  FADD.FTZ R0, R250, R9 ;  /* 0x00000009fa007221 */ /* 0x000fe40000010000 */
[----:B------:R-:W-:-:S03]  /*57d0*/  FADD.FTZ R3, R187, R3 ;  /* 0x00000003bb037221 */ /* 0x000fc60000010000 */
[----:B------:R-:W-:Y:S01]  /*57e0*/  HMMA.16816.F32.BF16 R84, R96, R4, R84 ;  /* 0x000000046054723c */ /* 0x000fe20000041854 */
[----:B------:R-:W-:-:S06]  /*57f0*/  FADD.FTZ R3, R194, R3 ;  /* 0x00000003c2037221 */ /* 0x000fcc0000010000 */
        /* <DEDUP_REMOVED lines=33> */
[----:B------:R-:W-:Y:S01]  /*5a10*/  FADD.FTZ R4, R24, R5 ;  /* 0x0000000518047221 */ /* 0x000fe20000010000 */
[----:B------:R-:W-:Y:S01]  /*5a20*/  SHF.R.S32.HI R5, RZ, 0x6, R23 ;  /* 0x00000006ff057819 */ /* 0x000fe20000011417 */
[----:B------:R-:W-:Y:S02]  /*5a30*/  FADD.FTZ R3, R16, R3 ;  /* 0x0000000310037221 */ /* 0x000fe40000010000 */
[----:B------:R-:W-:Y:S01]  /*5a40*/  FADD.FTZ R2, R13, R2 ;  /* 0x000000020d027221 */ /* 0x000fe20000010000 */
[----:B------:R-:W-:Y:S01]  /*5a50*/  IMNMX R5, R106, R5, !PT ;  /* 0x000000056a057217 */ /* 0x000fe20007800200 */
[----:B------:R-:W-:Y:S01]  /*5a60*/  FADD.FTZ R0, R30, R0 ;  /* 0x000000001e007221 */ /* 0x000fe20000010000 */
[----:B------:R-:W-:Y:S01]  /*5a70*/  IADD3 R204, R191, -0x2, RZ ;  /* 0xfffffffebfcc7810 */ /* 0x000fe20007ffe0ff */
[----:B------:R-:W-:-:S02]  /*5a80*/  FADD.FTZ R4, R21, R4 ;  /* 0x0000000415047221 */ /* 0x000fc40000010000 */
[----:B------:R-:W-:Y:S02]  /*5a90*/  FADD.FTZ R3, R18, R3 ;  /* 0x0000000312037221 */ /* 0x000fe40000010000 */
[----:B------:R-:W-:Y:S01]  /*5aa0*/  FADD.FTZ R2, R14, R2 ;  /* 0x000000020e027221 */ /* 0x000fe20000010000 */
[----:B------:R1:W-:Y:S01]  /*5ab0*/  STL [R1+0x38], R5 ;  /* 0x0000380501007387 */ /* 0x0003e20000100800 */
[----:B------:R-:W-:Y:S01]  /*5ac0*/  FADD.FTZ R0, R29, R0 ;  /* 0x000000001d007221 */ /* 0x000fe20000010000 */
[----:B------:R-:W-:Y:S01]  /*5ad0*/  ISETP.GE.AND P0, PT, R204, R5, PT ;  /* 0x00000005cc00720c */ /* 0x000fe20003f06270 */
[----:B------:R-:W-:Y:S02]  /*5ae0*/  FADD.FTZ R4, R22, R4 ;  /* 0x0000000416047221 */ /* 0x000fe40000010000 */
[----:B-1----:R-:W-:Y:S02]  /*5af0*/  FADD.FTZ R5, R17, R3 ;  /* 0x0000000311057221 */ /* 0x002fe40000010000 */
[----:B------:R-:W-:-:S02]  /*5b00*/  FADD.FTZ R3, R15, R2 ;  /* 0x000000020f037221 */ /* 0x000fc40000010000 */
[----:B------:R-:W-:Y:S02]  /*5b10*/  FADD.FTZ R2, R25, R0 ;  /* 0x0000000019027221 */ /* 0x000fe40000010000 */
[----:B------:R-:W-:Y:S01]  /*5b20*/  FADD.FTZ R0, R20, R4 ;  /* 0x0000000414007221 */ /* 0x000fe20000010000 */
[----:B------:R1:W-:Y:S04]  /*5b30*/  STL [R1+0x20], R5 ;  /* 0x0000200501007387 */ /* 0x0003e80000100800 */
[----:B------:R1:W-:Y:S04]  /*5b40*/  STL [R1+0x24], R3 ;  /* 0x0000240301007387 */ /* 0x0003e80000100800 */
[----:B------:R1:W-:Y:S04]  /*5b50*/  STL [R1+0x2c], R0 ;  /* 0x00002c0001007387 */ /* 0x0003e80000100800 */
[----:B------:R1:W-:Y:S01]  /*5b60*/  STL [R1+0x28], R2 ;  /* 0x0000280201007387 */ /* 0x0003e20000100800 */
        /* <DEDUP_REMOVED lines=22> */
[----:B------:R-:W-:Y:S01]  /*5cd0*/  @!UPT UIADD3 URZ, URZ, URZ, URZ ;  /* 0x0000003f3f3ff290 */ /* 0x000fe2000fffe03f */
[----:B------:R-:W-:Y:S11]  /*5ce0*/  @!P0 BRA `(.L_x_1010) ;  /* 0x000047d000008947 */ /* 0x000ff60003800000 */
[----:B-1----:R-:W-:Y:S01]  /*5cf0*/  MOV R106, R104 ;  /* 0x00000068006a7202 */ /* 0x002fe20000000f00 */
[----:B------:R-:W-:Y:S01]  /*5d00*/  IMAD.MOV.U32 R108, RZ, RZ, R102 ;  /* 0x000000ffff6c7224 */ /* 0x000fe200078e0066 */
[----:B------:R-:W-:Y:S01]  /*5d10*/  MOV R100, R105 ;  /* 0x0000006900647202 */ /* 0x000fe20000000f00 */
[----:B------:R-:W-:Y:S01]  /*5d20*/  IMAD.MOV.U32 R229, RZ, RZ, R204 ;  /* 0x000000ffffe57224 */ /* 0x000fe200078e00cc */
[----:B------:R-:W-:-:S07]  /*5d30*/  MOV R107, R103 ;  /* 0x00000067006b7202 */ /* 0x000fce0000000f00 */
.L_x_1011:
[----:B------:R-:W2:Y:S01]  /*5d40*/  LDL R235, [R1+0x1c] ;  /* 0x00001c0001eb7983 */ /* 0x000ea20000100800 */
[----:B------:R-:W-:Y:S04]  /*5d50*/  DEPBAR.LE SB0, 0x0 ;  /* 0x000080000000791a */ /* 0x000fe80000000000 */
[----:B------:R-:W3:Y:S01]  /*5d60*/  LDL.64 R206, [R1+0x10] ;  /* 0x0000100001ce7983 */ /* 0x000ee20000100a00 */
[----:B------:R-:W-:Y:S05]  /*5d70*/  WARPSYNC 0xffffffff ;  /* 0xffffffff00007948 */ /* 0x000fea0003800000 */
[----:B------:R-:W4:Y:S04]  /*5d80*/  LDL R204, [R1+0x18] ;  /* 0x0000180001cc7983 */ /* 0x000f280000100800 */
[----:B------:R-:W3:Y:S04]  /*5d90*/  LDL R230, [R1+0x34] ;  /* 0x0000340001e67983 */ /* 0x000ee80000100800 */
[----:B------:R-:W-:Y:S08]  /*5da0*/  BAR.SYNC.DEFER_BLOCKING 0x0 ;  /* 0x0000000000007b1d */ /* 0x000ff00000010000 */
[----:B------:R-:W-:Y:S08]  /*5db0*/  LDSM.16.M88.4 R64, [R215] ;  /* 0x00000000d740783b */ /* 0x000ff00000000200 */
[----:B-1----:R-:W1:Y:S08]  /*5dc0*/  LDSM.16.M88.4 R16, [R212] ;  /* 0x00000000d410783b */ /* 0x002e700000000200 */
[----:B------:R-:W1:Y:S08]  /*5dd0*/  LDSM.16.M88.4 R60, [R215+0x1000] ;  /* 0x00100000d73c783b */ /* 0x000e700000000200 */
[----:B------:R-:W1:Y:S08]  /*5de0*/  LDSM.16.M88.4 R32, [R212+0x400] ;  /* 0x00040000d420783b */ /* 0x000e700000000200 */
[----:B------:R-:W1:Y:S08]  /*5df0*/  LDSM.16.M88.4 R48, [R212+0x800] ;  /* 0x00080000d430783b */ /* 0x000e700000000200 */
[----:B------:R-:W2:Y:S01]  /*5e00*/  LDSM.16.M88.4 R176, [R212+0xc00] ;  /* 0x000c0000d4b0783b */ /* 0x000ea20000000200 */
[-C--:B-1----:R-:W-:Y:S07]  /*5e10*/  HMMA.16816.F32.BF16 R4, R64, R16.reuse, RZ ;  /* 0x000000104004723c */ /* 0x082fee00000418ff */
[----:B------:R-:W-:Y:S01]  /*5e20*/  LDSM.16.M88.4 R180, [R216] ;  /* 0x00000000d8b4783b */ /* 0x000fe20000000200 */
[C---:B------:R-:W-:Y:S07]  /*5e30*/  HMMA.16816.F32.BF16 R8, R60.reuse, R16, RZ ;  /* 0x000000103c08723c */ /* 0x040fee00000418ff */
[----:B------:R-:W1:Y:S01]  /*5e40*/  LDSM.16.M88.4 R184, [R217] ;  /* 0x00000000d9b8783b */ /* 0x000e620000000200 */
[-C--:B------:R-:W-:Y:S07]  /*5e50*/  HMMA.16816.F32.BF16 R12, R60, R18.reuse, RZ ;  /* 0x000000123c0c723c */ /* 0x080fee00000418ff */
[----:B------:R-:W1:Y:S01]  /*5e60*/  LDSM.16.M88.4 R188, [R216+0x1000] ;  /* 0x00100000d8bc783b */ /* 0x000e620000000200 */
[C---:B------:R-:W-:Y:S07]  /*5e70*/  HMMA.16816.F32.BF16 R16, R64.reuse, R18, RZ ;  /* 0x000000124010723c */ /* 0x040fee00000418ff */
[----:B------:R-:W1:Y:S01]  /*5e80*/  LDSM.16.M88.4 R192, [R228] ;  /* 0x00000000e4c0783b */ /* 0x000e620000000200 */
[-C--:B------:R-:W-:Y:S07]  /*5e90*/  HMMA.16816.F32.BF16 R20, R64, R32.reuse, RZ ;  /* 0x000000204014723c */ /* 0x080fee00000418ff */
[----:B------:R-:W1:Y:S01]  /*5ea0*/  LDSM.16.M88.4 R196, [R227] ;  /* 0x00000000e3c4783b */ /* 0x000e620000000200 */
[C---:B------:R-:W-:Y:S07]  /*5eb0*/  HMMA.16816.F32.BF16 R24, R60.reuse, R32, RZ ;  /* 0x000000203c18723c */ /* 0x040fee00000418ff */
[----:B------:R-:W1:Y:S01]  /*5ec0*/  LDSM.16.M88.4 R200, [R226] ;  /* 0x00000000e2c8783b */ /* 0x000e620000000200 */
[-C--:B------:R-:W-:Y:S07]  /*5ed0*/  HMMA.16816.F32.BF16 R28, R60, R34.reuse, RZ ;  /* 0x000000223c1c723c */ /* 0x080fee00000418ff */
[----:B------:R-:W5:Y:S04]  /*5ee0*/  LDL R234, [R1+0x30] ;  /* 0x0000300001ea7983 */ /* 0x000f680000100800 */
[----:B------:R-:W5:Y:S01]  /*5ef0*/  LDL.64 R232, [R1+0x8] ;  /* 0x0000080001e87983 */ /* 0x000f620000100a00 */
[C---:B------:R-:W-:Y:S05]  /*5f00*/  HMMA.16816.F32.BF16 R32, R64.reuse, R34, RZ ;  /* 0x000000224020723c */ /* 0x040fea00000418ff */
[----:B------:R-:W5:Y:S03]  /*5f10*/  LDL R231, [R1+0x4] ;  /* 0x0000040001e77983 */ /* 0x000f660000100800 */
[-C--:B------:R-:W-:Y:S08]  /*5f20*/  HMMA.16816.F32.BF16 R36, R64, R48.reuse, RZ ;  /* 0x000000304024723c */ /* 0x080ff000000418ff */
[C---:B------:R-:W-:Y:S02]  /*5f30*/  HMMA.16816.F32.BF16 R40, R60.reuse, R48, RZ ;  /* 0x000000303c28723c */ /* 0x040fe400000418ff */
[----:B--2---:R-:W-:Y:S11]  /*5f40*/  ISETP.GT.AND P6, PT, R235, R229, PT ;  /* 0x000000e5eb00720c */ /* 0x004ff60003fc4270 */
[----:B------:R-:W-:Y:S02]  /*5f50*/  @!UPT UIADD3 URZ, URZ, URZ, URZ ;  /* 0x0000003f3f3ff290 */ /* 0x000fe4000fffe03f */
[----:B------:R-:W-:Y:S01]  /*5f60*/  @!P6 SHF.R.S32.HI R0, RZ, 0x1f, R229 ;  /* 0x0000001fff00e819 */ /* 0x000fe200000114e5 */
[C---:B------:R-:W-:Y:S01]  /*5f70*/  @!P6 IMAD.WIDE.U32 R44, R229.reuse, c[0x0][0x208], RZ ;  /* 0x00008200e52cea25 */ /* 0x040fe200078e00ff */
[----:B---3--:R-:W-:Y:S02]  /*5f80*/  @!P6 IADD3 R109, P0, R206, 0x20, RZ ;  /* 0x00000020ce6de810 */ /* 0x008fe40007f1e0ff */
[----:B------:R-:W-:Y:S01]  /*5f90*/  @!P6 MOV R110, c[0x0][0x208] ;  /* 0x00008200006eea02 */ /* 0x000fe20000000f00 */
[----:B------:R-:W-:Y:S01]  /*5fa0*/  @!P6 IMAD R0, R0, c[0x0][0x208], RZ ;  /* 0x000082000000ea24 */ /* 0x000fe200078e02ff */
[----:B----4-:R-:W-:Y:S01]  /*5fb0*/  @!P6 IADD3.X R105, RZ, R204, RZ, P0, !PT ;  /* 0x000000ccff69e210 */ /* 0x010fe200007fe4ff */
[----:B------:R-:W-:Y:S02]  /*5fc0*/  @!P6 IMAD.SHL.U32 R2, R44, 0x40, RZ ;  /* 0x000000402c02e824 */ /* 0x000fe400078e00ff */
[----:B------:R-:W-:Y:S02]  /*5fd0*/  @!P6 IMAD R0, R229, c[0x0][0x20c], R0 ;  /* 0x00008300e500ea24 */ /* 0x000fe400078e0200 */
[----:B------:R-:W-:Y:S01]  /*5fe0*/  @!P6 IMAD.SHL.U32 R101, R230, 0x2, RZ ;  /* 0x00000002e665e824 */ /* 0x000fe200078e00ff */
[C---:B------:R-:W-:Y:S01]  /*5ff0*/  @!P6 IADD3 R3, P1, R2.reuse, R206, RZ ;  /* 0x000000ce0203e210 */ /* 0x040fe20007f3e0ff */
[----:B------:R-:W-:Y:S01]  /*6000*/  @!P6 IMAD.MOV.U32 R111, RZ, RZ, c[0x0][0x20c] ;  /* 0x00008300ff6fe624 */ /* 0x000fe200078e00ff */
[----:B------:R-:W-:Y:S02]  /*6010*/  @!P6 IADD3 R0, R45, R0, RZ ;  /* 0x000000002d00e210 */ /* 0x000fe40007ffe0ff */
[----:B------:R-:W-:Y:S02]  /*6020*/  @!P6 IADD3 R48, P0, R2, R109, RZ ;  /* 0x0000006d0230e210 */ /* 0x000fe40007f1e0ff */
[----:B------:R-:W-:Y:S02]  /*6030*/  @!P6 SHF.L.U64.HI R0, R44, 0x6, R0 ;  /* 0x000000062c00e819 */ /* 0x000fe40000010200 */
[-C--:B------:R-:W-:Y:S02]  /*6040*/  HMMA.16816.F32.BF16 R44, R60, R50.reuse, RZ ;  /* 0x000000323c2c723c */ /* 0x080fe400000418ff */
[C---:B------:R-:W-:Y:S01]  /*6050*/  @!P6 IADD3.X R52, R0.reuse, R105, RZ, P0, !PT ;  /* 0x000000690034e210 */ /* 0x040fe200007fe4ff */
[----:B------:R-:W-:Y:S01]  /*6060*/  @!P6 IMAD.X R49, R0, 0x1, R204, P1 ;  /* 0x000000010031e824 */ /* 0x000fe200008e06cc */
[C---:B------:R-:W-:Y:S02]  /*6070*/  @!P6 LEA R58, P1, R3.reuse, c[0x0][0x1f8], 0x1 ;  /* 0x00007e00033aea11 */ /* 0x040fe400078208ff */
[C---:B------:R-:W-:Y:S02]  /*6080*/  @!P6 LEA R56, P0, R48.reuse, c[0x0][0x1f8], 0x1 ;  /* 0x00007e003038ea11 */ /* 0x040fe400078008ff */
[----:B------:R-:W-:Y:S04]  /*6090*/  @!P6 LEA.HI.X R59, R3, c[0x0][0x1fc], R49, 0x1, P1 ;  /* 0x00007f00033bea11 */ /* 0x000fe800008f0c31 */
[----:B------:R-:W-:Y:S01]  /*60a0*/  @!P6 LEA.HI.X R57, R48, c[0x0][0x1fc], R52, 0x1, P0 ;  /* 0x00007f003039ea11 */ /* 0x000fe200000f0c34 */
[----:B------:R-:W-:Y:S01]  /*60b0*/  @!PT LDS RZ, [RZ] ;  /* 0x00000000fffff984 */ /* 0x000fe20000000800 */
[----:B------:R-:W-:Y:S01]  /*60c0*/  @!PT LDS RZ, [RZ] ;  /* 0x00000000fffff984 */ /* 0x000fe20000000800 */
[----:B------:R-:W-:Y:S01]  /*60d0*/  @!PT LDS RZ, [RZ] ;  /* 0x00000000fffff984 */ /* 0x000fe20000000800 */
[----:B------:R2:W-:Y:S01]  /*60e0*/  @!P6 LDGSTS.E.BYPASS.LTC128B.128 [R101+0x100], [R58.64], !P5 ;  /* 0x001000003a65efae */ /* 0x0005e2000e901d46 */
[C---:B------:R-:W-:Y:S02]  /*60f0*/  HMMA.16816.F32.BF16 R48, R64.reuse, R50, RZ ;  /* 0x000000324030723c */ /* 0x040fe400000418ff */
[----:B------:R-:W-:Y:S04]  /*6100*/  @!P6 IADD3 R103, P0, R206, 0x40, RZ ;  /* 0x00000040ce67e810 */ /* 0x000fe80007f1e0ff */
[----:B------:R-:W-:Y:S01]  /*6110*/  @!P6 IADD3.X R104, RZ, R204, RZ, P0, !PT ;  /* 0x000000ccff68e210 */ /* 0x000fe200007fe4ff */
[----:B------:R2:W-:Y:S01]  /*6120*/  @!P6 LDGSTS.E.BYPASS.LTC128B.128 [R101+0x1100], [R56.64], !P4 ;  /* 0x011000003865efae */ /* 0x0005e2000e101d46 */
[-C--:B------:R-:W-:Y:S01]  /*6130*/  HMMA.16816.F32.BF16 R52, R64, R176.reuse, RZ ;  /* 0x000000b04034723c */ /* 0x080fe200000418ff */
[----:B------:R-:W-:Y:S03]  /*6140*/  @!P6 IADD3 R102, P1, R2, R103, RZ ;  /* 0x000000670266e210 */ /* 0x000fe60007f3e0ff */
[C---:B------:R-:W-:Y:S04]  /*6150*/  @!P6 LEA R3, P0, R110.reuse, R2, 0x5 ;  /* 0x000000026e03e211 */ /* 0x040fe800078028ff */
[----:B------:R-:W-:Y:S01]  /*6160*/  @!P6 LEA.HI.X R2, R110, R0, R111, 0x5, P0 ;  /* 0x000000006e02e211 */ /* 0x000fe200000f2c6f */
[--C-:B------:R-:W-:Y:S03]  /*6170*/  @!P6 IMAD.X R111, R0, 0x1, R104.reuse, P1 ;  /* 0x00000001006fe824 */ /* 0x100fe600008e0668 */
[C---:B------:R-:W-:Y:S02]  /*6180*/  @!P6 LEA R110, P0, R102.reuse, c[0x0][0x1f8], 0x1 ;  /* 0x00007e00666eea11 */ /* 0x040fe400078008ff */
[C---:B------:R-:W-:Y:S02]  /*6190*/  @!P6 IADD3 R0, P1, R3.reuse, R109, RZ ;  /* 0x0000006d0300e210 */ /* 0x040fe40007f3e0ff */
[----:B------:R-:W-:Y:S02]  /*61a0*/  @!P6 LEA.HI.X R111, R102, c[0x0][0x1fc], R111, 0x1, P0 ;  /* 0x00007f00666fea11 */ /* 0x000fe400000f0c6f */
[C---:B------:R-:W-:Y:S02]  /*61b0*/  @!P6 IADD3 R109, P0, R3.reuse, R103, RZ ;  /* 0x00000067036de210 */ /* 0x040fe40007f1e0ff */
[C---:B------:R-:W-:Y:S01]  /*61c0*/  @!P6 IADD3.X R105, R2.reuse, R105, RZ, P1, !PT ;  /* 0x000000690269e210 */ /* 0x040fe20000ffe4ff */
[----:B------:R3:W-:Y:S01]  /*61d0*/  @!P6 LDGSTS.E.BYPASS.LTC128B.128 [R101+0x2100], [R110.64], !P3 ;  /* 0x021000006e65efae */ /* 0x0007e2000d901d46 */
[----:B------:R-:W-:Y:S01]  /*61e0*/  @!P6 IADD3 R3, P1, R3, R206, RZ ;  /* 0x000000ce0303e210 */ /* 0x000fe20007f3e0ff */
[C---:B--2---:R-:W-:Y:S07]  /*61f0*/  HMMA.16816.F32.BF16 R56, R60.reuse, R176, RZ ;  /* 0x000000b03c38723c */ /* 0x044fee00000418ff */
[C---:B------:R-:W-:Y:S01]  /*6200*/  @!P6 IMAD.X R176, R2.reuse, 0x1, R104, P0 ;  /* 0x0000000102b0e824 */ /* 0x040fe200000e0668 */
[-C--:B------:R-:W-:Y:S01]  /*6210*/  HMMA.16816.F32.BF16 R60, R60, R178.reuse, RZ ;  /* 0x000000b23c3c723c */ /* 0x080fe200000418ff */
[C---:B------:R-:W-:Y:S03]  /*6220*/  @!P6 LEA R102, P0, R3.reuse, c[0x0][0x1f8], 0x1 ;  /* 0x00007e000366ea11 */ /* 0x040fe600078008ff */
[----:B------:R-:W-:Y:S04]  /*6230*/  @!P6 IADD3.X R2, R2, R204, RZ, P1, !PT ;  /* 0x000000cc0202e210 */ /* 0x000fe80000ffe4ff */
[----:B------:R-:W-:Y:S04]  /*6240*/  HMMA.16816.F32.BF16 R64, R64, R178, RZ ;  /* 0x000000b24040723c */ /* 0x000fe800000418ff */
[----:B------:R-:W-:Y:S02]  /*6250*/  @!P6 LEA.HI.X R103, R3, c[0x0][0x1fc], R2, 0x1, P0 ;  /* 0x00007f000367ea11 */ /* 0x000fe400000f0c02 */
[C---:B------:R-:W-:Y:S02]  /*6260*/  @!P6 LEA R104, P0, R0.reuse, c[0x0][0x1f8], 0x1 ;  /* 0x00007e000068ea11 */ /* 0x040fe400078008ff */
[-C--:B-1----:R-:W-:Y:S01]  /*6270*/  HMMA.16816.F32.BF16 R4, R180, R184.reuse, R4 ;  /* 0x000000b8b404723c */ /* 0x082fe20000041804 */
[----:B------:R1:W-:Y:S04]  /*6280*/  @!P6 LDGSTS.E.BYPASS.LTC128B.128 [R101+0x900], [R102.64], !P5 ;  /* 0x009000006665efae */ /* 0x0003e8000e901d46 */
[----:B------:R-:W-:Y:S02]  /*6290*/  @!P6 LEA.HI.X R105, R0, c[0x0][0x1fc], R105, 0x1, P0 ;  /* 0x00007f000069ea11 */ /* 0x000fe400000f0c69 */
[C---:B------:R-:W-:Y:S01]  /*62a0*/  @!P6 LEA R2, P0, R109.reuse, c[0x0][0x1f8], 0x1 ;  /* 0x00007e006d02ea11 */ /* 0x040fe200078008ff */
[C---:B------:R-:W-:Y:S02]  /*62b0*/  HMMA.16816.F32.BF16 R8, R188.reuse, R184, R8 ;  /* 0x000000b8bc08723c */ /* 0x040fe40000041808 */
[----:B------:R1:W-:Y:S02]  /*62c0*/  @!P6 LDGSTS.E.BYPASS.LTC128B.128 [R101+0x1900], [R104.64], !P4 ;  /* 0x019000006865efae */ /* 0x0003e4000e101d46 */
[----:B------:R-:W-:Y:S04]  /*62d0*/  @!P6 LEA.HI.X R3, R109, c[0x0][0x1fc], R176, 0x1, P0 ;  /* 0x00007f006d03ea11 */ /* 0x000fe800000f0cb0 */
[-C--:B------:R-:W-:Y:S02]  /*62e0*/  HMMA.16816.F32.BF16 R12, R188, R186.reuse, R12 ;  /* 0x000000babc0c723c */ /* 0x080fe4000004180c */
[----:B------:R2:W-:Y:S01]  /*62f0*/  @!P6 LDGSTS.E.BYPASS.LTC128B.128 [R101+0x2900], [R2.64], !P3 ;  /* 0x029000000265efae */ /* 0x0005e2000d901d46 */
[C---:B------:R-:W-:Y:S05]  /*6300*/  ISETP.GT.AND P6, PT, R229.reuse, R235, PT ;  /* 0x000000ebe500720c */ /* 0x040fea0003fc4270 */
[C---:B------:R-:W-:Y:S02]  /*6310*/  HMMA.16816.F32.BF16 R16, R180.reuse, R186, R16 ;  /* 0x000000bab410723c */ /* 0x040fe40000041810 */
[----:B------:R-:W-:Y:S06]  /*6320*/  LDSM.16.M88.4 R176, [R215+0x2000] ;  /* 0x00200000d7b0783b */ /* 0x000fec0000000200 */
[-C--:B------:R-:W-:Y:S02]  /*6330*/  HMMA.16816.F32.BF16 R20, R180, R192.reuse, R20 ;  /* 0x000000c0b414723c */ /* 0x080fe40000041814 */
[----:B------:R-:W0:Y:S06]  /*6340*/  LDGDEPBAR ;  /* 0x00000000000079af */ /* 0x000e2c0000000000 */
[C---:B------:R-:W-:Y:S02]  /*6350*/  HMMA.16816.F32.BF16 R24, R188.reuse, R192, R24 ;  /* 0x000000c0bc18723c */ /* 0x040fe40000041818 */
[----:B------:R-:W4:Y:S06]  /*6360*/  LDSM.16.M88.4 R204, [R212+0x1000] ;  /* 0x00100000d4cc783b */ /* 0x000f2c0000000200 */
[-C--:B------:R-:W-:Y:S02]  /*6370*/  HMMA.16816.F32.BF16 R28, R188, R194.reuse, R28 ;  /* 0x000000c2bc1c723c */ /* 0x080fe4000004181c */
[----:B------:R-:W1:Y:S06]  /*6380*/  LDSM.16.M88.4 R208, [R215+0x3000] ;  /* 0x00300000d7d0783b */ /* 0x000e6c0000000200 */
[C---:B------:R-:W-:Y:S02]  /*6390*/  HMMA.16816.F32.BF16 R32, R180.reuse, R194, R32 ;  /* 0x000000c2b420723c */ /* 0x040fe40000041820 */
[----:B------:R-:W1:Y:S06]  /*63a0*/  LDSM.16.M88.4 R184, [R212+0x1400] ;  /* 0x00140000d4b8783b */ /* 0x000e6c0000000200 */
[-C--:B------:R-:W-:Y:S02]  /*63b0*/  HMMA.16816.F32.BF16 R36, R180, R196.reuse, R36 ;  /* 0x000000c4b424723c */ /* 0x080fe40000041824 */
[----:B------:R-:W1:Y:S06]  /*63c0*/  LDSM.16.M88.4 R192, [R212+0x1800] ;  /* 0x00180000d4c0783b */ /* 0x000e6c0000000200 */
[C---:B------:R-:W-:Y:S08]  /*63d0*/  HMMA.16816.F32.BF16 R40, R188.reuse, R196, R40 ;  /* 0x000000c4bc28723c */ /* 0x040ff00000041828 */
[-C--:B------:R-:W-:Y:S08]  /*63e0*/  HMMA.16816.F32.BF16 R44, R188, R198.reuse, R44 ;  /* 0x000000c6bc2c723c */ /* 0x080ff0000004182c */
[C---:B------:R-:W-:Y:S01]  /*63f0*/  HMMA.16816.F32.BF16 R48, R180.reuse, R198, R48 ;  /* 0x000000c6b430723c */ /* 0x040fe20000041830 */
[----:B------:R-:W-:Y:S07]  /*6400*/  LDSM.16.M88.4 R196, [R225] ;  /* 0x00000000e1c4783b */ /* 0x000fee0000000200 */
[-C--:B------:R-:W-:Y:S08]  /*6410*/  HMMA.16816.F32.BF16 R52, R180, R200.reuse, R52 ;  /* 0x000000c8b434723c */ /* 0x080ff00000041834 */
[C---:B------:R-:W-:Y:S08]  /*6420*/  HMMA.16816.F32.BF16 R56, R188.reuse, R200, R56 ;  /* 0x000000c8bc38723c */ /* 0x040ff00000041838 */
[-C--:B------:R-:W-:Y:S01]  /*6430*/  HMMA.16816.F32.BF16 R60, R188, R202.reuse, R60 ;  /* 0x000000cabc3c723c */ /* 0x080fe2000004183c */
[----:B------:R-:W-:Y:S07]  /*6440*/  LDSM.16.M88.4 R188, [R216+0x2000] ;  /* 0x00200000d8bc783b */ /* 0x000fee0000000200 */
[----:B------:R-:W-:Y:S01]  /*6450*/  HMMA.16816.F32.BF16 R64, R180, R202, R64 ;  /* 0x000000cab440723c */ /* 0x000fe20000041840 */
[----:B------:R-:W2:Y:S07]  /*6460*/  LDSM.16.M88.4 R180, [R212+0x1c00] ;  /* 0x001c0000d4b4783b */ /* 0x000eae0000000200 */
[-C--:B----4-:R-:W-:Y:S01]  /*6470*/  HMMA.16816.F32.BF16 R4, R176, R204.reuse, R4 ;  /* 0x000000ccb004723c */ /* 0x090fe20000041804 */
[----:B------:R-:W4:Y:S07]  /*6480*/  LDSM.16.M88.4 R200, [R216+0x3000] ;  /* 0x00300000d8c8783b */ /* 0x000f2e0000000200 */
        /* <DEDUP_REMOVED lines=14> */
[-C--:B--2---:R-:W-:Y:S08]  /*6570*/  HMMA.16816.F32.BF16 R52, R176, R180.reuse, R52 ;  /* 0x000000b4b034723c */ /* 0x084ff00000041834 */
[C---:B------:R-:W-:Y:S08]  /*6580*/  HMMA.16816.F32.BF16 R56, R208.reuse, R180, R56 ;  /* 0x000000b4d038723c */ /* 0x040ff00000041838 */
[-C--:B------:R-:W-:Y:S08]  /*6590*/  HMMA.16816.F32.BF16 R60, R208, R182.reuse, R60 ;  /* 0x000000b6d03c723c */ /* 0x080ff0000004183c */
[----:B------:R-:W-:Y:S01]  /*65a0*/  HMMA.16816.F32.BF16 R64, R176, R182, R64 ;  /* 0x000000b6b040723c */ /* 0x000fe20000041840 */
[----:B------:R-:W-:Y:S07]  /*65b0*/  LDSM.16.M88.4 R176, [R215+0x4000] ;  /* 0x00400000d7b0783b */ /* 0x000fee0000000200 */
[-C--:B------:R-:W-:Y:S01]  /*65c0*/  HMMA.16816.F32.BF16 R4, R188, R196.reuse, R4 ;  /* 0x000000c4bc04723c */ /* 0x080fe20000041804 */
[----:B------:R-:W2:Y:S07]  /*65d0*/  LDSM.16.M88.4 R180, [R212+0x2000] ;  /* 0x00200000d4b4783b */ /* 0x000eae0000000200 */
[C---:B----4-:R-:W-:Y:S08]  /*65e0*/  HMMA.16816.F32.BF16 R8, R200.reuse, R196, R8 ;  /* 0x000000c4c808723c */ /* 0x050ff00000041808 */
[-C--:B------:R-:W-:Y:S08]  /*65f0*/  HMMA.16816.F32.BF16 R12, R200, R198.reuse, R12 ;  /* 0x000000c6c80c723c */ /* 0x080ff0000004180c */
[C---:B------:R-:W-:Y:S01]  /*6600*/  HMMA.16816.F32.BF16 R16, R188.reuse, R198, R16 ;  /* 0x000000c6bc10723c */ /* 0x040fe20000041810 */
[----:B------:R-:W4:Y:S07]  /*6610*/  LDSM.16.M88.4 R196, [R215+0x5000] ;  /* 0x00500000d7c4783b */ /* 0x000f2e0000000200 */
[-C--:B-1----:R-:W-:Y:S08]  /*6620*/  HMMA.16816.F32.BF16 R20, R188, R204.reuse, R20 ;  /* 0x000000ccbc14723c */ /* 0x082ff00000041814 */
[C---:B------:R-:W-:Y:S08]  /*6630*/  HMMA.16816.F32.BF16 R24, R200.reuse, R204, R24 ;  /* 0x000000ccc818723c */ /* 0x040ff00000041818 */
[-C--:B------:R-:W-:Y:S08]  /*6640*/  HMMA.16816.F32.BF16 R28, R200, R206.reuse, R28 ;  /* 0x000000cec81c723c */ /* 0x080ff0000004181c */
[C---:B------:R-:W-:Y:S01]  /*6650*/  HMMA.16816.F32.BF16 R32, R188.reuse, R206, R32 ;  /* 0x000000cebc20723c */ /* 0x040fe20000041820 */
        /* <DEDUP_REMOVED lines=8> */
[-C--:B------:R-:W-:Y:S01]  /*66e0*/  HMMA.16816.F32.BF16 R60, R200, R194.reuse, R60 ;  /* 0x000000c2c83c723c */ /* 0x080fe2000004183c */
[----:B------:R-:W1:Y:S07]  /*66f0*/  LDSM.16.M88.4 R200, [R212+0x2800] ;  /* 0x00280000d4c8783b */ /* 0x000e6e0000000200 */
[----:B------:R-:W-:Y:S01]  /*6700*/  HMMA.16816.F32.BF16 R64, R188, R194, R64 ;  /* 0x000000c2bc40723c */ /* 0x000fe20000041840 */
[----:B------:R-:W-:Y:S07]  /*6710*/  LDSM.16.M88.4 R188, [R216+0x4000] ;  /* 0x00400000d8bc783b */ /* 0x000fee0000000200 */
[-C--:B--2---:R-:W-:Y:S01]  /*6720*/  HMMA.16816.F32.BF16 R4, R176, R180.reuse, R4 ;  /* 0x000000b4b004723c */ /* 0x084fe20000041804 */
[----:B------:R-:W2:Y:S07]  /*6730*/  LDSM.16.M88.4 R192, [R221] ;  /* 0x00000000ddc0783b */ /* 0x000eae0000000200 */
[C---:B----4-:R-:W-:Y:S08]  /*6740*/  HMMA.16816.F32.BF16 R8, R196.reuse, R180, R8 ;  /* 0x000000b4c408723c */ /* 0x050ff00000041808 */
[-C--:B------:R-:W-:Y:S08]  /*6750*/  HMMA.16816.F32.BF16 R12, R196, R182.reuse, R12 ;  /* 0x000000b6c40c723c */ /* 0x080ff0000004180c */
[C---:B------:R-:W-:Y:S01]  /*6760*/  HMMA.16816.F32.BF16 R16, R176.reuse, R182, R16 ;  /* 0x000000b6b010723c */ /* 0x040fe20000041810 */
[----:B------:R-:W4:Y:S07]  /*6770*/  LDSM.16.M88.4 R180, [R216+0x5000] ;  /* 0x00500000d8b4783b */ /* 0x000f2e0000000200 */
[-C--:B-1----:R-:W-:Y:S08]  /*6780*/  HMMA.16816.F32.BF16 R20, R176, R184.reuse, R20 ;  /* 0x000000b8b014723c */ /* 0x082ff00000041814 */
        /* <DEDUP_REMOVED lines=8> */
[C---:B------:R-:W-:Y:S07]  /*6810*/  HMMA.16816.F32.BF16 R56, R196.reuse, R204, R56 ;  /* 0x000000ccc438723c */ /* 0x040fee0000041838 */
[----:B------:R-:W-:Y:S01]  /*6820*/  IADD3 R204, R229, -0x1, RZ ;  /* 0xffffffffe5cc7810 */ /* 0x000fe20007ffe0ff */
[-C--:B------:R-:W-:Y:S04]  /*6830*/  HMMA.16816.F32.BF16 R60, R196, R206.reuse, R60 ;  /* 0x000000cec43c723c */ /* 0x080fe8000004183c */
[----:B------:R-:W-:Y:S01]  /*6840*/  @P6 SHF.R.S32.HI R0, RZ, 0x1f, R204 ;  /* 0x0000001fff006819 */ /* 0x000fe200000114cc */
[----:B------:R-:W-:Y:S03]  /*6850*/  @P6 IMAD.WIDE.U32 R2, R204, c[0x0][0x1e0], RZ ;  /* 0x00007800cc026a25 */ /* 0x000fe600078e00ff */
[----:B------:R-:W-:Y:S04]  /*6860*/  HMMA.16816.F32.BF16 R64, R176, R206, R64 ;  /* 0x000000ceb040723c */ /* 0x000fe80000041840 */
[----:B------:R-:W-:Y:S04]  /*6870*/  @P6 IMAD R0, R0, c[0x0][0x1e0], RZ ;  /* 0x0000780000006a24 */ /* 0x000fe800078e02ff */
[-C--:B--2---:R-:W-:Y:S05]  /*6880*/  HMMA.16816.F32.BF16 R4, R188, R192.reuse, R4 ;  /* 0x000000c0bc04723c */ /* 0x084fea0000041804 */
[----:B------:R-:W-:Y:S03]  /*6890*/  @P6 IMAD R0, R204, c[0x0][0x1e4], R0 ;  /* 0x00007900cc006a24 */ /* 0x000fe600078e0200 */
[C---:B----4-:R-:W-:Y:S04]  /*68a0*/  HMMA.16816.F32.BF16 R8, R180.reuse, R192, R8 ;  /* 0x000000c0b408723c */ /* 0x050fe80000041808 */
[----:B------:R-:W-:Y:S01]  /*68b0*/  @P6 IMAD.IADD R0, R3, 0x1, R0 ;  /* 0x0000000103006824 */ /* 0x000fe200078e0200 */
[C---:B------:R-:W-:Y:S03]  /*68c0*/  @P6 SHF.L.U32 R3, R2.reuse, 0x6, RZ ;  /* 0x0000000602036819 */ /* 0x040fe600000006ff */
[-C--:B------:R-:W-:Y:S04]  /*68d0*/  HMMA.16816.F32.BF16 R12, R180, R194.reuse, R12 ;  /* 0x000000c2b40c723c */ /* 0x080fe8000004180c */
[----:B------:R-:W-:Y:S01]  /*68e0*/  @P6 SHF.L.U64.HI R2, R2, 0x6, R0 ;  /* 0x0000000602026819 */ /* 0x000fe20000010200 */
[----:B-----5:R-:W-:Y:S03]  /*68f0*/  IMAD.MOV.U32 R0, RZ, RZ, R234 ;  /* 0x000000ffff007224 */ /* 0x020fe600078e00ea */
[----:B------:R-:W-:Y:S01]  /*6900*/  FMUL.FTZ R4, R4, c[0x0][0x320] ;  /* 0x0000c80004047a20 */ /* 0x000fe20000410000 */
[C---:B------:R-:W-:Y:S03]  /*6910*/  HMMA.16816.F32.BF16 R16, R188.reuse, R194, R16 ;  /* 0x000000c2bc10723c */ /* 0x040fe60000041810 */
[----:B------:R-:W-:Y:S01]  /*6920*/  MUFU.TANH R207, R4 ;  /* 0x0000000400cf7308 */ /* 0x000fe20000002400 */
[----:B------:R-:W-:Y:S02]  /*6930*/  FMUL.FTZ R5, R5, c[0x0][0x320] ;  /* 0x0000c80005057a20 */ /* 0x000fe40000410000 */
[----:B------:R-:W-:Y:S02]  /*6940*/  FMUL.FTZ R6, R6, c[0x0][0x320] ;  /* 0x0000c80006067a20 */ /* 0x000fe40000410000 */
[----:B------:R-:W-:Y:S04]  /*6950*/  FMUL.FTZ R7, R7, c[0x0][0x320] ;  /* 0x0000c80007077a20 */ /* 0x000fe80000410000 */
[----:B------:R-:W-:Y:S01]  /*6960*/  FMUL.FTZ R8, R8, c[0x0][0x320] ;  /* 0x0000c80008087a20 */ /* 0x000fe20000410000 */
[----:B------:R-:W1:Y:S01]  /*6970*/  MUFU.TANH R206, R5 ;  /* 0x0000000500ce7308 */ /* 0x000e620000002400 */
[----:B------:R-:W-:Y:S02]  /*6980*/  FMUL.FTZ R9, R9, c[0x0][0x320] ;  /* 0x0000c80009097a20 */ /* 0x000fe40000410000 */
[----:B------:R-:W-:Y:S02]  /*6990*/  FMUL.FTZ R14, R14, c[0x0][0x320] ;  /* 0x0000c8000e0e7a20 */ /* 0x000fe40000410000 */
[----:B------:R-:W-:Y:S02]  /*69a0*/  FMUL.FTZ R10, R10, c[0x0][0x320] ;  /* 0x0000c8000a0a7a20 */ /* 0x000fe40000410000 */
[----:B------:R-:W-:Y:S02]  /*69b0*/  FMUL.FTZ R11, R11, c[0x0][0x320] ;  /* 0x0000c8000b0b7a20 */ /* 0x000fe40000410000 */
[----:B------:R-:W-:Y:S01]  /*69c0*/  FMUL.FTZ R12, R12, c[0x0][0x320] ;  /* 0x0000c8000c0c7a20 */ /* 0x000fe20000410000 */
[----:B------:R2:W-:Y:S01]  /*69d0*/  MUFU.TANH R176, R14 ;  /* 0x0000000e00b07308 */ /* 0x0005e20000002400 */
[----:B------:R-:W-:Y:S02]  /*69e0*/  FMUL.FTZ R15, R15, c[0x0][0x320] ;  /* 0x0000c8000f0f7a20 */ /* 0x000fe40000410000 */
[----:B------:R-:W-:Y:S02]  /*69f0*/  FMUL.FTZ R13, R13, c[0x0][0x320] ;  /* 0x0000c8000d0d7a20 */ /* 0x000fe40000410000 */
[----:B------:R-:W-:Y:S02]  /*6a00*/  FMUL.FTZ R16, R16, c[0x0][0x320] ;  /* 0x0000c80010107a20 */ /* 0x000fe40000410000 */
[----:B------:R-:W-:Y:S02]  /*6a10*/  FMUL.FTZ R17, R17, c[0x0][0x320] ;  /* 0x0000c80011117a20 */ /* 0x000fe40000410000 */
[----:B------:R-:W-:Y:S01]  /*6a20*/  FMUL.FTZ R18, R18, c[0x0][0x320] ;  /* 0x0000c80012127a20 */ /* 0x000fe20000410000 */
[----:B------:R-:W-:Y:S01]  /*6a30*/  MUFU.TANH R210, R6 ;  /* 0x0000000600d27308 */ /* 0x000fe20000002400 */
[----:B------:R-:W-:Y:S09]  /*6a40*/  FMUL.FTZ R19, R19, c[0x0][0x320] ;  /* 0x0000c80013137a20 */ /* 0x000ff20000410000 */
[----:B------:R4:W5:Y:S01]  /*6a50*/  MUFU.TANH R209, R7 ;  /* 0x0000000700d17308 */ /* 0x0009620000002400 */
[----:B--2---:R-:W2:Y:S09]  /*6a60*/  LDL R14, [R1+0x3c] ;  /* 0x00003c00010e7983 */ /* 0x004eb20000100800 */
[----:B------:R-:W-:Y:S10]  /*6a70*/  MUFU.TANH R208, R8 ;  /* 0x0000000800d07308 */ /* 0x000ff40000002400 */
[----:B------:R-:W1:Y:S01]  /*6a80*/  MUFU.TANH R205, R9 ;  /* 0x0000000900cd7308 */ /* 0x000e620000002400 */
[----:B----4-:R-:W4:Y:S09]  /*6a90*/  LDSM.16.M88.4 R4, [R220] ;  /* 0x00000000dc04783b */ /* 0x010f320000000200 */
[----:B------:R-:W-:Y:S10]  /*6aa0*/  MUFU.TANH R203, R10 ;  /* 0x0000000a00cb7308 */ /* 0x000ff40000002400 */
[----:B------:R1:W1:Y:S10]  /*6ab0*/  MUFU.TANH R202, R11 ;  /* 0x0000000b00ca7308 */ /* 0x0002740000002400 */
[----:B------:R-:W-:Y:S10]  /*6ac0*/  MUFU.TANH R199, R16 ;  /* 0x0000001000c77308 */ /* 0x000ff40000002400 */
[----:B------:R3:W-:Y:S01]  /*6ad0*/  MUFU.TANH R185, R17 ;  /* 0x0000001100b97308 */ /* 0x0007e20000002400 */
[-C--:B----4-:R-:W-:Y:S01]  /*6ae0*/  HMMA.16816.F32.BF16 R20, R188, R4.reuse, R20 ;  /* 0x00000004bc14723c */ /* 0x090fe20000041814 */
[----:B-1----:R-:W1:Y:S08]  /*6af0*/  LDSM.16.M88.4 R8, [R219] ;  /* 0x00000000db08783b */ /* 0x002e700000000200 */
[----:B------:R-:W-:Y:S01]  /*6b00*/  MUFU.TANH R184, R18 ;  /* 0x0000001200b87308 */ /* 0x000fe20000002400 */
[C---:B------:R-:W-:Y:S07]  /*6b10*/  HMMA.16816.F32.BF16 R24, R180.reuse, R4, R24 ;  /* 0x00000004b418723c */ /* 0x040fee0000041818 */
[----:B------:R-:W-:Y:S02]  /*6b20*/  @P6 IADD3 R5, P1, R3, R232, RZ ;  /* 0x000000e803056210 */ /* 0x000fe40007f3e0ff */
[----:B------:R4:W-:Y:S01]  /*6b30*/  MUFU.TANH R179, R19 ;  /* 0x0000001300b37308 */ /* 0x0009e20000002400 */
[-C--:B------:R-:W-:Y:S03]  /*6b40*/  HMMA.16816.F32.BF16 R28, R180, R6.reuse, R28 ;  /* 0x00000006b41c723c */ /* 0x080fe6000004181c */
[----:B------:R-:W-:Y:S04]  /*6b50*/  @P2 IMAD.HI.U32 R4, R234, c[0x0][0x2c8], RZ ;  /* 0x0000b200ea042a27 */ /* 0x000fe800078e00ff */
[----:B------:R-:W-:Y:S01]  /*6b60*/  FMUL.FTZ R20, R20, c[0x0][0x320] ;  /* 0x0000c80014147a20 */ /* 0x000fe20000410000 */
[C---:B------:R-:W-:Y:S01]  /*6b70*/  HMMA.16816.F32.BF16 R32, R188.reuse, R6, R32 ;  /* 0x00000006bc20723c */ /* 0x040fe20000041820 */
[----:B------:R4:W2:Y:S03]  /*6b80*/  MUFU.TANH R177, R13 ;  /* 0x0000000d00b17308 */ /* 0x0008a60000002400 */
[----:B------:R-:W-:Y:S01]  /*6b90*/  @P2 SHF.R.U32.HI R0, RZ, c[0x0][0x2cc], R4 ;  /* 0x0000b300ff002a19 */ /* 0x000fe20000011604 */
[----:B------:R-:W-:Y:S02]  /*6ba0*/  FMUL.FTZ R23, R23, c[0x0][0x320] ;  /* 0x0000c80017177a20 */ /* 0x000fe40000410000 */
[----:B------:R-:W-:Y:S01]  /*6bb0*/  @P6 IADD3.X R6, R2, R231, RZ, P1, !PT ;  /* 0x000000e702066210 */ /* 0x000fe20000ffe4ff */
[----:B------:R-:W-:Y:S01]  /*6bc0*/  @P6 IMAD.MOV.U32 R7, RZ, RZ, c[0x0][0x1e4] ;  /* 0x00007900ff076624 */ /* 0x000fe200078e00ff */
[----:B---3--:R-:W3:Y:S02]  /*6bd0*/  SHFL.IDX PT, R17, R0, RZ, 0x1c1f ;  /* 0x001c1fff00117589 */ /* 0x008ee400000e0000 */
[----:B------:R-:W-:Y:S01]  /*6be0*/  MUFU.TANH R178, R12 ;  /* 0x0000000c00b27308 */ /* 0x000fe20000002400 */
[----:B------:R-:W-:Y:S02]  /*6bf0*/  FMUL.FTZ R22, R22, c[0x0][0x320] ;  /* 0x0000c80016167a20 */ /* 0x000fe40000410000 */
[----:B------:R-:W-:Y:S01]  /*6c00*/  FMUL.FTZ R21, R21, c[0x0][0x320] ;  /* 0x0000c80015157a20 */ /* 0x000fe20000410000 */
[-C--:B-1----:R-:W-:Y:S02]  /*6c10*/  HMMA.16816.F32.BF16 R36, R188, R8.reuse, R36 ;  /* 0x00000008bc24723c */ /* 0x082fe40000041824 */
[----:B------:R-:W-:Y:S01]  /*6c20*/  SHFL.IDX PT, R16, R0, 0x1, 0x1c1f ;  /* 0x003c1f0000107f89 */ /* 0x000fe200000e0000 */
[----:B------:R-:W-:Y:S03]  /*6c30*/  FMUL.FTZ R30, R30, c[0x0][0x320] ;  /* 0x0000c8001e1e7a20 */ /* 0x000fe60000410000 */
[----:B------:R-:W-:Y:S01]  /*6c40*/  MUFU.TANH R111, R20 ;  /* 0x00000014006f7308 */ /* 0x000fe20000002400 */
[----:B------:R-:W-:Y:S02]  /*6c50*/  FMUL.FTZ R27, R27, c[0x0][0x320] ;  /* 0x0000c8001b1b7a20 */ /* 0x000fe40000410000 */
[----:B------:R-:W-:Y:S01]  /*6c60*/  FMUL.FTZ R34, R34, c[0x0][0x320] ;  /* 0x0000c80022227a20 */ /* 0x000fe20000410000 */
[C---:B------:R-:W-:Y:S01]  /*6c70*/  HMMA.16816.F32.BF16 R40, R180.reuse, R8, R40 ;  /* 0x00000008b428723c */ /* 0x040fe20000041828 */
[----:B----4-:R-:W1:Y:S01]  /*6c80*/  SHFL.IDX PT, R19, R0, 0x2, 0x1c1f ;  /* 0x005c1f0000137f89 */ /* 0x010e6200000e0000 */
[----:B------:R-:W-:Y:S02]  /*6c90*/  IMAD.MOV.U32 R13, RZ, RZ, -0x40 ;  /* 0xffffffc0ff0d7424 */ /* 0x000fe400078e00ff */
[----:B------:R-:W-:Y:S02]  /*6ca0*/  FMUL.FTZ R35, R35, c[0x0][0x320] ;  /* 0x0000c80023237a20 */ /* 0x000fe40000410000 */
[----:B------:R4:W-:Y:S01]  /*6cb0*/  MUFU.TANH R186, R34 ;  /* 0x0000002200ba7308 */ /* 0x0009e20000002400 */
[----:B------:R-:W-:Y:S01]  /*6cc0*/  @P6 MOV R9, c[0x0][0x1e0] ;  /* 0x0000780000096a02 */ /* 0x000fe20000000f00 */
[----:B------:R-:W-:Y:S01]  /*6cd0*/  FMUL.FTZ R32, R32, c[0x0][0x320] ;  /* 0x0000c80020207a20 */ /* 0x000fe20000410000 */
[-C--:B------:R-:W-:Y:S01]  /*6ce0*/  HMMA.16816.F32.BF16 R44, R180, R10.reuse, R44 ;  /* 0x0000000ab42c723c */ /* 0x080fe2000004182c */
[----:B------:R2:W1:Y:S02]  /*6cf0*/  SHFL.IDX PT, R18, R0, 0x3, 0x1c1f ;  /* 0x007c1f0000127f89 */ /* 0x00046400000e0000 */
[----:B------:R-:W-:Y:S01]  /*6d00*/  @P6 LEA R4, P0, R9, R3, 0x5 ;  /* 0x0000000309046211 */ /* 0x000fe200078028ff */
[----:B------:R-:W-:Y:S02]  /*6d10*/  FMUL.FTZ R33, R33, c[0x0][0x320] ;  /* 0x0000c80021217a20 */ /* 0x000fe40000410000 */
[----:B------:R-:W-:Y:S01]  /*6d20*/  FMUL.FTZ R36, R36, c[0x0][0x320] ;  /* 0x0000c80024247a20 */ /* 0x000fe20000410000 */
[----:B------:R-:W1:Y:S01]  /*6d30*/  MUFU.TANH R200, R15 ;  /* 0x0000000f00c87308 */ /* 0x000e620000002400 */
[----:B------:R-:W-:Y:S01]  /*6d40*/  FMUL.FTZ R28, R28, c[0x0][0x320] ;  /* 0x0000c8001c1c7a20 */ /* 0x000fe20000410000 */
[----:B------:R-:W-:Y:S01]  /*6d50*/  @P6 LEA.HI.X R9, R9, R2, R7, 0x5, P0 ;  /* 0x0000000209096211 */ /* 0x000fe200000f2c07 */
[C---:B------:R-:W-:Y:S04]  /*6d60*/  HMMA.16816.F32.BF16 R48, R188.reuse, R10, R48 ;  /* 0x0000000abc30723c */ /* 0x040fe80000041830 */
[----:B------:R-:W-:Y:S01]  /*6d70*/  @P6 IADD3 R8, P0, R232, 0x20, RZ ;  /* 0x00000020e8086810 */ /* 0x000fe20007f1e0ff */
[----:B------:R-:W-:Y:S02]  /*6d80*/  FMUL.FTZ R37, R37, c[0x0][0x320] ;  /* 0x0000c80025257a20 */ /* 0x000fe40000410000 */
[----:B------:R1:W-:Y:S01]  /*6d90*/  MUFU.TANH R101, R35 ;  /* 0x0000002300657308 */ /* 0x0003e20000002400 */
[----:B------:R-:W-:Y:S01]  /*6da0*/  @P6 IADD3.X R7, RZ, R231, RZ, P0, !PT ;  /* 0x000000e7ff076210 */ /* 0x000fe200007fe4ff */
[----:B------:R-:W-:Y:S03]  /*6db0*/  FMUL.FTZ R31, R31, c[0x0][0x320] ;  /* 0x0000c8001f1f7a20 */ /* 0x000fe60000410000 */
[----:B----4-:R-:W-:Y:S01]  /*6dc0*/  @P6 LEA R34, P1, R5, c[0x0][0x1c8], 0x1 ;  /* 0x0000720005226a11 */ /* 0x010fe200078208ff */
[----:B------:R-:W-:Y:S02]  /*6dd0*/  FMUL.FTZ R38, R38, c[0x0][0x320] ;  /* 0x0000c80026267a20 */ /* 0x000fe40000410000 */
[----:B------:R-:W-:Y:S02]  /*6de0*/  FMUL.FTZ R29, R29, c[0x0][0x320] ;  /* 0x0000c8001d1d7a20 */ /* 0x000fe40000410000 */
[----:B------:R-:W-:Y:S01]  /*6df0*/  MUFU.TANH R192, R23 ;  /* 0x0000001700c07308 */ /* 0x000fe20000002400 */
[----:B------:R-:W-:Y:S02]  /*6e00*/  FMUL.FTZ R39, R39, c[0x0][0x320] ;  /* 0x0000c80027277a20 */ /* 0x000fe40000410000 */
[----:B------:R-:W-:Y:S02]  /*6e10*/  IMAD R13, R229, R13, 0x1 ;  /* 0x00000001e50d7424 */ /* 0x000fe400078e020d */
[----:B------:R-:W-:Y:S02]  /*6e20*/  FMUL.FTZ R24, R24, c[0x0][0x320] ;  /* 0x0000c80018187a20 */ /* 0x000fe40000410000 */
[----:B------:R-:W-:Y:S02]  /*6e30*/  FMUL.FTZ R25, R25, c[0x0][0x320] ;  /* 0x0000c80019197a20 */ /* 0x000fe40000410000 */
[----:B------:R-:W-:Y:S01]  /*6e40*/  FMUL.FTZ R26, R26, c[0x0][0x320] ;  /* 0x0000c8001a1a7a20 */ /* 0x000fe20000410000 */
[----:B------:R4:W-:Y:S01]  /*6e50*/  MUFU.TANH R103, R32 ;  /* 0x0000002000677308 */ /* 0x0009e20000002400 */
[----:B------:R-:W-:Y:S02]  /*6e60*/  FMUL.FTZ R41, R41, c[0x0][0x320] ;  /* 0x0000c80029297a20 */ /* 0x000fe40000410000 */
[----:B------:R-:W-:Y:S01]  /*6e70*/  FMUL.FTZ R40, R40, c[0x0][0x320] ;  /* 0x0000c80028287a20 */ /* 0x000fe20000410000 */
[----:B-1----:R-:W-:Y:S01]  /*6e80*/  @P6 LEA.HI.X R35, R5, c[0x0][0x1cc], R6, 0x1, P1 ;  /* 0x0000730005236a11 */ /* 0x002fe200008f0c06 */
[----:B------:R-:W-:Y:S01]  /*6e90*/  FMUL.FTZ R44, R44, c[0x0][0x320] ;  /* 0x0000c8002c2c7a20 */ /* 0x000fe20000410000 */
[-C--:B------:R-:W-:Y:S01]  /*6ea0*/  @P6 IADD3 R6, P1, R3, R8.reuse, RZ ;  /* 0x0000000803066210 */ /* 0x080fe20007f3e0ff */
[----:B------:R-:W-:Y:S02]  /*6eb0*/  FMUL.FTZ R45, R45, c[0x0][0x320] ;  /* 0x0000c8002d2d7a20 */ /* 0x000fe40000410000 */
[----:B------:R-:W-:Y:S01]  /*6ec0*/  FMUL.FTZ R42, R42, c[0x0][0x320] ;  /* 0x0000c8002a2a7a20 */ /* 0x000fe20000410000 */
[----:B------:R-:W-:Y:S01]  /*6ed0*/  MUFU.TANH R198, R36 ;  /* 0x0000002400c67308 */ /* 0x000fe20000002400 */
[----:B------:R-:W-:Y:S01]  /*6ee0*/  @P6 IMAD.X R12, R2, 0x1, R7, P1 ;  /* 0x00000001020c6824 */ /* 0x000fe200008e0607 */
[----:B------:R-:W-:Y:S01]  /*6ef0*/  @P6 IADD3 R5, P1, R232, 0x40, RZ ;  /* 0x00000040e8056810 */ /* 0x000fe20007f3e0ff */
[----:B------:R-:W-:Y:S02]  /*6f00*/  FMUL.FTZ R43, R43, c[0x0][0x320] ;  /* 0x0000c8002b2b7a20 */ /* 0x000fe40000410000 */
[----:B------:R-:W-:Y:S02]  /*6f10*/  FMUL.FTZ R48, R48, c[0x0][0x320] ;  /* 0x0000c80030307a20 */ /* 0x000fe40000410000 */
[----:B------:R-:W-:Y:S02]  /*6f20*/  FMUL.FTZ R49, R49, c[0x0][0x320] ;  /* 0x0000c80031317a20 */ /* 0x000fe40000410000 */
[----:B------:R-:W-:Y:S01]  /*6f30*/  FMUL.FTZ R50, R50, c[0x0][0x320] ;  /* 0x0000c80032327a20 */ /* 0x000fe20000410000 */
[----:B------:R1:W-:Y:S01]  /*6f40*/  MUFU.TANH R102, R33 ;  /* 0x0000002100667308 */ /* 0x0003e20000002400 */
[----:B------:R-:W-:Y:S02]  /*6f50*/  FMUL.FTZ R51, R51, c[0x0][0x320] ;  /* 0x0000c80033337a20 */ /* 0x000fe40000410000 */
[----:B------:R-:W-:Y:S01]  /*6f60*/  FMUL.FTZ R46, R46, c[0x0][0x320] ;  /* 0x0000c8002e2e7a20 */ /* 0x000fe20000410000 */
[C---:B----4-:R-:W-:Y:S01]  /*6f70*/  @P6 LEA R32, P0, R6.reuse, c[0x0][0x1c8], 0x1 ;  /* 0x0000720006206a11 */ /* 0x050fe200078008ff */
[----:B------:R-:W-:Y:S05]  /*6f80*/  FMUL.FTZ R47, R47, c[0x0][0x320] ;  /* 0x0000c8002f2f7a20 */ /* 0x000fea0000410000 */
[----:B------:R4:W-:Y:S10]  /*6f90*/  MUFU.TANH R201, R37 ;  /* 0x0000002500c97308 */ /* 0x0009f40000002400 */
[----:B------:R2:W-:Y:S01]  /*6fa0*/  MUFU.TANH R104, R30 ;  /* 0x0000001e00687308 */ /* 0x0005e20000002400 */
[----:B-1----:R-:W-:Y:S09]  /*6fb0*/  @P6 LEA.HI.X R33, R6, c[0x0][0x1cc], R12, 0x1, P0 ;  /* 0x0000730006216a11 */ /* 0x002ff200000f0c0c */
[----:B------:R-:W-:Y:S10]  /*6fc0*/  MUFU.TANH R193, R24 ;  /* 0x0000001800c17308 */ /* 0x000ff40000002400 */
[----:B------:R1:W-:Y:S10]  /*6fd0*/  MUFU.TANH R109, R28 ;  /* 0x0000001c006d7308 */ /* 0x0003f40000002400 */
[----:B------:R-:W-:Y:S10]  /*6fe0*/  MUFU.TANH R187, R22 ;  /* 0x0000001600bb7308 */ /* 0x000ff40000002400 */
[----:B------:R1:W-:Y:S10]  /*6ff0*/  MUFU.TANH R197, R31 ;  /* 0x0000001f00c57308 */ /* 0x0003f40000002400 */
[----:B------:R-:W-:Y:S10]  /*7000*/  MUFU.TANH R194, R25 ;  /* 0x0000001900c27308 */ /* 0x000ff40000002400 */
[----:B------:R1:W-:Y:S10]  /*7010*/  MUFU.TANH R105, R29 ;  /* 0x0000001d00697308 */ /* 0x0003f40000002400 */
[----:B------:R-:W1:Y:S10]  /*7020*/  MUFU.TANH R110, R21 ;  /* 0x00000015006e7308 */ /* 0x000e740000002400 */
[----:B------:R-:W-:Y:S10]  /*7030*/  MUFU.TANH R195, R26 ;  /* 0x0000001a00c37308 */ /* 0x000ff40000002400 */
[----:B------:R-:W-:Y:S10]  /*7040*/  MUFU.TANH R245, R41 ;  /* 0x0000002900f57308 */ /* 0x000ff40000002400 */
[----:B------:R-:W-:Y:S01]  /*7050*/  MUFU.TANH R243, R40 ;  /* 0x0000002800f37308 */ /* 0x000fe20000002400 */
[----:B--2---:R-:W-:Y:S02]  /*7060*/  IADD3 R0, R13, c[0x0][0x1d0], -R14 ;  /* 0x000074000d007a10 */ /* 0x004fe40007ffe80e */
[----:B------:R-:W-:Y:S02]  /*7070*/  @P6 IADD3 R14, P0, R3, R5, RZ ;  /* 0x00000005030e6210 */ /* 0x000fe40007f1e0ff */
[----:B------:R-:W-:Y:S05]  /*7080*/  @P6 IADD3.X R13, RZ, R231, RZ, P1, !PT ;  /* 0x000000e7ff0d6210 */ /* 0x000fea0000ffe4ff */
[----:B------:R2:W2:Y:S01]  /*7090*/  MUFU.TANH R196, R27 ;  /* 0x0000001b00c47308 */ /* 0x0004a20000002400 */
[----:B------:R-:W-:Y:S01]  /*70a0*/  @P6 IADD3 R20, P1, R4, R8, RZ ;  /* 0x0000000804146210 */ /* 0x000fe20007f3e0ff */
[----:B------:R-:W-:Y:S01]  /*70b0*/  @P6 IMAD.X R15, R2, 0x1, R13, P0 ;  /* 0x00000001020f6824 */ /* 0x000fe200000e060d */
[C---:B------:R-:W-:Y:S02]  /*70c0*/  @P6 IADD3 R23, P0, R4.reuse, R5, RZ ;  /* 0x0000000504176210 */ /* 0x040fe40007f1e0ff */
[C---:B------:R-:W-:Y:S02]  /*70d0*/  @P6 IADD3.X R36, R9.reuse, R7, RZ, P1, !PT ;  /* 0x0000000709246210 */ /* 0x040fe40000ffe4ff */
[----:B------:R-:W-:Y:S03]  /*70e0*/  @P6 IADD3 R12, P1, R4, R232, RZ ;  /* 0x000000e8040c6210 */ /* 0x000fe60007f3e0ff */
[----:B------:R2:W-:Y:S01]  /*70f0*/  MUFU.TANH R238, R44 ;  /* 0x0000002c00ee7308 */ /* 0x0005e20000002400 */
[----:B------:R-:W2:Y:S01]  /*7100*/  LDSM.16.M88.4 R4, [R218] ;  /* 0x00000000da04783b */ /* 0x000ea20000000200 */
[----:B------:R-:W-:Y:S01]  /*7110*/  IADD3 R0, R0, -c[0x0][0x168], RZ ;  /* 0x80005a0000007a10 */ /* 0x000fe20007ffe0ff */
[----:B------:R-:W-:Y:S04]  /*7120*/  DEPBAR.LE SB0, 0x0 ;  /* 0x000080000000791a */ /* 0x000fe80000000000 */
[C---:B----4-:R-:W-:Y:S01]  /*7130*/  @P6 IADD3.X R37, R9.reuse, R13, RZ, P0, !PT ;  /* 0x0000000d09256210 */ /* 0x050fe200007fe4ff */
[----:B------:R-:W-:Y:S01]  /*7140*/  @P6 IMAD.X R9, R9, 0x1, R231, P1 ;  /* 0x0000000109096824 */ /* 0x000fe200008e06e7 */
[----:B------:R-:W-:Y:S01]  /*7150*/  @P6 LEA R30, P1, R12, c[0x0][0x1c8], 0x1 ;  /* 0x000072000c1e6a11 */ /* 0x000fe200078208ff */
[----:B------:R4:W-:Y:S01]  /*7160*/  MUFU.TANH R239, R45 ;  /* 0x0000002d00ef7308 */ /* 0x0009e20000002400 */
[----:B---3--:R-:W-:Y:S01]  /*7170*/  IMAD.IADD R8, R0, 0x1, R17 ;  /* 0x0000000100087824 */ /* 0x008fe200078e0211 */
[----:B-1----:R-:W-:Y:S01]  /*7180*/  @P6 LEA R28, P0, R14, c[0x0][0x1c8], 0x1 ;  /* 0x000072000e1c6a11 */ /* 0x002fe200078008ff */
[----:B------:R-:W-:Y:S01]  /*7190*/  IMAD.IADD R2, R0, 0x1, R19 ;  /* 0x0000000100027824 */ /* 0x000fe200078e0213 */
[----:B------:R-:W-:Y:S06]  /*71a0*/  @P6 LEA.HI.X R31, R12, c[0x0][0x1cc], R9, 0x1, P1 ;  /* 0x000073000c1f6a11 */ /* 0x000fec00008f0c09 */
[----:B------:R-:W1:Y:S01]  /*71b0*/  MUFU.TANH R38, R38 ;  /* 0x0000002600267308 */ /* 0x000e620000002400 */
[----:B------:R-:W-:Y:S01]  /*71c0*/  IADD3 R3, R0, R16, RZ ;  /* 0x0000001000037210 */ /* 0x000fe20007ffe0ff */
[----:B------:R-:W-:Y:S01]  /*71d0*/  BAR.SYNC.DEFER_BLOCKING 0x0 ;  /* 0x0000000000007b1d */ /* 0x000fe20000010000 */
[----:B------:R-:W-:Y:S02]  /*71e0*/  ISETP.GT.AND P1, PT, R8, 0x1, PT ;  /* 0x000000010800780c */ /* 0x000fe40003f24270 */
[----:B------:R-:W-:Y:S02]  /*71f0*/  @P6 LEA.HI.X R29, R14, c[0x0][0x1cc], R15, 0x1, P0 ;  /* 0x000073000e1d6a11 */ /* 0x000fe400000f0c0f */
[----:B------:R-:W-:Y:S02]  /*7200*/  FSEL R13, R206, -INF , P1 ;  /* 0xff800000ce0d7808 */ /* 0x000fe40000800000 */
[----:B------:R-:W-:Y:S01]  /*7210*/  ISETP.GT.AND P1, PT, R3, 0x1, PT ;  /* 0x000000010300780c */ /* 0x000fe20003f24270 */
[----:B------:R-:W3:Y:S01]  /*7220*/  MUFU.TANH R39, R39 ;  /* 0x0000002700277308 */ /* 0x000ee20000002400 */
[----:B------:R-:W-:Y:S02]  /*7230*/  ISETP.GT.AND P0, PT, R8, RZ, PT ;  /* 0x000000ff0800720c */ /* 0x000fe40003f04270 */
[----:B-----5:R-:W-:Y:S02]  /*7240*/  FSEL R16, R209, -INF , P1 ;  /* 0xff800000d1107808 */ /* 0x020fe40000800000 */
[----:B------:R-:W-:Y:S02]  /*7250*/  IADD3 R0, R0, R18, RZ ;  /* 0x0000001200007210 */ /* 0x000fe40007ffe0ff */
[----:B------:R-:W-:Y:S02]  /*7260*/  FSEL R12, R207, -INF , P0 ;  /* 0xff800000cf0c7808 */ /* 0x000fe40000000000 */
[----:B------:R-:W-:Y:S01]  /*7270*/  ISETP.GT.AND P1, PT, R2, 0x1, PT ;  /* 0x000000010200780c */ /* 0x000fe20003f24270 */
[----:B------:R-:W5:Y:S01]  /*7280*/  MUFU.TANH R42, R42 ;  /* 0x0000002a002a7308 */ /* 0x000f620000002400 */
[----:B------:R-:W-:Y:S01]  /*7290*/  ISETP.GT.AND P0, PT, R3, RZ, PT ;  /* 0x000000ff0300720c */ /* 0x000fe20003f04270 */
[-C--:B--2---:R-:W-:Y:S05]  /*72a0*/  HMMA.16816.F32.BF16 R52, R188, R4.reuse, R52 ;  /* 0x00000004bc34723c */ /* 0x084fea0000041834 */
[----:B------:R-:W-:Y:S02]  /*72b0*/  FSEL R18, R205, -INF , P1 ;  /* 0xff800000cd127808 */ /* 0x000fe40000800000 */
[----:B------:R-:W-:Y:S01]  /*72c0*/  ISETP.GT.AND P1, PT, R0, 0x1, PT ;  /* 0x000000010000780c */ /* 0x000fe20003f24270 */
[----:B------:R-:W2:Y:S01]  /*72d0*/  MUFU.TANH R43, R43 ;  /* 0x0000002b002b7308 */ /* 0x000ea20000002400 */
[----:B------:R-:W-:Y:S01]  /*72e0*/  FSEL R15, R210, -INF , P0 ;  /* 0xff800000d20f7808 */ /* 0x000fe20000000000 */
[C---:B------:R-:W-:Y:S04]  /*72f0*/  HMMA.16816.F32.BF16 R56, R180.reuse, R4, R56 ;  /* 0x00000004b438723c */ /* 0x040fe80000041838 */
[----:B------:R-:W-:Y:S02]  /*7300*/  ISETP.GT.AND P0, PT, R2, RZ, PT ;  /* 0x000000ff0200720c */ /* 0x000fe40003f04270 */
[----:B------:R-:W-:Y:S02]  /*7310*/  FSEL R24, R202, -INF , P1 ;  /* 0xff800000ca187808 */ /* 0x000fe40000800000 */
[----:B------:R-:W1:Y:S01]  /*7320*/  MUFU.TANH R48, R48 ;  /* 0x0000003000307308 */ /* 0x000e620000002400 */
[----:B------:R-:W-:Y:S01]  /*7330*/  FSEL R17, R208, -INF , P0 ;  /* 0xff800000d0117808 */ /* 0x000fe20000000000 */
[-C--:B------:R-:W-:Y:S03]  /*7340*/  HMMA.16816.F32.BF16 R60, R180, R6.reuse, R60 ;  /* 0x00000006b43c723c */ /* 0x080fe6000004183c */
[----:B------:R-:W-:Y:S01]  /*7350*/  ISETP.GT.AND P1, PT, R2, 0x9, PT ;  /* 0x000000090200780c */ /* 0x000fe20003f24270 */
[----:B------:R-:W-:Y:S01]  /*7360*/  FMUL.FTZ R52, R52, c[0x0][0x320] ;  /* 0x0000c80034347a20 */ /* 0x000fe20000410000 */
[C---:B------:R-:W-:Y:S01]  /*7370*/  ISETP.GT.AND P0, PT, R0.reuse, RZ, PT ;  /* 0x000000ff0000720c */ /* 0x040fe20003f04270 */
[----:B------:R-:W-:Y:S01]  /*7380*/  FMUL.FTZ R53, R53, c[0x0][0x320] ;  /* 0x0000c80035357a20 */ /* 0x000fe20000410000 */
[----:B------:R-:W-:Y:S01]  /*7390*/  FSEL R22, R177, -INF , P1 ;  /* 0xff800000b1167808 */ /* 0x000fe20000800000 */
[----:B------:R-:W1:Y:S01]  /*73a0*/  MUFU.TANH R49, R49 ;  /* 0x0000003100317308 */ /* 0x000e620000002400 */
[----:B------:R-:W-:Y:S01]  /*73b0*/  FSEL R25, R203, -INF , P0 ;  /* 0xff800000cb197808 */ /* 0x000fe20000000000 */
[----:B------:R-:W-:Y:S04]  /*73c0*/  HMMA.16816.F32.BF16 R64, R188, R6, R64 ;  /* 0x00000006bc40723c */ /* 0x000fe80000041840 */
[----:B------:R-:W-:Y:S01]  /*73d0*/  ISETP.GT.AND P1, PT, R0, 0x9, PT ;  /* 0x000000090000780c */ /* 0x000fe20003f24270 */
[----:B------:R-:W-:Y:S01]  /*73e0*/  FMUL.FTZ R27, R55, c[0x0][0x320] ;  /* 0x0000c800371b7a20 */ /* 0x000fe20000410000 */
[----:B------:R-:W-:Y:S01]  /*73f0*/  ISETP.GT.AND P0, PT, R2, 0x8, PT ;  /* 0x000000080200780c */ /* 0x000fe20003f04270 */
[----:B------:R-:W-:Y:S01]  /*7400*/  FMUL.FTZ R54, R54, c[0x0][0x320] ;  /* 0x0000c80036367a20 */ /* 0x000fe20000410000 */
[----:B------:R-:W1:Y:S01]  /*7410*/  MUFU.TANH R7, R52 ;  /* 0x0000003400077308 */ /* 0x000e620000002400 */
[----:B------:R-:W-:Y:S02]  /*7420*/  FSEL R21, R200, -INF , P1 ;  /* 0xff800000c8157808 */ /* 0x000fe40000800000 */
[----:B------:R-:W-:Y:S01]  /*7430*/  ISETP.GT.AND P1, PT, R8, 0x9, PT ;  /* 0x000000090800780c */ /* 0x000fe20003f24270 */
[----:B------:R-:W-:Y:S01]  /*7440*/  FMUL.FTZ R59, R59, c[0x0][0x320] ;  /* 0x0000c8003b3b7a20 */ /* 0x000fe20000410000 */
[----:B------:R-:W-:Y:S01]  /*7450*/  FSEL R19, R178, -INF , P0 ;  /* 0xff800000b2137808 */ /* 0x000fe20000000000 */
[----:B------:R-:W-:Y:S01]  /*7460*/  FMUL.FTZ R63, R63, c[0x0][0x320] ;  /* 0x0000c8003f3f7a20 */ /* 0x000fe20000410000 */
[----:B------:R-:W-:Y:S01]  /*7470*/  ISETP.GT.AND P0, PT, R0, 0x8, PT ;  /* 0x000000080000780c */ /* 0x000fe20003f04270 */
[----:B------:R-:W-:Y:S01]  /*7480*/  FMUL.FTZ R56, R56, c[0x0][0x320] ;  /* 0x0000c80038387a20 */ /* 0x000fe20000410000 */
[----:B------:R-:W-:Y:S01]  /*7490*/  FSEL R10, R185, -INF , P1 ;  /* 0xff800000b90a7808 */ /* 0x000fe20000800000 */
[----:B------:R-:W1:Y:S01]  /*74a0*/  MUFU.TANH R6, R53 ;  /* 0x0000003500067308 */ /* 0x000e620000002400 */
[----:B------:R-:W-:Y:S01]  /*74b0*/  FSEL R26, R176, -INF , P0 ;  /* 0xff800000b01a7808 */ /* 0x000fe20000000000 */
[----:B------:R-:W-:Y:S01]  /*74c0*/  IMAD.MOV.U32 R176, RZ, RZ, R230 ;  /* 0x000000ffffb07224 */ /* 0x000fe200078e00e6 */
[----:B------:R-:W-:Y:S01]  /*74d0*/  ISETP.GT.AND P0, PT, R8, 0x8, PT ;  /* 0x000000080800780c */ /* 0x000fe20003f04270 */
[----:B------:R-:W-:Y:S01]  /*74e0*/  FMUL.FTZ R57, R57, c[0x0][0x320] ;  /* 0x0000c80039397a20 */ /* 0x000fe20000410000 */
[----:B------:R-:W-:Y:S01]  /*74f0*/  ISETP.GT.AND P1, PT, R3, 0x9, PT ;  /* 0x000000090300780c */ /* 0x000fe20003f24270 */
[----:B------:R-:W-:Y:S01]  /*7500*/  FMUL.FTZ R4, R64, c[0x0][0x320] ;  /* 0x0000c80040047a20 */ /* 0x000fe20000410000 */
[----:B------:R-:W-:Y:S01]  /*7510*/  FSEL R9, R199, -INF , P0 ;  /* 0xff800000c7097808 */ /* 0x000fe20000000000 */
[----:B------:R-:W-:Y:S01]  /*7520*/  FMUL.FTZ R5, R65, c[0x0][0x320] ;  /* 0x0000c80041057a20 */ /* 0x000fe20000410000 */
[----:B------:R-:W-:Y:S01]  /*7530*/  ISETP.GT.AND P0, PT, R3, 0x8, PT ;  /* 0x000000080300780c */ /* 0x000fe20003f04270 */
[----:B------:R-:W-:Y:S01]  /*7540*/  MUFU.TANH R46, R46 ;  /* 0x0000002e002e7308 */ /* 0x000fe20000002400 */
[----:B------:R-:W-:Y:S01]  /*7550*/  FSEL R14, R179, -INF , P1 ;  /* 0xff800000b30e7808 */ /* 0x000fe20000800000 */
[----:B------:R-:W-:Y:S01]  /*7560*/  FMUL.FTZ R60, R60, c[0x0][0x320] ;  /* 0x0000c8003c3c7a20 */ /* 0x000fe20000410000 */
[----:B------:R-:W-:Y:S01]  /*7570*/  ISETP.GT.AND P1, PT, R8, 0x11, PT ;  /* 0x000000110800780c */ /* 0x000fe20003f24270 */
[----:B------:R-:W-:Y:S01]  /*7580*/  FMUL.FTZ R61, R61, c[0x0][0x320] ;  /* 0x0000c8003d3d7a20 */ /* 0x000fe20000410000 */
[----:B------:R-:W-:Y:S01]  /*7590*/  FSEL R11, R184, -INF , P0 ;  /* 0xff800000b80b7808 */ /* 0x000fe20000000000 */
[----:B------:R-:W-:Y:S01]  /*75a0*/  FMUL.FTZ R58, R58, c[0x0][0x320] ;  /* 0x0000c8003a3a7a20 */ /* 0x000fe20000410000 */
[----:B------:R-:W-:Y:S01]  /*75b0*/  FSEL R41, R110, -INF , P1 ;  /* 0xff8000006e297808 */ /* 0x000fe20000800000 */
[----:B------:R-:W-:Y:S01]  /*75c0*/  FMUL.FTZ R62, R62, c[0x0][0x320] ;  /* 0x0000c8003e3e7a20 */ /* 0x000fe20000410000 */
[----:B------:R-:W-:Y:S01]  /*75d0*/  ISETP.GT.AND P1, PT, R3, 0x11, PT ;  /* 0x000000110300780c */ /* 0x000fe20003f24270 */
[----:B------:R-:W1:Y:S01]  /*75e0*/  MUFU.TANH R4, R4 ;  /* 0x0000000400047308 */ /* 0x000e620000002400 */
[----:B------:R-:W-:Y:S02]  /*75f0*/  ISETP.GT.AND P0, PT, R8, 0x10, PT ;  /* 0x000000100800780c */ /* 0x000fe40003f04270 */
[----:B------:R-:W-:Y:S02]  /*7600*/  FSEL R192, R192, -INF , P1 ;  /* 0xff800000c0c07808 */ /* 0x000fe40000800000 */
[----:B------:R-:W-:Y:S02]  /*7610*/  FSEL R40, R111, -INF , P0 ;  /* 0xff8000006f287808 */ /* 0x000fe40000000000 */
[----:B------:R-:W-:Y:S02]  /*7620*/  ISETP.GT.AND P1, PT, R2, 0x11, PT ;  /* 0x000000110200780c */ /* 0x000fe40003f24270 */
[----:B------:R-:W-:Y:S01]  /*7630*/  ISETP.GT.AND P0, PT, R3, 0x10, PT ;  /* 0x000000100300780c */ /* 0x000fe20003f04270 */
[----:B------:R-:W-:Y:S01]  /*7640*/  MUFU.TANH R62, R62 ;  /* 0x0000003e003e7308 */ /* 0x000fe20000002400 */
[----:B------:R-:W-:Y:S02]  /*7650*/  FSEL R194, R194, -INF , P1 ;  /* 0xff800000c2c27808 */ /* 0x000fe40000800000 */
[----:B------:R-:W-:Y:S02]  /*7660*/  ISETP.GT.AND P1, PT, R0, 0x11, PT ;  /* 0x000000110000780c */ /* 0x000fe40003f24270 */
[----:B------:R-:W-:Y:S02]  /*7670*/  FSEL R187, R187, -INF , P0 ;  /* 0xff800000bbbb7808 */ /* 0x000fe40000000000 */
[----:B------:R-:W-:Y:S02]  /*7680*/  ISETP.GT.AND P0, PT, R2, 0x10, PT ;  /* 0x000000100200780c */ /* 0x000fe40003f04270 */
[----:B------:R-:W-:Y:S01]  /*7690*/  FSEL R196, R196, -INF , P1 ;  /* 0xff800000c4c47808 */ /* 0x000fe20000800000 */
[----:B------:R-:W1:Y:S01]  /*76a0*/  MUFU.TANH R5, R5 ;  /* 0x0000000500057308 */ /* 0x000e620000002400 */
[----:B------:R-:W-:Y:S02]  /*76b0*/  ISETP.GT.AND P1, PT, R2, 0x19, PT ;  /* 0x000000190200780c */ /* 0x000fe40003f24270 */
[----:B------:R-:W-:Y:S02]  /*76c0*/  FSEL R193, R193, -INF , P0 ;  /* 0xff800000c1c17808 */ /* 0x000fe40000000000 */
[----:B------:R-:W-:Y:S02]  /*76d0*/  ISETP.GT.AND P0, PT, R0, 0x10, PT ;  /* 0x000000100000780c */ /* 0x000fe40003f04270 */
[----:B------:R-:W-:Y:S02]  /*76e0*/  FSEL R190, R105, -INF , P1 ;  /* 0xff80000069be7808 */ /* 0x000fe40000800000 */
[----:B------:R-:W-:Y:S01]  /*76f0*/  FMNMX.FTZ R105, R12, R100, !PT ;  /* 0x000000640c697209 */ /* 0x000fe20007810000 */
[----:B------:R-:W1:Y:S01]  /*7700*/  MUFU.TANH R50, R50 ;  /* 0x0000003200327308 */ /* 0x000e620000002400 */
[----:B------:R-:W-:Y:S02]  /*7710*/  FSEL R195, R195, -INF , P0 ;  /* 0xff800000c3c37808 */ /* 0x000fe40000000000 */
[----:B------:R-:W-:Y:S02]  /*7720*/  ISETP.GT.AND P0, PT, R2, 0x18, PT ;  /* 0x000000180200780c */ /* 0x000fe40003f04270 */
[----:B------:R-:W-:Y:S02]  /*7730*/  FMNMX.FTZ R105, R13, R105, !PT ;  /* 0x000000690d697209 */ /* 0x000fe40007810000 */
[----:B------:R-:W-:Y:S02]  /*7740*/  FSEL R189, R109, -INF , P0 ;  /* 0xff8000006dbd7808 */ /* 0x000fe40000000000 */
[C---:B------:R-:W-:Y:S01]  /*7750*/  ISETP.GT.AND P0, PT, R0.reuse, 0x18, PT ;  /* 0x000000180000780c */ /* 0x040fe20003f04270 */
[----:B------:R-:W-:Y:S01]  /*7760*/  MUFU.TANH R109, R63 ;  /* 0x0000003f006d7308 */ /* 0x000fe20000002400 */
[----:B------:R-:W-:Y:S02]  /*7770*/  FMNMX.FTZ R105, R9, R105, !PT ;  /* 0x0000006909697209 */ /* 0x000fe40007810000 */
[----:B------:R-:W-:Y:S02]  /*7780*/  ISETP.GT.AND P1, PT, R0, 0x19, PT ;  /* 0x000000190000780c */ /* 0x000fe40003f24270 */
[----:B------:R-:W-:Y:S02]  /*7790*/  FSEL R191, R104, -INF , P0 ;  /* 0xff80000068bf7808 */ /* 0x000fe40000000000 */
[----:B------:R-:W-:Y:S02]  /*77a0*/  ISETP.GT.AND P0, PT, R8, 0x18, PT ;  /* 0x000000180800780c */ /* 0x000fe40003f04270 */
[----:B------:R-:W-:Y:S01]  /*77b0*/  FMNMX.FTZ R105, R10, R105, !PT ;  /* 0x000000690a697209 */ /* 0x000fe20007810000 */
[----:B------:R-:W1:Y:S01]  /*77c0*/  MUFU.TANH R51, R51 ;  /* 0x0000003300337308 */ /* 0x000e620000002400 */
[----:B------:R-:W-:Y:S02]  /*77d0*/  FSEL R44, R103, -INF , P0 ;  /* 0xff800000672c7808 */ /* 0x000fe40000000000 */
[----:B------:R-:W-:Y:S02]  /*77e0*/  FSEL R197, R197, -INF , P1 ;  /* 0xff800000c5c57808 */ /* 0x000fe40000800000 */
[----:B------:R-:W-:Y:S02]  /*77f0*/  ISETP.GT.AND P1, PT, R8, 0x19, PT ;  /* 0x000000190800780c */ /* 0x000fe40003f24270 */
[C---:B------:R-:W-:Y:S02]  /*7800*/  ISETP.GT.AND P0, PT, R3.reuse, 0x18, PT ;  /* 0x000000180300780c */ /* 0x040fe40003f04270 */
[----:B----4-:R-:W-:Y:S01]  /*7810*/  FSEL R45, R102, -INF , P1 ;  /* 0xff800000662d7808 */ /* 0x010fe20000800000 */
[----:B------:R-:W4:Y:S01]  /*7820*/  MUFU.TANH R54, R54 ;  /* 0x0000003600367308 */ /* 0x000f220000002400 */
[----:B------:R-:W-:Y:S02]  /*7830*/  FSEL R186, R186, -INF , P0 ;  /* 0xff800000baba7808 */ /* 0x000fe40000000000 */
[----:B------:R-:W-:Y:S02]  /*7840*/  ISETP.GT.AND P0, PT, R8, 0x20, PT ;  /* 0x000000200800780c */ /* 0x000fe40003f04270 */
[----:B------:R-:W-:Y:S02]  /*7850*/  FMNMX.FTZ R105, R40, R105, !PT ;  /* 0x0000006928697209 */ /* 0x000fe40007810000 */
[C---:B------:R-:W-:Y:S02]  /*7860*/  ISETP.GT.AND P1, PT, R3.reuse, 0x19, PT ;  /* 0x000000190300780c */ /* 0x040fe40003f24270 */
[----:B------:R-:W-:Y:S01]  /*7870*/  FSEL R198, R198, -INF , P0 ;  /* 0xff800000c6c67808 */ /* 0x000fe20000000000 */
[----:B------:R-:W2:Y:S01]  /*7880*/  MUFU.TANH R27, R27 ;  /* 0x0000001b001b7308 */ /* 0x000ea20000002400 */
[----:B------:R-:W-:Y:S02]  /*7890*/  ISETP.GT.AND P0, PT, R3, 0x20, PT ;  /* 0x000000200300780c */ /* 0x000fe40003f04270 */
[----:B------:R-:W-:Y:S02]  /*78a0*/  FSEL R188, R101, -INF , P1 ;  /* 0xff80000065bc7808 */ /* 0x000fe40000800000 */
[----:B------:R-:W-:Y:S02]  /*78b0*/  ISETP.GT.AND P1, PT, R8, 0x21, PT ;  /* 0x000000210800780c */ /* 0x000fe40003f24270 */
[----:B------:R-:W-:Y:S02]  /*78c0*/  FMNMX.FTZ R105, R41, R105, !PT ;  /* 0x0000006929697209 */ /* 0x000fe40007810000 */
[----:B-1----:R-:W-:Y:S01]  /*78d0*/  FSEL R205, R38, -INF , P0 ;  /* 0xff80000026cd7808 */ /* 0x002fe20000000000 */
[----:B------:R-:W-:Y:S01]  /*78e0*/  MUFU.TANH R56, R56 ;  /* 0x0000003800387308 */ /* 0x000fe20000002400 */
[----:B------:R-:W-:Y:S02]  /*78f0*/  FSEL R201, R201, -INF , P1 ;  /* 0xff800000c9c97808 */ /* 0x000fe40000800000 */
[----:B------:R-:W-:Y:S02]  /*7900*/  ISETP.GT.AND P1, PT, R3, 0x21, PT ;  /* 0x000000210300780c */ /* 0x000fe40003f24270 */
[----:B------:R-:W-:Y:S02]  /*7910*/  FMNMX.FTZ R105, R44, R105, !PT ;  /* 0x000000692c697209 */ /* 0x000fe40007810000 */
[----:B------:R-:W-:Y:S02]  /*7920*/  ISETP.GT.AND P0, PT, R2, 0x20, PT ;  /* 0x000000200200780c */ /* 0x000fe40003f04270 */
[----:B---3--:R-:W-:Y:S01]  /*7930*/  FSEL R206, R39, -INF , P1 ;  /* 0xff80000027ce7808 */ /* 0x008fe20000800000 */
[----:B------:R-:W-:Y:S01]  /*7940*/  MUFU.TANH R57, R57 ;  /* 0x0000003900397308 */ /* 0x000fe20000002400 */
[----:B------:R-:W-:Y:S02]  /*7950*/  FSEL R243, R243, -INF , P0 ;  /* 0xff800000f3f37808 */ /* 0x000fe40000000000 */
[----:B------:R-:W-:Y:S02]  /*7960*/  ISETP.GT.AND P0, PT, R0, 0x20, PT ;  /* 0x000000200000780c */ /* 0x000fe40003f04270 */
[----:B------:R-:W-:Y:S02]  /*7970*/  FMNMX.FTZ R105, R45, R105, !PT ;  /* 0x000000692d697209 */ /* 0x000fe40007810000 */
[----:B------:R-:W-:Y:S02]  /*7980*/  ISETP.GT.AND P1, PT, R2, 0x21, PT ;  /* 0x000000210200780c */ /* 0x000fe40003f24270 */
[----:B-----5:R-:W-:Y:S01]  /*7990*/  FSEL R250, R42, -INF , P0 ;  /* 0xff8000002afa7808 */ /* 0x020fe20000000000 */
[----:B------:R-:W-:Y:S01]  /*79a0*/  MUFU.TANH R60, R60 ;  /* 0x0000003c003c7308 */ /* 0x000fe20000002400 */
[----:B------:R-:W-:Y:S02]  /*79b0*/  FSEL R245, R245, -INF , P1 ;  /* 0xff800000f5f57808 */ /* 0x000fe40000800000 */
[----:B------:R-:W-:Y:S02]  /*79c0*/  ISETP.GT.AND P1, PT, R0, 0x21, PT ;  /* 0x000000210000780c */ /* 0x000fe40003f24270 */
[----:B------:R-:W-:Y:S02]  /*79d0*/  ISETP.GT.AND P0, PT, R8, 0x28, PT ;  /* 0x000000280800780c */ /* 0x000fe40003f04270 */
[----:B------:R-:W-:Y:S02]  /*79e0*/  FMNMX.FTZ R105, R198, R105, !PT ;  /* 0x00000069c6697209 */ /* 0x000fe40007810000 */
[----:B--2---:R-:W-:Y:S01]  /*79f0*/  FSEL R252, R43, -INF , P1 ;  /* 0xff8000002bfc7808 */ /* 0x004fe20000800000 */
[----:B------:R-:W-:Y:S01]  /*7a00*/  MUFU.TANH R47, R47 ;  /* 0x0000002f002f7308 */ /* 0x000fe20000002400 */
[----:B------:R-:W-:Y:S02]  /*7a10*/  FSEL R199, R48, -INF , P0 ;  /* 0xff80000030c77808 */ /* 0x000fe40000000000 */
[C---:B------:R-:W-:Y:S02]  /*7a20*/  ISETP.GT.AND P1, PT, R8.reuse, 0x29, PT ;  /* 0x000000290800780c */ /* 0x040fe40003f24270 */
[----:B------:R-:W-:Y:S02]  /*7a30*/  FMNMX.FTZ R105, R201, R105, !PT ;  /* 0x00000069c9697209 */ /* 0x000fe40007810000 */
[----:B------:R-:W-:Y:S02]  /*7a40*/  FSEL R202, R49, -INF , P1 ;  /* 0xff80000031ca7808 */ /* 0x000fe40000800000 */
[C---:B------:R-:W-:Y:S01]  /*7a50*/  ISETP.GT.AND P0, PT, R8.reuse, 0x30, PT ;  /* 0x000000300800780c */ /* 0x040fe20003f04270 */
[----:B------:R-:W-:Y:S01]  /*7a60*/  MUFU.TANH R61, R61 ;  /* 0x0000003d003d7308 */ /* 0x000fe20000002400 */
[----:B------:R-:W-:Y:S02]  /*7a70*/  FMNMX.FTZ R105, R199, R105, !PT ;  /* 0x00000069c7697209 */ /* 0x000fe40007810000 */
[----:B------:R-:W-:Y:S02]  /*7a80*/  ISETP.GT.AND P1, PT, R8, 0x31, PT ;  /* 0x000000310800780c */ /* 0x000fe40003f24270 */
[----:B------:R-:W-:Y:S01]  /*7a90*/  FSEL R211, R7, -INF , P0 ;  /* 0xff80000007d37808 */ /* 0x000fe20000000000 */
[----:B------:R-:W-:Y:S01]  /*7aa0*/  FMUL.FTZ R7, R66, c[0x0][0x320] ;  /* 0x0000c80042077a20 */ /* 0x000fe20000410000 */
[----:B------:R-:W-:Y:S02]  /*7ab0*/  FMNMX.FTZ R105, R202, R105, !PT ;  /* 0x00000069ca697209 */ /* 0x000fe40007810000 */
[----:B------:R-:W-:Y:S01]  /*7ac0*/  FSEL R230, R6, -INF , P1 ;  /* 0xff80000006e67808 */ /* 0x000fe20000800000 */
[----:B------:R-:W-:Y:S01]  /*7ad0*/  MUFU.TANH R58, R58 ;  /* 0x0000003a003a7308 */ /* 0x000fe20000002400 */
[C---:B------:R-:W-:Y:S02]  /*7ae0*/  ISETP.GT.AND P0, PT, R8.reuse, 0x38, PT ;  /* 0x000000380800780c */ /* 0x040fe40003f04270 */
[----:B------:R-:W-:Y:S02]  /*7af0*/  FMNMX.FTZ R105, R211, R105, !PT ;  /* 0x00000069d3697209 */ /* 0x000fe40007810000 */
[----:B------:R-:W-:Y:S01]  /*7b00*/  ISETP.GT.AND P1, PT, R8, 0x39, PT ;  /* 0x000000390800780c */ /* 0x000fe20003f24270 */
[----:B------:R-:W-:Y:S01]  /*7b10*/  FMUL.FTZ R8, R67, c[0x0][0x320] ;  /* 0x0000c80043087a20 */ /* 0x000fe20000410000 */
[----:B------:R-:W-:Y:S02]  /*7b20*/  FSEL R251, R4, -INF , P0 ;  /* 0xff80000004fb7808 */ /* 0x000fe40000000000 */
[----:B------:R-:W-:Y:S01]  /*7b30*/  FMNMX.FTZ R105, R230, R105, !PT ;  /* 0x00000069e6697209 */ /* 0x000fe20007810000 */
[----:B------:R-:W1:Y:S01]  /*7b40*/  MUFU.TANH R7, R7 ;  /* 0x0000000700077308 */ /* 0x000e620000002400 */
[----:B------:R-:W-:Y:S02]  /*7b50*/  FSEL R231, R5, -INF , P1 ;  /* 0xff80000005e77808 */ /* 0x000fe40000800000 */
[----:B------:R-:W-:Y:S02]  /*7b60*/  FMNMX.FTZ R105, R251, R105, !PT ;  /* 0x00000069fb697209 */ /* 0x000fe40007810000 */
[----:B------:R-:W-:Y:S02]  /*7b70*/  FMNMX.FTZ R4, R15, R106, !PT ;  /* 0x0000006a0f047209 */ /* 0x000fe40007810000 */
[----:B------:R-:W-:Y:S02]  /*7b80*/  FMNMX.FTZ R105, R231, R105, !PT ;  /* 0x00000069e7697209 */ /* 0x000fe40007810000 */
[----:B------:R-:W-:Y:S01]  /*7b90*/  FMNMX.FTZ R4, R16, R4, !PT ;  /* 0x0000000410047209 */ /* 0x000fe20007810000 */
[----:B------:R-:W2:Y:S01]  /*7ba0*/  MUFU.TANH R8, R8 ;  /* 0x0000000800087308 */ /* 0x000ea20000002400 */
[----:B------:R-:W-:Y:S01]  /*7bb0*/  FMNMX.FTZ R5, R17, R107, !PT ;  /* 0x0000006b11057209 */ /* 0x000fe20007810000 */
[----:B------:R-:W3:Y:S01]  /*7bc0*/  SHFL.BFLY PT, R6, R105, 0x2, 0x1f ;  /* 0x0c401f0069067f89 */ /* 0x000ee200000e0000 */
[----:B------:R-:W-:Y:S02]  /*7bd0*/  FMNMX.FTZ R4, R11, R4, !PT ;  /* 0x000000040b047209 */ /* 0x000fe40007810000 */
[----:B------:R-:W-:Y:S02]  /*7be0*/  ISETP.GT.AND P0, PT, R2, 0x28, PT ;  /* 0x000000280200780c */ /* 0x000fe40003f04270 */
[----:B------:R-:W-:Y:S02]  /*7bf0*/  FMNMX.FTZ R4, R14, R4, !PT ;  /* 0x000000040e047209 */ /* 0x000fe40007810000 */
[----:B------:R-:W-:Y:S02]  /*7c00*/  ISETP.GT.AND P1, PT, R2, 0x29, PT ;  /* 0x000000290200780c */ /* 0x000fe40003f24270 */
[----:B------:R-:W-:Y:S02]  /*7c10*/  FMNMX.FTZ R4, R187, R4, !PT ;  /* 0x00000004bb047209 */ /* 0x000fe40007810000 */
[----:B------:R-:W-:Y:S02]  /*7c20*/  FMNMX.FTZ R5, R18, R5, !PT ;  /* 0x0000000512057209 */ /* 0x000fe40007810000 */
[----:B------:R-:W-:Y:S02]  /*7c30*/  FSEL R238, R238, -INF , P0 ;  /* 0xff800000eeee7808 */ /* 0x000fe40000000000 */
[----:B------:R-:W-:Y:S02]  /*7c40*/  ISETP.GT.AND P0, PT, R0, 0x28, PT ;  /* 0x000000280000780c */ /* 0x000fe40003f04270 */
[----:B------:R-:W-:Y:S02]  /*7c50*/  FMNMX.FTZ R4, R192, R4, !PT ;  /* 0x00000004c0047209 */ /* 0x000fe40007810000 */
[----:B------:R-:W-:Y:S02]  /*7c60*/  FSEL R239, R239, -INF , P1 ;  /* 0xff800000efef7808 */ /* 0x000fe40000800000 */
[----:B------:R-:W-:Y:S02]  /*7c70*/  ISETP.GT.AND P1, PT, R3, 0x28, PT ;  /* 0x000000280300780c */ /* 0x000fe40003f24270 */
[----:B------:R-:W-:Y:S02]  /*7c80*/  FMNMX.FTZ R5, R19, R5, !PT ;  /* 0x0000000513057209 */ /* 0x000fe40007810000 */
[----:B------:R-:W-:Y:S02]  /*7c90*/  FMNMX.FTZ R4, R186, R4, !PT ;  /* 0x00000004ba047209 */ /* 0x000fe40007810000 */
[----:B------:R-:W-:Y:S02]  /*7ca0*/  FSEL R246, R46, -INF , P0 ;  /* 0xff8000002ef67808 */ /* 0x000fe40000000000 */
[C---:B------:R-:W-:Y:S02]  /*7cb0*/  ISETP.GT.AND P0, PT, R3.reuse, 0x29, PT ;  /* 0x000000290300780c */ /* 0x040fe40003f04270 */
[----:B------:R-:W-:Y:S02]  /*7cc0*/  FSEL R200, R50, -INF , P1 ;  /* 0xff80000032c87808 */ /* 0x000fe40000800000 */
[----:B------:R-:W-:Y:S02]  /*7cd0*/  ISETP.GT.AND P1, PT, R3, 0x30, PT ;  /* 0x000000300300780c */ /* 0x000fe40003f24270 */
[----:B------:R-:W-:Y:S02]  /*7ce0*/  FMNMX.FTZ R5, R22, R5, !PT ;  /* 0x0000000516057209 */ /* 0x000fe40007810000 */
[----:B------:R-:W-:Y:S02]  /*7cf0*/  FSEL R203, R51, -INF , P0 ;  /* 0xff80000033cb7808 */ /* 0x000fe40000000000 */
[C---:B------:R-:W-:Y:S02]  /*7d00*/  ISETP.GT.AND P0, PT, R3.reuse, 0x31, PT ;  /* 0x000000310300780c */ /* 0x040fe40003f04270 */
[----:B------:R-:W-:Y:S02]  /*7d10*/  FMNMX.FTZ R4, R188, R4, !PT ;  /* 0x00000004bc047209 */ /* 0x000fe40007810000 */
[----:B----4-:R-:W-:Y:S02]  /*7d20*/  FSEL R64, R54, -INF , P1 ;  /* 0xff80000036407808 */ /* 0x010fe40000800000 */
[----:B------:R-:W-:Y:S02]  /*7d30*/  ISETP.GT.AND P1, PT, R3, 0x38, PT ;  /* 0x000000380300780c */ /* 0x000fe40003f24270 */
[----:B------:R-:W-:Y:S02]  /*7d40*/  FSEL R43, R27, -INF , P0 ;  /* 0xff8000001b2b7808 */ /* 0x000fe40000000000 */
[----:B---3--:R-:W-:Y:S02]  /*7d50*/  FMNMX.FTZ R105, R105, R6, !PT ;  /* 0x0000000669697209 */ /* 0x008fe40007810000 */
[----:B------:R-:W-:Y:S02]  /*7d60*/  ISETP.GT.AND P0, PT, R3, 0x39, PT ;  /* 0x000000390300780c */ /* 0x000fe40003f04270 */
[----:B------:R-:W-:Y:S02]  /*7d70*/  FMNMX.FTZ R3, R205, R4, !PT ;  /* 0x00000004cd037209 */ /* 0x000fe40007810000 */
[----:B------:R-:W-:Y:S02]  /*7d80*/  FMNMX.FTZ R4, R193, R5, !PT ;  /* 0x00000005c1047209 */ /* 0x000fe40007810000 */
[----:B-1----:R-:W-:Y:S02]  /*7d90*/  FSEL R233, R7, -INF , P1 ;  /* 0xff80000007e97808 */ /* 0x002fe40000800000 */
        /* <DEDUP_REMOVED lines=9> */
[----:B--2---:R-:W-:Y:S02]  /*7e30*/  FSEL R65, R8, -INF , P0 ;  /* 0xff80000008417808 */ /* 0x004fe40000000000 */
[C---:B------:R-:W-:Y:S01]  /*7e40*/  ISETP.GT.AND P1, PT, R2.reuse, 0x30, PT ;  /* 0x000000300200780c */ /* 0x040fe20003f24270 */
[----:B------:R-:W2:Y:S01]  /*7e50*/  MUFU.TANH R8, R59 ;  /* 0x0000003b00087308 */ /* 0x000ea20000002400 */
        /* <DEDUP_REMOVED lines=8> */
[----:B------:R-:W-:Y:S02]  /*7ee0*/  FMNMX.FTZ R4, R196, R5, !PT ;  /* 0x00000005c4047209 */ /* 0x000fe40007810000 */
[----:B------:R-:W-:Y:S02]  /*7ef0*/  FMNMX.FTZ R3, R206, R3, !PT ;  /* 0x00000003ce037209 */ /* 0x000fe40007810000 */
[----:B------:R-:W-:Y:S02]  /*7f00*/  FMNMX.FTZ R4, R191, R4, !PT ;  /* 0x00000004bf047209 */ /* 0x000fe40007810000 */
[----:B-1----:R-:W-:Y:S02]  /*7f10*/  FMNMX.FTZ R105, R105, R7, !PT ;  /* 0x0000000769697209 */ /* 0x002fe40007810000 */
[----:B------:R-:W-:Y:S02]  /*7f20*/  FSEL R234, R60, -INF , P1 ;  /* 0xff8000003cea7808 */ /* 0x000fe40000800000 */
[----:B------:R-:W-:Y:S01]  /*7f30*/  ISETP.GT.AND P1, PT, R0, 0x29, PT ;  /* 0x000000290000780c */ /* 0x000fe20003f24270 */
[----:B------:R-:W-:Y:S01]  /*7f40*/  FMUL.FTZ R110, R105, c[0x0][0x2d0] ;  /* 0x0000b400696e7a20 */ /* 0x000fe20000410000 */
[----:B------:R-:W-:Y:S02]  /*7f50*/  FMNMX.FTZ R3, R200, R3, !PT ;  /* 0x00000003c8037209 */ /* 0x000fe40007810000 */
[----:B------:R-:W-:Y:S02]  /*7f60*/  FMNMX.FTZ R4, R197, R4, !PT ;  /* 0x00000004c5047209 */ /* 0x000fe40007810000 */
[----:B------:R-:W-:Y:S02]  /*7f70*/  FMNMX.FTZ R3, R203, R3, !PT ;  /* 0x00000003cb037209 */ /* 0x000fe40007810000 */
[----:B------:R-:W-:Y:S02]  /*7f80*/  FSEL R236, R47, -INF , P1 ;  /* 0xff8000002fec7808 */ /* 0x000fe40000800000 */
[----:B------:R-:W-:Y:S02]  /*7f90*/  FSETP.NEU.FTZ.AND P1, PT, R105, -INF , PT ;  /* 0xff8000006900780b */ /* 0x000fe40003f3d000 */
[----:B------:R-:W-:Y:S02]  /*7fa0*/  FMNMX.FTZ R4, R250, R4, !PT ;  /* 0x00000004fa047209 */ /* 0x000fe40007810000 */
[----:B------:R-:W-:Y:S02]  /*7fb0*/  FMNMX.FTZ R3, R64, R3, !PT ;  /* 0x0000000340037209 */ /* 0x000fe40007810000 */
[----:B------:R-:W-:Y:S02]  /*7fc0*/  FSEL R110, R110, RZ, P1 ;  /* 0x000000ff6e6e7208 */ /* 0x000fe40000800000 */
[----:B------:R-:W-:Y:S02]  /*7fd0*/  FMNMX.FTZ R4, R252, R4, !PT ;  /* 0x00000004fc047209 */ /* 0x000fe40007810000 */
[----:B------:R-:W-:Y:S02]  /*7fe0*/  FMNMX.FTZ R3, R43, R3, !PT ;  /* 0x000000032b037209 */ /* 0x000fe40007810000 */
[----:B------:R-:W-:Y:S01]  /*7ff0*/  FMNMX.FTZ R5, R246, R4, !PT ;  /* 0x00000004f6057209 */ /* 0x000fe20007810000 */
[--C-:B------:R-:W-:Y:S01]  /*8000*/  FFMA.FTZ R4, R12, c[0x0][0x2d0], -R110.reuse ;  /* 0x0000b4000c047a23 */ /* 0x100fe2000001086e */
[----:B------:R-:W-:Y:S02]  /*8010*/  FMNMX.FTZ R3, R233, R3, !PT ;  /* 0x00000003e9037209 */ /* 0x000fe40007810000 */
[----:B------:R-:W-:Y:S01]  /*8020*/  FSEL R244, R61, -INF , P0 ;  /* 0xff8000003df47808 */ /* 0x000fe20000000000 */
[----:B------:R1:W-:Y:S01]  /*8030*/  MUFU.EX2 R178, R4 ;  /* 0x0000000400b27308 */ /* 0x0003e20000000800 */
[----:B------:R-:W-:Y:S02]  /*8040*/  FMNMX.FTZ R3, R65, R3, !PT ;  /* 0x0000000341037209 */ /* 0x000fe40007810000 */
[----:B------:R-:W-:Y:S02]  /*8050*/  ISETP.GT.AND P0, PT, R0, 0x30, PT ;  /* 0x000000300000780c */ /* 0x000fe40003f04270 */
[----:B------:R-:W-:Y:S01]  /*8060*/  FMNMX.FTZ R5, R236, R5, !PT ;  /* 0x00000005ec057209 */ /* 0x000fe20007810000 */
[----:B------:R-:W3:Y:S01]  /*8070*/  SHFL.BFLY PT, R6, R3, 0x2, 0x1f ;  /* 0x0c401f0003067f89 */ /* 0x000ee200000e0000 */
[----:B------:R-:W-:Y:S02]  /*8080*/  FSEL R67, R58, -INF , P0 ;  /* 0xff8000003a437808 */ /* 0x000fe40000000000 */
[----:B------:R-:W-:Y:S02]  /*8090*/  FMNMX.FTZ R2, R239, R2, !PT ;  /* 0x00000002ef027209 */ /* 0x000fe40007810000 */
[----:B------:R-:W-:Y:S02]  /*80a0*/  ISETP.GT.AND P0, PT, R0, 0x31, PT ;  /* 0x000000310000780c */ /* 0x000fe40003f04270 */
[----:B------:R-:W-:Y:S02]  /*80b0*/  FMNMX.FTZ R2, R209, R2, !PT ;  /* 0x00000002d1027209 */ /* 0x000fe40007810000 */
[----:B--2---:R-:W-:Y:S02]  /*80c0*/  FSEL R235, R8, -INF , P0 ;  /* 0xff80000008eb7808 */ /* 0x004fe40000000000 */
[----:B------:R-:W-:Y:S02]  /*80d0*/  FMNMX.FTZ R2, R249, R2, !PT ;  /* 0x00000002f9027209 */ /* 0x000fe40007810000 */
[----:B------:R-:W-:Y:S02]  /*80e0*/  ISETP.GT.AND P0, PT, R0, 0x38, PT ;  /* 0x000000380000780c */ /* 0x000fe40003f04270 */
[----:B------:R-:W-:Y:S02]  /*80f0*/  FMNMX.FTZ R2, R234, R2, !PT ;  /* 0x00000002ea027209 */ /* 0x000fe40007810000 */
[----:B------:R-:W-:Y:S01]  /*8100*/  FSEL R241, R62, -INF , P0 ;  /* 0xff8000003ef17808 */ /* 0x000fe20000000000 */
[----:B------:R-:W-:Y:S01]  /*8110*/  IMAD.MOV.U32 R62, RZ, RZ, R251 ;  /* 0x000000ffff3e7224 */ /* 0x000fe200078e00fb */
[----:B-1----:R-:W-:Y:S01]  /*8120*/  FMNMX.FTZ R4, R67, R5, !PT ;  /* 0x0000000543047209 */ /* 0x002fe20007810000 */
[----:B------:R-:W-:Y:S01]  /*8130*/  FFMA.FTZ R5, R13, c[0x0][0x2d0], -R110 ;  /* 0x0000b4000d057a23 */ /* 0x000fe2000001086e */
[----:B------:R-:W-:Y:S02]  /*8140*/  FMNMX.FTZ R2, R244, R2, !PT ;  /* 0x00000002f4027209 */ /* 0x000fe40007810000 */
[----:B------:R-:W-:Y:S01]  /*8150*/  ISETP.GT.AND P0, PT, R0, 0x39, PT ;  /* 0x000000390000780c */ /* 0x000fe20003f04270 */
[----:B------:R1:W-:Y:S01]  /*8160*/  MUFU.EX2 R247, R5 ;  /* 0x0000000500f77308 */ /* 0x0003e20000000800 */
[----:B---3--:R-:W-:Y:S01]  /*8170*/  FMNMX.FTZ R3, R3, R6, !PT ;  /* 0x0000000603037209 */ /* 0x008fe20007810000 */
[----:B------:R-:W2:Y:S01]  /*8180*/  SHFL.BFLY PT, R103, R2, 0x2, 0x1f ;  /* 0x0c401f0002677f89 */ /* 0x000ea200000e0000 */
[----:B------:R-:W-:Y:S02]  /*8190*/  FMNMX.FTZ R0, R235, R4, !PT ;  /* 0x00000004eb007209 */ /* 0x000fe40007810000 */
[----:B------:R-:W-:Y:S02]  /*81a0*/  FSEL R109, R109, -INF , P0 ;  /* 0xff8000006d6d7808 */ /* 0x000fe40000000000 */
[----:B------:R-:W-:Y:S02]  /*81b0*/  FMNMX.FTZ R0, R241, R0, !PT ;  /* 0x00000000f1007209 */ /* 0x000fe40007810000 */
[C---:B------:R-:W-:Y:S01]  /*81c0*/  @P6 LEA R6, P0, R20.reuse, c[0x0][0x1c8], 0x1 ;  /* 0x0000720014066a11 */ /* 0x040fe200078008ff */
[----:B------:R-:W3:Y:S01]  /*81d0*/  SHFL.BFLY PT, R104, R3, 0x1, 0x1f ;  /* 0x0c201f0003687f89 */ /* 0x000ee200000e0000 */
[----:B------:R-:W-:Y:S02]  /*81e0*/  FMNMX.FTZ R0, R109, R0, !PT ;  /* 0x000000006d007209 */ /* 0x000fe40007810000 */
[----:B------:R-:W-:Y:S02]  /*81f0*/  @P6 LEA.HI.X R7, R20, c[0x0][0x1cc], R36, 0x1, P0 ;  /* 0x0000730014076a11 */ /* 0x000fe400000f0c24 */
[----:B------:R-:W-:Y:S02]  /*8200*/  @P6 LEA R4, P0, R23, c[0x0][0x1c8], 0x1 ;  /* 0x0000720017046a11 */ /* 0x000fe400078008ff */
[----:B------:R-:W-:Y:S02]  /*8210*/  MOV R63, R43 ;  /* 0x0000002b003f7202 */ /* 0x000fe40000000f00 */
[----:B------:R-:W-:Y:S01]  /*8220*/  MOV R58, R249 ;  /* 0x000000f9003a7202 */ /* 0x000fe20000000f00 */
[--C-:B-1----:R-:W-:Y:S01]  /*8230*/  FFMA.FTZ R5, R9, c[0x0][0x2d0], -R110.reuse ;  /* 0x0000b40009057a23 */ /* 0x102fe2000001086e */
[----:B--2---:R-:W-:Y:S03]  /*8240*/  FMNMX.FTZ R103, R2, R103, !PT ;  /* 0x0000006702677209 */ /* 0x004fe60007810000 */
[----:B------:R1:W-:Y:S01]  /*8250*/  MUFU.EX2 R208, R5 ;  /* 0x0000000500d07308 */ /* 0x0003e20000000800 */
[----:B------:R-:W2:Y:S01]  /*8260*/  SHFL.BFLY PT, R2, R0, 0x2, 0x1f ;  /* 0x0c401f0000027f89 */ /* 0x000ea200000e0000 */
[----:B---3--:R-:W-:Y:S01]  /*8270*/  FMNMX.FTZ R104, R3, R104, !PT ;  /* 0x0000006803687209 */ /* 0x008fe20007810000 */
[----:B------:R-:W-:Y:S06]  /*8280*/  FFMA.FTZ R3, R10, c[0x0][0x2d0], -R110 ;  /* 0x0000b4000a037a23 */ /* 0x000fec000001086e */
[----:B------:R-:W3:Y:S01]  /*8290*/  SHFL.BFLY PT, R8, R103, 0x1, 0x1f ;  /* 0x0c201f0067087f89 */ /* 0x000ee200000e0000 */
[----:B------:R4:W-:Y:S01]  /*82a0*/  MUFU.EX2 R207, R3 ;  /* 0x0000000300cf7308 */ /* 0x0009e20000000800 */
[C---:B------:R-:W-:Y:S01]  /*82b0*/  FMUL.FTZ R111, R104.reuse, c[0x0][0x2d0] ;  /* 0x0000b400686f7a20 */ /* 0x040fe20000410000 */
[----:B-1----:R-:W-:Y:S02]  /*82c0*/  @P6 LEA.HI.X R5, R23, c[0x0][0x1cc], R37, 0x1, P0 ;  /* 0x0000730017056a11 */ /* 0x002fe400000f0c25 */
[----:B------:R-:W-:Y:S02]  /*82d0*/  FSETP.NEU.FTZ.AND P0, PT, R104, -INF , PT ;  /* 0xff8000006800780b */ /* 0x000fe40003f1d000 */
[----:B--2---:R-:W-:Y:S02]  /*82e0*/  FMNMX.FTZ R0, R0, R2, !PT ;  /* 0x0000000200007209 */ /* 0x004fe40007810000 */
[----:B------:R-:W-:Y:S02]  /*82f0*/  FSEL R111, R111, RZ, P0 ;  /* 0x000000ff6f6f7208 */ /* 0x000fe40000000000 */
[----:B---3--:R-:W-:Y:S03]  /*8300*/  FMNMX.FTZ R103, R103, R8, !PT ;  /* 0x0000000867677209 */ /* 0x008fe60007810000 */
[--C-:B----4-:R-:W-:Y:S02]  /*8310*/  FFMA.FTZ R3, R15, c[0x0][0x2d0], -R111.reuse ;  /* 0x0000b4000f037a23 */ /* 0x110fe4000001086f */
[--C-:B------:R-:W-:Y:S02]  /*8320*/  FFMA.FTZ R2, R11, c[0x0][0x2d0], -R111.reuse ;  /* 0x0000b4000b027a23 */ /* 0x100fe4000001086f */
[----:B------:R1:W-:Y:S01]  /*8330*/  MUFU.EX2 R60, R3 ;  /* 0x00000003003c7308 */ /* 0x0003e20000000800 */
[----:B------:R-:W-:Y:S02]  /*8340*/  FMUL.FTZ R184, R103, c[0x0][0x2d0] ;  /* 0x0000b40067b87a20 */ /* 0x000fe40000410000 */
[--C-:B------:R-:W-:Y:S07]  /*8350*/  FFMA.FTZ R8, R14, c[0x0][0x2d0], -R111.reuse ;  /* 0x0000b4000e087a23 */ /* 0x100fee000001086f */
[----:B------:R2:W-:Y:S10]  /*8360*/  MUFU.EX2 R61, R2 ;  /* 0x00000002003d7308 */ /* 0x0005f40000000800 */
[----:B------:R-:W3:Y:S01]  /*8370*/  MUFU.EX2 R240, R8 ;  /* 0x0000000800f07308 */ /* 0x000ee20000000800 */
[----:B-1----:R-:W-:Y:S09]  /*8380*/  FFMA.FTZ R3, R16, c[0x0][0x2d0], -R111 ;  /* 0x0000b40010037a23 */ /* 0x002ff2000001086f */
[----:B------:R1:W-:Y:S01]  /*8390*/  MUFU.EX2 R248, R3 ;  /* 0x0000000300f87308 */ /* 0x0003e20000000800 */
[----:B--2---:R-:W2:Y:S01]  /*83a0*/  SHFL.BFLY PT, R2, R0, 0x1, 0x1f ;  /* 0x0c201f0000027f89 */ /* 0x004ea200000e0000 */
[----:B---3--:R-:W-:Y:S02]  /*83b0*/  F2FP.BF16.PACK_AB R179, R240, R61 ;  /* 0x0000003df0b3723e */ /* 0x008fe400000010ff */
[----:B-1----:R-:W-:Y:S02]  /*83c0*/  FSEL R3, R105, RZ, P1 ;  /* 0x000000ff69037208 */ /* 0x002fe40000800000 */
[----:B------:R-:W-:Y:S02]  /*83d0*/  FSETP.NEU.FTZ.AND P1, PT, R103, -INF , PT ;  /* 0xff8000006700780b */ /* 0x000fe40003f3d000 */
[----:B--2---:R-:W-:Y:S02]  /*83e0*/  FMNMX.FTZ R102, R0, R2, !PT ;  /* 0x0000000200667209 */ /* 0x004fe40007810000 */
[----:B------:R-:W-:Y:S02]  /*83f0*/  FSEL R184, R184, RZ, P1 ;  /* 0x000000ffb8b87208 */ /* 0x000fe40000800000 */
[----:B------:R-:W-:Y:S01]  /*8400*/  FSEL R2, R104, RZ, P0 ;  /* 0x000000ff68027208 */ /* 0x000fe20000000000 */
[C---:B------:R-:W-:Y:S01]  /*8410*/  FMUL.FTZ R185, R102.reuse, c[0x0][0x2d0] ;  /* 0x0000b40066b97a20 */ /* 0x040fe20000410000 */
[----:B------:R-:W-:Y:S01]  /*8420*/  FSETP.NEU.FTZ.AND P0, PT, R102, -INF , PT ;  /* 0xff8000006600780b */ /* 0x000fe20003f1d000 */
[--C-:B------:R-:W-:Y:S02]  /*8430*/  FFMA.FTZ R0, R19, c[0x0][0x2d0], -R184.reuse ;  /* 0x0000b40013007a23 */ /* 0x100fe400000108b8 */
[--C-:B------:R-:W-:Y:S01]  /*8440*/  FFMA.FTZ R8, R17, c[0x0][0x2d0], -R184.reuse ;  /* 0x0000b40011087a23 */ /* 0x100fe200000108b8 */
[----:B------:R-:W-:Y:S01]  /*8450*/  FSEL R185, R185, RZ, P0 ;  /* 0x000000ffb9b97208 */ /* 0x000fe20000000000 */
[----:B------:R1:W-:Y:S10]  /*8460*/  MUFU.EX2 R242, R0 ;  /* 0x0000000000f27308 */ /* 0x0003f40000000800 */
[----:B------:R2:W-:Y:S01]  /*8470*/  MUFU.EX2 R59, R8 ;  /* 0x00000008003b7308 */ /* 0x0005e20000000800 */
[--C-:B-1----:R-:W-:Y:S09]  /*8480*/  FFMA.FTZ R0, R22, c[0x0][0x2d0], -R184.reuse ;  /* 0x0000b40016007a23 */ /* 0x102ff200000108b8 */
[----:B------:R1:W3:Y:S01]  /*8490*/  MUFU.EX2 R210, R0 ;  /* 0x0000000000d27308 */ /* 0x0002e20000000800 */
[----:B--2---:R-:W-:Y:S09]  /*84a0*/  FFMA.FTZ R8, R18, c[0x0][0x2d0], -R184 ;  /* 0x0000b40012087a23 */ /* 0x004ff200000108b8 */
[----:B------:R2:W-:Y:S01]  /*84b0*/  MUFU.EX2 R177, R8 ;  /* 0x0000000800b17308 */ /* 0x0005e20000000800 */
[--C-:B-1----:R-:W-:Y:S01]  /*84c0*/  FFMA.FTZ R0, R25, c[0x0][0x2d0], -R185.reuse ;  /* 0x0000b40019007a23 */ /* 0x102fe200000108b9 */
[----:B---3--:R-:W-:Y:S08]  /*84d0*/  F2FP.BF16.PACK_AB R182, R210, R242 ;  /* 0x000000f2d2b6723e */ /* 0x008ff000000010ff */
[----:B------:R1:W-:Y:S01]  /*84e0*/  MUFU.EX2 R237, R0 ;  /* 0x0000000000ed7308 */ /* 0x0003e20000000800 */
[--C-:B--2---:R-:W-:Y:S09]  /*84f0*/  FFMA.FTZ R8, R21, c[0x0][0x2d0], -R185.reuse ;  /* 0x0000b40015087a23 */ /* 0x104ff200000108b9 */
[----:B------:R-:W-:Y:S01]  /*8500*/  MUFU.EX2 R57, R8 ;  /* 0x0000000800397308 */ /* 0x000fe20000000800 */
[--C-:B-1----:R-:W-:Y:S09]  /*8510*/  FFMA.FTZ R0, R24, c[0x0][0x2d0], -R185.reuse ;  /* 0x0000b40018007a23 */ /* 0x102ff200000108b9 */
[----:B------:R1:W2:Y:S02]  /*8520*/  MUFU.EX2 R66, R0 ;  /* 0x0000000000427308 */ /* 0x0002a40000000800 */
[----:B-1----:R-:W-:Y:S01]  /*8530*/  FFMA.FTZ R0, R26, c[0x0][0x2d0], -R185 ;  /* 0x0000b4001a007a23 */ /* 0x002fe200000108b9 */
[----:B--2---:R-:W-:Y:S07]  /*8540*/  F2FP.BF16.PACK_AB R181, R66, R237 ;  /* 0x000000ed42b5723e */ /* 0x004fee00000010ff */
[----:B------:R1:W2:Y:S02]  /*8550*/  MUFU.EX2 R232, R0 ;  /* 0x0000000000e87308 */ /* 0x0002a40000000800 */
[----:B-1----:R-:W-:Y:S01]  /*8560*/  FADD.FTZ R0, -R3, R100 ;  /* 0x0000006403007221 */ /* 0x002fe20000010100 */
[----:B------:R-:W-:Y:S02]  /*8570*/  @P6 SHF.L.U32 R3, R176, 0x1, RZ ;  /* 0x00000001b0036819 */ /* 0x000fe400000006ff */
[----:B--2---:R-:W-:Y:S01]  /*8580*/  F2FP.BF16.PACK_AB R183, R57, R232 ;  /* 0x000000e839b7723e */ /* 0x004fe200000010ff */
[----:B------:R-:W-:Y:S02]  /*8590*/  FMUL.FTZ R0, R0, c[0x0][0x2d0] ;  /* 0x0000b40000007a20 */ /* 0x000fe40000410000 */
[----:B------:R1:W-:Y:S02]  /*85a0*/  @P6 LDGSTS.E.BYPASS.LTC128B.128 [R3+0x3100], [R34.64], !P5 ;  /* 0x0310000022036fae */ /* 0x0003e4000e901d46 */
[----:B------:R2:W3:Y:S06]  /*85b0*/  MUFU.EX2 R101, R0 ;  /* 0x0000000000657308 */ /* 0x0004ec0000000800 */
[----:B------:R4:W-:Y:S08]  /*85c0*/  @P6 LDGSTS.E.BYPASS.LTC128B.128 [R3+0x4100], [R32.64], !P4 ;  /* 0x0410000020036fae */ /* 0x0009f0000e101d46 */
[----:B------:R1:W-:Y:S08]  /*85d0*/  @P6 LDGSTS.E.BYPASS.LTC128B.128 [R3+0x5100], [R28.64], !P3 ;  /* 0x051000001c036fae */ /* 0x0003f0000d901d46 */
[----:B------:R1:W-:Y:S01]  /*85e0*/  @P6 LDGSTS.E.BYPASS.LTC128B.128 [R3+0x3900], [R30.64], !P5 ;  /* 0x039000001e036fae */ /* 0x0003e2000e901d46 */
[----:B--2---:R-:W-:Y:S01]  /*85f0*/  FADD.FTZ R0, -R2, R106 ;  /* 0x0000006a02007221 */ /* 0x004fe20000010100 */
[----:B------:R-:W-:Y:S01]  /*8600*/  FSEL R2, R103, RZ, P1 ;  /* 0x000000ff67027208 */ /* 0x000fe20000800000 */
[C---:B---3--:R-:W-:Y:S02]  /*8610*/  FMUL.FTZ R16, R101.reuse, R124 ;  /* 0x0000007c65107220 */ /* 0x048fe40000410000 */
[----:B------:R-:W-:Y:S03]  /*8620*/  FMUL.FTZ R0, R0, c[0x0][0x2d0] ;  /* 0x0000b40000007a20 */ /* 0x000fe60000410000 */
[----:B------:R2:W-:Y:S01]  /*8630*/  @P6 LDGSTS.E.BYPASS.LTC128B.128 [R3+0x4900], [R6.64], !P4 ;  /* 0x0490000006036fae */ /* 0x0005e2000e101d46 */
[C---:B------:R-:W-:Y:S01]  /*8640*/  FMUL.FTZ R17, R101.reuse, R125 ;  /* 0x0000007d65117220 */ /* 0x040fe20000410000 */
[----:B------:R3:W2:Y:S01]  /*8650*/  MUFU.EX2 R100, R0 ;  /* 0x0000000000647308 */ /* 0x0006a20000000800 */
[C---:B----4-:R-:W-:Y:S02]  /*8660*/  FMUL.FTZ R32, R101.reuse, R140 ;  /* 0x0000008c65207220 */ /* 0x050fe40000410000 */
[C---:B------:R-:W-:Y:S01]  /*8670*/  FMUL.FTZ R33, R101.reuse, R141 ;  /* 0x0000008d65217220 */ /* 0x040fe20000410000 */
[----:B------:R-:W-:Y:S01]  /*8680*/  MOV R141, R242 ;  /* 0x000000f2008d7202 */ /* 0x000fe20000000f00 */
[C---:B------:R-:W-:Y:S01]  /*8690*/  FMUL.FTZ R49, R101.reuse, R157 ;  /* 0x0000009d65317220 */ /* 0x040fe20000410000 */
[----:B------:R1:W-:Y:S01]  /*86a0*/  @P6 LDGSTS.E.BYPASS.LTC128B.128 [R3+0x5900], [R4.64], !P3 ;  /* 0x0590000004036fae */ /* 0x0003e2000d901d46 */
[----:B------:R-:W-:Y:S02]  /*86b0*/  IMAD.MOV.U32 R157, RZ, RZ, R244 ;  /* 0x000000ffff9d7224 */ /* 0x000fe400078e00f4 */
[C---:B------:R-:W-:Y:S02]  /*86c0*/  FMUL.FTZ R48, R101.reuse, R156 ;  /* 0x0000009c65307220 */ /* 0x040fe40000410000 */
[----:B------:R-:W-:Y:S02]  /*86d0*/  IMAD.MOV.U32 R140, RZ, RZ, R57 ;  /* 0x000000ffff8c7224 */ /* 0x000fe400078e0039 */
[----:B------:R-:W-:Y:S01]  /*86e0*/  IMAD.MOV.U32 R156, RZ, RZ, R67 ;  /* 0x000000ffff9c7224 */ /* 0x000fe200078e0043 */
[----:B------:R-:W4:Y:S01]  /*86f0*/  LDSM.16.MT88.4 R20, [R213] ;  /* 0x00000000d514783b */ /* 0x000f220000004200 */
[C---:B------:R-:W-:Y:S02]  /*8700*/  FMUL.FTZ R68, R101.reuse, R68 ;  /* 0x0000004465447220 */ /* 0x040fe40000410000 */
[C---:B------:R-:W-:Y:S02]  /*8710*/  FMUL.FTZ R69, R101.reuse, R69 ;  /* 0x0000004565457220 */ /* 0x040fe40000410000 */
[C---:B------:R-:W-:Y:S02]  /*8720*/  FMUL.FTZ R80, R101.reuse, R80 ;  /* 0x0000005065507220 */ /* 0x040fe40000410000 */
[C---:B------:R-:W-:Y:S01]  /*8730*/  FMUL.FTZ R81, R101.reuse, R81 ;  /* 0x0000005165517220 */ /* 0x040fe20000410000 */
[----:B------:R-:W5:Y:S01]  /*8740*/  LDSM.16.MT88.4 R36, [R214] ;  /* 0x00000000d624783b */ /* 0x000f620000004200 */
[C---:B------:R-:W-:Y:S02]  /*8750*/  FMUL.FTZ R84, R101.reuse, R84 ;  /* 0x0000005465547220 */ /* 0x040fe40000410000 */
[----:B---3--:R-:W-:Y:S01]  /*8760*/  FADD.FTZ R0, -R2, R107 ;  /* 0x0000006b02007221 */ /* 0x008fe20000010100 */
[----:B------:R-:W-:Y:S01]  /*8770*/  FSEL R2, R102, RZ, P0 ;  /* 0x000000ff66027208 */ /* 0x000fe20000000000 */
[----:B--2---:R-:W-:Y:S02]  /*8780*/  FMUL.FTZ R6, R100, R114 ;  /* 0x0000007264067220 */ /* 0x004fe40000410000 */
[----:B------:R-:W-:Y:S01]  /*8790*/  FMUL.FTZ R0, R0, c[0x0][0x2d0] ;  /* 0x0000b40000007a20 */ /* 0x000fe20000410000 */
[----:B------:R-:W2:Y:S01]  /*87a0*/  LDSM.16.MT88.4 R52, [R213+0x1000] ;  /* 0x00100000d534783b */ /* 0x000ea20000004200 */
[----:B------:R-:W-:Y:S02]  /*87b0*/  FMUL.FTZ R7, R100, R115 ;  /* 0x0000007364077220 */ /* 0x000fe40000410000 */
[----:B-1----:R1:W3:Y:S01]  /*87c0*/  MUFU.EX2 R3, R0 ;  /* 0x0000000000037308 */ /* 0x0022e20000000800 */
[C---:B------:R-:W-:Y:S02]  /*87d0*/  FMUL.FTZ R4, R101.reuse, R112 ;  /* 0x0000007065047220 */ /* 0x040fe40000410000 */
[----:B------:R-:W-:Y:S02]  /*87e0*/  FMUL.FTZ R5, R101, R113 ;  /* 0x0000007165057220 */ /* 0x000fe40000410000 */
[----:B------:R-:W-:Y:S01]  /*87f0*/  IMAD.MOV.U32 R107, RZ, RZ, R177 ;  /* 0x000000ffff6b7224 */ /* 0x000fe200078e00b1 */
[----:B------:R-:W-:Y:S01]  /*8800*/  F2FP.BF16.PACK_AB R177, R248, R60 ;  /* 0x0000003cf8b1723e */ /* 0x000fe200000010ff */
[C---:B------:R-:W-:Y:S01]  /*8810*/  FMUL.FTZ R18, R100.reuse, R126 ;  /* 0x0000007e64127220 */ /* 0x040fe20000410000 */
[----:B------:R-:W2:Y:S01]  /*8820*/  LDSM.16.MT88.4 R112, [R214+0x1000] ;  /* 0x00100000d670783b */ /* 0x000ea20000004200 */
[C---:B------:R-:W-:Y:S01]  /*8830*/  FMUL.FTZ R19, R100.reuse, R127 ;  /* 0x0000007f64137220 */ /* 0x040fe20000410000 */
[----:B------:R-:W-:Y:S01]  /*8840*/  F2FP.BF16.PACK_AB R180, R107, R59 ;  /* 0x0000003b6bb4723e */ /* 0x000fe200000010ff */
[C---:B------:R-:W-:Y:S01]  /*8850*/  FMUL.FTZ R34, R100.reuse, R142 ;  /* 0x0000008e64227220 */ /* 0x040fe20000410000 */
[----:B------:R-:W-:Y:S01]  /*8860*/  MOV R142, R232 ;  /* 0x000000e8008e7202 */ /* 0x000fe20000000f00 */
[C---:B------:R-:W-:Y:S02]  /*8870*/  FMUL.FTZ R35, R100.reuse, R143 ;  /* 0x0000008f64237220 */ /* 0x040fe40000410000 */
[C---:B------:R-:W-:Y:S01]  /*8880*/  FMUL.FTZ R50, R100.reuse, R158 ;  /* 0x0000009e64327220 */ /* 0x040fe20000410000 */
[----:B------:R-:W-:Y:S01]  /*8890*/  MOV R158, R234 ;  /* 0x000000ea009e7202 */ /* 0x000fe20000000f00 */
[C---:B------:R-:W-:Y:S01]  /*88a0*/  FMUL.FTZ R51, R100.reuse, R159 ;  /* 0x0000009f64337220 */ /* 0x040fe20000410000 */
[----:B------:R-:W-:Y:S01]  /*88b0*/  MOV R159, R58 ;  /* 0x0000003a009f7202 */ /* 0x000fe20000000f00 */
[C---:B------:R-:W-:Y:S01]  /*88c0*/  FMUL.FTZ R67, R100.reuse, R175 ;  /* 0x000000af64437220 */ /* 0x040fe20000410000 */
[----:B------:R-:W-:Y:S01]  /*88d0*/  LDSM.16.MT88.4 R124, [R214+0x400] ;  /* 0x00040000d67c783b */ /* 0x000fe20000004200 */
[C---:B------:R-:W-:Y:S02]  /*88e0*/  FMUL.FTZ R70, R100.reuse, R70 ;  /* 0x0000004664467220 */ /* 0x040fe40000410000 */
[----:B------:R-:W-:Y:S02]  /*88f0*/  FMUL.FTZ R71, R100, R71 ;  /* 0x0000004764477220 */ /* 0x000fe40000410000 */
[----:B-1----:R-:W-:Y:S01]  /*8900*/  FADD.FTZ R0, -R2, R108 ;  /* 0x0000006c02007221 */ /* 0x002fe20000010100 */
[----:B------:R-:W-:Y:S01]  /*8910*/  MOV R108, R178 ;  /* 0x000000b2006c7202 */ /* 0x000fe20000000f00 */
[--C-:B------:R-:W-:Y:S01]  /*8920*/  FFMA.FTZ R2, R40, c[0x0][0x2d0], -R110.reuse ;  /* 0x0000b40028027a23 */ /* 0x100fe2000001086e */
[----:B------:R-:W-:Y:S01]  /*8930*/  F2FP.BF16.PACK_AB R178, R207, R208 ;  /* 0x000000d0cfb2723e */ /* 0x000fe200000010ff */
[----:B------:R-:W-:Y:S01]  /*8940*/  FMUL.FTZ R0, R0, c[0x0][0x2d0] ;  /* 0x0000b40000007a20 */ /* 0x000fe20000410000 */
[----:B------:R-:W-:Y:S01]  /*8950*/  F2FP.BF16.PACK_AB R176, R247, R108 ;  /* 0x0000006cf7b0723e */ /* 0x000fe200000010ff */
[----:B------:R1:W-:Y:S01]  /*8960*/  MUFU.EX2 R47, R2 ;  /* 0x00000002002f7308 */ /* 0x0003e20000000800 */
[----:B------:R-:W0:Y:S01]  /*8970*/  LDGDEPBAR ;  /* 0x00000000000079af */ /* 0x000e220000000000 */
[C---:B---3--:R-:W-:Y:S02]  /*8980*/  FMUL.FTZ R8, R3.reuse, R116 ;  /* 0x0000007403087220 */ /* 0x048fe40000410000 */
[C---:B------:R-:W-:Y:S02]  /*8990*/  FMUL.FTZ R9, R3.reuse, R117 ;  /* 0x0000007503097220 */ /* 0x040fe40000410000 */
[-C--:B----4-:R-:W-:Y:S04]  /*89a0*/  HMMA.16816.F32.BF16 R4, R176, R20.reuse, R4 ;  /* 0x00000014b004723c */ /* 0x090fe80000041804 */
[----:B------:R-:W3:Y:S01]  /*89b0*/  MUFU.EX2 R0, R0 ;  /* 0x0000000000007308 */ /* 0x000ee20000000800 */
[C---:B------:R-:W-:Y:S02]  /*89c0*/  FMUL.FTZ R12, R3.reuse, R120 ;  /* 0x00000078030c7220 */ /* 0x040fe40000410000 */
[C---:B------:R-:W-:Y:S02]  /*89d0*/  FMUL.FTZ R13, R3.reuse, R121 ;  /* 0x00000079030d7220 */ /* 0x040fe40000410000 */
[C---:B------:R-:W-:Y:S03]  /*89e0*/  FMUL.FTZ R24, R3.reuse, R132 ;  /* 0x0000008403187220 */ /* 0x040fe60000410000 */
[C---:B------:R-:W-:Y:S02]  /*89f0*/  FMUL.FTZ R25, R3.reuse, R133 ;  /* 0x0000008503197220 */ /* 0x040fe40000410000 */
[C---:B------:R-:W-:Y:S01]  /*8a00*/  FMUL.FTZ R28, R3.reuse, R136 ;  /* 0x00000088031c7220 */ /* 0x040fe20000410000 */
[----:B------:R-:W-:Y:S01]  /*8a10*/  MOV R136, R61 ;  /* 0x0000003d00887202 */ /* 0x000fe20000000f00 */
[----:B------:R-:W-:Y:S02]  /*8a20*/  FMUL.FTZ R29, R3, R137 ;  /* 0x00000089031d7220 */ /* 0x000fe40000410000 */
[----:B-1----:R-:W-:Y:S02]  /*8a30*/  FFMA.FTZ R2, R41, c[0x0][0x2d0], -R110 ;  /* 0x0000b40029027a23 */ /* 0x002fe4000001086e */
[C---:B------:R-:W-:Y:S01]  /*8a40*/  FMUL.FTZ R41, R3.reuse, R149 ;  /* 0x0000009503297220 */ /* 0x040fe20000410000 */
[----:B------:R-:W-:Y:S01]  /*8a50*/  MOV R149, R241 ;  /* 0x000000f100957202 */ /* 0x000fe20000000f00 */
[----:B------:R1:W4:Y:S01]  /*8a60*/  MUFU.EX2 R46, R2 ;  /* 0x00000002002e7308 */ /* 0x0003220000000800 */
[C---:B------:R-:W-:Y:S01]  /*8a70*/  FMUL.FTZ R40, R3.reuse, R148 ;  /* 0x0000009403287220 */ /* 0x040fe20000410000 */
[----:B------:R-:W-:Y:S01]  /*8a80*/  MOV R148, R237 ;  /* 0x000000ed00947202 */ /* 0x000fe20000000f00 */
[----:B------:R-:W-:Y:S01]  /*8a90*/  FMUL.FTZ R57, R3, R165 ;  /* 0x000000a503397220 */ /* 0x000fe20000410000 */
[----:B------:R-:W-:Y:S01]  /*8aa0*/  MOV R165, R230 ;  /* 0x000000e600a57202 */ /* 0x000fe20000000f00 */
[----:B------:R-:W-:Y:S02]  /*8ab0*/  IMAD.MOV.U32 R137, RZ, RZ, R208 ;  /* 0x000000ffff897224 */ /* 0x000fe400078e00d0 */
[C---:B---3--:R-:W-:Y:S02]  /*8ac0*/  FMUL.FTZ R43, R0.reuse, R151 ;  /* 0x00000097002b7220 */ /* 0x048fe40000410000 */
[C---:B------:R-:W-:Y:S02]  /*8ad0*/  FMUL.FTZ R10, R0.reuse, R118 ;  /* 0x00000076000a7220 */ /* 0x040fe40000410000 */
[C---:B------:R-:W-:Y:S02]  /*8ae0*/  FMUL.FTZ R11, R0.reuse, R119 ;  /* 0x00000077000b7220 */ /* 0x040fe40000410000 */
[----:B------:R-:W3:Y:S01]  /*8af0*/  LDSM.16.MT88.4 R116, [R213+0x2000] ;  /* 0x00200000d574783b */ /* 0x000ee20000004200 */
[C---:B------:R-:W-:Y:S02]  /*8b00*/  FMUL.FTZ R26, R0.reuse, R134 ;  /* 0x00000086001a7220 */ /* 0x040fe40000410000 */
[C---:B------:R-:W-:Y:S02]  /*8b10*/  FMUL.FTZ R27, R0.reuse, R135 ;  /* 0x00000087001b7220 */ /* 0x040fe40000410000 */
[C---:B------:R-:W-:Y:S03]  /*8b20*/  HMMA.16816.F32.BF16 R8, R180.reuse, R20, R8 ;  /* 0x00000014b408723c */ /* 0x040fe60000041808 */
[----:B------:R-:W-:Y:S01]  /*8b30*/  LDSM.16.MT88.4 R132, [R214+0x800] ;  /* 0x00080000d684783b */ /* 0x000fe20000004200 */
[----:B------:R-:W-:Y:S02]  /*8b40*/  FMUL.FTZ R14, R0, R122 ;  /* 0x0000007a000e7220 */ /* 0x000fe40000410000 */
[----:B-1----:R-:W-:Y:S02]  /*8b50*/  FFMA.FTZ R2, R44, c[0x0][0x2d0], -R110 ;  /* 0x0000b4002c027a23 */ /* 0x002fe4000001086e */
[----:B----4-:R-:W-:Y:S02]  /*8b60*/  IMAD.MOV.U32 R151, RZ, RZ, R46 ;  /* 0x000000ffff977224 */ /* 0x010fe400078e002e */
[----:B------:R-:W1:Y:S02]  /*8b70*/  MUFU.EX2 R46, R2 ;  /* 0x00000002002e7308 */ /* 0x000e640000000800 */
[C---:B------:R-:W-:Y:S02]  /*8b80*/  FMUL.FTZ R15, R0.reuse, R123 ;  /* 0x0000007b000f7220 */ /* 0x040fe40000410000 */
[C---:B------:R-:W-:Y:S02]  /*8b90*/  FMUL.FTZ R20, R101.reuse, R128 ;  /* 0x0000008065147220 */ /* 0x040fe40000410000 */
[----:B------:R-:W-:Y:S02]  /*8ba0*/  FMUL.FTZ R21, R101, R129 ;  /* 0x0000008165157220 */ /* 0x000fe40000410000 */
[----:B------:R-:W-:Y:S01]  /*8bb0*/  IMAD.MOV.U32 R143, RZ, RZ, R210 ;  /* 0x000000ffff8f7224 */ /* 0x000fe200078e00d2 */
[-C--:B------:R-:W-:Y:S03]  /*8bc0*/  HMMA.16816.F32.BF16 R12, R180, R22.reuse, R12 ;  /* 0x00000016b40c723c */ /* 0x080fe6000004180c */
[----:B------:R-:W-:Y:S01]  /*8bd0*/  FMUL.FTZ R30, R0, R138 ;  /* 0x0000008a001e7220 */ /* 0x000fe20000410000 */
[----:B------:R-:W-:Y:S01]  /*8be0*/  MOV R138, R66 ;  /* 0x00000042008a7202 */ /* 0x000fe20000000f00 */
[----:B------:R-:W-:Y:S02]  /*8bf0*/  FMUL.FTZ R66, R100, R174 ;  /* 0x000000ae64427220 */ /* 0x000fe40000410000 */
[C---:B------:R-:W-:Y:S01]  /*8c00*/  FMUL.FTZ R31, R0.reuse, R139 ;  /* 0x0000008b001f7220 */ /* 0x040fe20000410000 */
[C---:B------:R-:W-:Y:S04]  /*8c10*/  HMMA.16816.F32.BF16 R16, R176.reuse, R22, R16 ;  /* 0x00000016b010723c */ /* 0x040fe80000041810 */
[----:B------:R-:W-:Y:S02]  /*8c20*/  FMUL.FTZ R44, R3, R152 ;  /* 0x00000098032c7220 */ /* 0x000fe40000410000 */
[----:B------:R-:W-:Y:S01]  /*8c30*/  FMUL.FTZ R42, R0, R150 ;  /* 0x00000096002a7220 */ /* 0x000fe20000410000 */
[----:B-1----:R-:W-:Y:S01]  /*8c40*/  MOV R152, R46 ;  /* 0x0000002e00987202 */ /* 0x002fe20000000f00 */
[----:B------:R-:W-:Y:S04]  /*8c50*/  FFMA.FTZ R2, R45, c[0x0][0x2d0], -R110 ;  /* 0x0000b4002d027a23 */ /* 0x000fe8000001086e */
[C---:B------:R-:W-:Y:S02]  /*8c60*/  FMUL.FTZ R45, R3.reuse, R153 ;  /* 0x00000099032d7220 */ /* 0x040fe40000410000 */
[----:B------:R1:W-:Y:S01]  /*8c70*/  MUFU.EX2 R153, R2 ;  /* 0x0000000200997308 */ /* 0x0003e20000000800 */
[C---:B------:R-:W-:Y:S02]  /*8c80*/  FMUL.FTZ R22, R100.reuse, R130 ;  /* 0x0000008264167220 */ /* 0x040fe40000410000 */
[----:B------:R-:W-:Y:S02]  /*8c90*/  FMUL.FTZ R23, R100, R131 ;  /* 0x0000008364177220 */ /* 0x000fe40000410000 */
[----:B------:R-:W-:Y:S01]  /*8ca0*/  LDSM.16.MT88.4 R128, [R213+0x1400] ;  /* 0x00140000d580783b */ /* 0x000fe20000004200 */
[C---:B------:R-:W-:Y:S02]  /*8cb0*/  FMUL.FTZ R46, R0.reuse, R154 ;  /* 0x0000009a002e7220 */ /* 0x040fe40000410000 */
[C---:B------:R-:W-:Y:S02]  /*8cc0*/  FMUL.FTZ R58, R0.reuse, R166 ;  /* 0x000000a6003a7220 */ /* 0x040fe40000410000 */
[-C--:B-----5:R-:W-:Y:S03]  /*8cd0*/  HMMA.16816.F32.BF16 R20, R176, R36.reuse, R20 ;  /* 0x00000024b014723c */ /* 0x0a0fe60000041814 */
[C---:B------:R-:W-:Y:S02]  /*8ce0*/  FMUL.FTZ R56, R3.reuse, R164 ;  /* 0x000000a403387220 */ /* 0x040fe40000410000 */
[C---:B------:R-:W-:Y:S02]  /*8cf0*/  FMUL.FTZ R61, R3.reuse, R169 ;  /* 0x000000a9033d7220 */ /* 0x040fe40000410000 */
[C---:B------:R-:W-:Y:S01]  /*8d00*/  FMUL.FTZ R72, R3.reuse, R72 ;  /* 0x0000004803487220 */ /* 0x040fe20000410000 */
[C---:B------:R-:W-:Y:S04]  /*8d10*/  HMMA.16816.F32.BF16 R24, R180.reuse, R36, R24 ;  /* 0x00000024b418723c */ /* 0x040fe80000041818 */
[----:B------:R-:W-:Y:S02]  /*8d20*/  FMUL.FTZ R73, R3, R73 ;  /* 0x0000004903497220 */ /* 0x000fe40000410000 */
[----:B-1----:R-:W-:Y:S01]  /*8d30*/  FFMA.FTZ R2, R187, c[0x0][0x2d0], -R111 ;  /* 0x0000b400bb027a23 */ /* 0x002fe2000001086f */
[----:B------:R-:W-:Y:S01]  /*8d40*/  MOV R187, R209 ;  /* 0x000000d100bb7202 */ /* 0x000fe20000000f00 */
[-C--:B------:R-:W-:Y:S02]  /*8d50*/  HMMA.16816.F32.BF16 R28, R180, R38.reuse, R28 ;  /* 0x00000026b41c723c */ /* 0x080fe4000004181c */
[----:B------:R1:W-:Y:S02]  /*8d60*/  MUFU.EX2 R251, R2 ;  /* 0x0000000200fb7308 */ /* 0x0003e40000000800 */
[C---:B------:R-:W-:Y:S02]  /*8d70*/  FMUL.FTZ R74, R0.reuse, R74 ;  /* 0x0000004a004a7220 */ /* 0x040fe40000410000 */
[----:B------:R-:W-:Y:S02]  /*8d80*/  FMUL.FTZ R75, R0, R75 ;  /* 0x0000004b004b7220 */ /* 0x000fe40000410000 */
[C---:B------:R-:W-:Y:S04]  /*8d90*/  HMMA.16816.F32.BF16 R32, R176.reuse, R38, R32 ;  /* 0x00000026b020723c */ /* 0x040fe80000041820 */
[C---:B------:R-:W-:Y:S02]  /*8da0*/  FMUL.FTZ R36, R101.reuse, R144 ;  /* 0x0000009065247220 */ /* 0x040fe40000410000 */
[----:B------:R-:W-:Y:S02]  /*8db0*/  IMAD.MOV.U32 R144, RZ, RZ, R240 ;  /* 0x000000ffff907224 */ /* 0x000fe400078e00f0 */
[C---:B------:R-:W-:Y:S04]  /*8dc0*/  FMUL.FTZ R38, R100.reuse, R146 ;  /* 0x0000009264267220 */ /* 0x040fe80000410000 */
[----:B------:R-:W-:Y:S02]  /*8dd0*/  IMAD.MOV.U32 R146, RZ, RZ, R248 ;  /* 0x000000ffff927224 */ /* 0x000fe400078e00f8 */
[----:B------:R-:W-:Y:S01]  /*8de0*/  FMUL.FTZ R39, R100, R147 ;  /* 0x0000009364277220 */ /* 0x000fe20000410000 */
[----:B------:R-:W-:Y:S01]  /*8df0*/  MOV R147, R247 ;  /* 0x000000f700937202 */ /* 0x000fe20000000f00 */
[----:B------:R-:W-:Y:S02]  /*8e00*/  IMAD.MOV.U32 R154, RZ, RZ, R235 ;  /* 0x000000ffff9a7224 */ /* 0x000fe400078e00eb */
[----:B-1----:R-:W-:Y:S02]  /*8e10*/  FFMA.FTZ R2, R192, c[0x0][0x2d0], -R111 ;  /* 0x0000b400c0027a23 */ /* 0x002fe4000001086f */
[----:B------:R-:W-:Y:S02]  /*8e20*/  IMAD.MOV.U32 R192, RZ, RZ, R233 ;  /* 0x000000ffffc07224 */ /* 0x000fe400078e00e9 */
[----:B------:R1:W-:Y:S01]  /*8e30*/  MUFU.EX2 R249, R2 ;  /* 0x0000000200f97308 */ /* 0x0003e20000000800 */
[----:B------:R-:W-:Y:S01]  /*8e40*/  FMUL.FTZ R37, R101, R145 ;  /* 0x0000009165257220 */ /* 0x000fe20000410000 */
[----:B------:R-:W-:Y:S01]  /*8e50*/  MOV R145, R207 ;  /* 0x000000cf00917202 */ /* 0x000fe20000000f00 */
[C---:B------:R-:W-:Y:S02]  /*8e60*/  FMUL.FTZ R76, R3.reuse, R76 ;  /* 0x0000004c034c7220 */ /* 0x040fe40000410000 */
[----:B------:R-:W-:Y:S02]  /*8e70*/  FMUL.FTZ R77, R3, R77 ;  /* 0x0000004d034d7220 */ /* 0x000fe40000410000 */
[C---:B------:R-:W-:Y:S01]  /*8e80*/  FMUL.FTZ R78, R0.reuse, R78 ;  /* 0x0000004e004e7220 */ /* 0x040fe20000410000 */
[-C--:B--2---:R-:W-:Y:S03]  /*8e90*/  HMMA.16816.F32.BF16 R36, R176, R52.reuse, R36 ;  /* 0x00000034b024723c */ /* 0x084fe60000041824 */
[----:B------:R-:W-:Y:S02]  /*8ea0*/  IMAD.MOV.U32 R166, RZ, RZ, R211 ;  /* 0x000000ffffa67224 */ /* 0x000fe400078e00d3 */
[----:B------:R-:W-:Y:S02]  /*8eb0*/  FMUL.FTZ R79, R0, R79 ;  /* 0x0000004f004f7220 */ /* 0x000fe40000410000 */
[----:B------:R-:W-:Y:S01]  /*8ec0*/  FMUL.FTZ R82, R100, R82 ;  /* 0x0000005264527220 */ /* 0x000fe20000410000 */
[C---:B------:R-:W-:Y:S04]  /*8ed0*/  HMMA.16816.F32.BF16 R40, R180.reuse, R52, R40 ;  /* 0x00000034b428723c */ /* 0x040fe80000041828 */
[----:B------:R-:W-:Y:S02]  /*8ee0*/  IMAD.MOV.U32 R150, RZ, RZ, R47 ;  /* 0x000000ffff967224 */ /* 0x000fe400078e002f */
[----:B------:R-:W-:Y:S01]  /*8ef0*/  FMUL.FTZ R47, R0, R155 ;  /* 0x0000009b002f7220 */ /* 0x000fe20000410000 */
[----:B------:R-:W-:Y:S01]  /*8f00*/  MOV R155, R59 ;  /* 0x0000003b009b7202 */ /* 0x000fe20000000f00 */
[----:B-1----:R-:W-:Y:S04]  /*8f10*/  FFMA.FTZ R2, R186, c[0x0][0x2d0], -R111 ;  /* 0x0000b400ba027a23 */ /* 0x002fe8000001086f */
[----:B------:R1:W-:Y:S01]  /*8f20*/  MUFU.EX2 R248, R2 ;  /* 0x0000000200f87308 */ /* 0x0003e20000000800 */
[-C--:B------:R-:W-:Y:S03]  /*8f30*/  HMMA.16816.F32.BF16 R44, R180, R54.reuse, R44 ;  /* 0x00000036b42c723c */ /* 0x080fe6000004182c */
[C---:B------:R-:W-:Y:S02]  /*8f40*/  FMUL.FTZ R52, R101.reuse, R160 ;  /* 0x000000a065347220 */ /* 0x040fe40000410000 */
[C---:B------:R-:W-:Y:S02]  /*8f50*/  FMUL.FTZ R53, R101.reuse, R161 ;  /* 0x000000a165357220 */ /* 0x040fe40000410000 */
[C---:B------:R-:W-:Y:S01]  /*8f60*/  FMUL.FTZ R59, R0.reuse, R167 ;  /* 0x000000a7003b7220 */ /* 0x040fe20000410000 */
[C---:B------:R-:W-:Y:S04]  /*8f70*/  HMMA.16816.F32.BF16 R48, R176.reuse, R54, R48 ;  /* 0x00000036b030723c */ /* 0x040fe80000041830 */
[----:B------:R-:W-:Y:S02]  /*8f80*/  IMAD.MOV.U32 R164, RZ, RZ, R62 ;  /* 0x000000ffffa47224 */ /* 0x000fe400078e003e */
[----:B------:R-:W-:Y:S02]  /*8f90*/  FMUL.FTZ R62, R0, R170 ;  /* 0x000000aa003e7220 */ /* 0x000fe40000410000 */
[C---:B------:R-:W-:Y:S04]  /*8fa0*/  FMUL.FTZ R55, R100.reuse, R163 ;  /* 0x000000a364377220 */ /* 0x040fe80000410000 */
[----:B------:R-:W-:Y:S02]  /*8fb0*/  IMAD.MOV.U32 R163, RZ, RZ, R231 ;  /* 0x000000ffffa37224 */ /* 0x000fe400078e00e7 */
[----:B------:R-:W-:Y:S01]  /*8fc0*/  FMUL.FTZ R54, R100, R162 ;  /* 0x000000a264367220 */ /* 0x000fe20000410000 */
[----:B------:R-:W-:Y:S01]  /*8fd0*/  MOV R162, R64 ;  /* 0x0000004000a27202 */ /* 0x000fe20000000f00 */
[----:B-1----:R-:W-:Y:S02]  /*8fe0*/  FFMA.FTZ R2, R188, c[0x0][0x2d0], -R111 ;  /* 0x0000b400bc027a23 */ /* 0x002fe4000001086f */
[C---:B------:R-:W-:Y:S02]  /*8ff0*/  FMUL.FTZ R64, R101.reuse, R172 ;  /* 0x000000ac65407220 */ /* 0x040fe40000410000 */
[----:B------:R1:W-:Y:S01]  /*9000*/  MUFU.EX2 R247, R2 ;  /* 0x0000000200f77308 */ /* 0x0003e20000000800 */
[-C--:B------:R-:W-:Y:S03]  /*9010*/  HMMA.16816.F32.BF16 R52, R176, R112.reuse, R52 ;  /* 0x00000070b034723c */ /* 0x080fe60000041834 */
[----:B------:R-:W-:Y:S02]  /*9020*/  IMAD.MOV.U32 R160, RZ, RZ, R65 ;  /* 0x000000ffffa07224 */ /* 0x000fe400078e0041 */
[----:B------:R-:W-:Y:S02]  /*9030*/  FMUL.FTZ R65, R101, R173 ;  /* 0x000000ad65417220 */ /* 0x000fe40000410000 */
[----:B------:R-:W-:Y:S01]  /*9040*/  LDSM.16.MT88.4 R172, [R214+0x1c00] ;  /* 0x001c0000d6ac783b */ /* 0x000fe20000004200 */
[C---:B------:R-:W-:Y:S04]  /*9050*/  HMMA.16816.F32.BF16 R56, R180.reuse, R112, R56 ;  /* 0x00000070b438723c */ /* 0x040fe80000041838 */
[----:B------:R-:W-:Y:S02]  /*9060*/  IMAD.MOV.U32 R161, RZ, RZ, R63 ;  /* 0x000000ffffa17224 */ /* 0x000fe400078e003f */
[----:B------:R-:W-:Y:S02]  /*9070*/  FMUL.FTZ R63, R0, R171 ;  /* 0x000000ab003f7220 */ /* 0x000fe40000410000 */
[----:B------:R-:W-:Y:S04]  /*9080*/  IMAD.MOV.U32 R139, RZ, RZ, R60 ;  /* 0x000000ffff8b7224 */ /* 0x000fe800078e003c */
[----:B------:R-:W-:Y:S02]  /*9090*/  FMUL.FTZ R60, R3, R168 ;  /* 0x000000a8033c7220 */ /* 0x000fe40000410000 */
[----:B------:R-:W-:Y:S02]  /*90a0*/  FMUL.FTZ R83, R100, R83 ;  /* 0x0000005364537220 */ /* 0x000fe40000410000 */
[--C-:B-1----:R-:W-:Y:S02]  /*90b0*/  FFMA.FTZ R2, R193, c[0x0][0x2d0], -R184.reuse ;  /* 0x0000b400c1027a23 */ /* 0x102fe400000108b8 */
[C---:B------:R-:W-:Y:S01]  /*90c0*/  FMUL.FTZ R88, R3.reuse, R88 ;  /* 0x0000005803587220 */ /* 0x040fe20000410000 */
[-C--:B------:R-:W-:Y:S01]  /*90d0*/  HMMA.16816.F32.BF16 R60, R180, R114.reuse, R60 ;  /* 0x00000072b43c723c */ /* 0x080fe2000004183c */
[----:B------:R1:W-:Y:S02]  /*90e0*/  MUFU.EX2 R244, R2 ;  /* 0x0000000200f47308 */ /* 0x0003e40000000800 */
[C---:B------:R-:W-:Y:S02]  /*90f0*/  FMUL.FTZ R89, R3.reuse, R89 ;  /* 0x0000005903597220 */ /* 0x040fe40000410000 */
[C---:B------:R-:W-:Y:S02]  /*9100*/  FMUL.FTZ R90, R0.reuse, R90 ;  /* 0x0000005a005a7220 */ /* 0x040fe40000410000 */
[C---:B------:R-:W-:Y:S01]  /*9110*/  FMUL.FTZ R91, R0.reuse, R91 ;  /* 0x0000005b005b7220 */ /* 0x040fe20000410000 */
[C---:B------:R-:W-:Y:S01]  /*9120*/  HMMA.16816.F32.BF16 R64, R176.reuse, R114, R64 ;  /* 0x00000072b040723c */ /* 0x040fe20000041840 */
[----:B------:R-:W2:Y:S03]  /*9130*/  LDSM.16.MT88.4 R112, [R214+0x2000] ;  /* 0x00200000d670783b */ /* 0x000ea60000004200 */
[C---:B------:R-:W-:Y:S02]  /*9140*/  FMUL.FTZ R92, R3.reuse, R92 ;  /* 0x0000005c035c7220 */ /* 0x040fe40000410000 */
[----:B------:R-:W-:Y:S02]  /*9150*/  FMUL.FTZ R93, R3, R93 ;  /* 0x0000005d035d7220 */ /* 0x000fe40000410000 */
[-C--:B---3--:R-:W-:Y:S04]  /*9160*/  HMMA.16816.F32.BF16 R68, R176, R116.reuse, R68 ;  /* 0x00000074b044723c */ /* 0x088fe80000041844 */
[C---:B------:R-:W-:Y:S02]  /*9170*/  FMUL.FTZ R94, R0.reuse, R94 ;  /* 0x0000005e005e7220 */ /* 0x040fe40000410000 */
[----:B------:R-:W-:Y:S02]  /*9180*/  FMUL.FTZ R95, R0, R95 ;  /* 0x0000005f005f7220 */ /* 0x000fe40000410000 */
[C---:B------:R-:W-:Y:S04]  /*9190*/  HMMA.16816.F32.BF16 R72, R180.reuse, R116, R72 ;  /* 0x00000074b448723c */ /* 0x040fe80000041848 */
[--C-:B-1----:R-:W-:Y:S02]  /*91a0*/  FFMA.FTZ R2, R194, c[0x0][0x2d0], -R184.reuse ;  /* 0x0000b400c2027a23 */ /* 0x102fe400000108b8 */
[----:B------:R-:W-:Y:S02]  /*91b0*/  FFMA.FTZ R106, R205, c[0x0][0x2d0], -R111 ;  /* 0x0000b400cd6a7a23 */ /* 0x000fe4000001086f */
[-C--:B------:R-:W-:Y:S01]  /*91c0*/  HMMA.16816.F32.BF16 R76, R180, R118.reuse, R76 ;  /* 0x00000076b44c723c */ /* 0x080fe2000004184c */
[----:B------:R-:W1:Y:S03]  /*91d0*/  MUFU.EX2 R242, R2 ;  /* 0x0000000200f27308 */ /* 0x000e660000000800 */
[C---:B------:R-:W-:Y:S02]  /*91e0*/  FMUL.FTZ R85, R101.reuse, R85 ;  /* 0x0000005565557220 */ /* 0x040fe40000410000 */
[C---:B------:R-:W-:Y:S02]  /*91f0*/  FMUL.FTZ R86, R100.reuse, R86 ;  /* 0x0000005664567220 */ /* 0x040fe40000410000 */
[C---:B------:R-:W-:Y:S01]  /*9200*/  HMMA.16816.F32.BF16 R80, R176.reuse, R118, R80 ;  /* 0x00000076b050723c */ /* 0x040fe20000041850 */
[----:B------:R-:W3:Y:S02]  /*9210*/  LDSM.16.MT88.4 R116, [R213+0x400] ;  /* 0x00040000d574783b */ /* 0x000ee40000004200 */
[----:B------:R4:W-:Y:S01]  /*9220*/  MUFU.EX2 R210, R106 ;  /* 0x0000006a00d27308 */ /* 0x0009e20000000800 */
[C---:B------:R-:W-:Y:S02]  /*9230*/  FMUL.FTZ R87, R100.reuse, R87 ;  /* 0x0000005764577220 */ /* 0x040fe40000410000 */
[C---:B------:R-:W-:Y:S02]  /*9240*/  FMUL.FTZ R96, R101.reuse, R96 ;  /* 0x0000006065607220 */ /* 0x040fe40000410000 */
[----:B------:R-:W-:Y:S03]  /*9250*/  FMUL.FTZ R97, R101, R97 ;  /* 0x0000006165617220 */ /* 0x000fe60000410000 */
[-C--:B--2---:R-:W-:Y:S03]  /*9260*/  HMMA.16816.F32.BF16 R84, R176, R112.reuse, R84 ;  /* 0x00000070b054723c */ /* 0x084fe60000041854 */
[C---:B------:R-:W-:Y:S02]  /*9270*/  FMUL.FTZ R98, R100.reuse, R98 ;  /* 0x0000006264627220 */ /* 0x040fe40000410000 */
[----:B------:R-:W-:Y:S01]  /*9280*/  FMUL.FTZ R99, R100, R99 ;  /* 0x0000006364637220 */ /* 0x000fe20000410000 */
[----:B-1----:R-:W-:Y:S01]  /*9290*/  F2FP.BF16.PACK_AB R120, R242, R244 ;  /* 0x000000f4f278723e */ /* 0x002fe200000010ff */
[--C-:B------:R-:W-:Y:S01]  /*92a0*/  FFMA.FTZ R2, R189, c[0x0][0x2d0], -R184.reuse ;  /* 0x0000b400bd027a23 */ /* 0x100fe200000108b8 */
[C---:B------:R-:W-:Y:S03]  /*92b0*/  HMMA.16816.F32.BF16 R88, R180.reuse, R112, R88 ;  /* 0x00000070b458723c */ /* 0x040fe60000041858 */
[----:B------:R1:W-:Y:S04]  /*92c0*/  MUFU.EX2 R241, R2 ;  /* 0x0000000200f17308 */ /* 0x0003e80000000800 */
[----:B------:R-:W-:Y:S01]  /*92d0*/  F2FP.BF16.PACK_AB R112, R151, R150 ;  /* 0x000000969770723e */ /* 0x000fe200000010ff */
[-C--:B------:R-:W-:Y:S01]  /*92e0*/  HMMA.16816.F32.BF16 R92, R180, R114.reuse, R92 ;  /* 0x00000072b45c723c */ /* 0x080fe2000004185c */
[----:B------:R-:W-:Y:S03]  /*92f0*/  LDSM.16.MT88.4 R180, [R213+0x2c00] ;  /* 0x002c0000d5b4783b */ /* 0x000fe60000004200 */
[----:B------:R-:W-:Y:S01]  /*9300*/  F2FP.BF16.PACK_AB R113, R249, R251 ;  /* 0x000000fbf971723e */ /* 0x000fe200000010ff */
[--C-:B----4-:R-:W-:Y:S01]  /*9310*/  FFMA.FTZ R106, R243, c[0x0][0x2d0], -R184.reuse ;  /* 0x0000b400f36a7a23 */ /* 0x110fe200000108b8 */
[----:B------:R-:W-:Y:S02]  /*9320*/  MOV R243, R153 ;  /* 0x0000009900f37202 */ /* 0x000fe40000000f00 */
[----:B------:R-:W-:Y:S07]  /*9330*/  HMMA.16816.F32.BF16 R96, R176, R114, R96 ;  /* 0x00000072b060723c */ /* 0x000fee0000041860 */
[----:B------:R-:W-:Y:S02]  /*9340*/  F2FP.BF16.PACK_AB R114, R153, R152 ;  /* 0x000000989972723e */ /* 0x000fe400000010ff */
[----:B------:R-:W-:Y:S03]  /*9350*/  F2FP.BF16.PACK_AB R115, R247, R248 ;  /* 0x000000f8f773723e */ /* 0x000fe600000010ff */
[----:B-1----:R-:W-:Y:S04]  /*9360*/  FFMA.FTZ R2, R190, c[0x0][0x2d0], -R184 ;  /* 0x0000b400be027a23 */ /* 0x002fe800000108b8 */
[-C--:B---3--:R-:W-:Y:S01]  /*9370*/  HMMA.16816.F32.BF16 R4, R112, R116.reuse, R4 ;  /* 0x000000747004723c */ /* 0x088fe20000041804 */
[----:B------:R1:W2:Y:S04]  /*9380*/  MUFU.EX2 R240, R2 ;  /* 0x0000000200f07308 */ /* 0x0002a80000000800 */
[--C-:B-1----:R-:W-:Y:S01]  /*9390*/  FFMA.FTZ R2, R195, c[0x0][0x2d0], -R185.reuse ;  /* 0x0000b400c3027a23 */ /* 0x102fe200000108b9 */
[----:B--2---:R-:W-:Y:S05]  /*93a0*/  F2FP.BF16.PACK_AB R122, R240, R241 ;  /* 0x000000f1f07a723e */ /* 0x004fea00000010ff */
[----:B------:R1:W-:Y:S02]  /*93b0*/  MUFU.EX2 R237, R2 ;  /* 0x0000000200ed7308 */ /* 0x0003e40000000800 */
        /* <DEDUP_REMOVED lines=10> */
[C---:B------:R-:W-:Y:S08]  /*9460*/  HMMA.16816.F32.BF16 R8, R120.reuse, R116, R8 ;  /* 0x000000747808723c */ /* 0x040ff00000041808 */
[-C--:B------:R-:W-:Y:S08]  /*9470*/  HMMA.16816.F32.BF16 R12, R120, R118.reuse, R12 ;  /* 0x00000076780c723c */ /* 0x080ff0000004180c */
[C---:B------:R-:W-:Y:S01]  /*9480*/  HMMA.16816.F32.BF16 R16, R112.reuse, R118, R16 ;  /* 0x000000767010723c */ /* 0x040fe20000041810 */
[----:B------:R-:W2:Y:S03]  /*9490*/  LDSM.16.MT88.4 R116, [R214+0x1400] ;  /* 0x00140000d674783b */ /* 0x000ea60000004200 */
[--C-:B-1----:R-:W-:Y:S04]  /*94a0*/  FFMA.FTZ R2, R201, c[0x0][0x2d0], -R110.reuse ;  /* 0x0000b400c9027a23 */ /* 0x102fe8000001086e */
[-C--:B------:R-:W-:Y:S01]  /*94b0*/  HMMA.16816.F32.BF16 R20, R112, R124.reuse, R20 ;  /* 0x0000007c7014723c */ /* 0x080fe20000041814 */
[----:B------:R1:W3:Y:S07]  /*94c0*/  MUFU.EX2 R231, R2 ;  /* 0x0000000200e77308 */ /* 0x0002ee0000000800 */
        /* <DEDUP_REMOVED lines=18> */
[--C-:B-1----:R-:W-:Y:S02]  /*95f0*/  FFMA.FTZ R2, R206, c[0x0][0x2d0], -R111.reuse ;  /* 0x0000b400ce027a23 */ /* 0x102fe4000001086f */
[----:B------:R-:W-:Y:S02]  /*9600*/  MUFU.EX2 R206, R106 ;  /* 0x0000006a00ce7308 */ /* 0x000fe40000000800 */
[-C--:B----4-:R-:W-:Y:S08]  /*9610*/  HMMA.16816.F32.BF16 R68, R112, R124.reuse, R68 ;  /* 0x0000007c7044723c */ /* 0x090ff00000041844 */
[C---:B------:R-:W-:Y:S01]  /*9620*/  HMMA.16816.F32.BF16 R72, R120.reuse, R124, R72 ;  /* 0x0000007c7848723c */ /* 0x040fe20000041848 */
[----:B------:R1:W4:Y:S07]  /*9630*/  MUFU.EX2 R208, R2 ;  /* 0x0000000200d07308 */ /* 0x00032e0000000800 */
[-C--:B------:R-:W-:Y:S08]  /*9640*/  HMMA.16816.F32.BF16 R76, R120, R126.reuse, R76 ;  /* 0x0000007e784c723c */ /* 0x080ff0000004184c */
[C---:B------:R-:W-:Y:S01]  /*9650*/  HMMA.16816.F32.BF16 R80, R112.reuse, R126, R80 ;  /* 0x0000007e7050723c */ /* 0x040fe20000041850 */
[----:B------:R-:W2:Y:S07]  /*9660*/  LDSM.16.MT88.4 R124, [R213+0x1800] ;  /* 0x00180000d57c783b */ /* 0x000eae0000004200 */
[-C--:B-----5:R-:W-:Y:S04]  /*9670*/  HMMA.16816.F32.BF16 R84, R112, R128.reuse, R84 ;  /* 0x000000807054723c */ /* 0x0a0fe80000041854 */
[--C-:B-1----:R-:W-:Y:S04]  /*9680*/  FFMA.FTZ R2, R200, c[0x0][0x2d0], -R111.reuse ;  /* 0x0000b400c8027a23 */ /* 0x102fe8000001086f */
[C---:B------:R-:W-:Y:S01]  /*9690*/  HMMA.16816.F32.BF16 R88, R120.reuse, R128, R88 ;  /* 0x000000807858723c */ /* 0x040fe20000041858 */
[----:B------:R1:W-:Y:S07]  /*96a0*/  MUFU.EX2 R209, R2 ;  /* 0x0000000200d17308 */ /* 0x0003ee0000000800 */
[-C--:B------:R-:W-:Y:S08]  /*96b0*/  HMMA.16816.F32.BF16 R92, R120, R130.reuse, R92 ;  /* 0x00000082785c723c */ /* 0x080ff0000004185c */
[----:B------:R-:W-:Y:S01]  /*96c0*/  HMMA.16816.F32.BF16 R96, R112, R130, R96 ;  /* 0x000000827060723c */ /* 0x000fe20000041860 */
[----:B------:R-:W-:Y:S06]  /*96d0*/  LDSM.16.MT88.4 R128, [R213+0x2800] ;  /* 0x00280000d580783b */ /* 0x000fec0000004200 */
[----:B---3--:R-:W-:Y:S01]  /*96e0*/  F2FP.BF16.PACK_AB R112, R231, R211 ;  /* 0x000000d3e770723e */ /* 0x008fe200000010ff */
[----:B-1----:R-:W-:Y:S01]  /*96f0*/  FFMA.FTZ R2, R203, c[0x0][0x2d0], -R111 ;  /* 0x0000b400cb027a23 */ /* 0x002fe2000001086f */
[----:B--2---:R-:W-:Y:S03]  /*9700*/  F2FP.BF16.PACK_AB R114, R230, R232 ;  /* 0x000000e8e672723e */ /* 0x004fe600000010ff */
[----:B------:R1:W2:Y:S01]  /*9710*/  MUFU.EX2 R207, R2 ;  /* 0x0000000200cf7308 */ /* 0x0002a20000000800 */
[----:B----4-:R-:W-:Y:S01]  /*9720*/  F2FP.BF16.PACK_AB R113, R208, R210 ;  /* 0x000000d2d071723e */ /* 0x010fe200000010ff */
[----:B-1----:R-:W-:Y:S01]  /*9730*/  FFMA.FTZ R2, R245, c[0x0][0x2d0], -R184 ;  /* 0x0000b400f5027a23 */ /* 0x002fe200000108b8 */
[----:B--2---:R-:W-:Y:S01]  /*9740*/  F2FP.BF16.PACK_AB R115, R207, R209 ;  /* 0x000000d1cf73723e */ /* 0x004fe200000010ff */
[----:B------:R-:W-:Y:S06]  /*9750*/  IMAD.MOV.U32 R245, RZ, RZ, R152 ;  /* 0x000000fffff57224 */ /* 0x000fec00078e0098 */
[----:B------:R1:W2:Y:S01]  /*9760*/  MUFU.EX2 R203, R2 ;  /* 0x0000000200cb7308 */ /* 0x0002a20000000800 */
[-C--:B------:R-:W-:Y:S03]  /*9770*/  HMMA.16816.F32.BF16 R4, R112, R116.reuse, R4 ;  /* 0x000000747004723c */ /* 0x080fe60000041804 */
[--C-:B-1----:R-:W-:Y:S01]  /*9780*/  FFMA.FTZ R2, R238, c[0x0][0x2d0], -R184.reuse ;  /* 0x0000b400ee027a23 */ /* 0x102fe200000108b8 */
[----:B--2---:R-:W-:Y:S02]  /*9790*/  F2FP.BF16.PACK_AB R120, R203, R206 ;  /* 0x000000cecb78723e */ /* 0x004fe400000010ff */
[----:B------:R-:W-:Y:S03]  /*97a0*/  MOV R238, R151 ;  /* 0x0000009700ee7202 */ /* 0x000fe60000000f00 */
[----:B------:R1:W-:Y:S03]  /*97b0*/  MUFU.EX2 R205, R2 ;  /* 0x0000000200cd7308 */ /* 0x0003e60000000800 */
[----:B-1----:R-:W-:Y:S01]  /*97c0*/  FFMA.FTZ R2, R239, c[0x0][0x2d0], -R184 ;  /* 0x0000b400ef027a23 */ /* 0x002fe200000108b8 */
[----:B------:R-:W-:Y:S06]  /*97d0*/  MOV R239, R150 ;  /* 0x0000009600ef7202 */ /* 0x000fec0000000f00 */
[----:B------:R1:W2:Y:S02]  /*97e0*/  MUFU.EX2 R202, R2 ;  /* 0x0000000200ca7308 */ /* 0x0002a40000000800 */
[--C-:B-1----:R-:W-:Y:S01]  /*97f0*/  FFMA.FTZ R2, R250, c[0x0][0x2d0], -R185.reuse ;  /* 0x0000b400fa027a23 */ /* 0x102fe200000108b9 */
[----:B--2---:R-:W-:Y:S07]  /*9800*/  F2FP.BF16.PACK_AB R122, R202, R205 ;  /* 0x000000cdca7a723e */ /* 0x004fee00000010ff */
[----:B------:R1:W-:Y:S02]  /*9810*/  MUFU.EX2 R201, R2 ;  /* 0x0000000200c97308 */ /* 0x0003e40000000800 */
[--C-:B-1----:R-:W-:Y:S08]  /*9820*/  FFMA.FTZ R2, R252, c[0x0][0x2d0], -R185.reuse ;  /* 0x0000b400fc027a23 */ /* 0x102ff000000108b9 */
[----:B------:R1:W2:Y:S02]  /*9830*/  MUFU.EX2 R199, R2 ;  /* 0x0000000200c77308 */ /* 0x0002a40000000800 */
[--C-:B-1----:R-:W-:Y:S01]  /*9840*/  FFMA.FTZ R2, R246, c[0x0][0x2d0], -R185.reuse ;  /* 0x0000b400f6027a23 */ /* 0x102fe200000108b9 */
[----:B--2---:R-:W-:Y:S02]  /*9850*/  F2FP.BF16.PACK_AB R121, R199, R201 ;  /* 0x000000c9c779723e */ /* 0x004fe400000010ff */
[----:B------:R-:W-:Y:S05]  /*9860*/  MOV R246, R144 ;  /* 0x0000009000f67202 */ /* 0x000fea0000000f00 */
[----:B------:R1:W-:Y:S02]  /*9870*/  MUFU.EX2 R200, R2 ;  /* 0x0000000200c87308 */ /* 0x0003e40000000800 */
[----:B-1----:R-:W-:Y:S01]  /*9880*/  FFMA.FTZ R2, R236, c[0x0][0x2d0], -R185 ;  /* 0x0000b400ec027a23 */ /* 0x002fe200000108b9 */
[----:B------:R-:W-:Y:S07]  /*9890*/  MOV R236, R145 ;  /* 0x0000009100ec7202 */ /* 0x000fee0000000f00 */
        /* <DEDUP_REMOVED lines=10> */
[----:B------:R1:W-:Y:S07]  /*9940*/  MUFU.EX2 R195, R2 ;  /* 0x0000000200c37308 */ /* 0x0003ee0000000800 */
[C---:B------:R-:W-:Y:S08]  /*9950*/  HMMA.16816.F32.BF16 R24, R120.reuse, R132, R24 ;  /* 0x000000847818723c */ /* 0x040ff00000041818 */
[-C--:B------:R-:W-:Y:S08]  /*9960*/  HMMA.16816.F32.BF16 R28, R120, R134.reuse, R28 ;  /* 0x00000086781c723c */ /* 0x080ff0000004181c */
[C---:B------:R-:W-:Y:S01]  /*9970*/  HMMA.16816.F32.BF16 R32, R112.reuse, R134, R32 ;  /* 0x000000867020723c */ /* 0x040fe20000041820 */
[----:B------:R-:W-:Y:S03]  /*9980*/  LDSM.16.MT88.4 R132, [R213+0xc00] ;  /* 0x000c0000d584783b */ /* 0x000fe60000004200 */
[--C-:B-1----:R-:W-:Y:S02]  /*9990*/  FFMA.FTZ R2, R164, c[0x0][0x2d0], -R110.reuse ;  /* 0x0000b400a4027a23 */ /* 0x102fe4000001086e */
[----:B------:R-:W-:Y:S01]  /*99a0*/  FFMA.FTZ R110, R163, c[0x0][0x2d0], -R110 ;  /* 0x0000b400a36e7a23 */ /* 0x000fe2000001086e */
[----:B------:R-:W-:Y:S01]  /*99b0*/  MOV R163, R108 ;  /* 0x0000006c00a37202 */ /* 0x000fe20000000f00 */
[-C--:B------:R-:W-:Y:S01]  /*99c0*/  HMMA.16816.F32.BF16 R36, R112, R124.reuse, R36 ;  /* 0x0000007c7024723c */ /* 0x080fe20000041824 */
[----:B------:R1:W-:Y:S07]  /*99d0*/  MUFU.EX2 R196, R2 ;  /* 0x0000000200c47308 */ /* 0x0003ee0000000800 */
[C---:B------:R-:W-:Y:S03]  /*99e0*/  HMMA.16816.F32.BF16 R40, R120.reuse, R124, R40 ;  /* 0x0000007c7828723c */ /* 0x040fe60000041828 */
[----:B------:R-:W-:Y:S05]  /*99f0*/  MUFU.EX2 R194, R110 ;  /* 0x0000006e00c27308 */ /* 0x000fea0000000800 */
[-C--:B------:R-:W-:Y:S08]  /*9a00*/  HMMA.16816.F32.BF16 R44, R120, R126.reuse, R44 ;  /* 0x0000007e782c723c */ /* 0x080ff0000004182c */
[C---:B------:R-:W-:Y:S01]  /*9a10*/  HMMA.16816.F32.BF16 R48, R112.reuse, R126, R48 ;  /* 0x0000007e7030723c */ /* 0x040fe20000041830 */
[----:B------:R-:W3:Y:S03]  /*9a20*/  LDSM.16.MT88.4 R124, [R214+0x2800] ;  /* 0x00280000d67c783b */ /* 0x000ee60000004200 */
[----:B-1----:R-:W-:Y:S02]  /*9a30*/  FFMA.FTZ R2, R162, c[0x0][0x2d0], -R111 ;  /* 0x0000b400a2027a23 */ /* 0x002fe4000001086f */
[----:B------:R-:W-:Y:S02]  /*9a40*/  IMAD.MOV.U32 R162, RZ, RZ, R139 ;  /* 0x000000ffffa27224 */ /* 0x000fe400078e008b */
[-C--:B--2---:R-:W-:Y:S01]  /*9a50*/  HMMA.16816.F32.BF16 R52, R112, R116.reuse, R52 ;  /* 0x000000747034723c */ /* 0x084fe20000041834 */
[----:B------:R1:W-:Y:S03]  /*9a60*/  MUFU.EX2 R193, R2 ;  /* 0x0000000200c17308 */ /* 0x0003e60000000800 */
[----:B------:R-:W-:Y:S04]  /*9a70*/  IMAD.MOV.U32 R139, RZ, RZ, R107 ;  /* 0x000000ffff8b7224 */ /* 0x000fe800078e006b */
[C---:B------:R-:W-:Y:S01]  /*9a80*/  HMMA.16816.F32.BF16 R56, R120.reuse, R116, R56 ;  /* 0x000000747838723c */ /* 0x040fe20000041838 */
[----:B------:R-:W2:Y:S07]  /*9a90*/  LDL R117, [R1+0x38] ;  /* 0x0000380001757983 */ /* 0x000eae0000100800 */
[-C--:B------:R-:W-:Y:S08]  /*9aa0*/  HMMA.16816.F32.BF16 R60, R120, R118.reuse, R60 ;  /* 0x00000076783c723c */ /* 0x080ff0000004183c */
[C---:B------:R-:W-:Y:S04]  /*9ab0*/  HMMA.16816.F32.BF16 R64, R112.reuse, R118, R64 ;  /* 0x000000767040723c */ /* 0x040fe80000041840 */
[--C-:B-1----:R-:W-:Y:S01]  /*9ac0*/  FFMA.FTZ R2, R161, c[0x0][0x2d0], -R111.reuse ;  /* 0x0000b400a1027a23 */ /* 0x102fe2000001086f */
[----:B------:R-:W-:Y:S02]  /*9ad0*/  MOV R161, R155 ;  /* 0x0000009b00a17202 */ /* 0x000fe40000000f00 */
[----:B------:R-:W-:Y:S01]  /*9ae0*/  MOV R155, R147 ;  /* 0x00000093009b7202 */ /* 0x000fe20000000f00 */
[-C--:B------:R-:W-:Y:S01]  /*9af0*/  HMMA.16816.F32.BF16 R68, R112, R128.reuse, R68 ;  /* 0x000000807044723c */ /* 0x080fe20000041844 */
[----:B------:R1:W-:Y:S03]  /*9b00*/  MUFU.EX2 R191, R2 ;  /* 0x0000000200bf7308 */ /* 0x0003e60000000800 */
[----:B------:R-:W-:Y:S04]  /*9b10*/  MOV R147, R142 ;  /* 0x0000008e00937202 */ /* 0x000fe80000000f00 */
[C---:B------:R-:W-:Y:S08]  /*9b20*/  HMMA.16816.F32.BF16 R72, R120.reuse, R128, R72 ;  /* 0x000000807848723c */ /* 0x040ff00000041848 */
[-C--:B------:R-:W-:Y:S08]  /*9b30*/  HMMA.16816.F32.BF16 R76, R120, R130.reuse, R76 ;  /* 0x00000082784c723c */ /* 0x080ff0000004184c */
[C---:B------:R-:W-:Y:S04]  /*9b40*/  HMMA.16816.F32.BF16 R80, R112.reuse, R130, R80 ;  /* 0x000000827050723c */ /* 0x040fe80000041850 */
[--C-:B-1----:R-:W-:Y:S02]  /*9b50*/  FFMA.FTZ R2, R192, c[0x0][0x2d0], -R111.reuse ;  /* 0x0000b400c0027a23 */ /* 0x102fe4000001086f */
[----:B------:R-:W-:Y:S01]  /*9b60*/  FFMA.FTZ R111, R160, c[0x0][0x2d0], -R111 ;  /* 0x0000b400a06f7a23 */ /* 0x000fe2000001086f */
[----:B------:R-:W-:Y:S01]  /*9b70*/  MOV R160, R148 ;  /* 0x0000009400a07202 */ /* 0x000fe20000000f00 */
[-C--:B---3--:R-:W-:Y:S01]  /*9b80*/  HMMA.16816.F32.BF16 R84, R112, R124.reuse, R84 ;  /* 0x0000007c7054723c */ /* 0x088fe20000041854 */
[----:B------:R1:W-:Y:S03]  /*9b90*/  MUFU.EX2 R192, R2 ;  /* 0x0000000200c07308 */ /* 0x0003e60000000800 */
[----:B------:R-:W-:Y:S04]  /*9ba0*/  IMAD.MOV.U32 R148, RZ, RZ, R141 ;  /* 0x000000ffff947224 */ /* 0x000fe800078e008d */
[C---:B------:R-:W-:Y:S03]  /*9bb0*/  HMMA.16816.F32.BF16 R88, R120.reuse, R124, R88 ;  /* 0x0000007c7858723c */ /* 0x040fe60000041858 */
[----:B------:R3:W-:Y:S05]  /*9bc0*/  MUFU.EX2 R190, R111 ;  /* 0x0000006f00be7308 */ /* 0x0007ea0000000800 */
[-C--:B------:R-:W-:Y:S08]  /*9bd0*/  HMMA.16816.F32.BF16 R92, R120, R126.reuse, R92 ;  /* 0x0000007e785c723c */ /* 0x080ff0000004185c */
[----:B------:R-:W-:Y:S04]  /*9be0*/  HMMA.16816.F32.BF16 R96, R112, R126, R96 ;  /* 0x0000007e7060723c */ /* 0x000fe80000041860 */
[--C-:B-1----:R-:W-:Y:S04]  /*9bf0*/  FFMA.FTZ R2, R187, c[0x0][0x2d0], -R184.reuse ;  /* 0x0000b400bb027a23 */ /* 0x102fe800000108b8 */
[----:B------:R1:W-:Y:S01]  /*9c00*/  MUFU.EX2 R188, R2 ;  /* 0x0000000200bc7308 */ /* 0x0003e20000000800 */
[----:B---3--:R-:W3:Y:S04]  /*9c10*/  LDL.LU R111, [R1+0x20] ;  /* 0x00002000016f7983 */ /* 0x008ee80000300800 */
[----:B------:R-:W4:Y:S04]  /*9c20*/  LDL.LU R110, [R1+0x24] ;  /* 0x00002400016e7983 */ /* 0x000f280000300800 */
[----:B------:R-:W5:Y:S04]  /*9c30*/  LDL.LU R108, [R1+0x28] ;  /* 0x00002800016c7983 */ /* 0x000f680000300800 */
[----:B------:R-:W5:Y:S01]  /*9c40*/  LDL.LU R116, [R1+0x2c] ;  /* 0x00002c0001747983 */ /* 0x000f620000300800 */
[--C-:B-1----:R-:W-:Y:S04]  /*9c50*/  FFMA.FTZ R2, R159, c[0x0][0x2d0], -R184.reuse ;  /* 0x0000b4009f027a23 */ /* 0x102fe800000108b8 */
[----:B------:R1:W1:Y:S02]  /*9c60*/  MUFU.EX2 R189, R2 ;  /* 0x0000000200bd7308 */ /* 0x0002640000000800 */
[--C-:B-1----:R-:W-:Y:S01]  /*9c70*/  FFMA.FTZ R2, R158, c[0x0][0x2d0], -R184.reuse ;  /* 0x0000b4009e027a23 */ /* 0x102fe200000108b8 */
[----:B------:R-:W-:Y:S01]  /*9c80*/  F2FP.BF16.PACK_AB R176, R189, R188 ;  /* 0x000000bcbdb0723e */ /* 0x000fe200000010ff */
[----:B------:R-:W-:Y:S06]  /*9c90*/  FFMA.FTZ R184, R157, c[0x0][0x2d0], -R184 ;  /* 0x0000b4009db87a23 */ /* 0x000fec00000108b8 */
[----:B------:R1:W-:Y:S10]  /*9ca0*/  MUFU.EX2 R187, R2 ;  /* 0x0000000200bb7308 */ /* 0x0003f40000000800 */
[----:B------:R-:W1:Y:S02]  /*9cb0*/  MUFU.EX2 R186, R184 ;  /* 0x000000b800ba7308 */ /* 0x000e640000000800 */
[--C-:B-1----:R-:W-:Y:S02]  /*9cc0*/  FFMA.FTZ R2, R156, c[0x0][0x2d0], -R185.reuse ;  /* 0x0000b4009c027a23 */ /* 0x102fe400000108b9 */
[----:B------:R-:W-:Y:S06]  /*9cd0*/  LDSM.16.MT88.4 R156, [R213+0x1c00] ;  /* 0x001c0000d59c783b */ /* 0x000fec0000004200 */
[----:B------:R1:W-:Y:S01]  /*9ce0*/  MUFU.EX2 R107, R2 ;  /* 0x00000002006b7308 */ /* 0x0003e20000000800 */
[----:B------:R-:W-:Y:S01]  /*9cf0*/  F2FP.BF16.PACK_AB R178, R186, R187 ;  /* 0x000000bbbab2723e */ /* 0x000fe200000010ff */
[--C-:B-1----:R-:W-:Y:S02]  /*9d00*/  FFMA.FTZ R2, R154, c[0x0][0x2d0], -R185.reuse ;  /* 0x0000b4009a027a23 */ /* 0x102fe400000108b9 */
[----:B------:R-:W-:Y:S01]  /*9d10*/  IMAD.MOV.U32 R154, RZ, RZ, R146 ;  /* 0x000000ffff9a7224 */ /* 0x000fe200078e0092 */
[----:B------:R-:W-:Y:S05]  /*9d20*/  MOV R146, R143 ;  /* 0x0000008f00927202 */ /* 0x000fea0000000f00 */
[----:B------:R1:W1:Y:S01]  /*9d30*/  MUFU.EX2 R184, R2 ;  /* 0x0000000200b87308 */ /* 0x0002620000000800 */
[----:B------:R-:W-:Y:S02]  /*9d40*/  IMAD.MOV.U32 R252, RZ, RZ, R146 ;  /* 0x000000fffffc7224 */ /* 0x000fe400078e0092 */
[--C-:B-1----:R-:W-:Y:S01]  /*9d50*/  FFMA.FTZ R2, R149, c[0x0][0x2d0], -R185.reuse ;  /* 0x0000b40095027a23 */ /* 0x102fe200000108b9 */
[----:B------:R-:W-:Y:S01]  /*9d60*/  MOV R149, R140 ;  /* 0x0000008c00957202 */ /* 0x000fe20000000f00 */
[----:B------:R-:W-:Y:S01]  /*9d70*/  FFMA.FTZ R185, R109, c[0x0][0x2d0], -R185 ;  /* 0x0000b4006db97a23 */ /* 0x000fe200000108b9 */
[----:B------:R-:W1:Y:S04]  /*9d80*/  LDSM.16.MT88.4 R140, [R214+0xc00] ;  /* 0x000c0000d68c783b */ /* 0x000e680000004200 */
[----:B------:R-:W-:Y:S01]  /*9d90*/  MUFU.EX2 R106, R2 ;  /* 0x00000002006a7308 */ /* 0x000fe20000000800 */
[----:B------:R-:W-:Y:S01]  /*9da0*/  F2FP.BF16.PACK_AB R109, R191, R193 ;  /* 0x000000c1bf6d723e */ /* 0x000fe200000010ff */
[----:B------:R-:W-:Y:S01]  /*9db0*/  IMAD.MOV.U32 R250, RZ, RZ, R149 ;  /* 0x000000fffffa7224 */ /* 0x000fe200078e0095 */
[----:B------:R-:W-:Y:S07]  /*9dc0*/  F2FP.BF16.PACK_AB R177, R184, R107 ;  /* 0x0000006bb8b1723e */ /* 0x000fee00000010ff */
[----:B------:R-:W1:Y:S02]  /*9dd0*/  MUFU.EX2 R185, R185 ;  /* 0x000000b900b97308 */ /* 0x000e640000000800 */
[----:B-1----:R-:W-:Y:S02]  /*9de0*/  F2FP.BF16.PACK_AB R179, R185, R106 ;  /* 0x0000006ab9b3723e */ /* 0x002fe400000010ff */
[----:B--2---:R-:W-:Y:S02]  /*9df0*/  ISETP.GT.AND P0, PT, R229, R117, PT ;  /* 0x00000075e500720c */ /* 0x004fe40003f04270 */
[----:B------:R-:W-:Y:S01]  /*9e00*/  MOV R229, R147 ;  /* 0x0000009300e57202 */ /* 0x000fe20000000f00 */
[----:B---3--:R-:W-:Y:S01]  /*9e10*/  FFMA.FTZ R101, R101, R111, R163 ;  /* 0x0000006f65657223 */ /* 0x008fe200000100a3 */
[----:B------:R-:W-:Y:S01]  /*9e20*/  F2FP.BF16.PACK_AB R111, R190, R192 ;  /* 0x000000c0be6f723e */ /* 0x000fe200000010ff */
[----:B----4-:R-:W-:Y:S01]  /*9e30*/  FFMA.FTZ R100, R100, R110, R162 ;  /* 0x0000006e64647223 */ /* 0x010fe200000100a2 */
[----:B------:R-:W-:Y:S01]  /*9e40*/  F2FP.BF16.PACK_AB R110, R194, R196 ;  /* 0x000000c4c26e723e */ /* 0x000fe200000010ff */
[----:B-----5:R-:W-:Y:S01]  /*9e50*/  FFMA.FTZ R2, R3, R108, R161 ;  /* 0x0000006c03027223 */ /* 0x020fe200000100a1 */
[----:B------:R-:W-:Y:S01]  /*9e60*/  F2FP.BF16.PACK_AB R108, R195, R197 ;  /* 0x000000c5c36c723e */ /* 0x000fe200000010ff */
[----:B------:R-:W-:Y:S01]  /*9e70*/  FADD.FTZ R3, R155, R101 ;  /* 0x000000659b037221 */ /* 0x000fe20000010000 */
[----:B------:R-:W-:Y:S01]  /*9e80*/  MOV R101, R148 ;  /* 0x0000009400657202 */ /* 0x000fe20000000f00 */
[----:B------:R-:W-:Y:S02]  /*9e90*/  FFMA.FTZ R0, R0, R116, R160 ;  /* 0x0000007400007223 */ /* 0x000fe400000100a0 */
[----:B------:R-:W-:Y:S02]  /*9ea0*/  FADD.FTZ R100, R154, R100 ;  /* 0x000000649a647221 */ /* 0x000fe40000010000 */
[-C--:B------:R-:W-:Y:S01]  /*9eb0*/  HMMA.16816.F32.BF16 R112, R108, R132.reuse, R4 ;  /* 0x000000846c70723c */ /* 0x080fe20000041804 */
[----:B------:R-:W1:Y:S07]  /*9ec0*/  LDSM.16.MT88.4 R4, [R214+0x2c00] ;  /* 0x002c0000d604783b */ /* 0x000e6e0000004200 */
[C---:B------:R-:W-:Y:S07]  /*9ed0*/  HMMA.16816.F32.BF16 R116, R176.reuse, R132, R8 ;  /* 0x00000084b074723c */ /* 0x040fee0000041808 */
[----:B------:R-:W-:Y:S01]  /*9ee0*/  MOV R10, R137 ;  /* 0x00000089000a7202 */ /* 0x000fe20000000f00 */
[-C--:B------:R-:W-:Y:S04]  /*9ef0*/  HMMA.16816.F32.BF16 R120, R176, R134.reuse, R12 ;  /* 0x00000086b078723c */ /* 0x080fe8000004180c */
[----:B------:R-:W-:Y:S01]  /*9f00*/  FADD.FTZ R3, R10, R3 ;  /* 0x000000030a037221 */ /* 0x000fe20000010000 */
[----:B------:R-:W-:Y:S01]  /*9f10*/  MOV R9, R138 ;  /* 0x0000008a00097202 */ /* 0x000fe20000000f00 */
[----:B------:R-:W-:Y:S02]  /*9f20*/  IMAD.MOV.U32 R8, RZ, RZ, R139 ;  /* 0x000000ffff087224 */ /* 0x000fe400078e008b */
[C---:B------:R-:W-:Y:S04]  /*9f30*/  HMMA.16816.F32.BF16 R124, R108.reuse, R134, R16 ;  /* 0x000000866c7c723c */ /* 0x040fe80000041810 */
[----:B------:R-:W-:Y:S02]  /*9f40*/  FADD.FTZ R3, R236, R3 ;  /* 0x00000003ec037221 */ /* 0x000fe40000010000 */
[----:B------:R-:W-:Y:S02]  /*9f50*/  FADD.FTZ R2, R8, R2 ;  /* 0x0000000208027221 */ /* 0x000fe40000010000 */
[-C--:B------:R-:W-:Y:S04]  /*9f60*/  HMMA.16816.F32.BF16 R128, R108, R140.reuse, R20 ;  /* 0x0000008c6c80723c */ /* 0x080fe80000041814 */
[----:B------:R-:W-:Y:S02]  /*9f70*/  FADD.FTZ R10, R239, R3 ;  /* 0x00000003ef0a7221 */ /* 0x000fe40000010000 */
[----:B------:R-:W-:Y:S02]  /*9f80*/  FADD.FTZ R0, R9, R0 ;  /* 0x0000000009007221 */ /* 0x000fe40000010000 */
[C---:B------:R-:W-:Y:S04]  /*9f90*/  HMMA.16816.F32.BF16 R132, R176.reuse, R140, R24 ;  /* 0x0000008cb084723c */ /* 0x040fe80000041818 */
[----:B------:R-:W-:Y:S02]  /*9fa0*/  IMAD.MOV.U32 R11, RZ, RZ, R136 ;  /* 0x000000ffff0b7224 */ /* 0x000fe400078e0088 */
[----:B------:R-:W-:Y:S02]  /*9fb0*/  FADD.FTZ R8, R101, R2 ;  /* 0x0000000265087221 */ /* 0x000fe40000010000 */
[-C--:B------:R-:W-:Y:S04]  /*9fc0*/  HMMA.16816.F32.BF16 R136, R176, R142.reuse, R28 ;  /* 0x0000008eb088723c */ /* 0x080fe8000004181c */
[----:B------:R-:W-:Y:S01]  /*9fd0*/  FADD.FTZ R9, R11, R100 ;  /* 0x000000640b097221 */ /* 0x000fe20000010000 */
[----:B------:R-:W-:Y:S01]  /*9fe0*/  MOV R100, R105 ;  /* 0x0000006900647202 */ /* 0x000fe20000000f00 */
[----:B------:R-:W-:Y:S01]  /*9ff0*/  FADD.FTZ R11, R229, R0 ;  /* 0x00000000e50b7221 */ /* 0x000fe20000010000 */
[----:B------:R-:W-:Y:S01]  /*a000*/  MOV R229, R204 ;  /* 0x000000cc00e57202 */ /* 0x000fe20000000f00 */
        /* <DEDUP_REMOVED lines=44> */
[-C--:B-1----:R-:W-:Y:S03]  /*a2d0*/  HMMA.16816.F32.BF16 R84, R108, R4.reuse, R84 ;  /* 0x000000046c54723c */ /* 0x082fe60000041854 */
[----:B------:R-:W-:Y:S04]  /*a2e0*/  FADD.FTZ R3, R198, R9 ;  /* 0x00000009c6037221 */ /* 0x000fe80000010000 */
[----:B------:R-:W-:Y:S01]  /*a2f0*/  FADD.FTZ R3, R107, R3 ;  /* 0x000000036b037221 */ /* 0x000fe20000010000 */
[C---:B------:R-:W-:Y:S04]  /*a300*/  HMMA.16816.F32.BF16 R88, R176.reuse, R4, R88 ;  /* 0x00000004b058723c */ /* 0x040fe80000041858 */
[----:B------:R-:W-:Y:S01]  /*a310*/  FADD.FTZ R3, R184, R3 ;  /* 0x00000003b8037221 */ /* 0x000fe20000010000 */
[----:B------:R-:W-:Y:S02]  /*a320*/  MOV R107, R103 ;  /* 0x00000067006b7202 */ /* 0x000fe40000000f00 */
[----:B------:R-:W-:Y:S01]  /*a330*/  FADD.FTZ R4, R207, R2 ;  /* 0x00000002cf047221 */ /* 0x000fe20000010000 */
[-C--:B------:R-:W-:Y:S04]  /*a340*/  HMMA.16816.F32.BF16 R92, R176, R6.reuse, R92 ;  /* 0x00000006b05c723c */ /* 0x080fe8000004185c */
        /* <DEDUP_REMOVED lines=12> */
[----:B------:R-:W-:Y:S02]  /*a410*/  FADD.FTZ R2, R187, R0 ;  /* 0x00000000bb027221 */ /* 0x000fe40000010000 */
[----:B------:R-:W-:Y:S01]  /*a420*/  FADD.FTZ R0, R106, R3 ;  /* 0x000000036a007221 */ /* 0x000fe20000010000 */
[----:B------:R1:W-:Y:S01]  /*a430*/  STL [R1+0x20], R5 ;  /* 0x0000200501007387 */ /* 0x0003e20000100800 */
[----:B------:R-:W-:Y:S02]  /*a440*/  FADD.FTZ R3, R190, R4 ;  /* 0x00000004be037221 */ /* 0x000fe40000010000 */
[----:B------:R-:W-:Y:S02]  /*a450*/  FADD.FTZ R2, R186, R2 ;  /* 0x00000002ba027221 */ /* 0x000fe40000010000 */
[----:B------:R-:W-:Y:S01]  /*a460*/  FADD.FTZ R0, R185, R0 ;  /* 0x00000000b9007221 */ /* 0x000fe20000010000 */
[----:B------:R1:W-:Y:S01]  /*a470*/  STL [R1+0x24], R3 ;  /* 0x0000240301007387 */ /* 0x0003e20000100800 */
[----:B------:R-:W-:Y:S03]  /*a480*/  IMAD.MOV.U32 R106, RZ, RZ, R104 ;  /* 0x000000ffff6a7224 */ /* 0x000fe600078e0068 */
[----:B------:R1:W-:Y:S04]  /*a490*/  STL [R1+0x28], R2 ;  /* 0x0000280201007387 */ /* 0x0003e80000100800 */
[----:B------:R1:W-:Y:S01]  /*a4a0*/  STL [R1+0x2c], R0 ;  /* 0x00002c0001007387 */ /* 0x0003e20000100800 */
[----:B------:R-:W-:-:S05]  /*a4b0*/  @P0 BRA `(.L_x_1011) ;  /* 0xffffb88000000947 */ /* 0x000fca000383ffff */
.L_x_1010:
[----:B-1----:R-:W2:Y:S02]  /*a4c0*/  LDL R0, [R1+0x1c] ;  /* 0x00001c0001007983 */ /* 0x002ea40000100800 */
[----:B--2---:R-:W-:-:S13]  /*a4d0*/  ISETP.GE.AND P0, PT, R204, R0, PT ;  /* 0x00000000cc00720c */ /* 0x004fda0003f06270 */
[----:B------:R-:W-:Y:S05]  /*a4e0*/  @!P0 BRA `(.L_x_1012) ;  /* 0x00003ca000008947 */ /* 0x000fea0003800000 */
[----:B------:R-:W-:Y:S01]  /*a4f0*/  IMAD.MOV.U32 R3, RZ, RZ, R104 ;  /* 0x000000ffff037224 */ /* 0x000fe200078e0068 */
[----:B------:R-:W-:Y:S01]  /*a500*/  MOV R107, R102 ;  /* 0x00000066006b7202 */ /* 0x000fe20000000f00 */
[----:B------:R-:W-:Y:S01]  /*a510*/  IMAD.MOV.U32 R2, RZ, RZ, R105 ;  /* 0x000000ffff027224 */ /* 0x000fe200078e0069 */
[----:B------:R-:W-:Y:S02]  /*a520*/  MOV R106, R103 ;  /* 0x00000067006a7202 */ /* 0x000fe40000000f00 */
.L_x_1013:
[----:B------:R-:W2:Y:S01]  /*a530*/  LDL.64 R208, [R1+0x10] ;  /* 0x0000100001d07983 */ /* 0x000ea20000100a00 */
[----:B------:R-:W-:Y:S04]  /*a540*/  DEPBAR.LE SB0, 0x0 ;  /* 0x000080000000791a */ /* 0x000fe80000000000 */
[----:B------:R-:W-:Y:S01]  /*a550*/  WARPSYNC 0xffffffff ;  /* 0xffffffff00007948 */ /* 0x000fe20003800000 */
[----:B---3--:R-:W3:Y:S01]  /*a560*/  LDL R206, [R1+0x18] ;  /* 0x0000180001ce7983 */ /* 0x008ee20000100800 */
[----:B------:R-:W-:Y:S02]  /*a570*/  SHF.R.S32.HI R0, RZ, 0x1f, R204 ;  /* 0x0000001fff007819 */ /* 0x000fe400000114cc */
[----:B------:R-:W-:Y:S01]  /*a580*/  MOV R105, c[0x0][0x208] ;  /* 0x0000820000697a02 */ /* 0x000fe20000000f00 */
[----:B------:R-:W4:Y:S01]  /*a590*/  LDL R184, [R1+0x34] ;  /* 0x0000340001b87983 */ /* 0x000f220000100800 */
[----:B------:R-:W-:Y:S01]  /*a5a0*/  MOV R180, c[0x0][0x20c] ;  /* 0x0000830000b47a02 */ /* 0x000fe20000000f00 */
[----:B------:R-:W-:Y:S02]  /*a5b0*/  IMAD R0, R0, c[0x0][0x208], RZ ;  /* 0x0000820000007a24 */ /* 0x000fe400078e02ff */
[----:B------:R-:W-:Y:S02]  /*a5c0*/  BAR.SYNC.DEFER_BLOCKING 0x0 ;  /* 0x0000000000007b1d */ /* 0x000fe40000010000 */
[C---:B------:R-:W-:Y:S06]  /*a5d0*/  IMAD R0, R204.reuse, c[0x0][0x20c], R0 ;  /* 0x00008300cc007a24 */ /* 0x040fec00078e0200 */
[----:B------:R-:W-:Y:S08]  /*a5e0*/  LDSM.16.M88.4 R64, [R215] ;  /* 0x00000000d740783b */ /* 0x000ff00000000200 */
[----:B------:R-:W1:Y:S08]  /*a5f0*/  LDSM.16.M88.4 R16, [R212] ;  /* 0x00000000d410783b */ /* 0x000e700000000200 */
[----:B------:R-:W5:Y:S08]  /*a600*/  LDSM.16.M88.4 R60, [R215+0x1000] ;  /* 0x00100000d73c783b */ /* 0x000f700000000200 */
[----:B------:R-:W5:Y:S08]  /*a610*/  LDSM.16.M88.4 R32, [R212+0x400] ;  /* 0x00040000d420783b */ /* 0x000f700000000200 */
[----:B------:R-:W4:Y:S04]  /*a620*/  LDL R251, [R1+0x1c] ;  /* 0x00001c0001fb7983 */ /* 0x000f280000100800 */
[----:B------:R-:W5:Y:S08]  /*a630*/  LDSM.16.M88.4 R48, [R212+0x800] ;  /* 0x00080000d430783b */ /* 0x000f700000000200 */
[----:B------:R-:W5:Y:S01]  /*a640*/  LDSM.16.M88.4 R100, [R212+0xc00] ;  /* 0x000c0000d464783b */ /* 0x000f620000000200 */
[-C--:B-1----:R-:W-:Y:S07]  /*a650*/  HMMA.16816.F32.BF16 R4, R64, R16.reuse, RZ ;  /* 0x000000104004723c */ /* 0x082fee00000418ff */
[----:B------:R-:W-:Y:S01]  /*a660*/  LDSM.16.M88.4 R108, [R216] ;  /* 0x00000000d86c783b */ /* 0x000fe20000000200 */
[C---:B-----5:R-:W-:Y:S07]  /*a670*/  HMMA.16816.F32.BF16 R8, R60.reuse, R16, RZ ;  /* 0x000000103c08723c */ /* 0x060fee00000418ff */
[----:B------:R-:W1:Y:S01]  /*a680*/  LDSM.16.M88.4 R176, [R217] ;  /* 0x00000000d9b0783b */ /* 0x000e620000000200 */
[-C--:B------:R-:W-:Y:S07]  /*a690*/  HMMA.16816.F32.BF16 R12, R60, R18.reuse, RZ ;  /* 0x000000123c0c723c */ /* 0x080fee00000418ff */
[----:B------:R-:W-:Y:S01]  /*a6a0*/  LDSM.16.M88.4 R188, [R227] ;  /* 0x00000000e3bc783b */ /* 0x000fe20000000200 */
[C---:B------:R-:W-:Y:S07]  /*a6b0*/  HMMA.16816.F32.BF16 R16, R64.reuse, R18, RZ ;  /* 0x000000124010723c */ /* 0x040fee00000418ff */
[----:B------:R-:W-:Y:S01]  /*a6c0*/  LDSM.16.M88.4 R192, [R226] ;  /* 0x00000000e2c0783b */ /* 0x000fe20000000200 */
[-C--:B------:R-:W-:Y:S08]  /*a6d0*/  HMMA.16816.F32.BF16 R20, R64, R32.reuse, RZ ;  /* 0x000000204014723c */ /* 0x080ff000000418ff */
[C---:B------:R-:W-:Y:S08]  /*a6e0*/  HMMA.16816.F32.BF16 R24, R60.reuse, R32, RZ ;  /* 0x000000203c18723c */ /* 0x040ff000000418ff */
[-C--:B------:R-:W-:Y:S08]  /*a6f0*/  HMMA.16816.F32.BF16 R28, R60, R34.reuse, RZ ;  /* 0x000000223c1c723c */ /* 0x080ff000000418ff */
[C---:B------:R-:W-:Y:S08]  /*a700*/  HMMA.16816.F32.BF16 R32, R64.reuse, R34, RZ ;  /* 0x000000224020723c */ /* 0x040ff000000418ff */
[-C--:B------:R-:W-:Y:S08]  /*a710*/  HMMA.16816.F32.BF16 R36, R64, R48.reuse, RZ ;  /* 0x000000304024723c */ /* 0x080ff000000418ff */
[C---:B------:R-:W-:Y:S07]  /*a720*/  HMMA.16816.F32.BF16 R40, R60.reuse, R48, RZ ;  /* 0x000000303c28723c */ /* 0x040fee00000418ff */
[----:B------:R-:W-:Y:S01]  /*a730*/  IMAD.WIDE.U32 R48, R204, c[0x0][0x208], RZ ;  /* 0x00008200cc307a25 */ /* 0x000fe200078e00ff */
[-C--:B------:R-:W-:Y:S04]  /*a740*/  HMMA.16816.F32.BF16 R44, R60, R50.reuse, RZ ;  /* 0x000000323c2c723c */ /* 0x080fe800000418ff */
[----:B------:R-:W-:Y:S02]  /*a750*/  IADD3 R0, R49, R0, RZ ;  /* 0x0000000031007210 */ /* 0x000fe40007ffe0ff */
[C---:B------:R-:W-:Y:S02]  /*a760*/  SHF.L.U32 R196, R48.reuse, 0x6, RZ ;  /* 0x0000000630c47819 */ /* 0x040fe400000006ff */
[----:B------:R-:W-:Y:S02]  /*a770*/  SHF.L.U64.HI R0, R48, 0x6, R0 ;  /* 0x0000000630007819 */ /* 0x000fe40000010200 */
[C---:B------:R-:W-:Y:S08]  /*a780*/  HMMA.16816.F32.BF16 R48, R64.reuse, R50, RZ ;  /* 0x000000324030723c */ /* 0x040ff000000418ff */
[-C--:B------:R-:W-:Y:S01]  /*a790*/  HMMA.16816.F32.BF16 R52, R64, R100.reuse, RZ ;  /* 0x000000644034723c */ /* 0x080fe200000418ff */
[----:B--2---:R-:W-:Y:S03]  /*a7a0*/  IADD3 R200, P0, R208, 0x20, RZ ;  /* 0x00000020d0c87810 */ /* 0x004fe60007f1e0ff */
[C---:B------:R-:W-:Y:S02]  /*a7b0*/  IADD3 R57, P1, R196.reuse, R208, RZ ;  /* 0x000000d0c4397210 */ /* 0x040fe40007f3e0ff */
[----:B------:R-:W-:Y:S02]  /*a7c0*/  IADD3 R56, P2, R196, R200, RZ ;  /* 0x000000c8c4387210 */ /* 0x000fe40007f5e0ff */
[----:B---3--:R-:W-:Y:S04]  /*a7d0*/  IADD3.X R201, RZ, R206, RZ, P0, !PT ;  /* 0x000000ceffc97210 */ /* 0x008fe800007fe4ff */
[----:B------:R-:W-:Y:S02]  /*a7e0*/  LEA R104, P0, R105, R196, 0x5 ;  /* 0x000000c469687211 */ /* 0x000fe400078028ff */
[----:B------:R-:W-:Y:S02]  /*a7f0*/  LEA R198, P6, R57, c[0x0][0x1f8], 0x1 ;  /* 0x00007e0039c67a11 */ /* 0x000fe400078c08ff */
[----:B------:R-:W-:Y:S02]  /*a800*/  LEA.HI.X R105, R105, R0, R180, 0x5, P0 ;  /* 0x0000000069697211 */ /* 0x000fe400000f2cb4 */
[----:B------:R-:W2:Y:S01]  /*a810*/  LDSM.16.M88.4 R180, [R216+0x1000] ;  /* 0x00100000d8b4783b */ /* 0x000ea20000000200 */
[-C--:B------:R-:W-:Y:S02]  /*a820*/  IADD3.X R58, R0, R206.reuse, RZ, P1, !PT ;  /* 0x000000ce003a7210 */ /* 0x080fe40000ffe4ff */
[----:B------:R-:W-:Y:S02]  /*a830*/  LEA R202, P1, R56, c[0x0][0x1f8], 0x1 ;  /* 0x00007e0038ca7a11 */ /* 0x000fe400078208ff */
[----:B------:R-:W-:Y:S02]  /*a840*/  IADD3.X R59, R0, R201, RZ, P2, !PT ;  /* 0x000000c9003b7210 */ /* 0x000fe400017fe4ff */
[----:B------:R-:W-:Y:S02]  /*a850*/  LEA.HI.X R199, R57, c[0x0][0x1fc], R58, 0x1, P6 ;  /* 0x00007f0039c77a11 */ /* 0x000fe400030f0c3a */
[----:B------:R-:W-:Y:S02]  /*a860*/  LEA.HI.X R203, R56, c[0x0][0x1fc], R59, 0x1, P1 ;  /* 0x00007f0038cb7a11 */ /* 0x000fe400008f0c3b */
[C---:B------:R-:W-:Y:S02]  /*a870*/  HMMA.16816.F32.BF16 R56, R60.reuse, R100, RZ ;  /* 0x000000643c38723c */ /* 0x040fe400000418ff */
[----:B------:R-:W-:Y:S02]  /*a880*/  IADD3 R197, P1, R208, 0x40, RZ ;  /* 0x00000040d0c57810 */ /* 0x000fe40007f3e0ff */
[----:B----4-:R-:W-:Y:S02]  /*a890*/  SHF.L.U32 R205, R184, 0x1, RZ ;  /* 0x00000001b8cd7819 */ /* 0x010fe400000006ff */
[----:B------:R-:W3:Y:S01]  /*a8a0*/  LDSM.16.M88.4 R184, [R228] ;  /* 0x00000000e4b8783b */ /* 0x000ee20000000200 */
[-C--:B------:R-:W-:Y:S01]  /*a8b0*/  IADD3 R196, P0, R196, R197.reuse, RZ ;  /* 0x000000c5c4c47210 */ /* 0x080fe20007f1e0ff */
[-C--:B------:R-:W-:Y:S01]  /*a8c0*/  HMMA.16816.F32.BF16 R60, R60, R102.reuse, RZ ;  /* 0x000000663c3c723c */ /* 0x080fe200000418ff */
[----:B------:R-:W-:Y:S03]  /*a8d0*/  IADD3.X R100, RZ, R206, RZ, P1, !PT ;  /* 0x000000ceff647210 */ /* 0x000fe60000ffe4ff */
[----:B------:R-:W-:Y:S02]  /*a8e0*/  IADD3 R101, P1, R104, R200, RZ ;  /* 0x000000c868657210 */ /* 0x000fe40007f3e0ff */
[----:B------:R-:W-:Y:S01]  /*a8f0*/  @!PT LDS RZ, [RZ] ;  /* 0x00000000fffff984 */ /* 0x000fe20000000800 */
[----:B------:R-:W-:Y:S01]  /*a900*/  @!PT LDS RZ, [RZ] ;  /* 0x00000000fffff984 */ /* 0x000fe20000000800 */
[----:B------:R-:W-:Y:S01]  /*a910*/  @!PT LDS RZ, [RZ] ;  /* 0x00000000fffff984 */ /* 0x000fe20000000800 */
[----:B------:R4:W-:Y:S01]  /*a920*/  LDGSTS.E.BYPASS.LTC128B.128 [R205+0x100], [R198.64], !P5 ;  /* 0x00100000c6cd7fae */ /* 0x0009e2000e901d46 */
[----:B------:R-:W-:Y:S01]  /*a930*/  IADD3.X R0, R0, R100, RZ, P0, !PT ;  /* 0x0000006400007210 */ /* 0x000fe200007fe4ff */
[----:B------:R-:W-:Y:S04]  /*a940*/  HMMA.16816.F32.BF16 R64, R64, R102, RZ ;  /* 0x000000664040723c */ /* 0x000fe800000418ff */
[C---:B------:R-:W-:Y:S02]  /*a950*/  IADD3 R197, P0, R104.reuse, R197, RZ ;  /* 0x000000c568c57210 */ /* 0x040fe40007f1e0ff */
[----:B------:R3:W-:Y:S01]  /*a960*/  LDGSTS.E.BYPASS.LTC128B.128 [R205+0x1100], [R202.64], !P4 ;  /* 0x01100000cacd7fae */ /* 0x0007e2000e101d46 */
[----:B------:R-:W-:Y:S01]  /*a970*/  IADD3 R104, P6, R104, R208, RZ ;  /* 0x000000d068687210 */ /* 0x000fe20007fde0ff */
[-C--:B-1----:R-:W-:Y:S05]  /*a980*/  HMMA.16816.F32.BF16 R4, R108, R176.reuse, R4 ;  /* 0x000000b06c04723c */ /* 0x082fea0000041804 */
[C---:B------:R-:W-:Y:S01]  /*a990*/  IADD3.X R201, R105.reuse, R201, RZ, P1, !PT ;  /* 0x000000c969c97210 */ /* 0x040fe20000ffe4ff */
[----:B------:R-:W5:Y:S02]  /*a9a0*/  LDL R208, [R1+0x4] ;  /* 0x0000040001d07983 */ /* 0x000f640000100800 */
[C---:B--2---:R-:W-:Y:S08]  /*a9b0*/  HMMA.16816.F32.BF16 R8, R180.reuse, R176, R8 ;  /* 0x000000b0b408723c */ /* 0x044ff00000041808 */
[-C--:B------:R-:W-:Y:S04]  /*a9c0*/  HMMA.16816.F32.BF16 R12, R180, R178.reuse, R12 ;  /* 0x000000b2b40c723c */ /* 0x080fe8000004180c */
[C---:B----4-:R-:W-:Y:S04]  /*a9d0*/  LEA R198, P2, R196.reuse, c[0x0][0x1f8], 0x1 ;  /* 0x00007e00c4c67a11 */ /* 0x050fe800078408ff */
[C---:B------:R-:W-:Y:S04]  /*a9e0*/  HMMA.16816.F32.BF16 R16, R108.reuse, R178, R16 ;  /* 0x000000b26c10723c */ /* 0x040fe80000041810 */
[----:B------:R-:W-:Y:S02]  /*a9f0*/  LEA.HI.X R199, R196, c[0x0][0x1fc], R0, 0x1, P2 ;  /* 0x00007f00c4c77a11 */ /* 0x000fe400010f0c00 */
[C---:B------:R-:W-:Y:S02]  /*aa00*/  LEA R102, P2, R104.reuse, c[0x0][0x1f8], 0x1 ;  /* 0x00007e0068667a11 */ /* 0x040fe400078408ff */
[-C--:B---3--:R-:W-:Y:S01]  /*aa10*/  HMMA.16816.F32.BF16 R20, R108, R184.reuse, R20 ;  /* 0x000000b86c14723c */ /* 0x088fe20000041814 */
[----:B------:R1:W-:Y:S03]  /*aa20*/  LDGSTS.E.BYPASS.LTC128B.128 [R205+0x2100], [R198.64], !P3 ;  /* 0x02100000c6cd7fae */ /* 0x0003e6000d901d46 */
[C---:B------:R-:W-:Y:S02]  /*aa30*/  IADD3.X R0, R105.reuse, R100, RZ, P0, !PT ;  /* 0x0000006469007210 */ /* 0x040fe400007fe4ff */
[----:B------:R-:W-:Y:S02]  /*aa40*/  IADD3.X R105, R105, R206, RZ, P6, !PT ;  /* 0x000000ce69697210 */ /* 0x000fe400037fe4ff */
[C---:B------:R-:W-:Y:S04]  /*aa50*/  HMMA.16816.F32.BF16 R24, R180.reuse, R184, R24 ;  /* 0x000000b8b418723c */ /* 0x040fe80000041818 */
[----:B------:R-:W-:Y:S02]  /*aa60*/  LEA.HI.X R103, R104, c[0x0][0x1fc], R105, 0x1, P2 ;  /* 0x00007f0068677a11 */ /* 0x000fe400010f0c69 */
[C---:B------:R-:W-:Y:S02]  /*aa70*/  LEA R104, P0, R101.reuse, c[0x0][0x1f8], 0x1 ;  /* 0x00007e0065687a11 */ /* 0x040fe400078008ff */
[-C--:B------:R-:W-:Y:S01]  /*aa80*/  HMMA.16816.F32.BF16 R28, R180, R186.reuse, R28 ;  /* 0x000000bab41c723c */ /* 0x080fe2000004181c */
[----:B------:R2:W-:Y:S03]  /*aa90*/  LDGSTS.E.BYPASS.LTC128B.128 [R205+0x900], [R102.64], !P5 ;  /* 0x0090000066cd7fae */ /* 0x0005e6000e901d46 */
[----:B------:R-:W-:Y:S02]  /*aaa0*/  LEA.HI.X R105, R101, c[0x0][0x1fc], R201, 0x1, P0 ;  /* 0x00007f0065697a11 */ /* 0x000fe400000f0cc9 */
[C---:B------:R-:W-:Y:S02]  /*aab0*/  LEA R100, P0, R197.reuse, c[0x0][0x1f8], 0x1 ;  /* 0x00007e00c5647a11 */ /* 0x040fe400078008ff */
[C---:B------:R-:W-:Y:S01]  /*aac0*/  HMMA.16816.F32.BF16 R32, R108.reuse, R186, R32 ;  /* 0x000000ba6c20723c */ /* 0x040fe20000041820 */
[----:B------:R3:W-:Y:S03]  /*aad0*/  LDGSTS.E.BYPASS.LTC128B.128 [R205+0x1900], [R104.64], !P4 ;  /* 0x0190000068cd7fae */ /* 0x0007e6000e101d46 */
[----:B------:R-:W-:Y:S02]  /*aae0*/  LEA.HI.X R101, R197, c[0x0][0x1fc], R0, 0x1, P0 ;  /* 0x00007f00c5657a11 */ /* 0x000fe400000f0c00 */
[C---:B------:R-:W-:Y:S02]  /*aaf0*/  ISETP.GT.AND P0, PT, R204.reuse, R251, PT ;  /* 0x000000fbcc00720c */ /* 0x040fe40003f04270 */
[-C--:B------:R-:W-:Y:S01]  /*ab00*/  HMMA.16816.F32.BF16 R36, R108, R188.reuse, R36 ;  /* 0x000000bc6c24723c */ /* 0x080fe20000041824 */
[----:B------:R2:W-:Y:S03]  /*ab10*/  LDGSTS.E.BYPASS.LTC128B.128 [R205+0x2900], [R100.64], !P3 ;  /* 0x0290000064cd7fae */ /* 0x0005e6000d901d46 */
[----:B------:R-:W-:Y:S04]  /*ab20*/  IADD3 R204, R204, -0x1, RZ ;  /* 0xffffffffcccc7810 */ /* 0x000fe80007ffe0ff */
[C---:B------:R-:W-:Y:S01]  /*ab30*/  HMMA.16816.F32.BF16 R40, R180.reuse, R188, R40 ;  /* 0x000000bcb428723c */ /* 0x040fe20000041828 */
[----:B-1----:R-:W-:Y:S07]  /*ab40*/  LDSM.16.M88.4 R196, [R212+0x1000] ;  /* 0x00100000d4c4783b */ /* 0x002fee0000000200 */
[-C--:B------:R-:W-:Y:S01]  /*ab50*/  HMMA.16816.F32.BF16 R44, R180, R190.reuse, R44 ;  /* 0x000000beb42c723c */ /* 0x080fe2000004182c */
[----:B------:R-:W-:Y:S07]  /*ab60*/  LDSM.16.M88.4 R200, [R215+0x3000] ;  /* 0x00300000d7c8783b */ /* 0x000fee0000000200 */
[C---:B------:R-:W-:Y:S01]  /*ab70*/  HMMA.16816.F32.BF16 R48, R108.reuse, R190, R48 ;  /* 0x000000be6c30723c */ /* 0x040fe20000041830 */
[----:B------:R-:W-:Y:S07]  /*ab80*/  LDSM.16.M88.4 R176, [R212+0x1400] ;  /* 0x00140000d4b0783b */ /* 0x000fee0000000200 */
[-C--:B------:R-:W-:Y:S01]  /*ab90*/  HMMA.16816.F32.BF16 R52, R108, R192.reuse, R52 ;  /* 0x000000c06c34723c */ /* 0x080fe20000041834 */
[----:B--2---:R-:W1:Y:S07]  /*aba0*/  LDSM.16.M88.4 R100, [R215+0x2000] ;  /* 0x00200000d764783b */ /* 0x004e6e0000000200 */
[C---:B------:R-:W-:Y:S01]  /*abb0*/  HMMA.16816.F32.BF16 R56, R180.reuse, R192, R56 ;  /* 0x000000c0b438723c */ /* 0x040fe20000041838 */
[----:B------:R-:W2:Y:S07]  /*abc0*/  LDSM.16.M88.4 R184, [R212+0x1800] ;  /* 0x00180000d4b8783b */ /* 0x000eae0000000200 */
[-C--:B------:R-:W-:Y:S01]  /*abd0*/  HMMA.16816.F32.BF16 R60, R180, R194.reuse, R60 ;  /* 0x000000c2b43c723c */ /* 0x080fe2000004183c */
[----:B------:R-:W-:Y:S07]  /*abe0*/  LDSM.16.M88.4 R180, [R216+0x2000] ;  /* 0x00200000d8b4783b */ /* 0x000fee0000000200 */
[----:B------:R-:W-:Y:S01]  /*abf0*/  HMMA.16816.F32.BF16 R64, R108, R194, R64 ;  /* 0x000000c26c40723c */ /* 0x000fe20000041840 */
[----:B------:R-:W4:Y:S08]  /*ac00*/  LDSM.16.M88.4 R108, [R212+0x1c00] ;  /* 0x001c0000d46c783b */ /* 0x000f300000000200 */
[----:B------:R-:W2:Y:S01]  /*ac10*/  LDSM.16.M88.4 R188, [R225] ;  /* 0x00000000e1bc783b */ /* 0x000ea20000000200 */
[-C--:B-1----:R-:W-:Y:S07]  /*ac20*/  HMMA.16816.F32.BF16 R4, R100, R196.reuse, R4 ;  /* 0x000000c46404723c */ /* 0x082fee0000041804 */
[----:B------:R-:W1:Y:S01]  /*ac30*/  LDSM.16.M88.4 R192, [R216+0x3000] ;  /* 0x00300000d8c0783b */ /* 0x000e620000000200 */
[C---:B------:R-:W-:Y:S07]  /*ac40*/  HMMA.16816.F32.BF16 R8, R200.reuse, R196, R8 ;  /* 0x000000c4c808723c */ /* 0x040fee0000041808 */
[----:B------:R-:W0:Y:S01]  /*ac50*/  LDGDEPBAR ;  /* 0x00000000000079af */ /* 0x000e220000000000 */
        /* <DEDUP_REMOVED lines=11> */
[C---:B------:R-:W-:Y:S01]  /*ad10*/  HMMA.16816.F32.BF16 R48, R100.reuse, R186, R48 ;  /* 0x000000ba6430723c */ /* 0x040fe20000041830 */
[----:B------:R-:W2:Y:S07]  /*ad20*/  LDSM.16.M88.4 R184, [R222] ;  /* 0x00000000deb8783b */ /* 0x000eae0000000200 */
[-C--:B----4-:R-:W-:Y:S08]  /*ad30*/  HMMA.16816.F32.BF16 R52, R100, R108.reuse, R52 ;  /* 0x0000006c6434723c */ /* 0x090ff00000041834 */
[C---:B------:R-:W-:Y:S08]  /*ad40*/  HMMA.16816.F32.BF16 R56, R200.reuse, R108, R56 ;  /* 0x0000006cc838723c */ /* 0x040ff00000041838 */
[-C--:B------:R-:W-:Y:S08]  /*ad50*/  HMMA.16816.F32.BF16 R60, R200, R110.reuse, R60 ;  /* 0x0000006ec83c723c */ /* 0x080ff0000004183c */
[----:B------:R-:W-:Y:S01]  /*ad60*/  HMMA.16816.F32.BF16 R64, R100, R110, R64 ;  /* 0x0000006e6440723c */ /* 0x000fe20000041840 */
[----:B------:R-:W-:Y:S07]  /*ad70*/  LDSM.16.M88.4 R100, [R215+0x4000] ;  /* 0x00400000d764783b */ /* 0x000fee0000000200 */
[-C--:B------:R-:W-:Y:S01]  /*ad80*/  HMMA.16816.F32.BF16 R4, R180, R188.reuse, R4 ;  /* 0x000000bcb404723c */ /* 0x080fe20000041804 */
[----:B------:R-:W4:Y:S07]  /*ad90*/  LDSM.16.M88.4 R108, [R212+0x2000] ;  /* 0x00200000d46c783b */ /* 0x000f2e0000000200 */
[C---:B-1----:R-:W-:Y:S08]  /*ada0*/  HMMA.16816.F32.BF16 R8, R192.reuse, R188, R8 ;  /* 0x000000bcc008723c */ /* 0x042ff00000041808 */
        /* <DEDUP_REMOVED lines=17> */
[----:B------:R-:W-:Y:S01]  /*aec0*/  HMMA.16816.F32.BF16 R64, R180, R186, R64 ;  /* 0x000000bab440723c */ /* 0x000fe20000041840 */
[----:B------:R-:W-:Y:S07]  /*aed0*/  LDSM.16.M88.4 R180, [R216+0x4000] ;  /* 0x00400000d8b4783b */ /* 0x000fee0000000200 */
[-C--:B----4-:R-:W-:Y:S01]  /*aee0*/  HMMA.16816.F32.BF16 R4, R100, R108.reuse, R4 ;  /* 0x0000006c6404723c */ /* 0x090fe20000041804 */
[----:B------:R-:W4:Y:S07]  /*aef0*/  LDSM.16.M88.4 R184, [R221] ;  /* 0x00000000ddb8783b */ /* 0x000f2e0000000200 */
[C---:B-1----:R-:W-:Y:S08]  /*af00*/  HMMA.16816.F32.BF16 R8, R188.reuse, R108, R8 ;  /* 0x0000006cbc08723c */ /* 0x042ff00000041808 */
[-C--:B------:R-:W-:Y:S08]  /*af10*/  HMMA.16816.F32.BF16 R12, R188, R110.reuse, R12 ;  /* 0x0000006ebc0c723c */ /* 0x080ff0000004180c */
[C---:B------:R-:W-:Y:S01]  /*af20*/  HMMA.16816.F32.BF16 R16, R100.reuse, R110, R16 ;  /* 0x0000006e6410723c */ /* 0x040fe20000041810 */
[----:B------:R-:W1:Y:S07]  /*af30*/  LDSM.16.M88.4 R108, [R216+0x5000] ;  /* 0x00500000d86c783b */ /* 0x000e6e0000000200 */
[-C--:B------:R-:W-:Y:S08]  /*af40*/  HMMA.16816.F32.BF16 R20, R100, R176.reuse, R20 ;  /* 0x000000b06414723c */ /* 0x080ff00000041814 */
[C---:B------:R-:W-:Y:S08]  /*af50*/  HMMA.16816.F32.BF16 R24, R188.reuse, R176, R24 ;  /* 0x000000b0bc18723c */ /* 0x040ff00000041818 */
        /* <DEDUP_REMOVED lines=10> */
[-C--:B----4-:R-:W-:Y:S08]  /*b000*/  HMMA.16816.F32.BF16 R4, R180, R184.reuse, R4 ;  /* 0x000000b8b404723c */ /* 0x090ff00000041804 */
[C---:B-1----:R-:W-:Y:S08]  /*b010*/  HMMA.16816.F32.BF16 R8, R108.reuse, R184, R8 ;  /* 0x000000b86c08723c */ /* 0x042ff00000041808 */
[-C--:B------:R-:W-:Y:S08]  /*b020*/  HMMA.16816.F32.BF16 R12, R108, R186.reuse, R12 ;  /* 0x000000ba6c0c723c */ /* 0x080ff0000004180c */
[----:B------:R-:W-:Y:S01]  /*b030*/  FMUL.FTZ R4, R4, c[0x0][0x320] ;  /* 0x0000c80004047a20 */ /* 0x000fe20000410000 */
[C---:B------:R-:W-:Y:S03]  /*b040*/  HMMA.16816.F32.BF16 R16, R180.reuse, R186, R16 ;  /* 0x000000bab410723c */ /* 0x040fe60000041810 */
[----:B------:R-:W3:Y:S01]  /*b050*/  MUFU.TANH R176, R4 ;  /* 0x0000000400b07308 */ /* 0x000ee20000002400 */
        /* <DEDUP_REMOVED lines=11> */
[----:B------:R-:W-:Y:S02]  /*b110*/  FMUL.FTZ R16, R16, c[0x0][0x320] ;  /* 0x0000c80010107a20 */ /* 0x000fe40000410000 */
[----:B------:R-:W-:Y:S01]  /*b120*/  FMUL.FTZ R13, R13, c[0x0][0x320] ;  /* 0x0000c8000d0d7a20 */ /* 0x000fe20000410000 */
[----:B---3--:R-:W-:Y:S01]  /*b130*/  FMNMX.FTZ R105, R176, R2, !PT ;  /* 0x00000002b0697209 */ /* 0x008fe20007810000 */
[----:B------:R-:W-:Y:S02]  /*b140*/  FMUL.FTZ R17, R17, c[0x0][0x320] ;  /* 0x0000c80011117a20 */ /* 0x000fe40000410000 */
[----:B------:R-:W-:Y:S02]  /*b150*/  FMUL.FTZ R15, R15, c[0x0][0x320] ;  /* 0x0000c8000f0f7a20 */ /* 0x000fe40000410000 */
[----:B------:R-:W-:Y:S01]  /*b160*/  FMUL.FTZ R19, R19, c[0x0][0x320] ;  /* 0x0000c80013137a20 */ /* 0x000fe20000410000 */
[----:B------:R-:W-:Y:S01]  /*b170*/  MUFU.TANH R185, R12 ;  /* 0x0000000c00b97308 */ /* 0x000fe20000002400 */
[----:B------:R-:W-:Y:S01]  /*b180*/  FMUL.FTZ R18, R18, c[0x0][0x320] ;  /* 0x0000c80012127a20 */ /* 0x000fe20000410000 */
[----:B-1----:R-:W-:Y:S08]  /*b190*/  FMNMX.FTZ R105, R102, R105, !PT ;  /* 0x0000006966697209 */ /* 0x002ff00007810000 */
[----:B------:R1:W-:Y:S10]  /*b1a0*/  MUFU.TANH R178, R7 ;  /* 0x0000000700b27308 */ /* 0x0003f40000002400 */
[----:B------:R-:W-:Y:S10]  /*b1b0*/  MUFU.TANH R18, R18 ;  /* 0x0000001200127308 */ /* 0x000ff40000002400 */
[----:B------:R-:W2:Y:S01]  /*b1c0*/  MUFU.TANH R184, R8 ;  /* 0x0000000800b87308 */ /* 0x000ea20000002400 */
[----:B-1----:R-:W1:Y:S09]  /*b1d0*/  LDSM.16.M88.4 R4, [R220] ;  /* 0x00000000dc04783b */ /* 0x002e720000000200 */
[----:B------:R-:W-:Y:S10]  /*b1e0*/  MUFU.TANH R179, R13 ;  /* 0x0000000d00b37308 */ /* 0x000ff40000002400 */
[----:B------:R-:W3:Y:S01]  /*b1f0*/  MUFU.TANH R188, R9 ;  /* 0x0000000900bc7308 */ /* 0x000ee20000002400 */
[----:B--2---:R-:W-:Y:S09]  /*b200*/  FMNMX.FTZ R0, R184, R106, !PT ;  /* 0x0000006ab8007209 */ /* 0x004ff20007810000 */
[----:B------:R-:W-:Y:S10]  /*b210*/  MUFU.TANH R187, R14 ;  /* 0x0000000e00bb7308 */ /* 0x000ff40000002400 */
[----:B------:R-:W-:Y:S01]  /*b220*/  MUFU.TANH R189, R10 ;  /* 0x0000000a00bd7308 */ /* 0x000fe20000002400 */
[-C--:B-1----:R-:W-:Y:S03]  /*b230*/  HMMA.16816.F32.BF16 R20, R180, R4.reuse, R20 ;  /* 0x00000004b414723c */ /* 0x082fe60000041814 */
        /* <DEDUP_REMOVED lines=9> */
[----:B------:R-:W2:Y:S01]  /*b2d0*/  MUFU.TANH R16, R16 ;  /* 0x0000001000107308 */ /* 0x000ea20000002400 */
        /* <DEDUP_REMOVED lines=10> */
[----:B------:R3:W-:Y:S01]  /*b380*/  MUFU.TANH R194, R21 ;  /* 0x0000001500c27308 */ /* 0x0007e20000002400 */
[----:B------:R-:W-:Y:S01]  /*b390*/  FMUL.FTZ R31, R31, c[0x0][0x320] ;  /* 0x0000c8001f1f7a20 */ /* 0x000fe20000410000 */
[----:B------:R-:W-:Y:S01]  /*b3a0*/  BAR.SYNC.DEFER_BLOCKING 0x0 ;  /* 0x0000000000007b1d */ /* 0x000fe20000010000 */
[----:B------:R-:W-:Y:S01]  /*b3b0*/  FMUL.FTZ R32, R32, c[0x0][0x320] ;  /* 0x0000c80020207a20 */ /* 0x000fe20000410000 */
[----:B--2---:R-:W-:Y:S01]  /*b3c0*/  FMNMX.FTZ R105, R16, R105, !PT ;  /* 0x0000006910697209 */ /* 0x004fe20007810000 */
[----:B------:R-:W-:Y:S02]  /*b3d0*/  FMUL.FTZ R35, R35, c[0x0][0x320] ;  /* 0x0000c80023237a20 */ /* 0x000fe40000410000 */
[----:B------:R-:W-:Y:S02]  /*b3e0*/  FMUL.FTZ R33, R33, c[0x0][0x320] ;  /* 0x0000c80021217a20 */ /* 0x000fe40000410000 */
[----:B------:R-:W-:Y:S01]  /*b3f0*/  FMUL.FTZ R34, R34, c[0x0][0x320] ;  /* 0x0000c80022227a20 */ /* 0x000fe20000410000 */
[----:B------:R-:W2:Y:S01]  /*b400*/  MUFU.TANH R17, R17 ;  /* 0x0000001100117308 */ /* 0x000ea20000002400 */
[----:B------:R-:W-:Y:S02]  /*b410*/  FMUL.FTZ R28, R28, c[0x0][0x320] ;  /* 0x0000c8001c1c7a20 */ /* 0x000fe40000410000 */
[----:B------:R-:W-:Y:S02]  /*b420*/  FMUL.FTZ R29, R29, c[0x0][0x320] ;  /* 0x0000c8001d1d7a20 */ /* 0x000fe40000410000 */
[----:B------:R-:W-:Y:S02]  /*b430*/  FMUL.FTZ R26, R26, c[0x0][0x320] ;  /* 0x0000c8001a1a7a20 */ /* 0x000fe40000410000 */
[----:B------:R-:W-:Y:S03]  /*b440*/  FMUL.FTZ R27, R27, c[0x0][0x320] ;  /* 0x0000c8001b1b7a20 */ /* 0x000fe60000410000 */
[----:B------:R-:W-:Y:S01]  /*b450*/  MUFU.TANH R192, R33 ;  /* 0x0000002100c07308 */ /* 0x000fe20000002400 */
[----:B---3--:R-:W3:Y:S09]  /*b460*/  LDL.64 R20, [R1+0x8] ;  /* 0x0000080001147983 */ /* 0x008ef20000100a00 */
[----:B------:R-:W-:Y:S01]  /*b470*/  MUFU.TANH R19, R19 ;  /* 0x0000001300137308 */ /* 0x000fe20000002400 */
[-C--:B-1----:R-:W-:Y:S05]  /*b480*/  HMMA.16816.F32.BF16 R36, R180, R8.reuse, R36 ;  /* 0x00000008b424723c */ /* 0x082fea0000041824 */
[----:B--2---:R-:W-:Y:S04]  /*b490*/  FMNMX.FTZ R105, R17, R105, !PT ;  /* 0x0000006911697209 */ /* 0x004fe80007810000 */
[----:B------:R-:W1:Y:S01]  /*b4a0*/  MUFU.TANH R191, R32 ;  /* 0x0000002000bf7308 */ /* 0x000e620000002400 */
[C---:B------:R-:W-:Y:S04]  /*b4b0*/  HMMA.16816.F32.BF16 R40, R108.reuse, R8, R40 ;  /* 0x000000086c28723c */ /* 0x040fe80000041828 */
[----:B------:R-:W-:Y:S05]  /*b4c0*/  FMNMX.FTZ R105, R193, R105, !PT ;  /* 0x00000069c1697209 */ /* 0x000fea0007810000 */
[----:B------:R-:W-:Y:S01]  /*b4d0*/  MUFU.TANH R197, R22 ;  /* 0x0000001600c57308 */ /* 0x000fe20000002400 */
[-C--:B------:R-:W-:Y:S03]  /*b4e0*/  HMMA.16816.F32.BF16 R44, R108, R10.reuse, R44 ;  /* 0x0000000a6c2c723c */ /* 0x080fe6000004182c */
[----:B------:R-:W-:Y:S01]  /*b4f0*/  FMNMX.FTZ R105, R194, R105, !PT ;  /* 0x00000069c2697209 */ /* 0x000fe20007810000 */
[----:B------:R-:W-:Y:S04]  /*b500*/  FMUL.FTZ R36, R36, c[0x0][0x320] ;  /* 0x0000c80024247a20 */ /* 0x000fe80000410000 */
[C---:B------:R-:W-:Y:S01]  /*b510*/  HMMA.16816.F32.BF16 R48, R180.reuse, R10, R48 ;  /* 0x0000000ab430723c */ /* 0x040fe20000041830 */
[----:B------:R-:W2:Y:S03]  /*b520*/  MUFU.TANH R200, R24 ;  /* 0x0000001800c87308 */ /* 0x000ea60000002400 */
[----:B------:R-:W-:Y:S01]  /*b530*/  FMUL.FTZ R37, R37, c[0x0][0x320] ;  /* 0x0000c80025257a20 */ /* 0x000fe20000410000 */
[----:B-1----:R-:W-:Y:S01]  /*b540*/  FMNMX.FTZ R105, R191, R105, !PT ;  /* 0x00000069bf697209 */ /* 0x002fe20007810000 */
[----:B------:R-:W-:Y:S02]  /*b550*/  FMUL.FTZ R38, R38, c[0x0][0x320] ;  /* 0x0000c80026267a20 */ /* 0x000fe40000410000 */
[-C--:B------:R-:W-:Y:S03]  /*b560*/  HMMA.16816.F32.BF16 R52, R180, R4.reuse, R52 ;  /* 0x00000004b434723c */ /* 0x080fe60000041834 */
[----:B------:R-:W-:Y:S01]  /*b570*/  MUFU.TANH R198, R23 ;  /* 0x0000001700c67308 */ /* 0x000fe20000002400 */
[----:B------:R-:W-:Y:S01]  /*b580*/  FMUL.FTZ R39, R39, c[0x0][0x320] ;  /* 0x0000c80027277a20 */ /* 0x000fe20000410000 */
[----:B------:R-:W-:Y:S01]  /*b590*/  FMNMX.FTZ R105, R192, R105, !PT ;  /* 0x00000069c0697209 */ /* 0x000fe20007810000 */
[----:B------:R-:W-:Y:S02]  /*b5a0*/  FMUL.FTZ R40, R40, c[0x0][0x320] ;  /* 0x0000c80028287a20 */ /* 0x000fe40000410000 */
[C---:B------:R-:W-:Y:S04]  /*b5b0*/  HMMA.16816.F32.BF16 R56, R108.reuse, R4, R56 ;  /* 0x000000046c38723c */ /* 0x040fe80000041838 */
[----:B------:R-:W-:Y:S01]  /*b5c0*/  FMUL.FTZ R44, R44, c[0x0][0x320] ;  /* 0x0000c8002c2c7a20 */ /* 0x000fe20000410000 */
[----:B------:R-:W1:Y:S01]  /*b5d0*/  MUFU.TANH R199, R25 ;  /* 0x0000001900c77308 */ /* 0x000e620000002400 */
[----:B------:R-:W-:Y:S01]  /*b5e0*/  FMUL.FTZ R43, R43, c[0x0][0x320] ;  /* 0x0000c8002b2b7a20 */ /* 0x000fe20000410000 */
[----:B------:R-:W-:Y:S01]  /*b5f0*/  FMNMX.FTZ R5, R189, R107, !PT ;  /* 0x0000006bbd057209 */ /* 0x000fe20007810000 */
[-C--:B------:R-:W-:Y:S04]  /*b600*/  HMMA.16816.F32.BF16 R60, R108, R6.reuse, R60 ;  /* 0x000000066c3c723c */ /* 0x080fe8000004183c */
[----:B------:R-:W-:Y:S01]  /*b610*/  FMUL.FTZ R48, R48, c[0x0][0x320] ;  /* 0x0000c80030307a20 */ /* 0x000fe20000410000 */
[----:B--2---:R-:W-:Y:S01]  /*b620*/  FMNMX.FTZ R0, R200, R0, !PT ;  /* 0x00000000c8007209 */ /* 0x004fe20007810000 */
[----:B------:R-:W-:Y:S01]  /*b630*/  FMUL.FTZ R49, R49, c[0x0][0x320] ;  /* 0x0000c80031317a20 */ /* 0x000fe20000410000 */
[----:B------:R-:W2:Y:S01]  /*b640*/  MUFU.TANH R231, R36 ;  /* 0x0000002400e77308 */ /* 0x000ea20000002400 */
[----:B------:R-:W-:Y:S04]  /*b650*/  HMMA.16816.F32.BF16 R64, R180, R6, R64 ;  /* 0x00000006b440723c */ /* 0x000fe80000041840 */
[----:B------:R-:W-:Y:S01]  /*b660*/  FMUL.FTZ R52, R52, c[0x0][0x320] ;  /* 0x0000c80034347a20 */ /* 0x000fe20000410000 */
[----:B------:R-:W-:Y:S01]  /*b670*/  FMNMX.FTZ R4, R177, R3, !PT ;  /* 0x00000003b1047209 */ /* 0x000fe20007810000 */
[----:B------:R-:W-:Y:S01]  /*b680*/  FMUL.FTZ R53, R53, c[0x0][0x320] ;  /* 0x0000c80035357a20 */ /* 0x000fe20000410000 */
[----:B------:R-:W-:Y:S01]  /*b690*/  FMNMX.FTZ R5, R190, R5, !PT ;  /* 0x00000005be057209 */ /* 0x000fe20007810000 */
[----:B------:R-:W-:Y:S01]  /*b6a0*/  FMUL.FTZ R54, R54, c[0x0][0x320] ;  /* 0x0000c80036367a20 */ /* 0x000fe20000410000 */
[----:B------:R-:W4:Y:S03]  /*b6b0*/  MUFU.TANH R195, R34 ;  /* 0x0000002200c37308 */ /* 0x000f260000002400 */
[----:B------:R-:W-:Y:S01]  /*b6c0*/  FMUL.FTZ R55, R55, c[0x0][0x320] ;  /* 0x0000c80037377a20 */ /* 0x000fe20000410000 */
[----:B------:R-:W-:Y:S01]  /*b6d0*/  FMNMX.FTZ R4, R178, R4, !PT ;  /* 0x00000004b2047209 */ /* 0x000fe20007810000 */
[----:B------:R-:W-:Y:S01]  /*b6e0*/  FMUL.FTZ R50, R50, c[0x0][0x320] ;  /* 0x0000c80032327a20 */ /* 0x000fe20000410000 */
[----:B-1----:R-:W-:Y:S01]  /*b6f0*/  FMNMX.FTZ R0, R199, R0, !PT ;  /* 0x00000000c7007209 */ /* 0x002fe20007810000 */
[----:B------:R-:W-:Y:S01]  /*b700*/  FMUL.FTZ R51, R51, c[0x0][0x320] ;  /* 0x0000c80033337a20 */ /* 0x000fe20000410000 */
[----:B------:R-:W-:Y:S01]  /*b710*/  FMNMX.FTZ R4, R18, R4, !PT ;  /* 0x0000000412047209 */ /* 0x000fe20007810000 */
[----:B------:R-:W-:Y:S01]  /*b720*/  FMUL.FTZ R46, R46, c[0x0][0x320] ;  /* 0x0000c8002e2e7a20 */ /* 0x000fe20000410000 */
[----:B------:R-:W1:Y:S01]  /*b730*/  MUFU.TANH R206, R28 ;  /* 0x0000001c00ce7308 */ /* 0x000e620000002400 */
[----:B------:R-:W-:Y:S01]  /*b740*/  FMUL.FTZ R47, R47, c[0x0][0x320] ;  /* 0x0000c8002f2f7a20 */ /* 0x000fe20000410000 */
[----:B------:R-:W-:Y:S01]  /*b750*/  FMNMX.FTZ R4, R19, R4, !PT ;  /* 0x0000000413047209 */ /* 0x000fe20007810000 */
[----:B------:R-:W-:Y:S01]  /*b760*/  FMUL.FTZ R41, R41, c[0x0][0x320] ;  /* 0x0000c80029297a20 */ /* 0x000fe20000410000 */
[----:B--2---:R-:W-:Y:S01]  /*b770*/  FMNMX.FTZ R105, R231, R105, !PT ;  /* 0x00000069e7697209 */ /* 0x004fe20007810000 */
[----:B------:R-:W-:Y:S01]  /*b780*/  FMUL.FTZ R65, R65, c[0x0][0x320] ;  /* 0x0000c80041417a20 */ /* 0x000fe20000410000 */
[----:B------:R-:W-:Y:S01]  /*b790*/  FMNMX.FTZ R4, R197, R4, !PT ;  /* 0x00000004c5047209 */ /* 0x000fe20007810000 */
[----:B------:R-:W-:Y:S01]  /*b7a0*/  FMUL.FTZ R66, R66, c[0x0][0x320] ;  /* 0x0000c80042427a20 */ /* 0x000fe20000410000 */
[----:B------:R-:W-:Y:S01]  /*b7b0*/  FMNMX.FTZ R5, R187, R5, !PT ;  /* 0x00000005bb057209 */ /* 0x000fe20007810000 */
[----:B------:R-:W-:Y:S01]  /*b7c0*/  FMUL.FTZ R67, R67, c[0x0][0x320] ;  /* 0x0000c80043437a20 */ /* 0x000fe20000410000 */
[----:B------:R-:W2:Y:S01]  /*b7d0*/  MUFU.TANH R233, R37 ;  /* 0x0000002500e97308 */ /* 0x000ea20000002400 */
[----:B------:R-:W-:Y:S01]  /*b7e0*/  FMUL.FTZ R64, R64, c[0x0][0x320] ;  /* 0x0000c80040407a20 */ /* 0x000fe20000410000 */
[----:B------:R-:W-:Y:S01]  /*b7f0*/  FMNMX.FTZ R4, R198, R4, !PT ;  /* 0x00000004c6047209 */ /* 0x000fe20007810000 */
[----:B------:R-:W-:Y:S01]  /*b800*/  FMUL.FTZ R56, R56, c[0x0][0x320] ;  /* 0x0000c80038387a20 */ /* 0x000fe20000410000 */
[----:B------:R-:W-:Y:S01]  /*b810*/  FMNMX.FTZ R5, R186, R5, !PT ;  /* 0x00000005ba057209 */ /* 0x000fe20007810000 */
[----:B------:R-:W-:Y:S01]  /*b820*/  FMUL.FTZ R57, R57, c[0x0][0x320] ;  /* 0x0000c80039397a20 */ /* 0x000fe20000410000 */
[----:B----4-:R-:W-:Y:S01]  /*b830*/  FMNMX.FTZ R4, R195, R4, !PT ;  /* 0x00000004c3047209 */ /* 0x010fe20007810000 */
[----:B------:R-:W-:Y:S02]  /*b840*/  FMUL.FTZ R60, R60, c[0x0][0x320] ;  /* 0x0000c8003c3c7a20 */ /* 0x000fe40000410000 */
[----:B------:R-:W-:Y:S01]  /*b850*/  FMUL.FTZ R61, R61, c[0x0][0x320] ;  /* 0x0000c8003d3d7a20 */ /* 0x000fe20000410000 */
[----:B------:R-:W4:Y:S01]  /*b860*/  MUFU.TANH R196, R35 ;  /* 0x0000002300c47308 */ /* 0x000f220000002400 */
[----:B------:R-:W-:Y:S02]  /*b870*/  FMUL.FTZ R58, R58, c[0x0][0x320] ;  /* 0x0000c8003a3a7a20 */ /* 0x000fe40000410000 */
[----:B------:R-:W-:Y:S01]  /*b880*/  FMUL.FTZ R59, R59, c[0x0][0x320] ;  /* 0x0000c8003b3b7a20 */ /* 0x000fe20000410000 */
[----:B-1----:R-:W-:Y:S01]  /*b890*/  FMNMX.FTZ R0, R206, R0, !PT ;  /* 0x00000000ce007209 */ /* 0x002fe20007810000 */
[----:B------:R-:W-:Y:S02]  /*b8a0*/  FMUL.FTZ R62, R62, c[0x0][0x320] ;  /* 0x0000c8003e3e7a20 */ /* 0x000fe40000410000 */
[----:B------:R-:W-:Y:S02]  /*b8b0*/  FMUL.FTZ R45, R45, c[0x0][0x320] ;  /* 0x0000c8002d2d7a20 */ /* 0x000fe40000410000 */
[----:B------:R-:W-:Y:S01]  /*b8c0*/  FMUL.FTZ R42, R42, c[0x0][0x320] ;  /* 0x0000c8002a2a7a20 */ /* 0x000fe20000410000 */
[----:B------:R-:W1:Y:S01]  /*b8d0*/  MUFU.TANH R203, R29 ;  /* 0x0000001d00cb7308 */ /* 0x000e620000002400 */
[----:B--2---:R-:W-:Y:S09]  /*b8e0*/  FMNMX.FTZ R105, R233, R105, !PT ;  /* 0x00000069e9697209 */ /* 0x004ff20007810000 */
[----:B------:R-:W2:Y:S01]  /*b8f0*/  MUFU.TANH R229, R48 ;  /* 0x0000003000e57308 */ /* 0x000ea20000002400 */
[----:B----4-:R-:W-:Y:S09]  /*b900*/  FMNMX.FTZ R4, R196, R4, !PT ;  /* 0x00000004c4047209 */ /* 0x010ff20007810000 */
[----:B------:R-:W4:Y:S01]  /*b910*/  MUFU.TANH R234, R38 ;  /* 0x0000002600ea7308 */ /* 0x000f220000002400 */
[----:B-1----:R-:W-:Y:S09]  /*b920*/  FMNMX.FTZ R0, R203, R0, !PT ;  /* 0x00000000cb007209 */ /* 0x002ff20007810000 */
        /* <DEDUP_REMOVED lines=31> */
[----:B--2---:R-:W-:Y:S05]  /*bb20*/  FMNMX.FTZ R105, R244, R105, !PT ;  /* 0x00000069f4697209 */ /* 0x004fea0007810000 */
[----:B------:R-:W2:Y:S04]  /*bb30*/  SHFL.BFLY PT, R7, R105, 0x2, 0x1f ;  /* 0x0c401f0069077f89 */ /* 0x000ea800000e0000 */
[----:B------:R-:W3:Y:S01]  /*bb40*/  MUFU.TANH R209, R66 ;  /* 0x0000004200d17308 */ /* 0x000ee20000002400 */
[----:B----4-:R-:W-:Y:S09]  /*bb50*/  FMNMX.FTZ R4, R249, R4, !PT ;  /* 0x00000004f9047209 */ /* 0x010ff20007810000 */
[----:B------:R-:W4:Y:S01]  /*bb60*/  MUFU.TANH R243, R60 ;  /* 0x0000003c00f37308 */ /* 0x000f220000002400 */
[----:B-1----:R-:W-:Y:S09]  /*bb70*/  FMNMX.FTZ R0, R248, R0, !PT ;  /* 0x00000000f8007209 */ /* 0x002ff20007810000 */
[----:B------:R-:W-:Y:S01]  /*bb80*/  MUFU.TANH R210, R30 ;  /* 0x0000001e00d27308 */ /* 0x000fe20000002400 */
[----:B--2---:R-:W-:Y:S02]  /*bb90*/  FMNMX.FTZ R105, R105, R7, !PT ;  /* 0x0000000769697209 */ /* 0x004fe40007810000 */
[----:B---3--:R-:W-:Y:S03]  /*bba0*/  FMNMX.FTZ R4, R209, R4, !PT ;  /* 0x00000004d1047209 */ /* 0x008fe60007810000 */
[----:B------:R-:W1:Y:S04]  /*bbb0*/  SHFL.BFLY PT, R7, R105, 0x1, 0x1f ;  /* 0x0c201f0069077f89 */ /* 0x000e6800000e0000 */
[----:B------:R-:W2:Y:S01]  /*bbc0*/  MUFU.TANH R30, R67 ;  /* 0x00000043001e7308 */ /* 0x000ea20000002400 */
[----:B----4-:R-:W-:Y:S09]  /*bbd0*/  FMNMX.FTZ R0, R243, R0, !PT ;  /* 0x00000000f3007209 */ /* 0x010ff20007810000 */
[----:B------:R-:W3:Y:S10]  /*bbe0*/  MUFU.TANH R241, R61 ;  /* 0x0000003d00f17308 */ /* 0x000ef40000002400 */
[----:B------:R-:W4:Y:S01]  /*bbf0*/  MUFU.TANH R201, R26 ;  /* 0x0000001a00c97308 */ /* 0x000f220000002400 */
[----:B-1----:R-:W-:Y:S02]  /*bc00*/  FMNMX.FTZ R105, R105, R7, !PT ;  /* 0x0000000769697209 */ /* 0x002fe40007810000 */
[----:B--2---:R-:W-:Y:S03]  /*bc10*/  FMNMX.FTZ R4, R30, R4, !PT ;  /* 0x000000041e047209 */ /* 0x004fe60007810000 */
[----:B------:R-:W-:Y:S02]  /*bc20*/  FMUL.FTZ R110, R105, c[0x0][0x2d0] ;  /* 0x0000b400696e7a20 */ /* 0x000fe40000410000 */
[----:B------:R-:W1:Y:S02]  /*bc30*/  SHFL.BFLY PT, R6, R4, 0x2, 0x1f ;  /* 0x0c401f0004067f89 */ /* 0x000e6400000e0000 */
[----:B------:R-:W2:Y:S01]  /*bc40*/  MUFU.TANH R202, R27 ;  /* 0x0000001b00ca7308 */ /* 0x000ea20000002400 */
[--C-:B------:R-:W-:Y:S02]  /*bc50*/  FFMA.FTZ R48, R192, c[0x0][0x2d0], -R110.reuse ;  /* 0x0000b400c0307a23 */ /* 0x100fe4000001086e */
[--C-:B------:R-:W-:Y:S01]  /*bc60*/  FFMA.FTZ R44, R191, c[0x0][0x2d0], -R110.reuse ;  /* 0x0000b400bf2c7a23 */ /* 0x100fe2000001086e */
[----:B---3--:R-:W-:Y:S05]  /*bc70*/  FMNMX.FTZ R0, R241, R0, !PT ;  /* 0x00000000f1007209 */ /* 0x008fea0007810000 */
[----:B------:R-:W3:Y:S01]  /*bc80*/  SHFL.BFLY PT, R103, R0, 0x2, 0x1f ;  /* 0x0c401f0000677f89 */ /* 0x000ee200000e0000 */
[----:B------:R-:W2:Y:S01]  /*bc90*/  MUFU.TANH R211, R31 ;  /* 0x0000001f00d37308 */ /* 0x000ea20000002400 */
[----:B----4-:R-:W-:Y:S09]  /*bca0*/  FMNMX.FTZ R5, R201, R5, !PT ;  /* 0x00000005c9057209 */ /* 0x010ff20007810000 */
[----:B------:R-:W4:Y:S01]  /*bcb0*/  MUFU.TANH R237, R42 ;  /* 0x0000002a00ed7308 */ /* 0x000f220000002400 */
[----:B-1----:R-:W-:Y:S05]  /*bcc0*/  FMNMX.FTZ R4, R4, R6, !PT ;  /* 0x0000000604047209 */ /* 0x002fea0007810000 */
[----:B------:R-:W1:Y:S04]  /*bcd0*/  SHFL.BFLY PT, R104, R4, 0x1, 0x1f ;  /* 0x0c201f0004687f89 */ /* 0x000e6800000e0000 */
[----:B------:R-:W5:Y:S01]  /*bce0*/  MUFU.TANH R181, R43 ;  /* 0x0000002b00b57308 */ /* 0x000f620000002400 */
[----:B---3--:R-:W-:Y:S02]  /*bcf0*/  FMNMX.FTZ R103, R0, R103, !PT ;  /* 0x0000006700677209 */ /* 0x008fe40007810000 */
[----:B--2---:R-:W-:Y:S03]  /*bd00*/  FMNMX.FTZ R0, R202, R5, !PT ;  /* 0x00000005ca007209 */ /* 0x004fe60007810000 */
[----:B------:R-:W2:Y:S01]  /*bd10*/  SHFL.BFLY PT, R6, R103, 0x1, 0x1f ;  /* 0x0c201f0067067f89 */ /* 0x000ea200000e0000 */
[----:B------:R-:W-:Y:S03]  /*bd20*/  FMNMX.FTZ R0, R210, R0, !PT ;  /* 0x00000000d2007209 */ /* 0x000fe60007810000 */
[----:B------:R-:W3:Y:S01]  /*bd30*/  MUFU.TANH R182, R46 ;  /* 0x0000002e00b67308 */ /* 0x000ee20000002400 */
[----:B------:R-:W-:Y:S01]  /*bd40*/  FMNMX.FTZ R5, R211, R0, !PT ;  /* 0x00000000d3057209 */ /* 0x000fe20007810000 */
[----:B------:R-:W-:Y:S03]  /*bd50*/  FMUL.FTZ R0, R63, c[0x0][0x320] ;  /* 0x0000c8003f007a20 */ /* 0x000fe60000410000 */
[----:B----4-:R-:W-:Y:S05]  /*bd60*/  FMNMX.FTZ R5, R237, R5, !PT ;  /* 0x00000005ed057209 */ /* 0x010fea0007810000 */
[----:B------:R4:W-:Y:S01]  /*bd70*/  MUFU.TANH R109, R0 ;  /* 0x00000000006d7308 */ /* 0x0009e20000002400 */
[----:B-1----:R-:W-:Y:S01]  /*bd80*/  FMNMX.FTZ R104, R4, R104, !PT ;  /* 0x0000006804687209 */ /* 0x002fe20007810000 */
[----:B------:R-:W-:Y:S01]  /*bd90*/  FFMA.FTZ R4, R176, c[0x0][0x2d0], -R110 ;  /* 0x0000b400b0047a23 */ /* 0x000fe2000001086e */
[----:B-----5:R-:W-:Y:S03]  /*bda0*/  FMNMX.FTZ R5, R181, R5, !PT ;  /* 0x00000005b5057209 */ /* 0x020fe60007810000 */
[----:B------:R-:W-:Y:S04]  /*bdb0*/  FMUL.FTZ R111, R104, c[0x0][0x2d0] ;  /* 0x0000b400686f7a20 */ /* 0x000fe80000410000 */
[----:B------:R1:W-:Y:S01]  /*bdc0*/  MUFU.EX2 R180, R4 ;  /* 0x0000000400b47308 */ /* 0x0003e20000000800 */
[--C-:B------:R-:W-:Y:S01]  /*bdd0*/  FFMA.FTZ R7, R18, c[0x0][0x2d0], -R111.reuse ;  /* 0x0000b40012077a23 */ /* 0x100fe2000001086f */
[----:B--2---:R-:W-:Y:S01]  /*bde0*/  FMNMX.FTZ R103, R103, R6, !PT ;  /* 0x0000000667677209 */ /* 0x004fe20007810000 */
[--C-:B------:R-:W-:Y:S02]  /*bdf0*/  FFMA.FTZ R8, R19, c[0x0][0x2d0], -R111.reuse ;  /* 0x0000b40013087a23 */ /* 0x100fe4000001086f */
[--C-:B------:R-:W-:Y:S02]  /*be00*/  FFMA.FTZ R64, R196, c[0x0][0x2d0], -R111.reuse ;  /* 0x0000b400c4407a23 */ /* 0x100fe4000001086f */
[----:B------:R-:W-:Y:S02]  /*be10*/  FMUL.FTZ R176, R103, c[0x0][0x2d0] ;  /* 0x0000b40067b07a20 */ /* 0x000fe40000410000 */
[--C-:B------:R-:W-:Y:S01]  /*be20*/  FFMA.FTZ R56, R198, c[0x0][0x2d0], -R111.reuse ;  /* 0x0000b400c6387a23 */ /* 0x100fe2000001086f */
[----:B------:R-:W2:Y:S01]  /*be30*/  MUFU.TANH R183, R47 ;  /* 0x0000002f00b77308 */ /* 0x000ea20000002400 */
[--C-:B------:R-:W-:Y:S02]  /*be40*/  FFMA.FTZ R15, R184, c[0x0][0x2d0], -R176.reuse ;  /* 0x0000b400b80f7a23 */ /* 0x100fe400000108b0 */
[----:B------:R-:W-:Y:S02]  /*be50*/  FFMA.FTZ R19, R185, c[0x0][0x2d0], -R176 ;  /* 0x0000b400b9137a23 */ /* 0x000fe400000108b0 */
[----:B----4-:R-:W-:Y:S01]  /*be60*/  FADD.FTZ R0, -R105, R2 ;  /* 0x0000000269007221 */ /* 0x010fe20000010100 */
[----:B---3--:R-:W-:Y:S01]  /*be70*/  FMNMX.FTZ R2, R182, R5, !PT ;  /* 0x00000005b6027209 */ /* 0x008fe20007810000 */
[--C-:B------:R-:W-:Y:S02]  /*be80*/  FFMA.FTZ R5, R178, c[0x0][0x2d0], -R111.reuse ;  /* 0x0000b400b2057a23 */ /* 0x100fe4000001086f */
[----:B------:R-:W-:Y:S01]  /*be90*/  FMUL.FTZ R0, R0, c[0x0][0x2d0] ;  /* 0x0000b40000007a20 */ /* 0x000fe20000410000 */
[----:B------:R-:W3:Y:S01]  /*bea0*/  MUFU.TANH R247, R58 ;  /* 0x0000003a00f77308 */ /* 0x000ee20000002400 */
[----:B------:R-:W-:Y:S02]  /*beb0*/  FFMA.FTZ R60, R195, c[0x0][0x2d0], -R111 ;  /* 0x0000b400c33c7a23 */ /* 0x000fe4000001086f */
[--C-:B-1----:R-:W-:Y:S07]  /*bec0*/  FFMA.FTZ R4, R102, c[0x0][0x2d0], -R110.reuse ;  /* 0x0000b40066047a23 */ /* 0x102fee000001086e */
[----:B------:R1:W4:Y:S01]  /*bed0*/  MUFU.EX2 R100, R0 ;  /* 0x0000000000647308 */ /* 0x0003220000000800 */
[----:B--2---:R-:W-:Y:S09]  /*bee0*/  FMNMX.FTZ R2, R183, R2, !PT ;  /* 0x00000002b7027209 */ /* 0x004ff20007810000 */
[----:B------:R2:W-:Y:S01]  /*bef0*/  MUFU.EX2 R207, R4 ;  /* 0x0000000400cf7308 */ /* 0x0005e20000000800 */
[----:B---3--:R-:W-:Y:S09]  /*bf00*/  MOV R184, R247 ;  /* 0x000000f700b87202 */ /* 0x008ff20000000f00 */
[----:B------:R-:W3:Y:S01]  /*bf10*/  MUFU.TANH R245, R59 ;  /* 0x0000003b00f57308 */ /* 0x000ee20000002400 */
[----:B-1----:R-:W-:Y:S01]  /*bf20*/  FADD.FTZ R0, -R104, R3 ;  /* 0x0000000368007221 */ /* 0x002fe20000010100 */
[----:B------:R-:W-:Y:S01]  /*bf30*/  FMNMX.FTZ R3, R247, R2, !PT ;  /* 0x00000002f7037209 */ /* 0x000fe20007810000 */
[----:B----4-:R-:W-:Y:S02]  /*bf40*/  FMUL.FTZ R49, R100, R157 ;  /* 0x0000009d64317220 */ /* 0x010fe40000410000 */
[----:B------:R-:W-:Y:S05]  /*bf50*/  FMUL.FTZ R2, R0, c[0x0][0x2d0] ;  /* 0x0000b40000027a20 */ /* 0x000fea0000410000 */
[----:B------:R-:W1:Y:S01]  /*bf60*/  MUFU.TANH R108, R62 ;  /* 0x0000003e006c7308 */ /* 0x000e620000002400 */
[C---:B------:R-:W-:Y:S02]  /*bf70*/  FMUL.FTZ R65, R100.reuse, R173 ;  /* 0x000000ad64417220 */ /* 0x040fe40000410000 */
[----:B------:R-:W-:Y:S02]  /*bf80*/  FMUL.FTZ R68, R100, R68 ;  /* 0x0000004464447220 */ /* 0x000fe40000410000 */
[----:B--2---:R-:W-:Y:S01]  /*bf90*/  FFMA.FTZ R4, R16, c[0x0][0x2d0], -R110 ;  /* 0x0000b40010047a23 */ /* 0x004fe2000001086e */
[----:B------:R-:W-:Y:S01]  /*bfa0*/  @P0 IADD3 R16, P1, R20, 0x20, RZ ;  /* 0x0000002014100810 */ /* 0x000fe20007f3e0ff */
[C---:B------:R-:W-:Y:S02]  /*bfb0*/  FMUL.FTZ R69, R100.reuse, R69 ;  /* 0x0000004564457220 */ /* 0x040fe40000410000 */
[C---:B------:R-:W-:Y:S01]  /*bfc0*/  FMUL.FTZ R80, R100.reuse, R80 ;  /* 0x0000005064507220 */ /* 0x040fe20000410000 */
[----:B------:R2:W4:Y:S01]  /*bfd0*/  MUFU.EX2 R101, R2 ;  /* 0x0000000200657308 */ /* 0x0005220000000800 */
[----:B------:R-:W-:Y:S01]  /*bfe0*/  @P0 IADD3.X R9, RZ, R208, RZ, P1, !PT ;  /* 0x000000d0ff090210 */ /* 0x000fe20000ffe4ff */
[C---:B------:R-:W-:Y:S01]  /*bff0*/  FMUL.FTZ R81, R100.reuse, R81 ;  /* 0x0000005164517220 */ /* 0x040fe20000410000 */
[----:B---3--:R-:W-:Y:S01]  /*c000*/  FMNMX.FTZ R0, R245, R3, !PT ;  /* 0x00000003f5007209 */ /* 0x008fe20007810000 */
[C---:B------:R-:W-:Y:S01]  /*c010*/  FMUL.FTZ R84, R100.reuse, R84 ;  /* 0x0000005464547220 */ /* 0x040fe20000410000 */
[----:B------:R-:W-:Y:S01]  /*c020*/  MOV R185, R245 ;  /* 0x000000f500b97202 */ /* 0x000fe20000000f00 */
[C---:B------:R-:W-:Y:S02]  /*c030*/  FMUL.FTZ R85, R100.reuse, R85 ;  /* 0x0000005564557220 */ /* 0x040fe40000410000 */
[C---:B------:R-:W-:Y:S02]  /*c040*/  FMUL.FTZ R96, R100.reuse, R96 ;  /* 0x0000006064607220 */ /* 0x040fe40000410000 */
[----:B------:R3:W-:Y:S01]  /*c050*/  MUFU.EX2 R34, R4 ;  /* 0x0000000400227308 */ /* 0x0007e20000000800 */
[----:B------:R-:W-:Y:S01]  /*c060*/  FMUL.FTZ R97, R100, R97 ;  /* 0x0000006164617220 */ /* 0x000fe20000410000 */
[----:B-1----:R-:W-:Y:S04]  /*c070*/  FMNMX.FTZ R0, R108, R0, !PT ;  /* 0x000000006c007209 */ /* 0x002fe80007810000 */
[----:B------:R-:W-:Y:S04]  /*c080*/  FMNMX.FTZ R0, R109, R0, !PT ;  /* 0x000000006d007209 */ /* 0x000fe80007810000 */
[----:B------:R-:W-:Y:S01]  /*c090*/  MUFU.EX2 R25, R5 ;  /* 0x0000000500197308 */ /* 0x000fe20000000800 */
[----:B--2---:R-:W-:Y:S02]  /*c0a0*/  FADD.FTZ R2, -R103, R106 ;  /* 0x0000006a67027221 */ /* 0x004fe40000010100 */
[----:B------:R-:W-:Y:S02]  /*c0b0*/  FFMA.FTZ R106, R200, c[0x0][0x2d0], -R176 ;  /* 0x0000b400c86a7a23 */ /* 0x000fe400000108b0 */
[----:B------:R-:W-:Y:S05]  /*c0c0*/  FMUL.FTZ R2, R2, c[0x0][0x2d0] ;  /* 0x0000b40002027a20 */ /* 0x000fea0000410000 */
[----:B------:R1:W-:Y:S01]  /*c0d0*/  MUFU.EX2 R24, R7 ;  /* 0x0000000700187308 */ /* 0x0003e20000000800 */
[C---:B----4-:R-:W-:Y:S02]  /*c0e0*/  FMUL.FTZ R50, R101.reuse, R158 ;  /* 0x0000009e65327220 */ /* 0x050fe40000410000 */
[----:B------:R-:W-:Y:S02]  /*c0f0*/  FMUL.FTZ R51, R101, R159 ;  /* 0x0000009f65337220 */ /* 0x000fe40000410000 */
[--C-:B---3--:R-:W-:Y:S01]  /*c100*/  FFMA.FTZ R4, R17, c[0x0][0x2d0], -R110.reuse ;  /* 0x0000b40011047a23 */ /* 0x108fe2000001086e */
[----:B------:R-:W-:Y:S01]  /*c110*/  @P0 IADD3 R17, P2, R20, 0x40, RZ ;  /* 0x0000004014110810 */ /* 0x000fe20007f5e0ff */
[C---:B------:R-:W-:Y:S02]  /*c120*/  FMUL.FTZ R66, R101.reuse, R174 ;  /* 0x000000ae65427220 */ /* 0x040fe40000410000 */
[C---:B------:R-:W-:Y:S01]  /*c130*/  FMUL.FTZ R67, R101.reuse, R175 ;  /* 0x000000af65437220 */ /* 0x040fe20000410000 */
[----:B------:R2:W3:Y:S01]  /*c140*/  MUFU.EX2 R3, R2 ;  /* 0x0000000200037308 */ /* 0x0004e20000000800 */
[----:B------:R-:W-:Y:S01]  /*c150*/  @P0 IADD3.X R18, RZ, R208, RZ, P2, !PT ;  /* 0x000000d0ff120210 */ /* 0x000fe200017fe4ff */
[C---:B------:R-:W-:Y:S02]  /*c160*/  FMUL.FTZ R70, R101.reuse, R70 ;  /* 0x0000004665467220 */ /* 0x040fe40000410000 */
[C---:B------:R-:W-:Y:S02]  /*c170*/  FMUL.FTZ R71, R101.reuse, R71 ;  /* 0x0000004765477220 */ /* 0x040fe40000410000 */
[C---:B------:R-:W-:Y:S02]  /*c180*/  FMUL.FTZ R82, R101.reuse, R82 ;  /* 0x0000005265527220 */ /* 0x040fe40000410000 */
[C---:B------:R-:W-:Y:S02]  /*c190*/  FMUL.FTZ R83, R101.reuse, R83 ;  /* 0x0000005365537220 */ /* 0x040fe40000410000 */
[----:B------:R4:W-:Y:S01]  /*c1a0*/  MUFU.EX2 R29, R4 ;  /* 0x00000004001d7308 */ /* 0x0009e20000000800 */
[C---:B------:R-:W-:Y:S02]  /*c1b0*/  FMUL.FTZ R86, R101.reuse, R86 ;  /* 0x0000005665567220 */ /* 0x040fe40000410000 */
[C---:B------:R-:W-:Y:S01]  /*c1c0*/  FMUL.FTZ R87, R101.reuse, R87 ;  /* 0x0000005765577220 */ /* 0x040fe20000410000 */
[----:B-1----:R-:W-:Y:S01]  /*c1d0*/  @P0 MOV R7, c[0x0][0x1e0] ;  /* 0x0000780000070a02 */ /* 0x002fe20000000f00 */
[C---:B------:R-:W-:Y:S02]  /*c1e0*/  FMUL.FTZ R98, R101.reuse, R98 ;  /* 0x0000006265627220 */ /* 0x040fe40000410000 */
[----:B------:R-:W-:Y:S03]  /*c1f0*/  FMUL.FTZ R99, R101, R99 ;  /* 0x0000006365637220 */ /* 0x000fe60000410000 */
[----:B------:R-:W-:Y:S01]  /*c200*/  MUFU.EX2 R178, R15 ;  /* 0x0000000f00b27308 */ /* 0x000fe20000000800 */
[----:B--2---:R-:W1:Y:S01]  /*c210*/  SHFL.BFLY PT, R2, R0, 0x2, 0x1f ;  /* 0x0c401f0000027f89 */ /* 0x004e6200000e0000 */
[C---:B---3--:R-:W-:Y:S01]  /*c220*/  FMUL.FTZ R28, R3.reuse, R136 ;  /* 0x00000088031c7220 */ /* 0x048fe20000410000 */
[----:B------:R-:W-:Y:S01]  /*c230*/  MOV R136, R40 ;  /* 0x0000002800887202 */ /* 0x000fe20000000f00 */
[----:B------:R-:W-:Y:S01]  /*c240*/  FFMA.FTZ R40, R194, c[0x0][0x2d0], -R110 ;  /* 0x0000b400c2287a23 */ /* 0x000fe2000001086e */
[----:B------:R-:W-:Y:S01]  /*c250*/  MOV R194, R244 ;  /* 0x000000f400c27202 */ /* 0x000fe20000000f00 */
[C---:B------:R-:W-:Y:S04]  /*c260*/  FMUL.FTZ R57, R3.reuse, R165 ;  /* 0x000000a503397220 */ /* 0x040fe80000410000 */
[----:B------:R-:W-:Y:S01]  /*c270*/  MUFU.EX2 R31, R8 ;  /* 0x00000008001f7308 */ /* 0x000fe20000000800 */
[C---:B------:R-:W-:Y:S02]  /*c280*/  FMUL.FTZ R61, R3.reuse, R169 ;  /* 0x000000a9033d7220 */ /* 0x040fe40000410000 */
[----:B------:R-:W-:Y:S02]  /*c290*/  FMUL.FTZ R72, R3, R72 ;  /* 0x0000004803487220 */ /* 0x000fe40000410000 */
[----:B----4-:R-:W-:Y:S02]  /*c2a0*/  FFMA.FTZ R4, R177, c[0x0][0x2d0], -R111 ;  /* 0x0000b400b1047a23 */ /* 0x010fe4000001086f */
[C---:B------:R-:W-:Y:S02]  /*c2b0*/  FMUL.FTZ R73, R3.reuse, R73 ;  /* 0x0000004903497220 */ /* 0x040fe40000410000 */
[C---:B------:R-:W-:Y:S01]  /*c2c0*/  FMUL.FTZ R76, R3.reuse, R76 ;  /* 0x0000004c034c7220 */ /* 0x040fe20000410000 */
[----:B------:R2:W-:Y:S01]  /*c2d0*/  MUFU.EX2 R41, R4 ;  /* 0x0000000400297308 */ /* 0x0005e20000000800 */
[C---:B------:R-:W-:Y:S02]  /*c2e0*/  FMUL.FTZ R77, R3.reuse, R77 ;  /* 0x0000004d034d7220 */ /* 0x040fe40000410000 */
[C---:B------:R-:W-:Y:S02]  /*c2f0*/  FMUL.FTZ R88, R3.reuse, R88 ;  /* 0x0000005803587220 */ /* 0x040fe40000410000 */
[C---:B------:R-:W-:Y:S02]  /*c300*/  FMUL.FTZ R89, R3.reuse, R89 ;  /* 0x0000005903597220 */ /* 0x040fe40000410000 */
[C---:B------:R-:W-:Y:S01]  /*c310*/  FMUL.FTZ R92, R3.reuse, R92 ;  /* 0x0000005c035c7220 */ /* 0x040fe20000410000 */
[----:B-1----:R-:W-:Y:S01]  /*c320*/  FMNMX.FTZ R0, R0, R2, !PT ;  /* 0x0000000200007209 */ /* 0x002fe20007810000 */
[C---:B------:R-:W-:Y:S01]  /*c330*/  FMUL.FTZ R93, R3.reuse, R93 ;  /* 0x0000005d035d7220 */ /* 0x040fe20000410000 */
[----:B------:R1:W-:Y:S01]  /*c340*/  MUFU.EX2 R252, R19 ;  /* 0x0000001300fc7308 */ /* 0x0003e20000000800 */
[----:B------:R-:W-:Y:S02]  /*c350*/  FMUL.FTZ R45, R3, R153 ;  /* 0x00000099032d7220 */ /* 0x000fe40000410000 */
[----:B------:R-:W3:Y:S07]  /*c360*/  SHFL.BFLY PT, R2, R0, 0x1, 0x1f ;  /* 0x0c201f0000027f89 */ /* 0x000eee00000e0000 */
[----:B------:R4:W-:Y:S01]  /*c370*/  MUFU.EX2 R247, R48 ;  /* 0x0000003000f77308 */ /* 0x0009e20000000800 */
[----:B--2---:R-:W-:Y:S05]  /*c380*/  @P0 SHF.R.S32.HI R4, RZ, 0x1f, R204 ;  /* 0x0000001fff040819 */ /* 0x004fea00000114cc */
[----:B------:R-:W-:Y:S04]  /*c390*/  @P0 IMAD R6, R4, c[0x0][0x1e0], RZ ;  /* 0x0000780004060a24 */ /* 0x000fe800078e02ff */
[----:B------:R2:W-:Y:S01]  /*c3a0*/  MUFU.EX2 R245, R56 ;  /* 0x0000003800f57308 */ /* 0x0005e20000000800 */
[C---:B------:R-:W-:Y:S04]  /*c3b0*/  @P0 IMAD.WIDE.U32 R4, R204.reuse, c[0x0][0x1e0], RZ ;  /* 0x00007800cc040a25 */ /* 0x040fe800078e00ff */
[----:B------:R-:W-:Y:S01]  /*c3c0*/  @P0 IMAD R6, R204, c[0x0][0x1e4], R6 ;  /* 0x00007900cc060a24 */ /* 0x000fe200078e0206 */
[----:B---3--:R-:W-:Y:S01]  /*c3d0*/  FMNMX.FTZ R102, R0, R2, !PT ;  /* 0x0000000200667209 */ /* 0x008fe20007810000 */
[----:B-1----:R-:W-:Y:S01]  /*c3e0*/  FMUL.FTZ R19, R101, R127 ;  /* 0x0000007f65137220 */ /* 0x002fe20000410000 */
[----:B------:R-:W-:Y:S02]  /*c3f0*/  @P0 MOV R2, c[0x0][0x1e4] ;  /* 0x0000790000020a02 */ /* 0x000fe40000000f00 */
[----:B------:R1:W-:Y:S01]  /*c400*/  MUFU.EX2 R244, R60 ;  /* 0x0000003c00f47308 */ /* 0x0003e20000000800 */
[----:B------:R-:W-:Y:S01]  /*c410*/  @P0 IADD3 R6, R5, R6, RZ ;  /* 0x0000000605060210 */ /* 0x000fe20007ffe0ff */
[----:B------:R-:W-:Y:S01]  /*c420*/  FADD.FTZ R0, -R102, R107 ;  /* 0x0000006b66007221 */ /* 0x000fe20000010100 */
[----:B------:R-:W-:Y:S01]  /*c430*/  @P0 SHF.L.U32 R5, R4, 0x6, RZ ;  /* 0x0000000604050819 */ /* 0x000fe200000006ff */
[----:B------:R-:W-:Y:S01]  /*c440*/  FFMA.FTZ R107, R230, c[0x0][0x2d0], -R110 ;  /* 0x0000b400e66b7a23 */ /* 0x000fe2000001086e */
[----:B------:R-:W-:Y:S01]  /*c450*/  @P0 SHF.L.U64.HI R4, R4, 0x6, R6 ;  /* 0x0000000604040819 */ /* 0x000fe20000010206 */
[----:B------:R-:W-:Y:S01]  /*c460*/  FMUL.FTZ R0, R0, c[0x0][0x2d0] ;  /* 0x0000b40000007a20 */ /* 0x000fe20000410000 */
[----:B------:R-:W-:Y:S01]  /*c470*/  @P0 LEA R6, P6, R7, R5, 0x5 ;  /* 0x0000000507060211 */ /* 0x000fe200078c28ff */
[----:B----4-:R-:W-:Y:S01]  /*c480*/  FMUL.FTZ R48, R100, R156 ;  /* 0x0000009c64307220 */ /* 0x010fe20000410000 */
[----:B------:R-:W-:Y:S02]  /*c490*/  @P0 IADD3 R8, P2, R5, R16, RZ ;  /* 0x0000001005080210 */ /* 0x000fe40007f5e0ff */
[----:B------:R-:W-:Y:S01]  /*c4a0*/  @P0 LEA.HI.X R2, R7, R4, R2, 0x5, P6 ;  /* 0x0000000407020211 */ /* 0x000fe200030f2c02 */
[----:B------:R-:W3:Y:S01]  /*c4b0*/  MUFU.EX2 R0, R0 ;  /* 0x0000000000007308 */ /* 0x000ee20000000800 */
[----:B------:R-:W-:Y:S01]  /*c4c0*/  @P0 IADD3 R7, P6, R5, R20, RZ ;  /* 0x0000001405070210 */ /* 0x000fe20007fde0ff */
[----:B--2---:R-:W-:Y:S01]  /*c4d0*/  FMUL.FTZ R56, R3, R164 ;  /* 0x000000a403387220 */ /* 0x004fe20000410000 */
[----:B------:R-:W-:Y:S02]  /*c4e0*/  @P0 IADD3 R5, P1, R5, R17, RZ ;  /* 0x0000001105050210 */ /* 0x000fe40007f3e0ff */
[C---:B------:R-:W-:Y:S02]  /*c4f0*/  @P0 IADD3.X R11, R4.reuse, R208, RZ, P6, !PT ;  /* 0x000000d0040b0210 */ /* 0x040fe400037fe4ff */
[C---:B------:R-:W-:Y:S02]  /*c500*/  @P0 LEA R14, P6, R7.reuse, c[0x0][0x1c8], 0x1 ;  /* 0x00007200070e0a11 */ /* 0x040fe400078c08ff */
[----:B------:R-:W-:Y:S02]  /*c510*/  @P0 IADD3.X R13, R4, R9, RZ, P2, !PT ;  /* 0x00000009040d0210 */ /* 0x000fe400017fe4ff */
[----:B------:R-:W-:Y:S01]  /*c520*/  @P0 LEA.HI.X R15, R7, c[0x0][0x1cc], R11, 0x1, P6 ;  /* 0x00007300070f0a11 */ /* 0x000fe200030f0c0b */
[----:B-1----:R-:W-:Y:S01]  /*c530*/  FMUL.FTZ R60, R3, R168 ;  /* 0x000000a8033c7220 */ /* 0x002fe20000410000 */
[----:B------:R-:W-:Y:S02]  /*c540*/  @P0 LEA R12, P2, R8, c[0x0][0x1c8], 0x1 ;  /* 0x00007200080c0a11 */ /* 0x000fe400078408ff */
[----:B------:R-:W-:Y:S01]  /*c550*/  @P0 IADD3.X R4, R4, R18, RZ, P1, !PT ;  /* 0x0000001204040210 */ /* 0x000fe20000ffe4ff */
[----:B------:R1:W-:Y:S01]  /*c560*/  @P0 LDGSTS.E.BYPASS.LTC128B.128 [R205+0x3100], [R14.64], !P5 ;  /* 0x031000000ecd0fae */ /* 0x0003e2000e901d46 */
[C---:B------:R-:W-:Y:S02]  /*c570*/  @P0 LEA R10, P1, R5.reuse, c[0x0][0x1c8], 0x1 ;  /* 0x00007200050a0a11 */ /* 0x040fe400078208ff */
[----:B------:R-:W-:Y:S02]  /*c580*/  @P0 LEA.HI.X R13, R8, c[0x0][0x1cc], R13, 0x1, P2 ;  /* 0x00007300080d0a11 */ /* 0x000fe400010f0c0d */
[----:B------:R-:W-:Y:S01]  /*c590*/  @P0 LEA.HI.X R11, R5, c[0x0][0x1cc], R4, 0x1, P1 ;  /* 0x00007300050b0a11 */ /* 0x000fe200008f0c04 */
[----:B------:R-:W-:Y:S01]  /*c5a0*/  FFMA.FTZ R4, R188, c[0x0][0x2d0], -R176 ;  /* 0x0000b400bc047a23 */ /* 0x000fe200000108b0 */
[C---:B------:R-:W-:Y:S01]  /*c5b0*/  @P0 IADD3 R7, P2, R6.reuse, R20, RZ ;  /* 0x0000001406070210 */ /* 0x040fe20007f5e0ff */
[----:B------:R2:W-:Y:S01]  /*c5c0*/  @P0 LDGSTS.E.BYPASS.LTC128B.128 [R205+0x4100], [R12.64], !P4 ;  /* 0x041000000ccd0fae */ /* 0x0005e2000e101d46 */
[C---:B------:R-:W-:Y:S01]  /*c5d0*/  @P0 IADD3 R16, P6, R6.reuse, R16, RZ ;  /* 0x0000001006100210 */ /* 0x040fe20007fde0ff */
[----:B------:R4:W5:Y:S01]  /*c5e0*/  MUFU.EX2 R33, R4 ;  /* 0x0000000400217308 */ /* 0x0009620000000800 */
[----:B------:R-:W-:Y:S01]  /*c5f0*/  @P0 IADD3 R5, P1, R6, R17, RZ ;  /* 0x0000001106050210 */ /* 0x000fe20007f3e0ff */
[----:B---3--:R-:W-:Y:S01]  /*c600*/  FMUL.FTZ R26, R0, R134 ;  /* 0x00000086001a7220 */ /* 0x008fe20000410000 */
[----:B------:R-:W-:Y:S01]  /*c610*/  @P0 IADD3.X R17, R2, R9, RZ, P6, !PT ;  /* 0x0000000902110210 */ /* 0x000fe200037fe4ff */
[----:B------:R-:W-:Y:S01]  /*c620*/  FMUL.FTZ R27, R0, R135 ;  /* 0x00000087001b7220 */ /* 0x000fe20000410000 */
[C---:B------:R-:W-:Y:S01]  /*c630*/  @P0 LEA R8, P6, R7.reuse, c[0x0][0x1c8], 0x1 ;  /* 0x0000720007080a11 */ /* 0x040fe200078c08ff */
[----:B------:R3:W-:Y:S01]  /*c640*/  @P0 LDGSTS.E.BYPASS.LTC128B.128 [R205+0x5100], [R10.64], !P3 ;  /* 0x051000000acd0fae */ /* 0x0007e2000d901d46 */
[----:B------:R-:W-:Y:S01]  /*c650*/  @P0 IADD3.X R18, R2, R18, RZ, P1, !PT ;  /* 0x0000001202120210 */ /* 0x000fe20000ffe4ff */
[----:B------:R-:W-:Y:S01]  /*c660*/  FMUL.FTZ R42, R0, R150 ;  /* 0x00000096002a7220 */ /* 0x000fe20000410000 */
[----:B------:R-:W-:Y:S01]  /*c670*/  @P0 IADD3.X R2, R2, R208, RZ, P2, !PT ;  /* 0x000000d002020210 */ /* 0x000fe200017fe4ff */
[----:B------:R-:W-:Y:S01]  /*c680*/  FMUL.FTZ R43, R0, R151 ;  /* 0x00000097002b7220 */ /* 0x000fe20000410000 */
[----:B------:R-:W-:Y:S01]  /*c690*/  @P0 LEA R6, P2, R16, c[0x0][0x1c8], 0x1 ;  /* 0x0000720010060a11 */ /* 0x000fe200078408ff */
[----:B------:R-:W-:Y:S01]  /*c6a0*/  FMUL.FTZ R58, R0, R166 ;  /* 0x000000a6003a7220 */ /* 0x000fe20000410000 */
[----:B------:R-:W-:Y:S01]  /*c6b0*/  @P0 LEA.HI.X R9, R7, c[0x0][0x1cc], R2, 0x1, P6 ;  /* 0x0000730007090a11 */ /* 0x000fe200030f0c02 */
[----:B------:R-:W-:Y:S01]  /*c6c0*/  FFMA.FTZ R2, R179, c[0x0][0x2d0], -R176 ;  /* 0x0000b400b3027a23 */ /* 0x000fe200000108b0 */
[----:B------:R-:W-:Y:S01]  /*c6d0*/  @P0 LEA.HI.X R7, R16, c[0x0][0x1cc], R17, 0x1, P2 ;  /* 0x0000730010070a11 */ /* 0x000fe200010f0c11 */
[----:B------:R-:W-:Y:S01]  /*c6e0*/  FMUL.FTZ R16, R100, R124 ;  /* 0x0000007c64107220 */ /* 0x000fe20000410000 */
[----:B------:R-:W-:Y:S01]  /*c6f0*/  MOV R179, R207 ;  /* 0x000000cf00b37202 */ /* 0x000fe20000000f00 */
[----:B------:R5:W-:Y:S01]  /*c700*/  @P0 LDGSTS.E.BYPASS.LTC128B.128 [R205+0x3900], [R8.64], !P5 ;  /* 0x0390000008cd0fae */ /* 0x000be2000e901d46 */
[----:B------:R5:W5:Y:S01]  /*c710*/  MUFU.EX2 R251, R2 ;  /* 0x0000000200fb7308 */ /* 0x000b620000000800 */
[C---:B-1----:R-:W-:Y:S01]  /*c720*/  FMUL.FTZ R14, R0.reuse, R122 ;  /* 0x0000007a000e7220 */ /* 0x042fe20000410000 */
[----:B------:R-:W-:Y:S01]  /*c730*/  MOV R134, R31 ;  /* 0x0000001f00867202 */ /* 0x000fe20000000f00 */
[----:B------:R-:W-:Y:S01]  /*c740*/  FMUL.FTZ R15, R0, R123 ;  /* 0x0000007b000f7220 */ /* 0x000fe20000410000 */
[----:B------:R-:W-:Y:S01]  /*c750*/  MOV R135, R29 ;  /* 0x0000001d00877202 */ /* 0x000fe20000000f00 */
[----:B------:R-:W-:Y:S01]  /*c760*/  FMUL.FTZ R17, R100, R125 ;  /* 0x0000007d64117220 */ /* 0x000fe20000410000 */
[----:B----4-:R-:W-:Y:S01]  /*c770*/  @P0 LEA R4, P1, R5, c[0x0][0x1c8], 0x1 ;  /* 0x0000720005040a11 */ /* 0x010fe200078208ff */
[----:B------:R1:W-:Y:S01]  /*c780*/  @P0 LDGSTS.E.BYPASS.LTC128B.128 [R205+0x4900], [R6.64], !P4 ;  /* 0x0490000006cd0fae */ /* 0x0003e2000e101d46 */
[C---:B--2---:R-:W-:Y:S01]  /*c790*/  FMUL.FTZ R12, R3.reuse, R120 ;  /* 0x00000078030c7220 */ /* 0x044fe20000410000 */
[----:B------:R-:W-:Y:S01]  /*c7a0*/  MOV R188, R237 ;  /* 0x000000ed00bc7202 */ /* 0x000fe20000000f00 */
[----:B------:R-:W-:Y:S01]  /*c7b0*/  FMUL.FTZ R13, R3, R121 ;  /* 0x00000079030d7220 */ /* 0x000fe20000410000 */
[----:B------:R-:W-:Y:S01]  /*c7c0*/  @P0 LEA.HI.X R5, R5, c[0x0][0x1cc], R18, 0x1, P1 ;  /* 0x0000730005050a11 */ /* 0x000fe200008f0c12 */
[----:B------:R-:W-:Y:S02]  /*c7d0*/  FMUL.FTZ R18, R101, R126 ;  /* 0x0000007e65127220 */ /* 0x000fe40000410000 */
[C---:B---3--:R-:W-:Y:S02]  /*c7e0*/  FMUL.FTZ R11, R0.reuse, R119 ;  /* 0x00000077000b7220 */ /* 0x048fe40000410000 */
[----:B------:R2:W-:Y:S01]  /*c7f0*/  @P0 LDGSTS.E.BYPASS.LTC128B.128 [R205+0x5900], [R4.64], !P3 ;  /* 0x0590000004cd0fae */ /* 0x0005e2000d901d46 */
[C---:B------:R-:W-:Y:S02]  /*c800*/  FMUL.FTZ R59, R0.reuse, R167 ;  /* 0x000000a7003b7220 */ /* 0x040fe40000410000 */
[C---:B------:R-:W-:Y:S02]  /*c810*/  FMUL.FTZ R62, R0.reuse, R170 ;  /* 0x000000aa003e7220 */ /* 0x040fe40000410000 */
[C---:B------:R-:W-:Y:S02]  /*c820*/  FMUL.FTZ R63, R0.reuse, R171 ;  /* 0x000000ab003f7220 */ /* 0x040fe40000410000 */
[----:B------:R-:W-:Y:S01]  /*c830*/  FMUL.FTZ R74, R0, R74 ;  /* 0x0000004a004a7220 */ /* 0x000fe20000410000 */
[----:B------:R-:W3:Y:S01]  /*c840*/  LDSM.16.MT88.4 R20, [R213] ;  /* 0x00000000d514783b */ /* 0x000ee20000004200 */
[----:B-----5:R-:W-:Y:S02]  /*c850*/  FMUL.FTZ R2, R102, c[0x0][0x2d0] ;  /* 0x0000b40066027a20 */ /* 0x020fe40000410000 */
[----:B------:R-:W-:Y:S01]  /*c860*/  FMUL.FTZ R8, R3, R116 ;  /* 0x0000007403087220 */ /* 0x000fe20000410000 */
[----:B------:R-:W-:Y:S01]  /*c870*/  F2FP.BF16.PACK_AB R116, R33, R178 ;  /* 0x000000b22174723e */ /* 0x000fe200000010ff */
[--C-:B------:R-:W-:Y:S01]  /*c880*/  FFMA.FTZ R10, R189, c[0x0][0x2d0], -R2.reuse ;  /* 0x0000b400bd0a7a23 */ /* 0x100fe20000010802 */
[----:B------:R-:W-:Y:S01]  /*c890*/  MOV R189, R209 ;  /* 0x000000d100bd7202 */ /* 0x000fe20000000f00 */
[----:B------:R-:W-:Y:S01]  /*c8a0*/  FMUL.FTZ R9, R3, R117 ;  /* 0x0000007503097220 */ /* 0x000fe20000410000 */
[----:B------:R-:W4:Y:S01]  /*c8b0*/  LDSM.16.MT88.4 R36, [R214] ;  /* 0x00000000d624783b */ /* 0x000f220000004200 */
[----:B------:R5:W-:Y:S01]  /*c8c0*/  MUFU.EX2 R177, R10 ;  /* 0x0000000a00b17308 */ /* 0x000be20000000800 */
[----:B-1----:R-:W-:Y:S01]  /*c8d0*/  FMUL.FTZ R6, R101, R114 ;  /* 0x0000007265067220 */ /* 0x002fe20000410000 */
[----:B------:R-:W-:Y:S01]  /*c8e0*/  F2FP.BF16.PACK_AB R114, R29, R34 ;  /* 0x000000221d72723e */ /* 0x000fe200000010ff */
[----:B------:R-:W-:Y:S02]  /*c8f0*/  FMUL.FTZ R7, R101, R115 ;  /* 0x0000007365077220 */ /* 0x000fe40000410000 */
[C---:B------:R-:W-:Y:S01]  /*c900*/  FMUL.FTZ R29, R3.reuse, R137 ;  /* 0x00000089031d7220 */ /* 0x040fe20000410000 */
[----:B------:R-:W-:Y:S01]  /*c910*/  MOV R137, R30 ;  /* 0x0000001e00897202 */ /* 0x000fe20000000f00 */
[----:B------:R-:W1:Y:S01]  /*c920*/  LDSM.16.MT88.4 R52, [R213+0x1000] ;  /* 0x00100000d534783b */ /* 0x000e620000004200 */
[----:B------:R-:W-:Y:S01]  /*c930*/  FMUL.FTZ R30, R0, R138 ;  /* 0x0000008a001e7220 */ /* 0x000fe20000410000 */
[----:B------:R-:W-:Y:S01]  /*c940*/  MOV R138, R41 ;  /* 0x00000029008a7202 */ /* 0x000fe20000000f00 */
[--C-:B--2---:R-:W-:Y:S01]  /*c950*/  FFMA.FTZ R4, R190, c[0x0][0x2d0], -R2.reuse ;  /* 0x0000b400be047a23 */ /* 0x104fe20000010802 */
[----:B------:R-:W-:Y:S01]  /*c960*/  MOV R190, R25 ;  /* 0x0000001900be7202 */ /* 0x000fe20000000f00 */
[----:B------:R-:W-:Y:S01]  /*c970*/  FMUL.FTZ R5, R100, R113 ;  /* 0x0000007164057220 */ /* 0x000fe20000410000 */
[----:B------:R-:W-:Y:S01]  /*c980*/  MOV R205, R32 ;  /* 0x0000002000cd7202 */ /* 0x000fe20000000f00 */
[----:B------:R2:W2:Y:S01]  /*c990*/  MUFU.EX2 R207, R4 ;  /* 0x0000000400cf7308 */ /* 0x0004a20000000800 */
[----:B------:R-:W-:Y:S01]  /*c9a0*/  F2FP.BF16.PACK_AB R113, R190, R41 ;  /* 0x00000029be71723e */ /* 0x000fe200000010ff */
[C---:B------:R-:W-:Y:S01]  /*c9b0*/  FMUL.FTZ R25, R3.reuse, R133 ;  /* 0x0000008503197220 */ /* 0x040fe20000410000 */
[----:B------:R-:W-:Y:S01]  /*c9c0*/  MOV R133, R33 ;  /* 0x0000002100857202 */ /* 0x000fe20000000f00 */
[C---:B------:R-:W-:Y:S01]  /*c9d0*/  FMUL.FTZ R33, R100.reuse, R141 ;  /* 0x0000008d64217220 */ /* 0x040fe20000410000 */
[----:B------:R-:W-:Y:S01]  /*c9e0*/  MOV R141, R250 ;  /* 0x000000fa008d7202 */ /* 0x000fe20000000f00 */
[----:B------:R-:W-:Y:S01]  /*c9f0*/  FMUL.FTZ R32, R100, R140 ;  /* 0x0000008c64207220 */ /* 0x000fe20000410000 */
[----:B------:R-:W-:Y:S01]  /*ca00*/  MOV R140, R248 ;  /* 0x000000f8008c7202 */ /* 0x000fe20000000f00 */
[----:B------:R-:W-:Y:S01]  /*ca10*/  FMUL.FTZ R41, R3, R149 ;  /* 0x0000009503297220 */ /* 0x000fe20000410000 */
[----:B------:R-:W-:Y:S01]  /*ca20*/  MOV R149, R236 ;  /* 0x000000ec00957202 */ /* 0x000fe20000000f00 */
[C---:B-----5:R-:W-:Y:S01]  /*ca30*/  FMUL.FTZ R10, R0.reuse, R118 ;  /* 0x00000076000a7220 */ /* 0x060fe20000410000 */
[----:B------:R-:W-:Y:S01]  /*ca40*/  F2FP.BF16.PACK_AB R118, R251, R252 ;  /* 0x000000fcfb76723e */ /* 0x000fe200000010ff */
[----:B------:R5:W-:Y:S01]  /*ca50*/  MUFU.EX2 R248, R44 ;  /* 0x0000002c00f87308 */ /* 0x000be20000000800 */
[----:B------:R-:W1:Y:S01]  /*ca60*/  LDSM.16.MT88.4 R120, [R214+0x1000] ;  /* 0x00100000d678783b */ /* 0x000e620000004200 */
[C---:B------:R-:W-:Y:S02]  /*ca70*/  FMUL.FTZ R75, R0.reuse, R75 ;  /* 0x0000004b004b7220 */ /* 0x040fe40000410000 */
[C---:B------:R-:W-:Y:S02]  /*ca80*/  FMUL.FTZ R78, R0.reuse, R78 ;  /* 0x0000004e004e7220 */ /* 0x040fe40000410000 */
[C---:B------:R-:W-:Y:S02]  /*ca90*/  FMUL.FTZ R79, R0.reuse, R79 ;  /* 0x0000004f004f7220 */ /* 0x040fe40000410000 */
[C---:B------:R-:W-:Y:S01]  /*caa0*/  FMUL.FTZ R90, R0.reuse, R90 ;  /* 0x0000005a005a7220 */ /* 0x040fe20000410000 */
[----:B------:R-:W1:Y:S01]  /*cab0*/  LDSM.16.MT88.4 R124, [R213+0x2000] ;  /* 0x00200000d57c783b */ /* 0x000e620000004200 */
[C---:B------:R-:W-:Y:S02]  /*cac0*/  FMUL.FTZ R91, R0.reuse, R91 ;  /* 0x0000005b005b7220 */ /* 0x040fe40000410000 */
[--C-:B--2---:R-:W-:Y:S01]  /*cad0*/  FFMA.FTZ R4, R187, c[0x0][0x2d0], -R2.reuse ;  /* 0x0000b400bb047a23 */ /* 0x104fe20000010802 */
[----:B------:R-:W-:Y:S01]  /*cae0*/  F2FP.BF16.PACK_AB R117, R207, R177 ;  /* 0x000000b1cf75723e */ /* 0x000fe200000010ff */
[C---:B------:R-:W-:Y:S01]  /*caf0*/  FMUL.FTZ R94, R0.reuse, R94 ;  /* 0x0000005e005e7220 */ /* 0x040fe20000410000 */
[----:B------:R-:W-:Y:S01]  /*cb00*/  MOV R187, R241 ;  /* 0x000000f100bb7202 */ /* 0x000fe20000000f00 */
[----:B------:R2:W-:Y:S01]  /*cb10*/  MUFU.EX2 R208, R4 ;  /* 0x0000000400d07308 */ /* 0x0005e20000000800 */
[----:B------:R-:W-:Y:S01]  /*cb20*/  LDSM.16.MT88.4 R156, [R213+0x1c00] ;  /* 0x001c0000d59c783b */ /* 0x000fe20000004200 */
[C---:B------:R-:W-:Y:S02]  /*cb30*/  FMUL.FTZ R95, R0.reuse, R95 ;  /* 0x0000005f005f7220 */ /* 0x040fe40000410000 */
[C---:B------:R-:W-:Y:S02]  /*cb40*/  FMUL.FTZ R46, R0.reuse, R154 ;  /* 0x0000009a002e7220 */ /* 0x040fe40000410000 */
[----:B------:R-:W-:Y:S02]  /*cb50*/  FMUL.FTZ R47, R0, R155 ;  /* 0x0000009b002f7220 */ /* 0x000fe40000410000 */
[C---:B-----5:R-:W-:Y:S01]  /*cb60*/  FMUL.FTZ R44, R3.reuse, R152 ;  /* 0x00000098032c7220 */ /* 0x060fe20000410000 */
[----:B------:R-:W0:Y:S01]  /*cb70*/  LDGDEPBAR ;  /* 0x00000000000079af */ /* 0x000e220000000000 */
[--C-:B------:R-:W-:Y:S02]  /*cb80*/  FFMA.FTZ R108, R108, c[0x0][0x2d0], -R2.reuse ;  /* 0x0000b4006c6c7a23 */ /* 0x100fe40000010802 */
[----:B--2---:R-:W-:Y:S01]  /*cb90*/  FFMA.FTZ R4, R186, c[0x0][0x2d0], -R2 ;  /* 0x0000b400ba047a23 */ /* 0x004fe20000010802 */
[----:B------:R-:W-:Y:S01]  /*cba0*/  MOV R186, R24 ;  /* 0x0000001800ba7202 */ /* 0x000fe20000000f00 */
[----:B------:R-:W-:Y:S01]  /*cbb0*/  FMUL.FTZ R24, R3, R132 ;  /* 0x0000008403187220 */ /* 0x000fe20000410000 */
[----:B------:R-:W-:Y:S01]  /*cbc0*/  MOV R132, R34 ;  /* 0x0000002200847202 */ /* 0x000fe20000000f00 */
[----:B------:R2:W5:Y:S01]  /*cbd0*/  MUFU.EX2 R209, R4 ;  /* 0x0000000400d17308 */ /* 0x0005620000000800 */
[----:B------:R-:W-:Y:S01]  /*cbe0*/  F2FP.BF16.PACK_AB R115, R31, R186 ;  /* 0x000000ba1f73723e */ /* 0x000fe200000010ff */
[----:B------:R-:W-:Y:S01]  /*cbf0*/  FMUL.FTZ R31, R0, R139 ;  /* 0x0000008b001f7220 */ /* 0x000fe20000410000 */
[----:B------:R-:W-:Y:S01]  /*cc00*/  MOV R139, R243 ;  /* 0x000000f3008b7202 */ /* 0x000fe20000000f00 */
[C---:B------:R-:W-:Y:S01]  /*cc10*/  FMUL.FTZ R34, R101.reuse, R142 ;  /* 0x0000008e65227220 */ /* 0x040fe20000410000 */
[----:B------:R-:W-:Y:S01]  /*cc20*/  MOV R142, R35 ;  /* 0x00000023008e7202 */ /* 0x000fe20000000f00 */
[----:B------:R-:W-:Y:S01]  /*cc30*/  FMUL.FTZ R35, R101, R143 ;  /* 0x0000008f65237220 */ /* 0x000fe20000410000 */
[----:B------:R-:W-:Y:S03]  /*cc40*/  MOV R143, R249 ;  /* 0x000000f9008f7202 */ /* 0x000fe60000000f00 */
[----:B------:R1:W-:Y:S10]  /*cc50*/  MUFU.EX2 R249, R40 ;  /* 0x0000002800f97308 */ /* 0x0003f40000000800 */
[----:B------:R4:W-:Y:S01]  /*cc60*/  MUFU.EX2 R243, R64 ;  /* 0x0000004000f37308 */ /* 0x0009e20000000800 */
[C---:B--2---:R-:W-:Y:S01]  /*cc70*/  FMUL.FTZ R4, R100.reuse, R112 ;  /* 0x0000007064047220 */ /* 0x044fe20000410000 */
[----:B------:R-:W-:Y:S02]  /*cc80*/  F2FP.BF16.PACK_AB R112, R179, R180 ;  /* 0x000000b4b370723e */ /* 0x000fe400000010ff */
[----:B-----5:R-:W-:Y:S05]  /*cc90*/  F2FP.BF16.PACK_AB R119, R209, R208 ;  /* 0x000000d0d177723e */ /* 0x020fea00000010ff */
[-C--:B---3--:R-:W-:Y:S05]  /*cca0*/  HMMA.16816.F32.BF16 R4, R112, R20.reuse, R4 ;  /* 0x000000147004723c */ /* 0x088fea0000041804 */
[----:B-1----:R-:W-:Y:S01]  /*ccb0*/  FMUL.FTZ R40, R3, R148 ;  /* 0x0000009403287220 */ /* 0x002fe20000410000 */
[----:B------:R-:W-:Y:S02]  /*ccc0*/  MOV R148, R238 ;  /* 0x000000ee00947202 */ /* 0x000fe40000000f00 */
[C---:B------:R-:W-:Y:S04]  /*ccd0*/  HMMA.16816.F32.BF16 R8, R116.reuse, R20, R8 ;  /* 0x000000147408723c */ /* 0x040fe80000041808 */
[C---:B----4-:R-:W-:Y:S02]  /*cce0*/  FMUL.FTZ R64, R100.reuse, R172 ;  /* 0x000000ac64407220 */ /* 0x050fe40000410000 */
[----:B------:R-:W-:Y:S01]  /*ccf0*/  LDSM.16.MT88.4 R172, [R214+0x1c00] ;  /* 0x001c0000d6ac783b */ /* 0x000fe20000004200 */
        /* <DEDUP_REMOVED lines=9> */
[C---:B------:R-:W-:Y:S01]  /*cd90*/  FMUL.FTZ R37, R100.reuse, R145 ;  /* 0x0000009164257220 */ /* 0x040fe20000410000 */
[-C--:B------:R-:W-:Y:S04]  /*cda0*/  HMMA.16816.F32.BF16 R28, R116, R38.reuse, R28 ;  /* 0x00000026741c723c */ /* 0x080fe8000004181c */
[----:B------:R-:W-:Y:S01]  /*cdb0*/  MOV R145, R242 ;  /* 0x000000f200917202 */ /* 0x000fe20000000f00 */
[----:B------:R-:W-:Y:S01]  /*cdc0*/  FFMA.FTZ R36, R193, c[0x0][0x2d0], -R110 ;  /* 0x0000b400c1247a23 */ /* 0x000fe2000001086e */
[----:B------:R1:W-:Y:S02]  /*cdd0*/  MUFU.EX2 R242, R106 ;  /* 0x0000006a00f27308 */ /* 0x0003e40000000800 */
[C---:B------:R-:W-:Y:S07]  /*cde0*/  HMMA.16816.F32.BF16 R32, R112.reuse, R38, R32 ;  /* 0x000000267020723c */ /* 0x040fee0000041820 */
[C---:B------:R-:W-:Y:S01]  /*cdf0*/  FMUL.FTZ R38, R101.reuse, R146 ;  /* 0x0000009265267220 */ /* 0x040fe20000410000 */
[----:B------:R2:W-:Y:S01]  /*ce00*/  MUFU.EX2 R250, R36 ;  /* 0x0000002400fa7308 */ /* 0x0005e20000000800 */
[----:B------:R-:W-:Y:S03]  /*ce10*/  FMUL.FTZ R39, R101, R147 ;  /* 0x0000009365277220 */ /* 0x000fe60000410000 */
[----:B------:R-:W-:Y:S02]  /*ce20*/  MOV R146, R240 ;  /* 0x000000f000927202 */ /* 0x000fe40000000f00 */
[----:B------:R-:W-:Y:S01]  /*ce30*/  MOV R147, R239 ;  /* 0x000000ef00937202 */ /* 0x000fe20000000f00 */
[----:B-1----:R-:W-:Y:S04]  /*ce40*/  FFMA.FTZ R106, R199, c[0x0][0x2d0], -R176 ;  /* 0x0000b400c76a7a23 */ /* 0x002fe800000108b0 */
[----:B------:R1:W3:Y:S01]  /*ce50*/  MUFU.EX2 R241, R106 ;  /* 0x0000006a00f17308 */ /* 0x0002e20000000800 */
[C---:B--2---:R-:W-:Y:S01]  /*ce60*/  FMUL.FTZ R36, R100.reuse, R144 ;  /* 0x0000009064247220 */ /* 0x044fe20000410000 */
[----:B------:R-:W-:Y:S06]  /*ce70*/  MOV R144, R246 ;  /* 0x000000f600907202 */ /* 0x000fec0000000f00 */
[-C--:B------:R-:W-:Y:S08]  /*ce80*/  HMMA.16816.F32.BF16 R36, R112, R52.reuse, R36 ;  /* 0x000000347024723c */ /* 0x080ff00000041824 */
[C---:B------:R-:W-:Y:S04]  /*ce90*/  HMMA.16816.F32.BF16 R40, R116.reuse, R52, R40 ;  /* 0x000000347428723c */ /* 0x040fe80000041828 */
[--C-:B-1----:R-:W-:Y:S03]  /*cea0*/  FFMA.FTZ R106, R201, c[0x0][0x2d0], -R2.reuse ;  /* 0x0000b400c96a7a23 */ /* 0x102fe60000010802 */
[--C-:B------:R-:W-:Y:S01]  /*ceb0*/  FFMA.FTZ R52, R197, c[0x0][0x2d0], -R111.reuse ;  /* 0x0000b400c5347a23 */ /* 0x100fe2000001086f */
[-C--:B------:R-:W-:Y:S01]  /*cec0*/  HMMA.16816.F32.BF16 R44, R116, R54.reuse, R44 ;  /* 0x00000036742c723c */ /* 0x080fe2000004182c */
[----:B------:R1:W-:Y:S03]  /*ced0*/  MUFU.EX2 R197, R106 ;  /* 0x0000006a00c57308 */ /* 0x0003e60000000800 */
[----:B------:R-:W-:Y:S04]  /*cee0*/  FMUL.FTZ R53, R100, R161 ;  /* 0x000000a164357220 */ /* 0x000fe80000410000 */
[C---:B------:R-:W-:Y:S03]  /*cef0*/  HMMA.16816.F32.BF16 R48, R112.reuse, R54, R48 ;  /* 0x000000367030723c */ /* 0x040fe60000041830 */
[----:B------:R2:W-:Y:S04]  /*cf00*/  MUFU.EX2 R246, R52 ;  /* 0x0000003400f67308 */ /* 0x0005e80000000800 */
[C---:B------:R-:W-:Y:S02]  /*cf10*/  FMUL.FTZ R54, R101.reuse, R162 ;  /* 0x000000a265367220 */ /* 0x040fe40000410000 */
[----:B------:R-:W-:Y:S03]  /*cf20*/  FMUL.FTZ R55, R101, R163 ;  /* 0x000000a365377220 */ /* 0x000fe60000410000 */
[----:B-1----:R-:W-:Y:S04]  /*cf30*/  FFMA.FTZ R106, R202, c[0x0][0x2d0], -R2 ;  /* 0x0000b400ca6a7a23 */ /* 0x002fe80000010802 */
[----:B------:R1:W4:Y:S01]  /*cf40*/  MUFU.EX2 R196, R106 ;  /* 0x0000006a00c47308 */ /* 0x0003220000000800 */
[----:B--2---:R-:W-:Y:S07]  /*cf50*/  FMUL.FTZ R52, R100, R160 ;  /* 0x000000a064347220 */ /* 0x004fee0000410000 */
[-C--:B------:R-:W-:Y:S08]  /*cf60*/  HMMA.16816.F32.BF16 R52, R112, R120.reuse, R52 ;  /* 0x000000787034723c */ /* 0x080ff00000041834 */
[C---:B------:R-:W-:Y:S04]  /*cf70*/  HMMA.16816.F32.BF16 R56, R116.reuse, R120, R56 ;  /* 0x000000787438723c */ /* 0x040fe80000041838 */
[--C-:B-1----:R-:W-:Y:S04]  /*cf80*/  FFMA.FTZ R106, R206, c[0x0][0x2d0], -R176.reuse ;  /* 0x0000b400ce6a7a23 */ /* 0x102fe800000108b0 */
[-C--:B------:R-:W-:Y:S01]  /*cf90*/  HMMA.16816.F32.BF16 R60, R116, R122.reuse, R60 ;  /* 0x0000007a743c723c */ /* 0x080fe2000004183c */
[----:B------:R1:W-:Y:S07]  /*cfa0*/  MUFU.EX2 R240, R106 ;  /* 0x0000006a00f07308 */ /* 0x0003ee0000000800 */
[C---:B------:R-:W-:Y:S01]  /*cfb0*/  HMMA.16816.F32.BF16 R64, R112.reuse, R122, R64 ;  /* 0x0000007a7040723c */ /* 0x040fe20000041840 */
[----:B------:R-:W2:Y:S07]  /*cfc0*/  LDSM.16.MT88.4 R120, [R214+0x2000] ;  /* 0x00200000d678783b */ /* 0x000eae0000004200 */
[-C--:B------:R-:W-:Y:S08]  /*cfd0*/  HMMA.16816.F32.BF16 R68, R112, R124.reuse, R68 ;  /* 0x0000007c7044723c */ /* 0x080ff00000041844 */
[C---:B------:R-:W-:Y:S04]  /*cfe0*/  HMMA.16816.F32.BF16 R72, R116.reuse, R124, R72 ;  /* 0x0000007c7448723c */ /* 0x040fe80000041848 */
[----:B-1----:R-:W-:Y:S04]  /*cff0*/  FFMA.FTZ R106, R203, c[0x0][0x2d0], -R176 ;  /* 0x0000b400cb6a7a23 */ /* 0x002fe800000108b0 */
[-C--:B------:R-:W-:Y:S01]  /*d000*/  HMMA.16816.F32.BF16 R76, R116, R126.reuse, R76 ;  /* 0x0000007e744c723c */ /* 0x080fe2000004184c */
[----:B------:R1:W5:Y:S07]  /*d010*/  MUFU.EX2 R239, R106 ;  /* 0x0000006a00ef7308 */ /* 0x00036e0000000800 */
[C---:B------:R-:W-:Y:S01]  /*d020*/  HMMA.16816.F32.BF16 R80, R112.reuse, R126, R80 ;  /* 0x0000007e7050723c */ /* 0x040fe20000041850 */
[----:B------:R-:W5:Y:S07]  /*d030*/  LDSM.16.MT88.4 R124, [R213+0x400] ;  /* 0x00040000d57c783b */ /* 0x000f6e0000004200 */
[-C--:B--2---:R-:W-:Y:S08]  /*d040*/  HMMA.16816.F32.BF16 R84, R112, R120.reuse, R84 ;  /* 0x000000787054723c */ /* 0x084ff00000041854 */
[C---:B------:R-:W-:Y:S04]  /*d050*/  HMMA.16816.F32.BF16 R88, R116.reuse, R120, R88 ;  /* 0x000000787458723c */ /* 0x040fe80000041858 */
[--C-:B-1----:R-:W-:Y:S04]  /*d060*/  FFMA.FTZ R106, R210, c[0x0][0x2d0], -R2.reuse ;  /* 0x0000b400d26a7a23 */ /* 0x102fe80000010802 */
[-C--:B------:R-:W-:Y:S01]  /*d070*/  HMMA.16816.F32.BF16 R92, R116, R122.reuse, R92 ;  /* 0x0000007a745c723c */ /* 0x080fe2000004185c */
[----:B------:R1:W-:Y:S06]  /*d080*/  MUFU.EX2 R193, R106 ;  /* 0x0000006a00c17308 */ /* 0x0003ec0000000800 */
[----:B---3--:R-:W-:Y:S01]  /*d090*/  F2FP.BF16.PACK_AB R116, R241, R242 ;  /* 0x000000f2f174723e */ /* 0x008fe200000010ff */
[----:B------:R-:W-:Y:S01]  /*d0a0*/  HMMA.16816.F32.BF16 R96, R112, R122, R96 ;  /* 0x0000007a7060723c */ /* 0x000fe20000041860 */
[----:B------:R-:W2:Y:S03]  /*d0b0*/  LDSM.16.MT88.4 R120, [R213+0x1400] ;  /* 0x00140000d578783b */ /* 0x000ea60000004200 */
[----:B----4-:R-:W-:Y:S02]  /*d0c0*/  F2FP.BF16.PACK_AB R117, R196, R197 ;  /* 0x000000c5c475723e */ /* 0x010fe400000010ff */
[----:B-----5:R-:W-:Y:S02]  /*d0d0*/  F2FP.BF16.PACK_AB R118, R239, R240 ;  /* 0x000000f0ef76723e */ /* 0x020fe400000010ff */
[----:B------:R-:W-:Y:S04]  /*d0e0*/  F2FP.BF16.PACK_AB R112, R249, R250 ;  /* 0x000000faf970723e */ /* 0x000fe800000010ff */
[----:B------:R-:W-:Y:S02]  /*d0f0*/  F2FP.BF16.PACK_AB R114, R247, R248 ;  /* 0x000000f8f772723e */ /* 0x000fe400000010ff */
[----:B------:R-:W-:Y:S02]  /*d100*/  F2FP.BF16.PACK_AB R113, R245, R246 ;  /* 0x000000f6f571723e */ /* 0x000fe400000010ff */
[----:B------:R-:W-:Y:S01]  /*d110*/  F2FP.BF16.PACK_AB R115, R243, R244 ;  /* 0x000000f4f373723e */ /* 0x000fe200000010ff */
[----:B-1----:R-:W-:Y:S04]  /*d120*/  FFMA.FTZ R106, R211, c[0x0][0x2d0], -R2 ;  /* 0x0000b400d36a7a23 */ /* 0x002fe80000010802 */
[----:B------:R1:W3:Y:S02]  /*d130*/  MUFU.EX2 R192, R106 ;  /* 0x0000006a00c07308 */ /* 0x0002e40000000800 */
[-C--:B------:R-:W-:Y:S03]  /*d140*/  HMMA.16816.F32.BF16 R4, R112, R124.reuse, R4 ;  /* 0x0000007c7004723c */ /* 0x080fe60000041804 */
[--C-:B-1----:R-:W-:Y:S01]  /*d150*/  FFMA.FTZ R106, R231, c[0x0][0x2d0], -R110.reuse ;  /* 0x0000b400e76a7a23 */ /* 0x102fe2000001086e */
[----:B---3--:R-:W-:Y:S04]  /*d160*/  F2FP.BF16.PACK_AB R119, R192, R193 ;  /* 0x000000c1c077723e */ /* 0x008fe800000010ff */
[----:B------:R1:W-:Y:S03]  /*d170*/  MUFU.EX2 R238, R106 ;  /* 0x0000006a00ee7308 */ /* 0x0003e60000000800 */
[C---:B------:R-:W-:Y:S08]  /*d180*/  HMMA.16816.F32.BF16 R8, R116.reuse, R124, R8 ;  /* 0x0000007c7408723c */ /* 0x040ff00000041808 */
[-C--:B------:R-:W-:Y:S08]  /*d190*/  HMMA.16816.F32.BF16 R12, R116, R126.reuse, R12 ;  /* 0x0000007e740c723c */ /* 0x080ff0000004180c */
[C---:B------:R-:W-:Y:S01]  /*d1a0*/  HMMA.16816.F32.BF16 R16, R112.reuse, R126, R16 ;  /* 0x0000007e7010723c */ /* 0x040fe20000041810 */
[----:B------:R-:W3:Y:S03]  /*d1b0*/  LDSM.16.MT88.4 R124, [R214+0x1400] ;  /* 0x00140000d67c783b */ /* 0x000ee60000004200 */
[----:B-1----:R-:W-:Y:S02]  /*d1c0*/  FFMA.FTZ R106, R233, c[0x0][0x2d0], -R110 ;  /* 0x0000b400e96a7a23 */ /* 0x002fe4000001086e */
[----:B------:R1:W-:Y:S02]  /*d1d0*/  MUFU.EX2 R233, R107 ;  /* 0x0000006b00e97308 */ /* 0x0003e40000000800 */
[-C--:B------:R-:W-:Y:S08]  /*d1e0*/  HMMA.16816.F32.BF16 R20, R112, R128.reuse, R20 ;  /* 0x000000807014723c */ /* 0x080ff00000041814 */
[C---:B------:R-:W-:Y:S01]  /*d1f0*/  HMMA.16816.F32.BF16 R24, R116.reuse, R128, R24 ;  /* 0x000000807418723c */ /* 0x040fe20000041818 */
[----:B------:R4:W5:Y:S07]  /*d200*/  MUFU.EX2 R237, R106 ;  /* 0x0000006a00ed7308 */ /* 0x00096e0000000800 */
[-C--:B------:R-:W-:Y:S04]  /*d210*/  HMMA.16816.F32.BF16 R28, R116, R130.reuse, R28 ;  /* 0x00000082741c723c */ /* 0x080fe8000004181c */
[----:B-1----:R-:W-:Y:S01]  /*d220*/  FFMA.FTZ R107, R146, c[0x0][0x2d0], -R176 ;  /* 0x0000b400926b7a23 */ /* 0x002fe200000108b0 */
[----:B------:R-:W-:Y:S03]  /*d230*/  MOV R146, R145 ;  /* 0x0000009100927202 */ /* 0x000fe60000000f00 */
[C---:B------:R-:W-:Y:S01]  /*d240*/  HMMA.16816.F32.BF16 R32, R112.reuse, R130, R32 ;  /* 0x000000827020723c */ /* 0x040fe20000041820 */
[----:B------:R-:W1:Y:S01]  /*d250*/  LDSM.16.MT88.4 R128, [R213+0x2400] ;  /* 0x00240000d580783b */ /* 0x000e620000004200 */
[----:B------:R3:W-:Y:S02]  /*d260*/  MUFU.EX2 R230, R107 ;  /* 0x0000006b00e67308 */ /* 0x0007e40000000800 */
[----:B------:R-:W-:Y:S02]  /*d270*/  MOV R145, R143 ;  /* 0x0000008f00917202 */ /* 0x000fe40000000f00 */
[----:B------:R-:W-:Y:S02]  /*d280*/  MOV R143, R142 ;  /* 0x0000008e008f7202 */ /* 0x000fe40000000f00 */
[-C--:B--2---:R-:W-:Y:S04]  /*d290*/  HMMA.16816.F32.BF16 R36, R112, R120.reuse, R36 ;  /* 0x000000787024723c */ /* 0x084fe80000041824 */
[--C-:B----4-:R-:W-:Y:S01]  /*d2a0*/  FFMA.FTZ R106, R234, c[0x0][0x2d0], -R111.reuse ;  /* 0x0000b400ea6a7a23 */ /* 0x110fe2000001086f */
[----:B------:R-:W-:Y:S02]  /*d2b0*/  MOV R142, R137 ;  /* 0x00000089008e7202 */ /* 0x000fe40000000f00 */
[----:B------:R-:W-:Y:S01]  /*d2c0*/  MOV R137, R136 ;  /* 0x0000008800897202 */ /* 0x000fe20000000f00 */
[C---:B------:R-:W-:Y:S01]  /*d2d0*/  HMMA.16816.F32.BF16 R40, R116.reuse, R120, R40 ;  /* 0x000000787428723c */ /* 0x040fe20000041828 */
[----:B------:R2:W-:Y:S03]  /*d2e0*/  MUFU.EX2 R236, R106 ;  /* 0x0000006a00ec7308 */ /* 0x0005e60000000800 */
[----:B------:R-:W-:Y:S04]  /*d2f0*/  MOV R136, R189 ;  /* 0x000000bd00887202 */ /* 0x000fe80000000f00 */
[-C--:B------:R-:W-:Y:S04]  /*d300*/  HMMA.16816.F32.BF16 R44, R116, R122.reuse, R44 ;  /* 0x0000007a742c723c */ /* 0x080fe8000004182c */
[----:B---3--:R-:W-:Y:S04]  /*d310*/  FFMA.FTZ R107, R194, c[0x0][0x2d0], -R110 ;  /* 0x0000b400c26b7a23 */ /* 0x008fe8000001086e */
[C---:B------:R-:W-:Y:S01]  /*d320*/  HMMA.16816.F32.BF16 R48, R112.reuse, R122, R48 ;  /* 0x0000007a7030723c */ /* 0x040fe20000041830 */
[----:B------:R-:W3:Y:S01]  /*d330*/  LDSM.16.MT88.4 R120, [R214+0x2400] ;  /* 0x00240000d678783b */ /* 0x000ee20000004200 */
[----:B------:R4:W-:Y:S06]  /*d340*/  MUFU.EX2 R200, R107 ;  /* 0x0000006b00c87308 */ /* 0x0009ec0000000800 */
[-C--:B------:R-:W-:Y:S04]  /*d350*/  HMMA.16816.F32.BF16 R52, R112, R124.reuse, R52 ;  /* 0x0000007c7034723c */ /* 0x080fe80000041834 */
[--C-:B--2---:R-:W-:Y:S04]  /*d360*/  FFMA.FTZ R106, R235, c[0x0][0x2d0], -R111.reuse ;  /* 0x0000b400eb6a7a23 */ /* 0x104fe8000001086f */
[C---:B------:R-:W-:Y:S01]  /*d370*/  HMMA.16816.F32.BF16 R56, R116.reuse, R124, R56 ;  /* 0x0000007c7438723c */ /* 0x040fe20000041838 */
[----:B------:R2:W2:Y:S07]  /*d380*/  MUFU.EX2 R234, R106 ;  /* 0x0000006a00ea7308 */ /* 0x0004ae0000000800 */
[-C--:B------:R-:W-:Y:S04]  /*d390*/  HMMA.16816.F32.BF16 R60, R116, R126.reuse, R60 ;  /* 0x0000007e743c723c */ /* 0x080fe8000004183c */
[----:B----4-:R-:W-:Y:S04]  /*d3a0*/  FFMA.FTZ R107, R140, c[0x0][0x2d0], -R176 ;  /* 0x0000b4008c6b7a23 */ /* 0x010fe800000108b0 */
[C---:B------:R-:W-:Y:S01]  /*d3b0*/  HMMA.16816.F32.BF16 R64, R112.reuse, R126, R64 ;  /* 0x0000007e7040723c */ /* 0x040fe20000041840 */
[----:B------:R-:W4:Y:S01]  /*d3c0*/  LDSM.16.MT88.4 R124, [R213+0x800] ;  /* 0x00080000d57c783b */ /* 0x000f220000004200 */
[----:B------:R-:W-:Y:S06]  /*d3d0*/  MUFU.EX2 R195, R107 ;  /* 0x0000006b00c37308 */ /* 0x000fec0000000800 */
[-C--:B-1----:R-:W-:Y:S04]  /*d3e0*/  HMMA.16816.F32.BF16 R68, R112, R128.reuse, R68 ;  /* 0x000000807044723c */ /* 0x082fe80000041844 */
[----:B--2---:R-:W-:Y:S01]  /*d3f0*/  FFMA.FTZ R106, R229, c[0x0][0x2d0], -R110 ;  /* 0x0000b400e56a7a23 */ /* 0x004fe2000001086e */
[----:B------:R-:W-:Y:S03]  /*d400*/  MUFU.EX2 R107, R108 ;  /* 0x0000006c006b7308 */ /* 0x000fe60000000800 */
[C---:B------:R-:W-:Y:S07]  /*d410*/  HMMA.16816.F32.BF16 R72, R116.reuse, R128, R72 ;  /* 0x000000807448723c */ /* 0x040fee0000041848 */
[----:B------:R1:W2:Y:S01]  /*d420*/  MUFU.EX2 R235, R106 ;  /* 0x0000006a00eb7308 */ /* 0x0002a20000000800 */
[-C--:B------:R-:W-:Y:S08]  /*d430*/  HMMA.16816.F32.BF16 R76, R116, R130.reuse, R76 ;  /* 0x00000082744c723c */ /* 0x080ff0000004184c */
[C---:B------:R-:W-:Y:S01]  /*d440*/  HMMA.16816.F32.BF16 R80, R112.reuse, R130, R80 ;  /* 0x000000827050723c */ /* 0x040fe20000041850 */
[----:B------:R-:W2:Y:S07]  /*d450*/  LDSM.16.MT88.4 R128, [R214+0x800] ;  /* 0x00080000d680783b */ /* 0x000eae0000004200 */
[-C--:B---3--:R-:W-:Y:S04]  /*d460*/  HMMA.16816.F32.BF16 R84, R112, R120.reuse, R84 ;  /* 0x000000787054723c */ /* 0x088fe80000041854 */
[--C-:B-1----:R-:W-:Y:S04]  /*d470*/  FFMA.FTZ R106, R232, c[0x0][0x2d0], -R111.reuse ;  /* 0x0000b400e86a7a23 */ /* 0x102fe8000001086f */
[C---:B------:R-:W-:Y:S01]  /*d480*/  HMMA.16816.F32.BF16 R88, R116.reuse, R120, R88 ;  /* 0x000000787458723c */ /* 0x040fe20000041858 */
[----:B------:R1:W-:Y:S07]  /*d490*/  MUFU.EX2 R231, R106 ;  /* 0x0000006a00e77308 */ /* 0x0003ee0000000800 */
[-C--:B------:R-:W-:Y:S08]  /*d4a0*/  HMMA.16816.F32.BF16 R92, R116, R122.reuse, R92 ;  /* 0x0000007a745c723c */ /* 0x080ff0000004185c */
[----:B------:R-:W-:Y:S01]  /*d4b0*/  HMMA.16816.F32.BF16 R96, R112, R122, R96 ;  /* 0x0000007a7060723c */ /* 0x000fe20000041860 */
[----:B------:R-:W3:Y:S06]  /*d4c0*/  LDSM.16.MT88.4 R120, [R213+0x1800] ;  /* 0x00180000d578783b */ /* 0x000eec0000004200 */
[----:B-----5:R-:W-:Y:S02]  /*d4d0*/  F2FP.BF16.PACK_AB R112, R237, R238 ;  /* 0x000000eeed70723e */ /* 0x020fe400000010ff */
[----:B------:R-:W-:Y:S03]  /*d4e0*/  F2FP.BF16.PACK_AB R113, R234, R236 ;  /* 0x000000ecea71723e */ /* 0x000fe600000010ff */
[--C-:B-1----:R-:W-:Y:S01]  /*d4f0*/  FFMA.FTZ R106, R149, c[0x0][0x2d0], -R111.reuse ;  /* 0x0000b400956a7a23 */ /* 0x102fe2000001086f */
[----:B--2---:R-:W-:Y:S03]  /*d500*/  F2FP.BF16.PACK_AB R114, R233, R235 ;  /* 0x000000ebe972723e */ /* 0x004fe600000010ff */
[----:B------:R1:W2:Y:S02]  /*d510*/  MUFU.EX2 R232, R106 ;  /* 0x0000006a00e87308 */ /* 0x0002a40000000800 */
[----:B-1----:R-:W-:Y:S01]  /*d520*/  FFMA.FTZ R106, R148, c[0x0][0x2d0], -R176 ;  /* 0x0000b400946a7a23 */ /* 0x002fe200000108b0 */
[----:B--2---:R-:W-:Y:S07]  /*d530*/  F2FP.BF16.PACK_AB R115, R232, R231 ;  /* 0x000000e7e873723e */ /* 0x004fee00000010ff */
[----:B------:R1:W2:Y:S01]  /*d540*/  MUFU.EX2 R229, R106 ;  /* 0x0000006a00e57308 */ /* 0x0002a20000000800 */
[-C--:B----4-:R-:W-:Y:S03]  /*d550*/  HMMA.16816.F32.BF16 R4, R112, R124.reuse, R4 ;  /* 0x0000007c7004723c */ /* 0x090fe60000041804 */
[--C-:B-1----:R-:W-:Y:S01]  /*d560*/  FFMA.FTZ R106, R188, c[0x0][0x2d0], -R2.reuse ;  /* 0x0000b400bc6a7a23 */ /* 0x102fe20000010802 */
[----:B--2---:R-:W-:Y:S05]  /*d570*/  F2FP.BF16.PACK_AB R116, R230, R229 ;  /* 0x000000e5e674723e */ /* 0x004fea00000010ff */
[----:B------:R1:W-:Y:S03]  /*d580*/  MUFU.EX2 R188, R106 ;  /* 0x0000006a00bc7308 */ /* 0x0003e60000000800 */
[----:B-1----:R-:W-:Y:S07]  /*d590*/  FFMA.FTZ R106, R181, c[0x0][0x2d0], -R2 ;  /* 0x0000b400b56a7a23 */ /* 0x002fee0000010802 */
[----:B------:R1:W2:Y:S02]  /*d5a0*/  MUFU.EX2 R189, R106 ;  /* 0x0000006a00bd7308 */ /* 0x0002a40000000800 */
[--C-:B-1----:R-:W-:Y:S01]  /*d5b0*/  FFMA.FTZ R106, R147, c[0x0][0x2d0], -R176.reuse ;  /* 0x0000b400936a7a23 */ /* 0x102fe200000108b0 */
[----:B------:R-:W-:Y:S02]  /*d5c0*/  MOV R147, R137 ;  /* 0x0000008900937202 */ /* 0x000fe40000000f00 */
[----:B------:R-:W-:Y:S05]  /*d5d0*/  MOV R137, R187 ;  /* 0x000000bb00897202 */ /* 0x000fea0000000f00 */
[----:B------:R1:W-:Y:S01]  /*d5e0*/  MUFU.EX2 R210, R106 ;  /* 0x0000006a00d27308 */ /* 0x0003e20000000800 */
[----:B--2---:R-:W-:Y:S01]  /*d5f0*/  F2FP.BF16.PACK_AB R117, R189, R188 ;  /* 0x000000bcbd75723e */ /* 0x004fe200000010ff */
[----:B-1----:R-:W-:Y:S01]  /*d600*/  FFMA.FTZ R106, R146, c[0x0][0x2d0], -R176 ;  /* 0x0000b400926a7a23 */ /* 0x002fe200000108b0 */
[----:B------:R-:W-:Y:S02]  /*d610*/  MOV R146, R143 ;  /* 0x0000008f00927202 */ /* 0x000fe40000000f00 */
[----:B------:R-:W-:Y:S05]  /*d620*/  MOV R143, R136 ;  /* 0x00000088008f7202 */ /* 0x000fea0000000f00 */
[----:B------:R1:W2:Y:S01]  /*d630*/  MUFU.EX2 R211, R106 ;  /* 0x0000006a00d37308 */ /* 0x0002a20000000800 */
[----:B------:R-:W-:Y:S01]  /*d640*/  MOV R136, R186 ;  /* 0x000000ba00887202 */ /* 0x000fe20000000f00 */
        /* <DEDUP_REMOVED lines=14> */
[----:B------:R1:W4:Y:S07]  /*d730*/  MUFU.EX2 R206, R106 ;  /* 0x0000006a00ce7308 */ /* 0x00032e0000000800 */
[C---:B------:R-:W-:Y:S08]  /*d740*/  HMMA.16816.F32.BF16 R24, R116.reuse, R128, R24 ;  /* 0x000000807418723c */ /* 0x040ff00000041818 */
[-C--:B------:R-:W-:Y:S08]  /*d750*/  HMMA.16816.F32.BF16 R28, R116, R130.reuse, R28 ;  /* 0x00000082741c723c */ /* 0x080ff0000004181c */
[C---:B------:R-:W-:Y:S01]  /*d760*/  HMMA.16816.F32.BF16 R32, R112.reuse, R130, R32 ;  /* 0x000000827020723c */ /* 0x040fe20000041820 */
[----:B------:R-:W5:Y:S03]  /*d770*/  LDSM.16.MT88.4 R128, [R213+0x2800] ;  /* 0x00280000d580783b */ /* 0x000f660000004200 */
[--C-:B-1----:R-:W-:Y:S01]  /*d780*/  FFMA.FTZ R106, R146, c[0x0][0x2d0], -R111.reuse ;  /* 0x0000b400926a7a23 */ /* 0x102fe2000001086f */
[----:B----4-:R-:W-:Y:S03]  /*d790*/  F2FP.BF16.PACK_AB R108, R206, R205 ;  /* 0x000000cdce6c723e */ /* 0x010fe600000010ff */
[-C--:B---3--:R-:W-:Y:S01]  /*d7a0*/  HMMA.16816.F32.BF16 R36, R112, R120.reuse, R36 ;  /* 0x000000787024723c */ /* 0x088fe20000041824 */
[----:B------:R1:W-:Y:S07]  /*d7b0*/  MUFU.EX2 R202, R106 ;  /* 0x0000006a00ca7308 */ /* 0x0003ee0000000800 */
[C---:B------:R-:W-:Y:S08]  /*d7c0*/  HMMA.16816.F32.BF16 R40, R116.reuse, R120, R40 ;  /* 0x000000787428723c */ /* 0x040ff00000041828 */
[-C--:B------:R-:W-:Y:S08]  /*d7d0*/  HMMA.16816.F32.BF16 R44, R116, R122.reuse, R44 ;  /* 0x0000007a742c723c */ /* 0x080ff0000004182c */
[C---:B------:R-:W-:Y:S01]  /*d7e0*/  HMMA.16816.F32.BF16 R48, R112.reuse, R122, R48 ;  /* 0x0000007a7030723c */ /* 0x040fe20000041830 */
[----:B------:R-:W3:Y:S03]  /*d7f0*/  LDSM.16.MT88.4 R120, [R214+0x2800] ;  /* 0x00280000d678783b */ /* 0x000ee60000004200 */
[--C-:B-1----:R-:W-:Y:S01]  /*d800*/  FFMA.FTZ R106, R145, c[0x0][0x2d0], -R111.reuse ;  /* 0x0000b400916a7a23 */ /* 0x102fe2000001086f */
[----:B------:R-:W-:Y:S03]  /*d810*/  MOV R145, R138 ;  /* 0x0000008a00917202 */ /* 0x000fe60000000f00 */
[-C--:B--2---:R-:W-:Y:S01]  /*d820*/  HMMA.16816.F32.BF16 R52, R112, R124.reuse, R52 ;  /* 0x0000007c7034723c */ /* 0x084fe20000041834 */
[----:B------:R1:W-:Y:S07]  /*d830*/  MUFU.EX2 R203, R106 ;  /* 0x0000006a00cb7308 */ /* 0x0003ee0000000800 */
[C---:B------:R-:W-:Y:S08]  /*d840*/  HMMA.16816.F32.BF16 R56, R116.reuse, R124, R56 ;  /* 0x0000007c7438723c */ /* 0x040ff00000041838 */
[-C--:B------:R-:W-:Y:S08]  /*d850*/  HMMA.16816.F32.BF16 R60, R116, R126.reuse, R60 ;  /* 0x0000007e743c723c */ /* 0x080ff0000004183c */
[C---:B------:R-:W-:Y:S01]  /*d860*/  HMMA.16816.F32.BF16 R64, R112.reuse, R126, R64 ;  /* 0x0000007e7040723c */ /* 0x040fe20000041840 */
[----:B------:R-:W2:Y:S03]  /*d870*/  LDSM.16.MT88.4 R124, [R213+0xc00] ;  /* 0x000c0000d57c783b */ /* 0x000ea60000004200 */
[----:B-1----:R-:W-:Y:S04]  /*d880*/  FFMA.FTZ R106, R144, c[0x0][0x2d0], -R110 ;  /* 0x0000b400906a7a23 */ /* 0x002fe8000001086e */
[-C--:B-----5:R-:W-:Y:S01]  /*d890*/  HMMA.16816.F32.BF16 R68, R112, R128.reuse, R68 ;  /* 0x000000807044723c */ /* 0x0a0fe20000041844 */
[----:B------:R1:W-:Y:S01]  /*d8a0*/  MUFU.EX2 R201, R106 ;  /* 0x0000006a00c97308 */ /* 0x0003e20000000800 */
[----:B------:R-:W4:Y:S04]  /*d8b0*/  LDL.LU R110, [R1+0x20] ;  /* 0x00002000016e7983 */ /* 0x000f280000300800 */
[----:B------:R-:W5:Y:S02]  /*d8c0*/  LDL.LU R144, [R1+0x24] ;  /* 0x0000240001907983 */ /* 0x000f640000300800 */
[C---:B------:R-:W-:Y:S08]  /*d8d0*/  HMMA.16816.F32.BF16 R72, R116.reuse, R128, R72 ;  /* 0x000000807448723c */ /* 0x040ff00000041848 */
[-C--:B------:R-:W-:Y:S08]  /*d8e0*/  HMMA.16816.F32.BF16 R76, R116, R130.reuse, R76 ;  /* 0x00000082744c723c */ /* 0x080ff0000004184c */
[C---:B------:R-:W-:Y:S04]  /*d8f0*/  HMMA.16816.F32.BF16 R80, R112.reuse, R130, R80 ;  /* 0x000000827050723c */ /* 0x040fe80000041850 */
[--C-:B-1----:R-:W-:Y:S04]  /*d900*/  FFMA.FTZ R106, R143, c[0x0][0x2d0], -R111.reuse ;  /* 0x0000b4008f6a7a23 */ /* 0x102fe8000001086f */
[-C--:B---3--:R-:W-:Y:S01]  /*d910*/  HMMA.16816.F32.BF16 R84, R112, R120.reuse, R84 ;  /* 0x000000787054723c */ /* 0x088fe20000041854 */
[----:B------:R1:W-:Y:S07]  /*d920*/  MUFU.EX2 R199, R106 ;  /* 0x0000006a00c77308 */ /* 0x0003ee0000000800 */
[C---:B------:R-:W-:Y:S08]  /*d930*/  HMMA.16816.F32.BF16 R88, R116.reuse, R120, R88 ;  /* 0x000000787458723c */ /* 0x040ff00000041858 */
[-C--:B------:R-:W-:Y:S08]  /*d940*/  HMMA.16816.F32.BF16 R92, R116, R122.reuse, R92 ;  /* 0x0000007a745c723c */ /* 0x080ff0000004185c */
[----:B------:R-:W-:Y:S04]  /*d950*/  HMMA.16816.F32.BF16 R96, R112, R122, R96 ;  /* 0x0000007a7060723c */ /* 0x000fe80000041860 */
[----:B-1----:R-:W-:Y:S04]  /*d960*/  FFMA.FTZ R106, R142, c[0x0][0x2d0], -R111 ;  /* 0x0000b4008e6a7a23 */ /* 0x002fe8000001086f */
[----:B------:R1:W3:Y:S04]  /*d970*/  MUFU.EX2 R198, R106 ;  /* 0x0000006a00c67308 */ /* 0x0002e80000000800 */
[----:B-1----:R-:W-:Y:S01]  /*d980*/  FFMA.FTZ R106, R141, c[0x0][0x2d0], -R176 ;  /* 0x0000b4008d6a7a23 */ /* 0x002fe200000108b0 */
[----:B---3--:R-:W-:Y:S01]  /*d990*/  F2FP.BF16.PACK_AB R111, R198, R199 ;  /* 0x000000c7c66f723e */ /* 0x008fe200000010ff */
[----:B------:R-:W1:Y:S04]  /*d9a0*/  LDSM.16.MT88.4 R140, [R214+0xc00] ;  /* 0x000c0000d68c783b */ /* 0x000e680000004200 */
[----:B------:R3:W1:Y:S02]  /*d9b0*/  MUFU.EX2 R194, R106 ;  /* 0x0000006a00c27308 */ /* 0x0006640000000800 */
[--C-:B---3--:R-:W-:Y:S08]  /*d9c0*/  FFMA.FTZ R106, R184, c[0x0][0x2d0], -R2.reuse ;  /* 0x0000b400b86a7a23 */ /* 0x108ff00000010802 */
[----:B------:R3:W-:Y:S02]  /*d9d0*/  MUFU.EX2 R184, R106 ;  /* 0x0000006a00b87308 */ /* 0x0007e40000000800 */
[--C-:B---3--:R-:W-:Y:S02]  /*d9e0*/  FFMA.FTZ R106, R185, c[0x0][0x2d0], -R2.reuse ;  /* 0x0000b400b96a7a23 */ /* 0x108fe40000010802 */
[----:B------:R-:W-:Y:S01]  /*d9f0*/  FFMA.FTZ R2, R109, c[0x0][0x2d0], -R2 ;  /* 0x0000b4006d027a23 */ /* 0x000fe20000010802 */
[----:B------:R-:W-:Y:S05]  /*da00*/  F2FP.BF16.PACK_AB R109, R203, R202 ;  /* 0x000000cacb6d723e */ /* 0x000fea00000010ff */
[----:B------:R3:W-:Y:S02]  /*da10*/  MUFU.EX2 R185, R106 ;  /* 0x0000006a00b97308 */ /* 0x0007e40000000800 */
[--C-:B---3--:R-:W-:Y:S02]  /*da20*/  FFMA.FTZ R106, R139, c[0x0][0x2d0], -R176.reuse ;  /* 0x0000b4008b6a7a23 */ /* 0x108fe400000108b0 */
[----:B------:R-:W3:Y:S06]  /*da30*/  LDL.LU R139, [R1+0x28] ;  /* 0x00002800018b7983 */ /* 0x000eec0000300800 */
[----:B------:R1:W-:Y:S01]  /*da40*/  MUFU.EX2 R191, R106 ;  /* 0x0000006a00bf7308 */ /* 0x0003e20000000800 */
[----:B------:R-:W3:Y:S01]  /*da50*/  LDL.LU R138, [R1+0x2c] ;  /* 0x00002c00018a7983 */ /* 0x000ee20000300800 */
[----:B-1----:R-:W-:Y:S01]  /*da60*/  FFMA.FTZ R106, R137, c[0x0][0x2d0], -R176 ;  /* 0x0000b400896a7a23 */ /* 0x002fe200000108b0 */
[----:B------:R-:W-:Y:S02]  /*da70*/  MOV R137, R190 ;  /* 0x000000be00897202 */ /* 0x000fe40000000f00 */
[----:B------:R-:W-:Y:S05]  /*da80*/  F2FP.BF16.PACK_AB R176, R195, R194 ;  /* 0x000000c2c3b0723e */ /* 0x000fea00000010ff */
[----:B------:R-:W1:Y:S10]  /*da90*/  MUFU.EX2 R190, R106 ;  /* 0x0000006a00be7308 */ /* 0x000e740000000800 */
[----:B------:R1:W1:Y:S01]  /*daa0*/  MUFU.EX2 R106, R2 ;  /* 0x00000002006a7308 */ /* 0x0002620000000800 */
[----:B----4-:R-:W-:Y:S01]  /*dab0*/  FFMA.FTZ R100, R100, R110, R180 ;  /* 0x0000006e64647223 */ /* 0x010fe200000100b4 */
[----:B------:R-:W-:Y:S01]  /*dac0*/  F2FP.BF16.PACK_AB R110, R200, R201 ;  /* 0x000000c9c86e723e */ /* 0x000fe200000010ff */
[----:B------:R-:W4:Y:S01]  /*dad0*/  LDSM.16.MT88.4 R180, [R213+0x2c00] ;  /* 0x002c0000d5b4783b */ /* 0x000f220000004200 */
[----:B-----5:R-:W-:Y:S05]  /*dae0*/  FFMA.FTZ R101, R101, R144, R145 ;  /* 0x0000009065657223 */ /* 0x020fea0000010091 */
[-C--:B--2---:R-:W-:Y:S02]  /*daf0*/  HMMA.16816.F32.BF16 R112, R108, R124.reuse, R4 ;  /* 0x0000007c6c70723c */ /* 0x084fe40000041804 */
[----:B------:R-:W2:Y:S03]  /*db00*/  LDSM.16.MT88.4 R4, [R214+0x2c00] ;  /* 0x002c0000d604783b */ /* 0x000ea60000004200 */
[----:B---3--:R-:W-:Y:S01]  /*db10*/  FFMA.FTZ R3, R3, R139, R178 ;  /* 0x0000008b03037223 */ /* 0x008fe200000100b2 */
[----:B-1----:R-:W-:Y:S01]  /*db20*/  F2FP.BF16.PACK_AB R178, R190, R191 ;  /* 0x000000bfbeb2723e */ /* 0x002fe200000010ff */
[----:B------:R-:W-:Y:S01]  /*db30*/  FFMA.FTZ R2, R0, R138, R177 ;  /* 0x0000008a00027223 */ /* 0x000fe200000100b1 */
[----:B------:R-:W-:Y:S04]  /*db40*/  F2FP.BF16.PACK_AB R177, R185, R184 ;  /* 0x000000b8b9b1723e */ /* 0x000fe800000010ff */
[----:B------:R-:W-:Y:S01]  /*db50*/  MOV R0, R179 ;  /* 0x000000b300007202 */ /* 0x000fe20000000f00 */
[----:B------:R-:W-:Y:S01]  /*db60*/  FADD.FTZ R2, R207, R2 ;  /* 0x00000002cf027221 */ /* 0x000fe20000010000 */
[----:B------:R-:W-:Y:S03]  /*db70*/  F2FP.BF16.PACK_AB R179, R106, R107 ;  /* 0x0000006b6ab3723e */ /* 0x000fe600000010ff */
[----:B------:R-:W-:Y:S02]  /*db80*/  FADD.FTZ R2, R208, R2 ;  /* 0x00000002d0027221 */ /* 0x000fe40000010000 */
[----:B------:R-:W-:Y:S02]  /*db90*/  FADD.FTZ R0, R0, R100 ;  /* 0x0000006400007221 */ /* 0x000fe40000010000 */
[C---:B------:R-:W-:Y:S07]  /*dba0*/  HMMA.16816.F32.BF16 R116, R176.reuse, R124, R8 ;  /* 0x0000007cb074723c */ /* 0x040fee0000041808 */
[----:B------:R-:W-:Y:S01]  /*dbb0*/  MOV R9, R135 ;  /* 0x0000008700097202 */ /* 0x000fe20000000f00 */
[-C--:B------:R-:W-:Y:S04]  /*dbc0*/  HMMA.16816.F32.BF16 R120, R176, R126.reuse, R12 ;  /* 0x0000007eb078723c */ /* 0x080fe8000004180c */
[----:B------:R-:W-:Y:S02]  /*dbd0*/  MOV R10, R134 ;  /* 0x00000086000a7202 */ /* 0x000fe40000000f00 */
[----:B------:R-:W-:Y:S02]  /*dbe0*/  MOV R8, R136 ;  /* 0x0000008800087202 */ /* 0x000fe40000000f00 */
[C---:B------:R-:W-:Y:S04]  /*dbf0*/  HMMA.16816.F32.BF16 R124, R108.reuse, R126, R16 ;  /* 0x0000007e6c7c723c */ /* 0x040fe80000041810 */
[----:B------:R-:W-:Y:S02]  /*dc00*/  MOV R14, R133 ;  /* 0x00000085000e7202 */ /* 0x000fe40000000f00 */
[----:B------:R-:W-:Y:S02]  /*dc10*/  MOV R15, R132 ;  /* 0x00000084000f7202 */ /* 0x000fe40000000f00 */
[-C--:B------:R-:W-:Y:S04]  /*dc20*/  HMMA.16816.F32.BF16 R128, R108, R140.reuse, R20 ;  /* 0x0000008c6c80723c */ /* 0x080fe80000041814 */
[----:B------:R-:W-:Y:S01]  /*dc30*/  FADD.FTZ R3, R14, R3 ;  /* 0x000000030e037221 */ /* 0x000fe20000010000 */
[----:B------:R-:W-:Y:S01]  /*dc40*/  MOV R11, R137 ;  /* 0x00000089000b7202 */ /* 0x000fe20000000f00 */
        /* <DEDUP_REMOVED lines=35> */
[-C--:B----4-:R-:W-:Y:S03]  /*de80*/  HMMA.16816.F32.BF16 R68, R108, R180.reuse, R68 ;  /* 0x000000b46c44723c */ /* 0x090fe60000041844 */
        /* <DEDUP_REMOVED lines=14> */
[-C--:B--2---:R-:W-:Y:S04]  /*df70*/  HMMA.16816.F32.BF16 R84, R108, R4.reuse, R84 ;  /* 0x000000046c54723c */ /* 0x084fe80000041854 */
[----:B------:R-:W-:Y:S04]  /*df80*/  FADD.FTZ R8, R205, R8 ;  /* 0x00000008cd087221 */ /* 0x000fe80000010000 */
[C---:B------:R-:W-:Y:S07]  /*df90*/  HMMA.16816.F32.BF16 R88, R176.reuse, R4, R88 ;  /* 0x00000004b058723c */ /* 0x040fee0000041858 */
[----:B------:R-:W-:Y:S01]  /*dfa0*/  FADD.FTZ R5, R210, R3 ;  /* 0x00000003d2057221 */ /* 0x000fe20000010000 */
[-C--:B------:R-:W-:Y:S04]  /*dfb0*/  HMMA.16816.F32.BF16 R92, R176, R6.reuse, R92 ;  /* 0x00000006b05c723c */ /* 0x080fe8000004185c */
        /* <DEDUP_REMOVED lines=16> */
[----:B------:R-:W-:Y:S01]  /*e0c0*/  STL [R1+0x20], R4 ;  /* 0x0000200401007387 */ /* 0x000fe20000100800 */
[----:B------:R-:W-:Y:S02]  /*e0d0*/  FADD.FTZ R2, R190, R2 ;  /* 0x00000002be027221 */ /* 0x000fe40000010000 */
[----:B------:R-:W-:Y:S02]  /*e0e0*/  FADD.FTZ R3, R198, R3 ;  /* 0x00000003c6037221 */ /* 0x000fe40000010000 */
[----:B------:R-:W-:Y:S01]  /*e0f0*/  FADD.FTZ R0, R107, R6 ;  /* 0x000000066b007221 */ /* 0x000fe20000010000 */
[----:B------:R-:W-:Y:S02]  /*e100*/  MOV R107, R102 ;  /* 0x00000066006b7202 */ /* 0x000fe40000000f00 */
[----:B------:R1:W-:Y:S01]  /*e110*/  STL [R1+0x24], R3 ;  /* 0x0000240301007387 */ /* 0x0003e20000100800 */
[----:B------:R-:W-:Y:S01]  /*e120*/  FADD.FTZ R0, R106, R0 ;  /* 0x000000006a007221 */ /* 0x000fe20000010000 */
[----:B------:R-:W-:Y:S02]  /*e130*/  MOV R106, R103 ;  /* 0x00000067006a7202 */ /* 0x000fe40000000f00 */
[----:B------:R2:W-:Y:S04]  /*e140*/  STL [R1+0x28], R2 ;  /* 0x0000280201007387 */ /* 0x0005e80000100800 */
[----:B------:R3:W-:Y:S01]  /*e150*/  STL [R1+0x2c], R0 ;  /* 0x00002c0001007387 */ /* 0x0007e20000100800 */
[----:B-1----:R-:W-:Y:S02]  /*e160*/  MOV R3, R104 ;  /* 0x0000006800037202 */ /* 0x002fe40000000f00 */
[----:B--2---:R-:W-:Y:S01]  /*e170*/  MOV R2, R105 ;  /* 0x0000006900027202 */ /* 0x004fe20000000f00 */
[----:B------:R-:W-:-:S05]  /*e180*/  @P0 BRA `(.L_x_1013) ;  /* 0xffffc3a000000947 */ /* 0x000fca000383ffff */
.L_x_1012:
[----:B------:R-:W-:Y:S02]  /*e190*/  MOV R10, 0x1f ;  /* 0x0000001f000a7802 */ /* 0x000fe40000000f00 */
[----:B------:R-:W-:Y:S01]  /*e1a0*/  MOV R9, 0xffffffff ;  /* 0xffffffff00097802 */ /* 0x000fe20000000f00 */
[----:B------:R-:W-:Y:S05]  /*e1b0*/  BRA.DIV ~URZ, `(.L_x_1014) ;  /* 0x000028a27f007947 */ /* 0x000fea000b800000 */
[----:B---3--:R-:W2:Y:S04]  /*e1c0*/  LDL R0, [R1+0x20] ;  /* 0x0000200001007983 */ /* 0x008ea80000100800 */
[----:B--2---:R1:W2:Y:S02]  /*e1d0*/  SHFL.BFLY PT, R5, R0, 0x2, 0x1f ;  /* 0x0c401f0000057f89 */ /* 0x0042a400000e0000 */
.L_x_1038:
[----:B-1----:R-:W3:Y:S02]  /*e1e0*/  LDL.LU R0, [R1+0x20] ;  /* 0x0000200001007983 */ /* 0x002ee40000300800 */
[----:B--23--:R-:W-:Y:S01]  /*e1f0*/  FADD.FTZ R5, R5, R0 ;  /* 0x0000000005057221 */ /* 0x00cfe20000010000 */
[----:B------:R-:W-:Y:S05]  /*e200*/  BRA.DIV ~URZ, `(.L_x_1015) ;  /* 0x000028b27f007947 */ /* 0x000fea000b800000 */
[----:B------:R-:W2:Y:S04]  /*e210*/  LDL.LU R2, [R1+0x24] ;  /* 0x0000240001027983 */ /* 0x000ea80000300800 */
        /* <DEDUP_REMOVED lines=15> */
.L_x_1039:
        /* <DEDUP_REMOVED lines=13> */
[----:B------:R-:W2:Y:S08]  /*e3e0*/  @P3 MUFU.LG2 R5, R5 ;  /* 0x0000000500053308 */ /* 0x000eb00000000c00 */
[----:B------:R-:W3:Y:S01]  /*e3f0*/  @P2 MUFU.RCP R3, R4 ;  /* 0x0000000400032308 */ /* 0x000ee20000001000 */
        /* <DEDUP_REMOVED lines=9> */
[----:B------:R-:W4:Y:S01]  /*e490*/  @P2 MUFU.LG2 R4, R4 ;  /* 0x0000000400042308 */ /* 0x000f220000000c00 */
[C---:B------:R-:W-:Y:S02]  /*e4a0*/  FMUL.FTZ R144, R0.reuse, R144 ;  /* 0x0000009000907220 */ /* 0x040fe40000410000 */
[C---:B------:R-:W-:Y:S02]  /*e4b0*/  FMUL.FTZ R145, R0.reuse, R145 ;  /* 0x0000009100917220 */ /* 0x040fe40000410000 */
[C---:B------:R-:W-:Y:S02]  /*e4c0*/  FMUL.FTZ R156, R0.reuse, R156 ;  /* 0x0000009c009c7220 */ /* 0x040fe40000410000 */
[C---:B------:R-:W-:Y:S01]  /*e4d0*/  FMUL.FTZ R157, R0.reuse, R157 ;  /* 0x0000009d009d7220 */ /* 0x040fe20000410000 */
[----:B------:R-:W5:Y:S01]  /*e4e0*/  @P1 MUFU.LG2 R7, R7 ;  /* 0x0000000700071308 */ /* 0x000f620000000c00 */
        /* <DEDUP_REMOVED lines=13> */
[----:B--2---:R-:W-:-:S02]  /*e5c0*/  @P3 FMUL.FTZ R9, R5, 0.69314718246459960938 ;  /* 0x3f31721805093820 */ /* 0x004fc40000410000 */
[C---:B---3--:R-:W-:Y:S02]  /*e5d0*/  FMUL.FTZ R114, R3.reuse, R114 ;  /* 0x0000007203727220 */ /* 0x048fe40000410000 */
[----:B------:R-:W-:Y:S01]  /*e5e0*/  @P3 FMUL.FTZ R5, R0, c[0x0][0x2d0] ;  /* 0x0000b40000053a20 */ /* 0x000fe20000410000 */
[----:B------:R-:W-:Y:S01]  /*e5f0*/  MOV R0, RZ ;  /* 0x000000ff00007202 */ /* 0x000fe20000000f00 */
[C---:B------:R-:W-:Y:S02]  /*e600*/  FMUL.FTZ R115, R3.reuse, R115 ;  /* 0x0000007303737220 */ /* 0x040fe40000410000 */
[C---:B------:R-:W-:Y:S02]  /*e610*/  FMUL.FTZ R126, R3.reuse, R126 ;  /* 0x0000007e037e7220 */ /* 0x040fe40000410000 */
[C---:B------:R-:W-:Y:S01]  /*e620*/  FMUL.FTZ R127, R3.reuse, R127 ;  /* 0x0000007f037f7220 */ /* 0x040fe20000410000 */
[----:B------:R-:W2:Y:S01]  /*e630*/  @P0 MUFU.RCP R0, R6 ;  /* 0x0000000600000308 */ /* 0x000ea20000001000 */
        /* <DEDUP_REMOVED lines=20> */
[----:B------:R-:W-:Y:S01]  /*e780*/  @P2 MOV R3, 0x3f317218 ;  /* 0x3f31721800032802 */ /* 0x000fe20000000f00 */
[C---:B-1----:R-:W-:Y:S02]  /*e790*/  FMUL.FTZ R116, R2.reuse, R116 ;  /* 0x0000007402747220 */ /* 0x042fe40000410000 */
        /* <DEDUP_REMOVED lines=23> */
[----:B------:R-:W1:Y:S01]  /*e910*/  @P0 MUFU.LG2 R2, R6 ;  /* 0x0000000600020308 */ /* 0x000e620000000c00 */
[----:B----4-:R-:W-:Y:S02]  /*e920*/  @P2 FMUL.FTZ R8, R4, 0.69314718246459960938 ;  /* 0x3f31721804082820 */ /* 0x010fe40000410000 */
[----:B------:R-:W-:Y:S02]  /*e930*/  @P2 FMUL.FTZ R4, R3, c[0x0][0x2d0] ;  /* 0x0000b40003042a20 */ /* 0x000fe40000410000 */
[----:B-----5:R-:W-:Y:S02]  /*e940*/  @P1 FMUL.FTZ R7, R7, 0.69314718246459960938 ;  /* 0x3f31721807071820 */ /* 0x020fe40000410000 */
[----:B------:R-:W-:Y:S02]  /*e950*/  @P1 FMUL.FTZ R3, R10, c[0x0][0x2d0] ;  /* 0x0000b4000a031a20 */ /* 0x000fe40000410000 */
[----:B------:R-:W-:Y:S01]  /*e960*/  @P2 FFMA.FTZ R20, R4, R104, R8 ;  /* 0x0000006804142223 */ /* 0x000fe20000010008 */
[----:B------:R-:W-:Y:S01]  /*e970*/  MOV R4, 0x1 ;  /* 0x0000000100047802 */ /* 0x000fe20000000f00 */
[----:B------:R-:W-:Y:S01]  /*e980*/  @P1 FFMA.FTZ R21, R3, R103, R7 ;  /* 0x0000006703151223 */ /* 0x000fe20000010007 */
[----:B------:R-:W-:Y:S01]  /*e990*/  @P0 MOV R3, 0x3f317218 ;  /* 0x3f31721800030802 */ /* 0x000fe20000000f00 */
[----:B--2---:R-:W-:-:S02]  /*e9a0*/  FMUL.FTZ R118, R0, R118 ;  /* 0x0000007600767220 */ /* 0x004fc40000410000 */
[----:B------:R-:W-:Y:S02]  /*e9b0*/  FMUL.FTZ R119, R0, R119 ;  /* 0x0000007700777220 */ /* 0x000fe40000410000 */
[----:B-1----:R-:W-:Y:S02]  /*e9c0*/  @P0 FMUL.FTZ R2, R2, 0.69314718246459960938 ;  /* 0x3f31721802020820 */ /* 0x002fe40000410000 */
[----:B------:R-:W-:Y:S02]  /*e9d0*/  @P0 FMUL.FTZ R3, R3, c[0x0][0x2d0] ;  /* 0x0000b40003030a20 */ /* 0x000fe40000410000 */
        /* <DEDUP_REMOVED lines=25> */
.L_x_995:
[----:B--2---:R2:W5:Y:S01]  /*eb70*/  LDL R7, [R1+0x58] ;  /* 0x0000580001077983 */ /* 0x0045620000100800 */
[----:B------:R-:W-:Y:S03]  /*eb80*/  BSSY B0, `(.L_x_1016) ;  /* 0x0000012000007945 */ /* 0x000fe60003800000 */
[----:B------:R-:W3:Y:S02]  /*eb90*/  S2R R6, SR_TID.X ;  /* 0x0000000000067919 */ /* 0x000ee40000002100 */
[----:B---3--:R-:W-:-:S13]  /*eba0*/  LOP3.LUT P0, RZ, R6, 0x7f, RZ, 0xc0, !PT ;  /* 0x0000007f06ff7812 */ /* 0x008fda000780c0ff */
[----:B------:R-:W-:Y:S05]  /*ebb0*/  @P0 BRA `(.L_x_1017) ;  /* 0x000000e000000947 */ /* 0x000fea0003800000 */
[----:B--2---:R-:W2:Y:S01]  /*ebc0*/  S2R R4, SR_LANEID ;  /* 0x0000000000047919 */ /* 0x004ea20000000000 */
[----:B------:R-:W-:Y:S01]  /*ebd0*/  VOTEU.ANY UR4, UPT, PT ;  /* 0x0000000000047886 */ /* 0x000fe200038e0100 */
[----:B------:R-:W-:Y:S01]  /*ebe0*/  IMAD.MOV.U32 R5, RZ, RZ, c[0x0][0x584] ;  /* 0x00016100ff057624 */ /* 0x000fe200078e00ff */
[----:B------:R-:W2:Y:S08]  /*ebf0*/  FLO.U32 R3, UR4 ;  /* 0x0000000400037d00 */ /* 0x000eb000080e0000 */
[----:B------:R-:W3:Y:S01]  /*ec00*/  POPC R2, UR4 ;  /* 0x0000000400027d09 */ /* 0x000ee20008000000 */
[----:B--2---:R-:W-:Y:S01]  /*ec10*/  ISETP.EQ.U32.AND P0, PT, R3, R4, PT ;  /* 0x000000040300720c */ /* 0x004fe20003f02070 */
[----:B------:R-:W-:-:S12]  /*ec20*/  IMAD.MOV.U32 R4, RZ, RZ, c[0x0][0x580] ;  /* 0x00016000ff047624 */ /* 0x000fd800078e00ff */
[----:B---3--:R2:W3:Y:S04]  /*ec30*/  @P0 ATOMG.E.ADD.STRONG.GPU PT, R2, [R4.64], R2 ;  /* 0x00000002040209a8 */ /* 0x0084e800081ee1c6 */
[----:B--2---:R-:W2:Y:S04]  /*ec40*/  S2R R4, SR_LTMASK ;  /* 0x0000000000047919 */ /* 0x004ea80000003900 */
[----:B---3--:R2:W3:Y:S02]  /*ec50*/  SHFL.IDX PT, R3, R2, R3, 0x1f ;  /* 0x00001f0302037589 */ /* 0x0084e400000e0000 */
[----:B--2---:R-:W-:-:S06]  /*ec60*/  LOP3.LUT R2, R4, UR4, RZ, 0xc0, !PT ;  /* 0x0000000404027c12 */ /* 0x004fcc000f8ec0ff */
[----:B------:R-:W3:Y:S02]  /*ec70*/  POPC R2, R2 ;  /* 0x0000000200027309 */ /* 0x000ee40000000000 */
[----:B---3-5:R-:W-:-:S05]  /*ec80*/  IADD3 R7, R3, c[0x0][0xc], R2 ;  /* 0x0000030003077a10 */ /* 0x028fca0007ffe002 */
[----:B------:R2:W-:Y:S02]  /*ec90*/  STL [R1+0x58], R7 ;  /* 0x0000580701007387 */ /* 0x0005e40000100800 */
.L_x_1017:
[----:B--2---:R-:W-:Y:S05]  /*eca0*/  BSYNC B0 ;  /* 0x0000000000007941 */ /* 0x004fea0003800000 */
.L_x_1016:
[----:B------:R-:W-:Y:S01]  /*ecb0*/  PRMT R0, R0, 0x9910, RZ ;  /* 0x0000991000007816 */ /* 0x000fe200000000ff */
[----:B------:R-:W-:Y:S01]  /*ecc0*/  BSSY B1, `(.L_x_1018) ;  /* 0x000018d000017945 */ /* 0x000fe20003800000 */
[----:B-----5:R-:W-:Y:S02]  /*ecd0*/  IMAD.MOV.U32 R36, RZ, RZ, R7 ;  /* 0x000000ffff247224 */ /* 0x020fe400078e0007 */
[----:B------:R-:W-:-:S13]  /*ece0*/  ISETP.NE.AND P0, PT, R0, RZ, PT ;  /* 0x000000ff0000720c */ /* 0x000fda0003f05270 */
[----:B------:R-:W-:Y:S05]  /*ecf0*/  @!P0 BRA `(.L_x_1019) ;  /* 0x000015d000008947 */ /* 0x000fea0003800000 */
[----:B------:R-:W-:Y:S01]  /*ed00*/  WARPSYNC 0xffffffff ;  /* 0xffffffff00007948 */ /* 0x000fe20003800000 */
[----:B------:R-:W-:Y:S06]  /*ed10*/  BAR.SYNC.DEFER_BLOCKING 0x1, 0x80 ;  /* 0x0042000000007b1d */ /* 0x000fec0000010000 */
[----:B------:R-:W-:Y:S05]  /*ed20*/  BRA.CONV ~URZ, `(.L_x_1020) ;  /* 0x000000737f007947 */ /* 0x000fea000b800000 */
[----:B------:R-:W-:Y:S01]  /*ed30*/  SHF.R.S32.HI R7, RZ, 0x1f, R6 ;  /* 0x0000001fff077819 */ /* 0x000fe20000011406 */
[----:B------:R-:W-:Y:S01]  /*ed40*/  IMAD.MOV.U32 R3, RZ, RZ, 0x1f ;  /* 0x0000001fff037424 */ /* 0x000fe200078e00ff */
[----:B------:R-:W-:Y:S02]  /*ed50*/  MOV R2, 0xeda0 ;  /* 0x0000eda000027802 */ /* 0x000fe40000000f00 */
[----:B------:R-:W-:Y:S01]  /*ed60*/  LEA.HI R7, R7, R6, RZ, 0x7 ;  /* 0x0000000607077211 */ /* 0x000fe200078f38ff */
[----:B------:R-:W-:-:S03]  /*ed70*/  IMAD.MOV.U32 R6, RZ, RZ, RZ ;  /* 0x000000ffff067224 */ /* 0x000fc600078e00ff */
[----:B------:R-:W-:Y:S02]  /*ed80*/  SHF.R.S32.HI R7, RZ, 0x7, R7 ;  /* 0x00000007ff077819 */ /* 0x000fe40000011407 */
[----:B-1----:R-:W-:Y:S05]  /*ed90*/  CALL.REL.NOINC `($__internal_17_$__cuda_sm70_shflsync_idx_p) ;  /* 0x0000203000007944 */ /* 0x002fea0003c00000 */
.L_x_1020:
[----:B------:R-:W2:Y:S04]  /*eda0*/  LDL R8, [R1+0x64] ;  /* 0x0000640001087983 */ /* 0x000ea80000100800 */
[----:B------:R-:W3:Y:S04]  /*edb0*/  LDL.LU R5, [R1+0x40] ;  /* 0x0000400001057983 */ /* 0x000ee80000300800 */
[----:B-1----:R-:W4:Y:S04]  /*edc0*/  LDL.LU R11, [R1+0x44] ;  /* 0x00004400010b7983 */ /* 0x002f280000300800 */
[----:B------:R-:W5:Y:S04]  /*edd0*/  LDL.LU R17, [R1+0x50] ;  /* 0x0000500001117983 */ /* 0x000f680000300800 */
[----:B------:R-:W2:Y:S01]  /*ede0*/  LDL.LU R16, [R1+0x54] ;  /* 0x0000540001107983 */ /* 0x000ea20000300800 */
[----:B------:R-:W-:-:S03]  /*edf0*/  IMAD.MOV.U32 R3, RZ, RZ, 0x1 ;  /* 0x00000001ff037424 */ /* 0x000fc600078e00ff */
[----:B------:R-:W5:Y:S02]  /*ee00*/  LDL R15, [R1+0x6c] ;  /* 0x00006c00010f7983 */ /* 0x000f640000100800 */
[----:B------:R-:W-:Y:S02]  /*ee10*/  ISETP.NE.AND P1, PT, R3, c[0x0][0x4e8], PT ;  /* 0x00013a0003007a0c */ /* 0x000fe40003f25270 */
[----:B------:R-:W5:Y:S01]  /*ee20*/  LDL R37, [R1+0x3c] ;  /* 0x00003c0001257983 */ /* 0x000f620000100800 */
[----:B------:R-:W-:Y:S02]  /*ee30*/  ULDC UR5, c[0x0][0x4e8] ;  /* 0x00013a0000057ab9 */ /* 0x000fe40000000800 */
[----:B------:R-:W-:Y:S02]  /*ee40*/  ULDC UR4, c[0x0][0x388] ;  /* 0x0000e20000047ab9 */ /* 0x000fe40000000800 */
[----:B------:R-:W-:Y:S01]  /*ee50*/  UIMAD UR4, UR5, UR4, URZ ;  /* 0x00000004050472a4 */ /* 0x000fe2000f8e023f */
[----:B------:R-:W-:Y:S01]  /*ee60*/  BSSY B0, `(.L_x_1021) ;  /* 0x00000a7000007945 */ /* 0x000fe20003800000 */
[----:B---3--:R-:W-:Y:S01]  /*ee70*/  SHF.R.S32.HI R0, RZ, 0x1f, R5 ;  /* 0x0000001fff007819 */ /* 0x008fe20000011405 */
[----:B------:R-:W-:-:S04]  /*ee80*/  IMAD.WIDE.U32 R6, R5, c[0x0][0x4d0], RZ ;  /* 0x0001340005067a25 */ /* 0x000fc800078e00ff */
[C---:B------:R-:W-:Y:S02]  /*ee90*/  IMAD R2, R0.reuse, c[0x0][0x4d0], RZ ;  /* 0x0001340000027a24 */ /* 0x040fe400078e02ff */
[----:B------:R-:W-:Y:S02]  /*eea0*/  IMAD R4, R0, c[0x0][0x438], RZ ;  /* 0x00010e0000047a24 */ /* 0x000fe400078e02ff */
[----:B------:R-:W-:Y:S01]  /*eeb0*/  IMAD R3, R5, c[0x0][0x4d4], R2 ;  /* 0x0001350005037a24 */ /* 0x000fe200078e0202 */
[----:B----4-:R-:W-:Y:S01]  /*eec0*/  SHF.R.S32.HI R2, RZ, 0x1f, R11 ;  /* 0x0000001fff027819 */ /* 0x010fe2000001140b */
[----:B--2---:R-:W-:Y:S02]  /*eed0*/  IMAD.IADD R0, R8, 0x1, R16 ;  /* 0x0000000108007824 */ /* 0x004fe400078e0210 */
[----:B------:R-:W-:Y:S02]  /*eee0*/  IMAD.IADD R7, R7, 0x1, R3 ;  /* 0x0000000107077824 */ /* 0x000fe400078e0203 */
[----:B------:R-:W-:-:S02]  /*eef0*/  IMAD R9, R2, c[0x0][0x4d8], RZ ;  /* 0x0001360002097a24 */ /* 0x000fc400078e02ff */
[----:B------:R-:W-:-:S04]  /*ef00*/  IMAD.WIDE.U32 R6, R11, c[0x0][0x4d8], R6 ;  /* 0x000136000b067a25 */ /* 0x000fc800078e0006 */
[----:B------:R-:W-:Y:S02]  /*ef10*/  IMAD R9, R11, c[0x0][0x4dc], R9 ;  /* 0x000137000b097a24 */ /* 0x000fe400078e0209 */
[----:B------:R-:W-:Y:S02]  /*ef20*/  IMAD R8, R5, c[0x0][0x43c], R4 ;  /* 0x00010f0005087a24 */ /* 0x000fe400078e0204 */
[----:B------:R-:W-:-:S04]  /*ef30*/  @P1 IMAD.HI.U32 R10, R0, c[0x0][0x4ec], RZ ;  /* 0x00013b00000a1a27 */ /* 0x000fc800078e00ff */
[----:B------:R-:W-:Y:S01]  /*ef40*/  IMAD.IADD R7, R7, 0x1, R9 ;  /* 0x0000000107077824 */ /* 0x000fe200078e0209 */
[----:B-----5:R-:W-:Y:S01]  /*ef50*/  SHF.R.S32.HI R9, RZ, 0x1f, R17 ;  /* 0x0000001fff097819 */ /* 0x020fe20000011411 */
[----:B------:R-:W-:-:S04]  /*ef60*/  IMAD.WIDE.U32 R4, R5, c[0x0][0x438], RZ ;  /* 0x00010e0005047a25 */ /* 0x000fc800078e00ff */
[----:B------:R-:W-:Y:S01]  /*ef70*/  IMAD.MOV.U32 R3, RZ, RZ, R0 ;  /* 0x000000ffff037224 */ /* 0x000fe200078e0000 */
[----:B------:R-:W-:Y:S01]  /*ef80*/  @P1 SHF.R.U32.HI R3, RZ, c[0x0][0x4f0], R10 ;  /* 0x00013c00ff031a19 */ /* 0x000fe2000001160a */
[----:B------:R-:W-:Y:S02]  /*ef90*/  IMAD.IADD R5, R5, 0x1, R8 ;  /* 0x0000000105057824 */ /* 0x000fe400078e0208 */
[----:B------:R-:W-:Y:S02]  /*efa0*/  IMAD R2, R2, c[0x0][0x440], RZ ;  /* 0x0001100002027a24 */ /* 0x000fe400078e02ff */
[----:B------:R-:W-:Y:S02]  /*efb0*/  IMAD R10, R9, c[0x0][0x4e0], RZ ;  /* 0x00013800090a7a24 */ /* 0x000fe400078e02ff */
[C---:B------:R-:W-:Y:S02]  /*efc0*/  IMAD R14, R11.reuse, c[0x0][0x444], R2 ;  /* 0x000111000b0e7a24 */ /* 0x040fe400078e0202 */
[----:B------:R-:W-:-:S04]  /*efd0*/  IMAD.WIDE.U32 R4, R11, c[0x0][0x440], R4 ;  /* 0x000110000b047a25 */ /* 0x000fc800078e0004 */
[----:B------:R-:W-:-:S04]  /*efe0*/  IMAD.WIDE.U32 R6, R17, c[0x0][0x4e0], R6 ;  /* 0x0001380011067a25 */ /* 0x000fc800078e0006 */
[----:B------:R-:W-:Y:S02]  /*eff0*/  IMAD R11, R17, c[0x0][0x4e4], R10 ;  /* 0x00013900110b7a24 */ /* 0x000fe400078e020a */
[----:B------:R-:W-:Y:S01]  /*f000*/  @P1 IMAD.HI.U32 R10, R0, c[0x0][0x4ec], RZ ;  /* 0x00013b00000a1a27 */ /* 0x000fe200078e00ff */
[----:B------:R-:W-:Y:S02]  /*f010*/  SHF.R.S32.HI R12, RZ, 0x1f, R3 ;  /* 0x0000001fff0c7819 */ /* 0x000fe40000011403 */
[----:B------:R-:W-:Y:S01]  /*f020*/  IADD3 R6, P0, R3, R6, RZ ;  /* 0x0000000603067210 */ /* 0x000fe20007f1e0ff */
[----:B------:R-:W-:Y:S01]  /*f030*/  IMAD.MOV.U32 R2, RZ, RZ, R0 ;  /* 0x000000ffff027224 */ /* 0x000fe200078e0000 */
[----:B------:R-:W-:Y:S01]  /*f040*/  @P1 SHF.R.U32.HI R2, RZ, c[0x0][0x4f0], R10 ;  /* 0x00013c00ff021a19 */ /* 0x000fe2000001160a */
[----:B------:R-:W-:Y:S01]  /*f050*/  IMAD.IADD R5, R5, 0x1, R14 ;  /* 0x0000000105057824 */ /* 0x000fe200078e020e */
[----:B------:R-:W-:Y:S01]  /*f060*/  IADD3.X R7, R12, R7, R11, P0, !PT ;  /* 0x000000070c077210 */ /* 0x000fe200007fe40b */
[----:B------:R-:W-:-:S02]  /*f070*/  IMAD.MOV R8, RZ, RZ, -R3 ;  /* 0x000000ffff087224 */ /* 0x000fc400078e0a03 */
[----:B------:R-:W-:Y:S01]  /*f080*/  IMAD.WIDE.U32 R10, R17, c[0x0][0x448], R4 ;  /* 0x00011200110a7a25 */ /* 0x000fe200078e0004 */
[----:B------:R-:W-:-:S03]  /*f090*/  SHF.R.S32.HI R5, RZ, 0x1f, R2 ;  /* 0x0000001fff057819 */ /* 0x000fc60000011402 */
[----:B------:R-:W-:Y:S02]  /*f0a0*/  IMAD.MOV R14, RZ, RZ, -R2 ;  /* 0x000000ffff0e7224 */ /* 0x000fe400078e0a02 */
[--C-:B------:R-:W-:Y:S02]  /*f0b0*/  IMAD R8, R8, c[0x0][0x4e8], R0.reuse ;  /* 0x00013a0008087a24 */ /* 0x100fe400078e0200 */
[----:B------:R-:W-:Y:S02]  /*f0c0*/  IMAD R9, R9, c[0x0][0x448], RZ ;  /* 0x0001120009097a24 */ /* 0x000fe400078e02ff */
[----:B------:R-:W-:Y:S02]  /*f0d0*/  IMAD R14, R14, c[0x0][0x4e8], R0 ;  /* 0x00013a000e0e7a24 */ /* 0x000fe400078e0200 */
[----:B------:R-:W-:Y:S02]  /*f0e0*/  IMAD R0, R5, c[0x0][0x430], RZ ;  /* 0x00010c0005007a24 */ /* 0x000fe400078e02ff */
[----:B------:R-:W-:-:S02]  /*f0f0*/  IMAD R9, R17, c[0x0][0x44c], R9 ;  /* 0x0001130011097a24 */ /* 0x000fc400078e0209 */
[----:B------:R-:W-:Y:S02]  /*f100*/  IMAD R17, R2, c[0x0][0x434], R0 ;  /* 0x00010d0002117a24 */ /* 0x000fe400078e0200 */
[----:B------:R-:W-:Y:S02]  /*f110*/  IMAD.IADD R0, R15, 0x1, R16 ;  /* 0x000000010f007824 */ /* 0x000fe400078e0210 */
[----:B------:R-:W1:Y:S01]  /*f120*/  S2R R16, SR_TID.X ;  /* 0x0000000000107919 */ /* 0x000e620000002100 */
[----:B------:R-:W-:Y:S01]  /*f130*/  SHF.R.S32.HI R13, RZ, 0x1f, R8 ;  /* 0x0000001fff0d7819 */ /* 0x000fe20000011408 */
[----:B------:R-:W-:-:S04]  /*f140*/  IMAD.WIDE.U32 R6, R8, c[0x0][0x4c8], R6 ;  /* 0x0001320008067a25 */ /* 0x000fc800078e0006 */
[----:B------:R-:W-:-:S04]  /*f150*/  IMAD R3, R13, c[0x0][0x4c8], RZ ;  /* 0x000132000d037a24 */ /* 0x000fc800078e02ff */
[----:B------:R-:W-:Y:S01]  /*f160*/  IMAD R3, R8, c[0x0][0x4cc], R3 ;  /* 0x0001330008037a24 */ /* 0x000fe200078e0203 */
[----:B------:R-:W-:-:S03]  /*f170*/  LEA R4, P0, R6, c[0x0][0x4a8], 0x2 ;  /* 0x00012a0006047a11 */ /* 0x000fc600078010ff */
[----:B------:R-:W-:Y:S01]  /*f180*/  IMAD.IADD R3, R7, 0x1, R3 ;  /* 0x0000000107037824 */ /* 0x000fe200078e0203 */
[----:B-1----:R-:W-:-:S04]  /*f190*/  SHF.R.S32.HI R15, RZ, 0x1f, R16 ;  /* 0x0000001fff0f7819 */ /* 0x002fc80000011410 */
[----:B------:R-:W-:Y:S02]  /*f1a0*/  LEA.HI.X R3, R6, c[0x0][0x4ac], R3, 0x2, P0 ;  /* 0x00012b0006037a11 */ /* 0x000fe400000f1403 */
[----:B------:R-:W-:Y:S01]  /*f1b0*/  LEA.HI R15, R15, R16, RZ, 0x5 ;  /* 0x000000100f0f7211 */ /* 0x000fe200078f28ff */
[----:B------:R-:W-:-:S03]  /*f1c0*/  IMAD.IADD R9, R11, 0x1, R9 ;  /* 0x000000010b097824 */ /* 0x000fc600078e0209 */
[----:B------:R-:W-:Y:S01]  /*f1d0*/  LOP3.LUT R15, R15, 0xffffffe0, RZ, 0xc0, !PT ;  /* 0xffffffe00f0f7812 */ /* 0x000fe200078ec0ff */
[----:B------:R-:W-:Y:S01]  /*f1e0*/  IMAD.MOV.U32 R8, RZ, RZ, R10 ;  /* 0x000000ffff087224 */ /* 0x000fe200078e000a */
[----:B------:R-:W-:Y:S04]  /*f1f0*/  SHFL.IDX PT, R12, R4, RZ, 0x1c1f ;  /* 0x001c1fff040c7589 */ /* 0x000fe800000e0000 */
[----:B------:R-:W1:Y:S01]  /*f200*/  SHFL.IDX PT, R13, R3, RZ, 0x1c1f ;  /* 0x001c1fff030d7589 */ /* 0x000e6200000e0000 */
[----:B------:R-:W-:-:S03]  /*f210*/  IMAD.IADD R15, R16, 0x1, -R15 ;  /* 0x00000001100f7824 */ /* 0x000fc600078e0a0f */
[----:B------:R-:W-:Y:S04]  /*f220*/  SHFL.IDX PT, R10, R4, 0x1, 0x1c1f ;  /* 0x003c1f00040a7f89 */ /* 0x000fe800000e0000 */
[----:B------:R-:W2:Y:S01]  /*f230*/  SHFL.IDX PT, R11, R3, 0x1, 0x1c1f ;  /* 0x003c1f00030b7f89 */ /* 0x000ea200000e0000 */
[----:B------:R-:W-:Y:S01]  /*f240*/  IMAD.WIDE.U32 R8, R2, c[0x0][0x430], R8 ;  /* 0x00010c0002087a25 */ /* 0x000fe200078e0008 */
[----:B------:R-:W-:Y:S02]  /*f250*/  LOP3.LUT P5, RZ, R15, 0x3, RZ, 0xc0, !PT ;  /* 0x000000030fff7812 */ /* 0x000fe400078ac0ff */
[C---:B------:R-:W-:Y:S01]  /*f260*/  IADD3 R2, R0.reuse, 0x8, RZ ;  /* 0x0000000800027810 */ /* 0x040fe20007ffe0ff */
[----:B------:R-:W-:Y:S01]  /*f270*/  SHFL.IDX PT, R6, R4, 0x2, 0x1c1f ;  /* 0x005c1f0004067f89 */ /* 0x000fe200000e0000 */
[----:B------:R-:W-:-:S03]  /*f280*/  ISETP.GE.OR P1, PT, R0, UR4, P5 ;  /* 0x0000000400007c0c */ /* 0x000fc6000af26670 */
[----:B------:R-:W3:Y:S01]  /*f290*/  SHFL.IDX PT, R7, R3, 0x2, 0x1c1f ;  /* 0x005c1f0003077f89 */ /* 0x000ee200000e0000 */
[----:B------:R-:W-:-:S03]  /*f2a0*/  SHF.R.S32.HI R16, RZ, 0x1f, R14 ;  /* 0x0000001fff107819 */ /* 0x000fc6000001140e */
[----:B------:R-:W-:Y:S01]  /*f2b0*/  SHFL.IDX PT, R4, R4, 0x3, 0x1c1f ;  /* 0x007c1f0004047f89 */ /* 0x000fe200000e0000 */
[----:B------:R-:W-:-:S03]  /*f2c0*/  ISETP.GE.OR P4, PT, R2, UR4, P5 ;  /* 0x0000000402007c0c */ /* 0x000fc6000af86670 */
[----:B------:R4:W5:Y:S01]  /*f2d0*/  SHFL.IDX PT, R5, R3, 0x3, 0x1c1f ;  /* 0x007c1f0003057f89 */ /* 0x00096200000e0000 */
[C---:B------:R-:W-:Y:S02]  /*f2e0*/  IADD3 R15, R0.reuse, 0x40, RZ ;  /* 0x00000040000f7810 */ /* 0x040fe40007ffe0ff */
[----:B------:R-:W-:Y:S02]  /*f2f0*/  ISETP.GE.AND P3, PT, R0, UR4, PT ;  /* 0x0000000400007c0c */ /* 0x000fe4000bf66270 */
[----:B------:R-:W-:Y:S01]  /*f300*/  ISETP.GE.AND P2, PT, R2, UR4, PT ;  /* 0x0000000402007c0c */ /* 0x000fe2000bf46270 */
[----:B------:R-:W-:Y:S01]  /*f310*/  IMAD.MOV.U32 R2, RZ, RZ, R8 ;  /* 0x000000ffff027224 */ /* 0x000fe200078e0008 */
[----:B------:R-:W-:Y:S02]  /*f320*/  IADD3 R0, R0, 0x48, RZ ;  /* 0x0000004800007810 */ /* 0x000fe40007ffe0ff */
[----:B------:R-:W-:Y:S02]  /*f330*/  ISETP.GE.OR P0, PT, R15, UR4, P5 ;  /* 0x000000040f007c0c */ /* 0x000fe4000af06670 */
[----:B------:R-:W-:Y:S01]  /*f340*/  ISETP.GE.OR P5, PT, R0, UR4, P5 ;  /* 0x0000000400007c0c */ /* 0x000fe2000afa6670 */
[----:B-1----:R1:W-:Y:S01]  /*f350*/  @!P1 ST.E [R12.64], R19 ;  /* 0x000000130c009985 */ /* 0x0023e2000c101906 */
[----:B----4-:R-:W-:-:S02]  /*f360*/  IMAD.IADD R3, R9, 0x1, R17 ;  /* 0x0000000109037824 */ /* 0x010fc400078e0211 */
[----:B------:R-:W-:Y:S02]  /*f370*/  IMAD R9, R16, c[0x0][0x428], RZ ;  /* 0x00010a0010097a24 */ /* 0x000fe400078e02ff */
[----:B------:R-:W-:-:S04]  /*f380*/  IMAD.WIDE.U32 R2, R14, c[0x0][0x428], R2 ;  /* 0x00010a000e027a25 */ /* 0x000fc800078e0002 */
[----:B------:R-:W-:Y:S01]  /*f390*/  IMAD R8, R14, c[0x0][0x42c], R9 ;  /* 0x00010b000e087a24 */ /* 0x000fe200078e0209 */
[----:B--2---:R2:W-:Y:S01]  /*f3a0*/  @!P4 ST.E [R10.64], R20 ;  /* 0x000000140a00c985 */ /* 0x0045e2000c101906 */
[C---:B------:R-:W-:Y:S02]  /*f3b0*/  LEA R26, P4, R2.reuse, c[0x0][0x400], 0x2 ;  /* 0x00010000021a7a11 */ /* 0x040fe400078810ff */
[----:B------:R-:W-:Y:S01]  /*f3c0*/  IMAD.IADD R3, R3, 0x1, R8 ;  /* 0x0000000103037824 */ /* 0x000fe200078e0208 */
[----:B---3--:R3:W-:Y:S04]  /*f3d0*/  @!P0 ST.E [R6.64], R21 ;  /* 0x0000001506008985 */ /* 0x0087e8000c101906 */
[----:B------:R-:W-:Y:S01]  /*f3e0*/  LEA.HI.X R22, R2, c[0x0][0x404], R3, 0x2, P4 ;  /* 0x0001010002167a11 */ /* 0x000fe200020f1403 */
[----:B-----5:R4:W-:Y:S01]  /*f3f0*/  @!P5 ST.E [R4.64], R18 ;  /* 0x000000120400d985 */ /* 0x0209e2000c101906 */
[----:B------:R-:W-:-:S02]  /*f400*/  ISETP.GE.AND P0, PT, R0, UR4, PT ;  /* 0x0000000400007c0c */ /* 0x000fc4000bf06270 */
[C---:B-1----:R-:W-:Y:S01]  /*f410*/  IADD3 R13, R37.reuse, 0x8, RZ ;  /* 0x00000008250d7810 */ /* 0x042fe20007ffe0ff */
[----:B------:R1:W1:Y:S01]  /*f420*/  SHFL.IDX PT, R0, R26, RZ, 0x1c1f ;  /* 0x001c1fff1a007589 */ /* 0x00026200000e0000 */
[C---:B------:R-:W-:Y:S02]  /*f430*/  IADD3 R12, R37.reuse, 0x10, RZ ;  /* 0x00000010250c7810 */ /* 0x040fe40007ffe0ff */
[C---:B------:R-:W-:Y:S01]  /*f440*/  IADD3 R9, R37.reuse, 0x28, RZ ;  /* 0x0000002825097810 */ /* 0x040fe20007ffe0ff */
[----:B------:R1:W1:Y:S01]  /*f450*/  SHFL.IDX PT, R2, R22, RZ, 0x1c1f ;  /* 0x001c1fff16027589 */ /* 0x00026200000e0000 */
[C---:B------:R-:W-:Y:S02]  /*f460*/  IADD3 R8, R37.reuse, 0x30, RZ ;  /* 0x0000003025087810 */ /* 0x040fe40007ffe0ff */
[----:B------:R-:W-:Y:S02]  /*f470*/  IADD3 R3, R37, 0x40, RZ ;  /* 0x0000004025037810 */ /* 0x000fe40007ffe0ff */
[----:B------:R-:W-:-:S02]  /*f480*/  ISETP.GE.AND P1, PT, R15, UR4, PT ;  /* 0x000000040f007c0c */ /* 0x000fc4000bf26270 */
[C---:B--2---:R-:W-:Y:S02]  /*f490*/  IADD3 R11, R37.reuse, 0x18, RZ ;  /* 0x00000018250b7810 */ /* 0x044fe40007ffe0ff */
[C---:B------:R-:W-:Y:S02]  /*f4a0*/  IADD3 R10, R37.reuse, 0x20, RZ ;  /* 0x00000020250a7810 */ /* 0x040fe40007ffe0ff */
[C---:B---3--:R-:W-:Y:S02]  /*f4b0*/  IADD3 R7, R37.reuse, 0x38, RZ ;  /* 0x0000003825077810 */ /* 0x048fe40007ffe0ff */
[C---:B------:R-:W-:Y:S02]  /*f4c0*/  IADD3 R6, R37.reuse, 0x48, RZ ;  /* 0x0000004825067810 */ /* 0x040fe40007ffe0ff */
[C---:B----4-:R-:W-:Y:S02]  /*f4d0*/  IADD3 R5, R37.reuse, 0x50, RZ ;  /* 0x0000005025057810 */ /* 0x050fe40007ffe0ff */
        /* <DEDUP_REMOVED lines=11> */
[----:B------:R-:W-:Y:S02]  /*f590*/  SHF.R.S32.HI R34, RZ, 0x1f, R5 ;  /* 0x0000001fff227819 */ /* 0x000fe40000011405 */
[----:B------:R-:W-:Y:S01]  /*f5a0*/  SHF.R.S32.HI R35, RZ, 0x1f, R4 ;  /* 0x0000001fff237819 */ /* 0x000fe20000011404 */
[----:B------:R-:W-:Y:S05]  /*f5b0*/  @P3 BRA `(.L_x_1022) ;  /* 0x0000031000003947 */ /* 0x000fea0003800000 */
[----:B-1----:R-:W-:Y:S02]  /*f5c0*/  ISETP.GE.AND P4, PT, R37, c[0x0][0x3c8], PT ;  /* 0x0000f20025007a0c */ /* 0x002fe40003f86270 */
[----:B------:R-:W-:-:S02]  /*f5d0*/  ISETP.GE.AND P3, PT, R13, c[0x0][0x3c8], PT ;  /* 0x0000f2000d007a0c */ /* 0x000fc40003f66270 */
[----:B------:R-:W-:-:S09]  /*f5e0*/  ISETP.GE.AND P6, PT, R6, c[0x0][0x3c8], PT ;  /* 0x0000f20006007a0c */ /* 0x000fd20003fc6270 */
[----:B------:R-:W-:-:S04]  /*f5f0*/  @!P4 LEA R14, P5, R37, R0, 0x2 ;  /* 0x00000000250ec211 */ /* 0x000fc800078a10ff */
[----:B------:R-:W-:Y:S02]  /*f600*/  @!P4 LEA.HI.X R15, R37, R2, R24, 0x2, P5 ;  /* 0x00000002250fc211 */ /* 0x000fe400028f1418 */
[----:B------:R-:W-:-:S03]  /*f610*/  ISETP.GE.AND P5, PT, R12, c[0x0][0x3c8], PT ;  /* 0x0000f2000c007a0c */ /* 0x000fc60003fa6270 */
[----:B------:R1:W-:Y:S02]  /*f620*/  @!P4 ST.E.64 [R14.64], R112 ;  /* 0x000000700e00c985 */ /* 0x0003e4000c101b06 */
[----:B-1----:R-:W-:-:S04]  /*f630*/  @!P3 LEA R14, P4, R13, R0, 0x2 ;  /* 0x000000000d0eb211 */ /* 0x002fc800078810ff */
        /* <DEDUP_REMOVED lines=26> */
[----:B------:R1:W-:Y:S01]  /*f7e0*/  @!P3 ST.E.64 [R14.64], R172 ;  /* 0x000000ac0e00b985 */ /* 0x0003e2000c101b06 */
[----:B------:R-:W-:-:S04]  /*f7f0*/  @!P5 LEA R20, P3, R3, R0, 0x2 ;  /* 0x000000000314d211 */ /* 0x000fc800078610ff */
[----:B------:R-:W-:Y:S02]  /*f800*/  @!P5 LEA.HI.X R21, R3, R2, R32, 0x2, P3 ;  /* 0x000000020315d211 */ /* 0x000fe400018f1420 */
[----:B------:R-:W-:Y:S02]  /*f810*/  ISETP.GE.AND P5, PT, R5, c[0x0][0x3c8], PT ;  /* 0x0000f20005007a0c */ /* 0x000fe40003fa6270 */
[----:B------:R-:W-:-:S04]  /*f820*/  @!P6 LEA R18, P3, R6, R0, 0x2 ;  /* 0x000000000612e211 */ /* 0x000fc800078610ff */
[----:B------:R-:W-:-:S07]  /*f830*/  @!P6 LEA.HI.X R19, R6, R2, R33, 0x2, P3 ;  /* 0x000000020613e211 */ /* 0x000fce00018f1421 */
[----:B------:R-:W-:-:S04]  /*f840*/  @!P5 LEA R16, P3, R5, R0, 0x2 ;  /* 0x000000000510d211 */ /* 0x000fc800078610ff */
[----:B------:R-:W-:Y:S02]  /*f850*/  @!P5 LEA.HI.X R17, R5, R2, R34, 0x2, P3 ;  /* 0x000000020511d211 */ /* 0x000fe400018f1422 */
[----:B-1----:R-:W-:-:S04]  /*f860*/  @!P4 LEA R14, P3, R4, R0, 0x2 ;  /* 0x00000000040ec211 */ /* 0x002fc800078610ff */
[----:B------:R-:W-:Y:S02]  /*f870*/  @!P4 LEA.HI.X R15, R4, R2, R35, 0x2, P3 ;  /* 0x00000002040fc211 */ /* 0x000fe400018f1423 */
[----:B------:R-:W-:-:S13]  /*f880*/  ISETP.GE.AND P3, PT, R3, c[0x0][0x3c8], PT ;  /* 0x0000f20003007a0c */ /* 0x000fda0003f66270 */
[----:B------:R1:W-:Y:S04]  /*f890*/  @!P3 ST.E.64 [R20.64], R68 ;  /* 0x000000441400b985 */ /* 0x0003e8000c101b06 */
[----:B------:R1:W-:Y:S04]  /*f8a0*/  @!P6 ST.E.64 [R18.64], R80 ;  /* 0x000000501200e985 */ /* 0x0003e8000c101b06 */
[----:B------:R1:W-:Y:S04]  /*f8b0*/  @!P5 ST.E.64 [R16.64], R84 ;  /* 0x000000541000d985 */ /* 0x0003e8000c101b06 */
[----:B------:R1:W-:Y:S02]  /*f8c0*/  @!P4 ST.E.64 [R14.64], R96 ;  /* 0x000000600e00c985 */ /* 0x0003e4000c101b06 */
.L_x_1022:
[----:B-1----:R-:W-:Y:S05]  /*f8d0*/  BSYNC B0 ;  /* 0x0000000000007941 */ /* 0x002fea0003800000 */
.L_x_1021:
[----:B------:R1:W2:Y:S01]  /*f8e0*/  SHFL.IDX PT, R2, R22, 0x1, 0x1c1f ;  /* 0x003c1f0016027f89 */ /* 0x0002a200000e0000 */
[----:B------:R-:W-:Y:S03]  /*f8f0*/  BSSY B0, `(.L_x_1023) ;  /* 0x0000033000007945 */ /* 0x000fe60003800000 */
[----:B------:R1:W3:Y:S01]  /*f900*/  SHFL.IDX PT, R0, R26, 0x1, 0x1c1f ;  /* 0x003c1f001a007f89 */ /* 0x0002e200000e0000 */
[----:B------:R-:W-:Y:S05]  /*f910*/  @P2 BRA `(.L_x_1024) ;  /* 0x0000030000002947 */ /* 0x000fea0003800000 */
[----:B------:R-:W-:Y:S02]  /*f920*/  ISETP.GE.AND P2, PT, R37, c[0x0][0x3c8], PT ;  /* 0x0000f20025007a0c */ /* 0x000fe40003f46270 */
[----:B------:R-:W-:-:S02]  /*f930*/  ISETP.GE.AND P3, PT, R13, c[0x0][0x3c8], PT ;  /* 0x0000f2000d007a0c */ /* 0x000fc40003f66270 */
[----:B------:R-:W-:-:S09]  /*f940*/  ISETP.GE.AND P5, PT, R12, c[0x0][0x3c8], PT ;  /* 0x0000f2000c007a0c */ /* 0x000fd20003fa6270 */
[----:B---3--:R-:W-:-:S04]  /*f950*/  @!P2 LEA R14, P4, R37, R0, 0x2 ;  /* 0x00000000250ea211 */ /* 0x008fc800078810ff */
[----:B--2---:R-:W-:Y:S02]  /*f960*/  @!P2 LEA.HI.X R15, R37, R2, R24, 0x2, P4 ;  /* 0x00000002250fa211 */ /* 0x004fe400020f1418 */
[----:B------:R-:W-:-:S03]  /*f970*/  @!P3 LEA R16, P4, R13, R0, 0x2 ;  /* 0x000000000d10b211 */ /* 0x000fc600078810ff */
[----:B------:R2:W-:Y:S01]  /*f980*/  @!P2 ST.E.64 [R14.64], R114 ;  /* 0x000000720e00a985 */ /* 0x0005e2000c101b06 */
[----:B------:R-:W-:Y:S02]  /*f990*/  @!P3 LEA.HI.X R17, R13, R2, R23, 0x2, P4 ;  /* 0x000000020d11b211 */ /* 0x000fe400020f1417 */
[----:B------:R-:W-:-:S03]  /*f9a0*/  ISETP.GE.AND P2, PT, R11, c[0x0][0x3c8], PT ;  /* 0x0000f2000b007a0c */ /* 0x000fc60003f46270 */
[----:B------:R3:W-:Y:S01]  /*f9b0*/  @!P3 ST.E.64 [R16.64], R126 ;  /* 0x0000007e1000b985 */ /* 0x0007e2000c101b06 */
[----:B------:R-:W-:Y:S02]  /*f9c0*/  ISETP.GE.AND P3, PT, R10, c[0x0][0x3c8], PT ;  /* 0x0000f2000a007a0c */ /* 0x000fe40003f66270 */
[----:B--2---:R-:W-:-:S04]  /*f9d0*/  @!P5 LEA R14, P4, R12, R0, 0x2 ;  /* 0x000000000c0ed211 */ /* 0x004fc800078810ff */
[----:B------:R-:W-:-:S03]  /*f9e0*/  @!P5 LEA.HI.X R15, R12, R2, R25, 0x2, P4 ;  /* 0x000000020c0fd211 */ /* 0x000fc600020f1419 */
[----:B---3--:R-:W-:Y:S02]  /*f9f0*/  @!P2 LEA R16, P4, R11, R0, 0x2 ;  /* 0x000000000b10a211 */ /* 0x008fe400078810ff */
[----:B------:R2:W-:Y:S01]  /*fa00*/  @!P5 ST.E.64 [R14.64], R130 ;  /* 0x000000820e00d985 */ /* 0x0005e2000c101b06 */
[----:B------:R-:W-:Y:S02]  /*fa10*/  ISETP.GE.AND P5, PT, R9, c[0x0][0x3c8], PT ;  /* 0x0000f20009007a0c */ /* 0x000fe40003fa6270 */
[----:B------:R-:W-:-:S05]  /*fa20*/  @!P2 LEA.HI.X R17, R11, R2, R27, 0x2, P4 ;  /* 0x000000020b11a211 */ /* 0x000fca00020f141b */
[----:B------:R3:W-:Y:S01]  /*fa30*/  @!P2 ST.E.64 [R16.64], R142 ;  /* 0x0000008e1000a985 */ /* 0x0007e2000c101b06 */
[----:B------:R-:W-:Y:S02]  /*fa40*/  ISETP.GE.AND P2, PT, R8, c[0x0][0x3c8], PT ;  /* 0x0000f20008007a0c */ /* 0x000fe40003f46270 */
[----:B--2---:R-:W-:-:S04]  /*fa50*/  @!P3 LEA R14, P4, R10, R0, 0x2 ;  /* 0x000000000a0eb211 */ /* 0x004fc800078810ff */
[----:B------:R-:W-:Y:S02]  /*fa60*/  @!P3 LEA.HI.X R15, R10, R2, R28, 0x2, P4 ;  /* 0x000000020a0fb211 */ /* 0x000fe400020f141c */
[----:B---3--:R-:W-:-:S03]  /*fa70*/  @!P5 LEA R16, P4, R9, R0, 0x2 ;  /* 0x000000000910d211 */ /* 0x008fc600078810ff */
        /* <DEDUP_REMOVED lines=9> */
[----:B------:R-:W-:Y:S02]  /*fb10*/  @!P3 LEA.HI.X R17, R7, R2, R30, 0x2, P4 ;  /* 0x000000020711b211 */ /* 0x000fe400020f141e */
[----:B------:R-:W-:-:S03]  /*fb20*/  ISETP.GE.AND P4, PT, R6, c[0x0][0x3c8], PT ;  /* 0x0000f20006007a0c */ /* 0x000fc60003f86270 */
[----:B------:R3:W-:Y:S01]  /*fb30*/  @!P3 ST.E.64 [R16.64], R174 ;  /* 0x000000ae1000b985 */ /* 0x0007e2000c101b06 */
[----:B------:R-:W-:Y:S02]  /*fb40*/  ISETP.GE.AND P3, PT, R5, c[0x0][0x3c8], PT ;  /* 0x0000f20005007a0c */ /* 0x000fe40003f66270 */
[----:B--2---:R-:W-:-:S04]  /*fb50*/  @!P5 LEA R14, P2, R3, R0, 0x2 ;  /* 0x00000000030ed211 */ /* 0x004fc800078410ff */
[----:B------:R-:W-:Y:S02]  /*fb60*/  @!P5 LEA.HI.X R15, R3, R2, R32, 0x2, P2 ;  /* 0x00000002030fd211 */ /* 0x000fe400010f1420 */
[----:B------:R-:W-:-:S03]  /*fb70*/  ISETP.GE.AND P2, PT, R4, c[0x0][0x3c8], PT ;  /* 0x0000f20004007a0c */ /* 0x000fc60003f46270 */
[----:B------:R2:W-:Y:S01]  /*fb80*/  @!P5 ST.E.64 [R14.64], R70 ;  /* 0x000000460e00d985 */ /* 0x0005e2000c101b06 */
[----:B------:R-:W-:-:S04]  /*fb90*/  @!P4 LEA R18, P5, R6, R0, 0x2 ;  /* 0x000000000612c211 */ /* 0x000fc800078a10ff */
[----:B------:R-:W-:Y:S02]  /*fba0*/  @!P4 LEA.HI.X R19, R6, R2, R33, 0x2, P5 ;  /* 0x000000020613c211 */ /* 0x000fe400028f1421 */
[----:B---3--:R-:W-:-:S03]  /*fbb0*/  @!P3 LEA R16, P5, R5, R0, 0x2 ;  /* 0x000000000510b211 */ /* 0x008fc600078a10ff */
[----:B------:R3:W-:Y:S01]  /*fbc0*/  @!P4 ST.E.64 [R18.64], R82 ;  /* 0x000000521200c985 */ /* 0x0007e2000c101b06 */
[----:B------:R-:W-:-:S05]  /*fbd0*/  @!P3 LEA.HI.X R17, R5, R2, R34, 0x2, P5 ;  /* 0x000000020511b211 */ /* 0x000fca00028f1422 */
[----:B------:R3:W-:Y:S01]  /*fbe0*/  @!P3 ST.E.64 [R16.64], R86 ;  /* 0x000000561000b985 */ /* 0x0007e2000c101b06 */
[----:B--2---:R-:W-:-:S04]  /*fbf0*/  @!P2 LEA R14, P5, R4, R0, 0x2 ;  /* 0x00000000040ea211 */ /* 0x004fc800078a10ff */
[----:B------:R-:W-:-:S05]  /*fc00*/  @!P2 LEA.HI.X R15, R4, R2, R35, 0x2, P5 ;  /* 0x00000002040fa211 */ /* 0x000fca00028f1423 */
[----:B------:R3:W-:Y:S04]  /*fc10*/  @!P2 ST.E.64 [R14.64], R98 ;  /* 0x000000620e00a985 */ /* 0x0007e8000c101b06 */
.L_x_1024:
[----:B------:R-:W-:Y:S05]  /*fc20*/  BSYNC B0 ;  /* 0x0000000000007941 */ /* 0x000fea0003800000 */
.L_x_1023:
[----:B--2---:R2:W4:Y:S01]  /*fc30*/  SHFL.IDX PT, R2, R22, 0x2, 0x1c1f ;  /* 0x005c1f0016027f89 */ /* 0x00452200000e0000 */
[----:B------:R-:W-:Y:S03]  /*fc40*/  BSSY B0, `(.L_x_1025) ;  /* 0x0000033000007945 */ /* 0x000fe60003800000 */
[----:B---3--:R2:W3:Y:S01]  /*fc50*/  SHFL.IDX PT, R0, R26, 0x2, 0x1c1f ;  /* 0x005c1f001a007f89 */ /* 0x0084e200000e0000 */
[----:B------:R-:W-:Y:S05]  /*fc60*/  @P1 BRA `(.L_x_1026) ;  /* 0x0000030000001947 */ /* 0x000fea0003800000 */
[----:B------:R-:W-:Y:S02]  /*fc70*/  ISETP.GE.AND P3, PT, R37, c[0x0][0x3c8], PT ;  /* 0x0000f20025007a0c */ /* 0x000fe40003f66270 */
[----:B------:R-:W-:Y:S02]  /*fc80*/  ISETP.GE.AND P5, PT, R13, c[0x0][0x3c8], PT ;  /* 0x0000f2000d007a0c */ /* 0x000fe40003fa6270 */
[----:B------:R-:W-:Y:S02]  /*fc90*/  ISETP.GE.AND P2, PT, R12, c[0x0][0x3c8], PT ;  /* 0x0000f2000c007a0c */ /* 0x000fe40003f46270 */
[----:B------:R-:W-:-:S07]  /*fca0*/  ISETP.GE.AND P1, PT, R11, c[0x0][0x3c8], PT ;  /* 0x0000f2000b007a0c */ /* 0x000fce0003f26270 */
[----:B---3--:R-:W-:-:S04]  /*fcb0*/  @!P3 LEA R14, P4, R37, R0, 0x2 ;  /* 0x00000000250eb211 */ /* 0x008fc800078810ff */
[----:B----4-:R-:W-:Y:S02]  /*fcc0*/  @!P3 LEA.HI.X R15, R37, R2, R24, 0x2, P4 ;  /* 0x00000002250fb211 */ /* 0x010fe400020f1418 */
[----:B------:R-:W-:-:S03]  /*fcd0*/  @!P5 LEA R16, P4, R13, R0, 0x2 ;  /* 0x000000000d10d211 */ /* 0x000fc600078810ff */
[----:B------:R3:W-:Y:S01]  /*fce0*/  @!P3 ST.E.64 [R14.64], R116 ;  /* 0x000000740e00b985 */ /* 0x0007e2000c101b06 */
[----:B------:R-:W-:Y:S02]  /*fcf0*/  @!P5 LEA.HI.X R17, R13, R2, R23, 0x2, P4 ;  /* 0x000000020d11d211 */ /* 0x000fe400020f1417 */
[----:B------:R-:W-:-:S03]  /*fd00*/  ISETP.GE.AND P3, PT, R10, c[0x0][0x3c8], PT ;  /* 0x0000f2000a007a0c */ /* 0x000fc60003f66270 */
[----:B------:R4:W-:Y:S01]  /*fd10*/  @!P5 ST.E.64 [R16.64], R120 ;  /* 0x000000781000d985 */ /* 0x0009e2000c101b06 */
[----:B------:R-:W-:Y:S02]  /*fd20*/  ISETP.GE.AND P5, PT, R9, c[0x0][0x3c8], PT ;  /* 0x0000f20009007a0c */ /* 0x000fe40003fa6270 */
[----:B---3--:R-:W-:-:S04]  /*fd30*/  @!P2 LEA R14, P4, R12, R0, 0x2 ;  /* 0x000000000c0ea211 */ /* 0x008fc800078810ff */
[----:B------:R-:W-:Y:S02]  /*fd40*/  @!P2 LEA.HI.X R15, R12, R2, R25, 0x2, P4 ;  /* 0x000000020c0fa211 */ /* 0x000fe400020f1419 */
[----:B----4-:R-:W-:-:S03]  /*fd50*/  @!P1 LEA R16, P4, R11, R0, 0x2 ;  /* 0x000000000b109211 */ /* 0x010fc600078810ff */
[----:B------:R3:W-:Y:S01]  /*fd60*/  @!P2 ST.E.64 [R14.64], R132 ;  /* 0x000000840e00a985 */ /* 0x0007e2000c101b06 */
[----:B------:R-:W-:Y:S02]  /*fd70*/  @!P1 LEA.HI.X R17, R11, R2, R27, 0x2, P4 ;  /* 0x000000020b119211 */ /* 0x000fe400020f141b */
[----:B------:R-:W-:-:S03]  /*fd80*/  ISETP.GE.AND P2, PT, R8, c[0x0][0x3c8], PT ;  /* 0x0000f20008007a0c */ /* 0x000fc60003f46270 */
[----:B------:R4:W-:Y:S01]  /*fd90*/  @!P1 ST.E.64 [R16.64], R136 ;  /* 0x0000008810009985 */ /* 0x0009e2000c101b06 */
[----:B------:R-:W-:Y:S02]  /*fda0*/  ISETP.GE.AND P1, PT, R7, c[0x0][0x3c8], PT ;  /* 0x0000f20007007a0c */ /* 0x000fe40003f26270 */
[----:B---3--:R-:W-:-:S04]  /*fdb0*/  @!P3 LEA R14, P4, R10, R0, 0x2 ;  /* 0x000000000a0eb211 */ /* 0x008fc800078810ff */
[----:B------:R-:W-:Y:S02]  /*fdc0*/  @!P3 LEA.HI.X R15, R10, R2, R28, 0x2, P4 ;  /* 0x000000020a0fb211 */ /* 0x000fe400020f141c */
[----:B------:R-:W-:-:S03]  /*fdd0*/  @!P5 LEA R18, P4, R9, R0, 0x2 ;  /* 0x000000000912d211 */ /* 0x000fc600078810ff */
[----:B------:R3:W-:Y:S01]  /*fde0*/  @!P3 ST.E.64 [R14.64], R148 ;  /* 0x000000940e00b985 */ /* 0x0007e2000c101b06 */
[----:B------:R-:W-:Y:S02]  /*fdf0*/  @!P5 LEA.HI.X R19, R9, R2, R29, 0x2, P4 ;  /* 0x000000020913d211 */ /* 0x000fe400020f141d */
[----:B------:R-:W-:Y:S02]  /*fe00*/  ISETP.GE.AND P4, PT, R3, c[0x0][0x3c8], PT ;  /* 0x0000f20003007a0c */ /* 0x000fe40003f86270 */
[C---:B----4-:R-:W-:Y:S01]  /*fe10*/  @!P2 LEA R16, P3, R8.reuse, R0, 0x2 ;  /* 0x000000000810a211 */ /* 0x050fe200078610ff */
[----:B------:R4:W-:Y:S03]  /*fe20*/  @!P5 ST.E.64 [R18.64], R152 ;  /* 0x000000981200d985 */ /* 0x0009e6000c101b06 */
        /* <DEDUP_REMOVED lines=8> */
[----:B------:R-:W-:Y:S02]  /*feb0*/  ISETP.GE.AND P1, PT, R4, c[0x0][0x3c8], PT ;  /* 0x0000f20004007a0c */ /* 0x000fe40003f26270 */
[----:B------:R-:W-:Y:S02]  /*fec0*/  @!P4 LEA.HI.X R21, R3, R2, R32, 0x2, P5 ;  /* 0x000000020315c211 */ /* 0x000fe400028f1420 */
[----:B----4-:R-:W-:-:S03]  /*fed0*/  @!P3 LEA R18, P5, R6, R0, 0x2 ;  /* 0x000000000612b211 */ /* 0x010fc600078a10ff */
[----:B------:R4:W-:Y:S01]  /*fee0*/  @!P4 ST.E.64 [R20.64], R72 ;  /* 0x000000481400c985 */ /* 0x0009e2000c101b06 */
[----:B------:R-:W-:Y:S02]  /*fef0*/  @!P3 LEA.HI.X R19, R6, R2, R33, 0x2, P5 ;  /* 0x000000020613b211 */ /* 0x000fe400028f1421 */
[----:B-----5:R-:W-:-:S03]  /*ff00*/  @!P2 LEA R16, P5, R5, R0, 0x2 ;  /* 0x000000000510a211 */ /* 0x020fc600078a10ff */
[----:B------:R4:W-:Y:S01]  /*ff10*/  @!P3 ST.E.64 [R18.64], R76 ;  /* 0x0000004c1200b985 */ /* 0x0009e2000c101b06 */
[----:B------:R-:W-:-:S05]  /*ff20*/  @!P2 LEA.HI.X R17, R5, R2, R34, 0x2, P5 ;  /* 0x000000020511a211 */ /* 0x000fca00028f1422 */
[----:B------:R4:W-:Y:S01]  /*ff30*/  @!P2 ST.E.64 [R16.64], R88 ;  /* 0x000000581000a985 */ /* 0x0009e2000c101b06 */
[----:B---3--:R-:W-:-:S04]  /*ff40*/  @!P1 LEA R14, P5, R4, R0, 0x2 ;  /* 0x00000000040e9211 */ /* 0x008fc800078a10ff */
[----:B------:R-:W-:-:S05]  /*ff50*/  @!P1 LEA.HI.X R15, R4, R2, R35, 0x2, P5 ;  /* 0x00000002040f9211 */ /* 0x000fca00028f1423 */
[----:B------:R4:W-:Y:S04]  /*ff60*/  @!P1 ST.E.64 [R14.64], R92 ;  /* 0x0000005c0e009985 */ /* 0x0009e8000c101b06 */
.L_x_1026:
[----:B------:R-:W-:Y:S05]  /*ff70*/  BSYNC B0 ;  /* 0x0000000000007941 */ /* 0x000fea0003800000 */
.L_x_1025:
[----:B----4-:R4:W1:Y:S04]  /*ff80*/  SHFL.IDX PT, R2, R22, 0x3, 0x1c1f ;  /* 0x007c1f0016027f89 */ /* 0x01086800000e0000 */
[----:B---3--:R4:W3:Y:S01]  /*ff90*/  SHFL.IDX PT, R0, R26, 0x3, 0x1c1f ;  /* 0x007c1f001a007f89 */ /* 0x0088e200000e0000 */
[----:B------:R-:W-:Y:S05]  /*ffa0*/  @P0 BRA `(.L_x_1027) ;  /* 0x000005e000000947 */ /* 0x000fea0003800000 */
[----:B------:R-:W-:Y:S02]  /*ffb0*/  ISETP.GE.AND P3, PT, R13, c[0x0][0x3c8], PT ;  /* 0x0000f2000d007a0c */ /* 0x000fe40003f66270 */
[----:B------:R-:W-:Y:S02]  /*ffc0*/  ISETP.GE.AND P4, PT, R37, c[0x0][0x3c8], PT ;  /* 0x0000f20025007a0c */ /* 0x000fe40003f86270 */
[----:B------:R-:W-:Y:S02]  /*ffd0*/  ISETP.GE.AND P2, PT, R12, c[0x0][0x3c8], PT ;  /* 0x0000f2000c007a0c */ /* 0x000fe40003f46270 */
[----:B------:R-:W-:-:S07]  /*ffe0*/  ISETP.GE.AND P1, PT, R11, c[0x0][0x3c8], PT ;  /* 0x0000f2000b007a0c */ /* 0x000fce0003f26270 */
[-C--:B---3--:R-:W-:Y:S02]  /*fff0*/  @!P3 LEA R20, P0, R13, R0.reuse, 0x2 ;  /* 0x000000000d14b211 */ /* 0x088fe400078010ff */
[----:B------:R-:W-:Y:S02]  /*10000*/  @!P4 LEA R18, P5, R37, R0, 0x2 ;  /* 0x000000002512c211 */ /* 0x000fe400078a10ff */
[-C--:B-1----:R-:W-:Y:S02]  /*10010*/  @!P3 LEA.HI.X R21, R13, R2.reuse, R23, 0x2, P0 ;  /* 0x000000020d15b211 */ /* 0x082fe400000f1417 */
[----:B------:R-:W-:Y:S02]  /*10020*/  @!P4 LEA.HI.X R19, R37, R2, R24, 0x2, P5 ;  /* 0x000000022513c211 */ /* 0x000fe400028f1418 */
[----:B------:R-:W-:Y:S02]  /*10030*/  ISETP.GE.AND P0, PT, R10, c[0x0][0x3c8], PT ;  /* 0x0000f2000a007a0c */ /* 0x000fe40003f06270 */
[C---:B------:R-:W-:Y:S01]  /*10040*/  @!P2 LEA R16, P5, R12.reuse, R0, 0x2 ;  /* 0x000000000c10a211 */ /* 0x040fe200078a10ff */
[----:B------:R-:W-:Y:S03]  /*10050*/  @!P4 ST.E.64 [R18.64], R118 ;  /* 0x000000761200c985 */ /* 0x000fe6000c101b06 */
[----:B------:R-:W-:Y:S01]  /*10060*/  @!P2 LEA.HI.X R17, R12, R2, R25, 0x2, P5 ;  /* 0x000000020c11a211 */ /* 0x000fe200028f1419 */
[----:B------:R-:W-:Y:S01]  /*10070*/  @!P3 ST.E.64 [R20.64], R122 ;  /* 0x0000007a1400b985 */ /* 0x000fe2000c101b06 */
[----:B------:R-:W-:-:S02]  /*10080*/  @!P1 LEA R14, P5, R11, R0, 0x2 ;  /* 0x000000000b0e9211 */ /* 0x000fc400078a10ff */
[----:B------:R-:W-:Y:S01]  /*10090*/  ISETP.GE.AND P3, PT, R7, c[0x0][0x3c8], PT ;  /* 0x0000f20007007a0c */ /* 0x000fe20003f66270 */
[----:B------:R-:W-:Y:S01]  /*100a0*/  @!P2 ST.E.64 [R16.64], R134 ;  /* 0x000000861000a985 */ /* 0x000fe2000c101b06 */
[----:B------:R-:W-:Y:S02]  /*100b0*/  @!P1 LEA.HI.X R15, R11, R2, R27, 0x2, P5 ;  /* 0x000000020b0f9211 */ /* 0x000fe400028f141b */
[----:B------:R-:W-:Y:S02]  /*100c0*/  ISETP.GE.AND P5, PT, R9, c[0x0][0x3c8], PT ;  /* 0x0000f20009007a0c */ /* 0x000fe40003fa6270 */
[C---:B------:R-:W-:Y:S01]  /*100d0*/  @!P0 LEA R12, P4, R10.reuse, R0, 0x2 ;  /* 0x000000000a0c8211 */ /* 0x040fe200078810ff */
[----:B------:R1:W-:Y:S01]  /*100e0*/  @!P1 ST.E.64 [R14.64], R138 ;  /* 0x0000008a0e009985 */ /* 0x0003e2000c101b06 */
[----:B------:R-:W-:Y:S02]  /*100f0*/  ISETP.GE.AND P2, PT, R3, c[0x0][0x3c8], PT ;  /* 0x0000f20003007a0c */ /* 0x000fe40003f46270 */
[----:B------:R-:W-:-:S02]  /*10100*/  @!P0 LEA.HI.X R13, R10, R2, R28, 0x2, P4 ;  /* 0x000000020a0d8211 */ /* 0x000fc400020f141c */
[----:B------:R-:W-:-:S03]  /*10110*/  ISETP.GE.AND P4, PT, R8, c[0x0][0x3c8], PT ;  /* 0x0000f20008007a0c */ /* 0x000fc60003f86270 */
[----:B------:R3:W-:Y:S02]  /*10120*/  @!P0 ST.E.64 [R12.64], R150 ;  /* 0x000000960c008985 */ /* 0x0007e4000c101b06 */
[----:B------:R-:W-:-:S04]  /*10130*/  @!P5 LEA R10, P1, R9, R0, 0x2 ;  /* 0x00000000090ad211 */ /* 0x000fc800078210ff */
[----:B------:R-:W-:Y:S02]  /*10140*/  @!P5 LEA.HI.X R11, R9, R2, R29, 0x2, P1 ;  /* 0x00000002090bd211 */ /* 0x000fe400008f141d */
[----:B------:R-:W-:-:S03]  /*10150*/  ISETP.GE.AND P1, PT, R6, c[0x0][0x3c8], PT ;  /* 0x0000f20006007a0c */ /* 0x000fc60003f26270 */
[----:B------:R5:W-:Y:S01]  /*10160*/  @!P5 ST.E.64 [R10.64], R154 ;  /* 0x0000009a0a00d985 */ /* 0x000be2000c101b06 */
[----:B-1----:R-:W-:-:S04]  /*10170*/  @!P4 LEA R14, P0, R8, R0, 0x2 ;  /* 0x00000000080ec211 */ /* 0x002fc800078010ff */
[----:B------:R-:W-:Y:S02]  /*10180*/  @!P4 LEA.HI.X R15, R8, R2, R31, 0x2, P0 ;  /* 0x00000002080fc211 */ /* 0x000fe400000f141f */
[----:B------:R-:W-:Y:S02]  /*10190*/  ISETP.GE.AND P0, PT, R5, c[0x0][0x3c8], PT ;  /* 0x0000f20005007a0c */ /* 0x000fe40003f06270 */
[C---:B---3--:R-:W-:Y:S01]  /*101a0*/  @!P3 LEA R12, P5, R7.reuse, R0, 0x2 ;  /* 0x00000000070cb211 */ /* 0x048fe200078a10ff */
[----:B------:R1:W-:Y:S03]  /*101b0*/  @!P4 ST.E.64 [R14.64], R166 ;  /* 0x000000a60e00c985 */ /* 0x0003e6000c101b06 */
[----:B------:R-:W-:-:S05]  /*101c0*/  @!P3 LEA.HI.X R13, R7, R2, R30, 0x2, P5 ;  /* 0x00000002070db211 */ /* 0x000fca00028f141e */
[----:B------:R1:W-:Y:S01]  /*101d0*/  @!P3 ST.E.64 [R12.64], R170 ;  /* 0x000000aa0c00b985 */ /* 0x0003e2000c101b06 */
[----:B-----5:R-:W-:-:S04]  /*101e0*/  @!P2 LEA R10, P5, R3, R0, 0x2 ;  /* 0x00000000030aa211 */ /* 0x020fc800078a10ff */
[----:B------:R-:W-:Y:S02]  /*101f0*/  @!P2 LEA.HI.X R11, R3, R2, R32, 0x2, P5 ;  /* 0x00000002030ba211 */ /* 0x000fe400028f1420 */
[----:B------:R-:W-:-:S03]  /*10200*/  @!P1 LEA R8, P5, R6, R0, 0x2 ;  /* 0x0000000006089211 */ /* 0x000fc600078a10ff */
[----:B------:R1:W-:Y:S01]  /*10210*/  @!P2 ST.E.64 [R10.64], R74 ;  /* 0x0000004a0a00a985 */ /* 0x0003e2000c101b06 */
[----:B------:R-:W-:Y:S02]  /*10220*/  @!P1 LEA.HI.X R9, R6, R2, R33, 0x2, P5 ;  /* 0x0000000206099211 */ /* 0x000fe400028f1421 */
[----:B------:R-:W-:-:S03]  /*10230*/  @!P0 LEA R6, P5, R5, R0, 0x2 ;  /* 0x0000000005068211 */ /* 0x000fc600078a10ff */
[----:B------:R1:W-:Y:S01]  /*10240*/  @!P1 ST.E.64 [R8.64], R78 ;  /* 0x0000004e08009985 */ /* 0x0003e2000c101b06 */
[----:B------:R-:W-:-:S05]  /*10250*/  @!P0 LEA.HI.X R7, R5, R2, R34, 0x2, P5 ;  /* 0x0000000205078211 */ /* 0x000fca00028f1422 */
[----:B------:R1:W-:Y:S01]  /*10260*/  @!P0 ST.E.64 [R6.64], R90 ;  /* 0x0000005a06008985 */ /* 0x0003e2000c101b06 */
[----:B------:R-:W-:-:S13]  /*10270*/  ISETP.GE.AND P0, PT, R4, c[0x0][0x3c8], PT ;  /* 0x0000f20004007a0c */ /* 0x000fda0003f06270 */
[----:B------:R-:W-:Y:S05]  /*10280*/  @P0 BRA `(.L_x_1027) ;  /* 0x0000030000000947 */ /* 0x000fea0003800000 */
[----:B-1----:R-:W-:-:S04]  /*10290*/  LEA R6, P0, R4, R0, 0x2 ;  /* 0x0000000004067211 */ /* 0x002fc800078010ff */
[----:B------:R-:W-:-:S05]  /*102a0*/  LEA.HI.X R7, R4, R2, R35, 0x2, P0 ;  /* 0x0000000204077211 */ /* 0x000fca00000f1423 */
[----:B------:R1:W-:Y:S01]  /*102b0*/  ST.E.64 [R6.64], R94 ;  /* 0x0000005e06007985 */ /* 0x0003e2000c101b06 */
[----:B------:R-:W-:Y:S05]  /*102c0*/  BRA `(.L_x_1027) ;  /* 0x000002c000007947 */ /* 0x000fea0003800000 */
.L_x_1019:
[----:B------:R-:W2:Y:S02]  /*102d0*/  S2R R4, SR_TID.X ;  /* 0x0000000000047919 */ /* 0x000ea40000002100 */
[----:B--2---:R-:W-:-:S13]  /*102e0*/  ISETP.GT.AND P0, PT, R4, 0x7f, PT ;  /* 0x0000007f0400780c */ /* 0x004fda0003f04270 */
[----:B------:R-:W-:Y:S05]  /*102f0*/  @P0 BRA `(.L_x_1027) ;  /* 0x0000029000000947 */ /* 0x000fea0003800000 */
[----:B------:R-:W2:Y:S01]  /*10300*/  LDL.LU R3, [R1+0x54] ;  /* 0x0000540001037983 */ /* 0x000ea20000300800 */
[----:B------:R-:W-:-:S05]  /*10310*/  MOV R2, c[0x0][0x4e8] ;  /* 0x00013a0000027a02 */ /* 0x000fca0000000f00 */
[----:B------:R-:W-:Y:S01]  /*10320*/  IMAD R0, R2, c[0x0][0x388], RZ ;  /* 0x0000e20002007a24 */ /* 0x000fe200078e02ff */
[----:B--2---:R-:W-:-:S04]  /*10330*/  IADD3 R4, R3, R4, RZ ;  /* 0x0000000403047210 */ /* 0x004fc80007ffe0ff */
[----:B------:R-:W-:-:S13]  /*10340*/  ISETP.GE.AND P0, PT, R4, R0, PT ;  /* 0x000000000400720c */ /* 0x000fda0003f06270 */
[----:B------:R-:W-:Y:S05]  /*10350*/  @P0 BRA `(.L_x_1027) ;  /* 0x0000023000000947 */ /* 0x000fea0003800000 */
[----:B------:R-:W2:Y:S04]  /*10360*/  LDL.LU R3, [R1+0x40] ;  /* 0x0000400001037983 */ /* 0x000ea80000300800 */
[----:B------:R-:W3:Y:S04]  /*10370*/  LDL.LU R9, [R1+0x44] ;  /* 0x0000440001097983 */ /* 0x000ee80000300800 */
[----:B------:R-:W4:Y:S01]  /*10380*/  LDL.LU R8, [R1+0x50] ;  /* 0x0000500001087983 */ /* 0x000f220000300800 */
[----:B------:R-:W-:-:S13]  /*10390*/  ISETP.NE.AND P0, PT, R2, 0x1, PT ;  /* 0x000000010200780c */ /* 0x000fda0003f05270 */
[----:B------:R-:W-:Y:S01]  /*103a0*/  @P0 IMAD.HI.U32 R7, R4, c[0x0][0x4ec], RZ ;  /* 0x00013b0004070a27 */ /* 0x000fe200078e00ff */
[----:B--2---:R-:W-:Y:S02]  /*103b0*/  SHF.R.S32.HI R0, RZ, 0x1f, R3 ;  /* 0x0000001fff007819 */ /* 0x004fe40000011403 */
[----:B---3--:R-:W-:-:S03]  /*103c0*/  SHF.R.S32.HI R6, RZ, 0x1f, R9 ;  /* 0x0000001fff067819 */ /* 0x008fc60000011409 */
[----:B------:R-:W-:-:S04]  /*103d0*/  IMAD R0, R0, c[0x0][0x4d0], RZ ;  /* 0x0001340000007a24 */ /* 0x000fc800078e02ff */
[C---:B------:R-:W-:Y:S01]  /*103e0*/  IMAD R5, R3.reuse, c[0x0][0x4d4], R0 ;  /* 0x0001350003057a24 */ /* 0x040fe200078e0200 */
[----:B------:R-:W-:Y:S01]  /*103f0*/  MOV R0, R4 ;  /* 0x0000000400007202 */ /* 0x000fe20000000f00 */
[----:B------:R-:W-:Y:S01]  /*10400*/  IMAD.WIDE.U32 R2, R3, c[0x0][0x4d0], RZ ;  /* 0x0001340003027a25 */ /* 0x000fe200078e00ff */
[----:B------:R-:W-:-:S03]  /*10410*/  @P0 SHF.R.U32.HI R0, RZ, c[0x0][0x4f0], R7 ;  /* 0x00013c00ff000a19 */ /* 0x000fc60000011607 */
[----:B------:R-:W-:Y:S01]  /*10420*/  IMAD R6, R6, c[0x0][0x4d8], RZ ;  /* 0x0001360006067a24 */ /* 0x000fe200078e02ff */
[----:B------:R-:W-:Y:S02]  /*10430*/  IADD3 R3, R3, R5, RZ ;  /* 0x0000000503037210 */ /* 0x000fe40007ffe0ff */
[----:B----4-:R-:W-:Y:S01]  /*10440*/  SHF.R.S32.HI R5, RZ, 0x1f, R8 ;  /* 0x0000001fff057819 */ /* 0x010fe20000011408 */
[C---:B------:R-:W-:Y:S01]  /*10450*/  IMAD R7, R9.reuse, c[0x0][0x4dc], R6 ;  /* 0x0001370009077a24 */ /* 0x040fe200078e0206 */
[----:B------:R-:W-:Y:S01]  /*10460*/  IADD3 R6, -R0, RZ, RZ ;  /* 0x000000ff00067210 */ /* 0x000fe20007ffe1ff */
[----:B------:R-:W-:-:S04]  /*10470*/  IMAD.WIDE.U32 R2, R9, c[0x0][0x4d8], R2 ;  /* 0x0001360009027a25 */ /* 0x000fc800078e0002 */
[----:B------:R-:W-:Y:S01]  /*10480*/  IMAD R5, R5, c[0x0][0x4e0], RZ ;  /* 0x0001380005057a24 */ /* 0x000fe200078e02ff */
[----:B------:R-:W-:Y:S01]  /*10490*/  IADD3 R3, R3, R7, RZ ;  /* 0x0000000703037210 */ /* 0x000fe20007ffe0ff */
[----:B------:R-:W-:Y:S01]  /*104a0*/  IMAD R4, R6, c[0x0][0x4e8], R4 ;  /* 0x00013a0006047a24 */ /* 0x000fe200078e0204 */
[----:B------:R-:W-:Y:S01]  /*104b0*/  SHF.R.S32.HI R7, RZ, 0x1f, R0 ;  /* 0x0000001fff077819 */ /* 0x000fe20000011400 */
[C---:B------:R-:W-:Y:S02]  /*104c0*/  IMAD R6, R8.reuse, c[0x0][0x4e4], R5 ;  /* 0x0001390008067a24 */ /* 0x040fe400078e0205 */
[----:B------:R-:W-:Y:S01]  /*104d0*/  IMAD.WIDE.U32 R2, R8, c[0x0][0x4e0], R2 ;  /* 0x0001380008027a25 */ /* 0x000fe200078e0002 */
[----:B------:R-:W-:-:S04]  /*104e0*/  SHF.R.S32.HI R5, RZ, 0x1f, R4 ;  /* 0x0000001fff057819 */ /* 0x000fc80000011404 */
[----:B------:R-:W-:Y:S01]  /*104f0*/  IADD3 R2, P0, R0, R2, RZ ;  /* 0x0000000200027210 */ /* 0x000fe20007f1e0ff */
[----:B------:R-:W-:-:S03]  /*10500*/  IMAD R0, R5, c[0x0][0x4c8], RZ ;  /* 0x0001320005007a24 */ /* 0x000fc600078e02ff */
[----:B------:R-:W-:Y:S01]  /*10510*/  IADD3.X R3, R7, R3, R6, P0, !PT ;  /* 0x0000000307037210 */ /* 0x000fe200007fe406 */
[----:B------:R-:W-:-:S04]  /*10520*/  IMAD R0, R4, c[0x0][0x4cc], R0 ;  /* 0x0001330004007a24 */ /* 0x000fc800078e0200 */
[----:B------:R-:W-:-:S05]  /*10530*/  IMAD.WIDE.U32 R2, R4, c[0x0][0x4c8], R2 ;  /* 0x0001320004027a25 */ /* 0x000fca00078e0002 */
[----:B------:R-:W-:Y:S02]  /*10540*/  IADD3 R0, R3, R0, RZ ;  /* 0x0000000003007210 */ /* 0x000fe40007ffe0ff */
[----:B------:R-:W-:-:S04]  /*10550*/  LEA R4, P0, R2, c[0x0][0x4a8], 0x2 ;  /* 0x00012a0002047a11 */ /* 0x000fc800078010ff */
[----:B------:R-:W-:Y:S02]  /*10560*/  LEA.HI.X R5, R2, c[0x0][0x4ac], R0, 0x2, P0 ;  /* 0x00012b0002057a11 */ /* 0x000fe400000f1400 */
[----:B------:R-:W-:-:S05]  /*10570*/  MOV R0, 0xff800000 ;  /* 0xff80000000007802 */ /* 0x000fca0000000f00 */
[----:B------:R2:W-:Y:S02]  /*10580*/  STG.E [R4.64], R0 ;  /* 0x0000000004007986 */ /* 0x0005e4000c101906 */
.L_x_1027:
[----:B------:R-:W-:Y:S05]  /*10590*/  BSYNC B1 ;  /* 0x0000000000017941 */ /* 0x000fea0003800000 */
.L_x_1018:
[----:B--23--:R-:W2:Y:S02]  /*105a0*/  LDL R0, [R1+0x68] ;  /* 0x0000680001007983 */ /* 0x00cea40000100800 */
[----:B--2---:R-:W-:-:S13]  /*105b0*/  ISETP.NE.AND P0, PT, R0, RZ, PT ;  /* 0x000000ff0000720c */ /* 0x004fda0003f05270 */
[----:B------:R-:W-:Y:S01]  /*105c0*/  @P0 WARPSYNC 0xffffffff ;  /* 0xffffffff00000948 */ /* 0x000fe20003800000 */
[----:B------:R-:W-:Y:S06]  /*105d0*/  @P0 BAR.SYNC.DEFER_BLOCKING 0x5, 0x80 ;  /* 0x0142000000000b1d */ /* 0x000fec0000010000 */
[----:B------:R-:W2:Y:S04]  /*105e0*/  @P0 LDS R0, [0xc100] ;  /* 0x00c10000ff000984 */ /* 0x000ea80000000800 */
[----:B--2---:R2:W-:Y:S04]  /*105f0*/  @P0 STL [R1+0x58], R0 ;  /* 0x0000580001000387 */ /* 0x0045e80000100800 */
[----:B------:R-:W-:Y:S06]  /*10600*/  @P0 BAR.ARV 0x4, 0x80 ;  /* 0x0102000000000b1d */ /* 0x000fec0000002000 */
[----:B------:R-:W-:Y:S05]  /*10610*/  @P0 BRA `(.L_x_1028) ;  /* 0x0000009000000947 */ /* 0x000fea0003800000 */
[----:B------:R-:W-:Y:S05]  /*10620*/  BRA.DIV ~URZ, `(.L_x_1029) ;  /* 0x000006f27f007947 */ /* 0x000fea000b800000 */
[----:B--2---:R2:W3:Y:S02]  /*10630*/  SHFL.IDX PT, R0, R36, RZ, 0x1f ;  /* 0x00001fff24007589 */ /* 0x0044e400000e0000 */
.L_x_1040:
[----:B-1----:R-:W1:Y:S01]  /*10640*/  S2R R2, SR_TID.X ;  /* 0x0000000000027919 */ /* 0x002e620000002100 */
[----:B------:R-:W-:Y:S03]  /*10650*/  WARPSYNC 0xffffffff ;  /* 0xffffffff00007948 */ /* 0x000fe60003800000 */
[----:B------:R-:W-:Y:S06]  /*10660*/  BAR.SYNC.DEFER_BLOCKING 0x4, 0x80 ;  /* 0x0102000000007b1d */ /* 0x000fec0000010000 */
[----:B---3--:R3:W-:Y:S01]  /*10670*/  STL [R1+0x58], R0 ;  /* 0x0000580001007387 */ /* 0x0087e20000100800 */
[----:B-1----:R-:W-:-:S13]  /*10680*/  LOP3.LUT P0, RZ, R2, 0x7f, RZ, 0xc0, !PT ;  /* 0x0000007f02ff7812 */ /* 0x002fda000780c0ff */
[----:B------:R3:W-:Y:S04]  /*10690*/  @!P0 STS [0xc100], R36 ;  /* 0x00c10024ff008388 */ /* 0x0007e80000000800 */
[----:B------:R-:W-:Y:S06]  /*106a0*/  BAR.ARV 0x5, 0x80 ;  /* 0x0142000000007b1d */ /* 0x000fec0000002000 */
.L_x_1028:
[----:B--23--:R-:W2:Y:S02]  /*106b0*/  LDL R0, [R1+0x58] ;  /* 0x0000580001007983 */ /* 0x00cea40000100800 */
[----:B--2---:R-:W-:-:S13]  /*106c0*/  ISETP.GE.AND P0, PT, R0, c[0x0][0x538], PT ;  /* 0x00014e0000007a0c */ /* 0x004fda0003f06270 */
[----:B-1--4-:R-:W-:Y:S01]  /*106d0*/  @P0 CALL.REL.NOINC `(.L_x_1030) ;  /* 0x0000001000000944 */ /* 0x012fe20003c00000 */
[----:B------:R-:W-:Y:S05]  /*106e0*/  BRA `(.L_x_1031) ;  /* 0xffff014000007947 */ /* 0x000fea000383ffff */
.L_x_1030:
[----:B------:R-:W-:Y:S05]  /*106f0*/  EXIT ;  /* 0x000000000000794d */ /* 0x000fea0003800000 */
.L_x_996:
[----:B------:R-:W-:Y:S01]  /*10700*/  IMAD.MOV.U32 R7, RZ, RZ, R14 ;  /* 0x000000ffff077224 */ /* 0x000fe200078e000e */
[----:B------:R-:W-:Y:S01]  /*10710*/  MOV R6, RZ ;  /* 0x000000ff00067202 */ /* 0x000fe20000000f00 */
[----:B-1----:R-:W-:Y:S01]  /*10720*/  IMAD.MOV.U32 R3, RZ, RZ, 0x1c1f ;  /* 0x00001c1fff037424 */ /* 0x002fe200078e00ff */
[----:B------:R-:W-:Y:S02]  /*10730*/  MOV R2, 0x10750 ;  /* 0x0001075000027802 */ /* 0x000fe40000000f00 */
[----:B------:R-:W-:Y:S05]  /*10740*/  CALL.REL.NOINC `($__internal_17_$__cuda_sm70_shflsync_idx_p) ;  /* 0x0000068000007944 */ /* 0x000fea0003c00000 */
[----:B------:R-:W-:Y:S01]  /*10750*/  MOV R5, R6 ;  /* 0x0000000600057202 */ /* 0x000fe20000000f00 */
[----:B------:R-:W-:Y:S05]  /*10760*/  BRA `(.L_x_1032) ;  /* 0xffff10d000007947 */ /* 0x000fea000383ffff */
.L_x_997:
[----:B------:R-:W-:Y:S01]  /*10770*/  IMAD.MOV.U32 R7, RZ, RZ, R16 ;  /* 0x000000ffff077224 */ /* 0x000fe200078e0010 */
[----:B------:R-:W-:Y:S01]  /*10780*/  MOV R6, RZ ;  /* 0x000000ff00067202 */ /* 0x000fe20000000f00 */
[----:B-1----:R-:W-:Y:S01]  /*10790*/  IMAD.MOV.U32 R3, RZ, RZ, 0x1c1f ;  /* 0x00001c1fff037424 */ /* 0x002fe200078e00ff */
[----:B------:R-:W-:Y:S02]  /*107a0*/  MOV R2, 0x107c0 ;  /* 0x000107c000027802 */ /* 0x000fe40000000f00 */
[----:B--23--:R-:W-:Y:S05]  /*107b0*/  CALL.REL.NOINC `($__internal_17_$__cuda_sm70_shflsync_idx_p) ;  /* 0x0000061000007944 */ /* 0x00cfea0003c00000 */
[----:B------:R-:W-:Y:S01]  /*107c0*/  MOV R2, R6 ;  /* 0x0000000600027202 */ /* 0x000fe20000000f00 */
[----:B------:R-:W-:Y:S05]  /*107d0*/  BRA `(.L_x_1033) ;  /* 0xffff108000007947 */ /* 0x000fea000383ffff */
.L_x_1000:
[----:B--2---:R-:W-:Y:S01]  /*107e0*/  IMAD.MOV.U32 R7, RZ, RZ, R14 ;  /* 0x000000ffff077224 */ /* 0x004fe200078e000e */
[----:B------:R-:W-:Y:S01]  /*107f0*/  MOV R6, 0x1 ;  /* 0x0000000100067802 */ /* 0x000fe20000000f00 */
[----:B------:R-:W-:Y:S01]  /*10800*/  IMAD.MOV.U32 R3, RZ, RZ, 0x1c1f ;  /* 0x00001c1fff037424 */ /* 0x000fe200078e00ff */
[----:B----4-:R-:W-:-:S02]  /*10810*/  MOV R2, 0x10830 ;  /* 0x0001083000027802 */ /* 0x010fc40000000f00 */
[----:B-1-3--:R-:W-:Y:S05]  /*10820*/  CALL.REL.NOINC `($__internal_17_$__cuda_sm70_shflsync_idx_p) ;  /* 0x000005a000007944 */ /* 0x00afea0003c00000 */
[----:B------:R-:W-:Y:S01]  /*10830*/  IMAD.MOV.U32 R5, RZ, RZ, R6 ;  /* 0x000000ffff057224 */ /* 0x000fe200078e0006 */
[----:B------:R-:W-:Y:S01]  /*10840*/  MOV R6, 0x1 ;  /* 0x0000000100067802 */ /* 0x000fe20000000f00 */
[----:B------:R-:W-:Y:S01]  /*10850*/  IMAD.MOV.U32 R7, RZ, RZ, R16 ;  /* 0x000000ffff077224 */ /* 0x000fe200078e0010 */
[----:B------:R-:W-:-:S02]  /*10860*/  MOV R3, 0x1c1f ;  /* 0x00001c1f00037802 */ /* 0x000fc40000000f00 */
[----:B------:R-:W-:Y:S02]  /*10870*/  MOV R2, 0x10890 ;  /* 0x0001089000027802 */ /* 0x000fe40000000f00 */
[----:B------:R-:W-:Y:S05]  /*10880*/  CALL.REL.NOINC `($__internal_17_$__cuda_sm70_shflsync_idx_p) ;  /* 0x0000054000007944 */ /* 0x000fea0003c00000 */
[----:B------:R-:W-:Y:S01]  /*10890*/  MOV R2, R6 ;  /* 0x0000000600027202 */ /* 0x000fe20000000f00 */
[----:B------:R-:W-:Y:S05]  /*108a0*/  BRA `(.L_x_1034) ;  /* 0xffff118000007947 */ /* 0x000fea000383ffff */
.L_x_1003:
[----:B-1----:R-:W-:Y:S01]  /*108b0*/  IMAD.MOV.U32 R7, RZ, RZ, R14 ;  /* 0x000000ffff077224 */ /* 0x002fe200078e000e */
[----:B------:R-:W-:Y:S01]  /*108c0*/  MOV R6, 0x2 ;  /* 0x0000000200067802 */ /* 0x000fe20000000f00 */
[----:B------:R-:W-:Y:S01]  /*108d0*/  IMAD.MOV.U32 R3, RZ, RZ, 0x1c1f ;  /* 0x00001c1fff037424 */ /* 0x000fe200078e00ff */
[----:B--2---:R-:W-:Y:S02]  /*108e0*/  MOV R2, 0x10900 ;  /* 0x0001090000027802 */ /* 0x004fe40000000f00 */
[----:B---3--:R-:W-:Y:S05]  /*108f0*/  CALL.REL.NOINC `($__internal_17_$__cuda_sm70_shflsync_idx_p) ;  /* 0x000004d000007944 */ /* 0x008fea0003c00000 */
[----:B------:R-:W-:Y:S01]  /*10900*/  MOV R5, R6 ;  /* 0x0000000600057202 */ /* 0x000fe20000000f00 */
[----:B------:R-:W-:Y:S05]  /*10910*/  BRA `(.L_x_1035) ;  /* 0xffff12c000007947 */ /* 0x000fea000383ffff */
.L_x_1004:
[----:B------:R-:W-:Y:S01]  /*10920*/  IMAD.MOV.U32 R7, RZ, RZ, R16 ;  /* 0x000000ffff077224 */ /* 0x000fe200078e0010 */
[----:B------:R-:W-:Y:S01]  /*10930*/  MOV R6, 0x2 ;  /* 0x0000000200067802 */ /* 0x000fe20000000f00 */
[----:B------:R-:W-:Y:S01]  /*10940*/  IMAD.MOV.U32 R3, RZ, RZ, 0x1c1f ;  /* 0x00001c1fff037424 */ /* 0x000fe200078e00ff */
[----:B--2---:R-:W-:Y:S02]  /*10950*/  MOV R2, 0x10970 ;  /* 0x0001097000027802 */ /* 0x004fe40000000f00 */
[----:B-1-34-:R-:W-:Y:S05]  /*10960*/  CALL.REL.NOINC `($__internal_17_$__cuda_sm70_shflsync_idx_p) ;  /* 0x0000046000007944 */ /* 0x01afea0003c00000 */
[----:B------:R-:W-:Y:S01]  /*10970*/  MOV R2, R6 ;  /* 0x0000000600027202 */ /* 0x000fe20000000f00 */
[----:B------:R-:W-:Y:S05]  /*10980*/  BRA `(.L_x_1036) ;  /* 0xffff127000007947 */ /* 0x000fea000383ffff */
.L_x_1007:
[----:B-1----:R-:W-:Y:S01]  /*10990*/  IMAD.MOV.U32 R7, RZ, RZ, R14 ;  /* 0x000000ffff077224 */ /* 0x002fe200078e000e */
[----:B------:R-:W-:Y:S01]  /*109a0*/  MOV R6, 0x3 ;  /* 0x0000000300067802 */ /* 0x000fe20000000f00 */
[----:B------:R-:W-:Y:S01]  /*109b0*/  IMAD.MOV.U32 R3, RZ, RZ, 0x1c1f ;  /* 0x00001c1fff037424 */ /* 0x000fe200078e00ff */
[----:B------:R-:W-:-:S02]  /*109c0*/  MOV R2, 0x109e0 ;  /* 0x000109e000027802 */ /* 0x000fc40000000f00 */
[----:B--234-:R-:W-:Y:S05]  /*109d0*/  CALL.REL.NOINC `($__internal_17_$__cuda_sm70_shflsync_idx_p) ;  /* 0x000003f000007944 */ /* 0x01cfea0003c00000 */
        /* <DEDUP_REMOVED lines=8> */
.L_x_1014:
[----:B---3--:R1:W5:Y:S01]  /*10a60*/  LDL R0, [R1+0x20] ;  /* 0x0000200001007983 */ /* 0x0083620000100800 */
[----:B------:R-:W-:Y:S02]  /*10a70*/  MOV R3, 0x2 ;  /* 0x0000000200037802 */ /* 0x000fe40000000f00 */
[----:B------:R-:W-:Y:S02]  /*10a80*/  MOV R2, 0x10aa0 ;  /* 0x00010aa000027802 */ /* 0x000fe40000000f00 */
[----:B-1---5:R-:W-:Y:S05]  /*10a90*/  CALL.REL.NOINC `($__internal_16_$__cuda_sm70_shflsync_bfly_p) ;  /* 0x000002f000007944 */ /* 0x022fea0003c00000 */
[----:B------:R-:W-:Y:S01]  /*10aa0*/  MOV R5, R8 ;  /* 0x0000000800057202 */ /* 0x000fe20000000f00 */
[----:B------:R-:W-:Y:S05]  /*10ab0*/  BRA `(.L_x_1038) ;  /* 0xffffd72000007947 */ /* 0x000fea000383ffff */
.L_x_1015:
[----:B------:R-:W-:Y:S01]  /*10ac0*/  IMAD.MOV.U32 R0, RZ, RZ, R5 ;  /* 0x000000ffff007224 */ /* 0x000fe200078e0005 */
[----:B------:R-:W-:Y:S02]  /*10ad0*/  MOV R3, 0x1 ;  /* 0x0000000100037802 */ /* 0x000fe40000000f00 */
[----:B------:R-:W-:Y:S02]  /*10ae0*/  MOV R2, 0x10b00 ;  /* 0x00010b0000027802 */ /* 0x000fe40000000f00 */
[----:B------:R-:W-:Y:S05]  /*10af0*/  CALL.REL.NOINC `($__internal_16_$__cuda_sm70_shflsync_bfly_p) ;  /* 0x0000029000007944 */ /* 0x000fea0003c00000 */
[----:B------:R1:W5:Y:S01]  /*10b00*/  LDL R0, [R1+0x24] ;  /* 0x0000240001007983 */ /* 0x0003620000100800 */
[----:B------:R-:W-:Y:S01]  /*10b10*/  FADD.FTZ R5, R5, R8 ;  /* 0x0000000805057221 */ /* 0x000fe20000010000 */
[----:B------:R-:W-:-:S02]  /*10b20*/  MOV R3, 0x2 ;  /* 0x0000000200037802 */ /* 0x000fc40000000f00 */
[----:B------:R-:W-:Y:S02]  /*10b30*/  MOV R2, 0x10b50 ;  /* 0x00010b5000027802 */ /* 0x000fe40000000f00 */
[----:B-1---5:R-:W-:Y:S05]  /*10b40*/  CALL.REL.NOINC `($__internal_16_$__cuda_sm70_shflsync_bfly_p) ;  /* 0x0000024000007944 */ /* 0x022fea0003c00000 */
[----:B------:R-:W2:Y:S01]  /*10b50*/  LDL.LU R0, [R1+0x24] ;  /* 0x0000240001007983 */ /* 0x000ea20000300800 */
[----:B------:R-:W-:Y:S02]  /*10b60*/  MOV R3, 0x1 ;  /* 0x0000000100037802 */ /* 0x000fe40000000f00 */
[----:B------:R-:W-:Y:S01]  /*10b70*/  MOV R2, 0x10bb0 ;  /* 0x00010bb000027802 */ /* 0x000fe20000000f00 */
[----:B--2---:R-:W-:-:S05]  /*10b80*/  FADD.FTZ R4, R0, R8 ;  /* 0x0000000800047221 */ /* 0x004fca0000010000 */
[----:B------:R-:W-:Y:S02]  /*10b90*/  MOV R0, R4 ;  /* 0x0000000400007202 */ /* 0x000fe40000000f00 */
[----:B------:R-:W-:Y:S05]  /*10ba0*/  CALL.REL.NOINC `($__internal_16_$__cuda_sm70_shflsync_bfly_p) ;  /* 0x000001e000007944 */ /* 0x000fea0003c00000 */
[----:B------:R1:W5:Y:S01]  /*10bb0*/  LDL R0, [R1+0x28] ;  /* 0x0000280001007983 */ /* 0x0003620000100800 */
[----:B------:R-:W-:Y:S01]  /*10bc0*/  FADD.FTZ R4, R4, R8 ;  /* 0x0000000804047221 */ /* 0x000fe20000010000 */
[----:B------:R-:W-:Y:S02]  /*10bd0*/  MOV R3, 0x2 ;  /* 0x0000000200037802 */ /* 0x000fe40000000f00 */
        /* <DEDUP_REMOVED lines=19> */
[----:B------:R-:W-:Y:S05]  /*10d10*/  BRA `(.L_x_1039) ;  /* 0xffffd5f000007947 */ /* 0x000fea000383ffff */
.L_x_1029:
[----:B-1----:R-:W-:Y:S01]  /*10d20*/  IMAD.MOV.U32 R7, RZ, RZ, R36 ;  /* 0x000000ffff077224 */ /* 0x002fe200078e0024 */
[----:B------:R-:W-:Y:S01]  /*10d30*/  MOV R6, RZ ;  /* 0x000000ff00067202 */ /* 0x000fe20000000f00 */
[----:B------:R-:W-:Y:S01]  /*10d40*/  IMAD.MOV.U32 R3, RZ, RZ, 0x1f ;  /* 0x0000001fff037424 */ /* 0x000fe200078e00ff */
[----:B------:R-:W-:Y:S02]  /*10d50*/  MOV R2, 0x10d70 ;  /* 0x00010d7000027802 */ /* 0x000fe40000000f00 */
[----:B--2-4-:R-:W-:Y:S05]  /*10d60*/  CALL.REL.NOINC `($__internal_17_$__cuda_sm70_shflsync_idx_p) ;  /* 0x0000006000007944 */ /* 0x014fea0003c00000 */
[----:B------:R-:W-:Y:S01]  /*10d70*/  MOV R0, R6 ;  /* 0x0000000600007202 */ /* 0x000fe20000000f00 */
[----:B------:R-:W-:Y:S05]  /*10d80*/  BRA `(.L_x_1040) ;  /* 0xfffff8b000007947 */ /* 0x000fea000383ffff */
        .weak           $__internal_16_$__cuda_sm70_shflsync_bfly_p
        .type           $__internal_16_$__cuda_sm70_shflsync_bfly_p,@function
        .size           $__internal_16_$__cuda_sm70_shflsync_bfly_p,($__internal_17_$__cuda_sm70_shflsync_idx_p - $__internal_16_$__cuda_sm70_shflsync_bfly_p)
$__internal_16_$__cuda_sm70_shflsync_bfly_p:
[----:B------:R-:W-:Y:S04]  /*10d90*/  WARPSYNC R9 ;  /* 0x0000000900007348 */ /* 0x000fe80003800000 */
[----:B------:R1:W2:Y:S02]  /*10da0*/  SHFL.BFLY PT, R8, R0, R3, R10 ;  /* 0x0c00000300087389 */ /* 0x0002a400000e000a */
[----:B-1----:R-:W-:-:S04]  /*10db0*/  MOV R3, 0x0 ;  /* 0x0000000000037802 */ /* 0x002fc80000000f00 */
[----:B--2---:R-:W-:Y:S05]  /*10dc0*/  RET.REL.NODEC R2 `(_ZN7cutlass13device_kernelIN5flash19enable_sm80_to_sm89INS1_16FlashAttnFwdSm80INS1_25CollectiveMainloopFwdSm80ILi4ELi1ELb0EN4cute5tupleIJNS5_1CILi128EEENS7_ILi64EEENS7_ILi96EEEEEELi96ENS_10bfloat16_tEfNS_4arch4Sm80ELb1ELb0ELb1ELb0ELb0ELb0ELb1ELb1EEENS1_21CollectiveEpilogueFwdINS6_IJS8_SA_S9_EEENS6_IJNS7_ILi1EEESI_SI_EEESC_SE_Li128ELb0ELb1ELb1ELb0EEENS1_30DynamicPersistentTileSchedulerILi128ELi128ELb1ELb1ELb0EEEEEEEEEvNT_6ParamsE) ;  /* 0xfffef23002007950 */ /* 0x004fea0003c3ffff */
        .weak           $__internal_17_$__cuda_sm70_shflsync_idx_p
        .type           $__internal_17_$__cuda_sm70_shflsync_idx_p,@function
        .size           $__internal_17_$__cuda_sm70_shflsync_idx_p,(.L_x_2870 - $__internal_17_$__cuda_sm70_shflsync_idx_p)
$__internal_17_$__cuda_sm70_shflsync_idx_p:
[----:B------:R-:W-:-:S04]  /*10dd0*/  MOV R8, 0xffffffff ;  /* 0xffffffff00087802 */ /* 0x000fc80000000f00 */
[----:B------:R-:W-:Y:S04]  /*10de0*/  WARPSYNC R8 ;  /* 0x0000000800007348 */ /* 0x000fe80003800000 */
[----:B------:R1:W2:Y:S02]  /*10df0*/  SHFL.IDX PT, R6, R7, R6, R3 ;  /* 0x0000000607067389 */ /* 0x0002a400000e0003 */
[----:B-1----:R-:W-:-:S04]  /*10e00*/  MOV R3, 0x0 ;  /* 0x0000000000037802 */ /* 0x002fc80000000f00 */
[----:B--2---:R-:W-:Y:S05]  /*10e10*/  RET.REL.NODEC R2 `(_ZN7cutlass13device_kernelIN5flash19enable_sm80_to_sm89INS1_16FlashAttnFwdSm80INS1_25CollectiveMainloopFwdSm80ILi4ELi1ELb0EN4cute5tupleIJNS5_1CILi128EEENS7_ILi64EEENS7_ILi96EEEEEELi96ENS_10bfloat16_tEfNS_4arch4Sm80ELb1ELb0ELb1ELb0ELb0ELb0ELb1ELb1EEENS1_21CollectiveEpilogueFwdINS6_IJS8_SA_S9_EEENS6_IJNS7_ILi1EEESI_SI_EEESC_SE_Li128ELb0ELb1ELb1ELb0EEENS1_30DynamicPersistentTileSchedulerILi128ELi128ELb1ELb1ELb0EEEEEEEEEvNT_6ParamsE) ;  /* 0xfffef1e002007950 */ /* 0x004fea0003c3ffff */
.L_x_1041:
        /* <DEDUP_REMOVED lines=14> */
.L_x_2870:


//--------------------- .text._ZN7cutlass13device_kernelIN5flash19enable_sm80_to_sm89INS1_16FlashAttnFwdSm80INS1_25CollectiveMainloopFwdSm80ILi4ELi1ELb0EN4cute5tupleIJNS5_1CILi128EEENS7_ILi48EEENS7_ILi96EEEEEELi96ENS_10bfloat16_tEfNS_4arch4Sm80ELb1ELb0ELb1ELb1ELb0ELb0ELb1ELb1EEENS1_21CollectiveEpilogueFwdINS6_IJS8_SA_S9_EEENS6_IJNS7_ILi1EEESI_SI_EEESC_SE_Li128ELb1ELb1ELb1ELb0EEENS1_36VarlenDynamicPersistentTileSchedulerILi128ELi48ELi128ELi128ELb1ELb1ELb0ELb1ELb1ELb1EEEEEEEEEvNT_6ParamsE --------------------------
	.section	.text._ZN7cutlass13device_kernelIN5flash19enable_sm80_to_sm89INS1_16FlashAttnFwdSm80INS1_25CollectiveMainloopFwdSm80ILi4ELi1ELb0EN4cute5tupleIJNS5_1CILi128EEENS7_ILi48EEENS7_ILi96EEEEEELi96ENS_10bfloat16_tEfNS_4arch4Sm80ELb1ELb0ELb1ELb1ELb0ELb0ELb1ELb1EEENS1_21CollectiveEpilogueFwdINS6_IJS8_SA_S9_EEENS6_IJNS7_ILi1EEESI_SI_EEESC_SE_Li128ELb1ELb1ELb1ELb0EEENS1_36VarlenDynamicPersistentTileSchedulerILi128ELi48ELi128ELi128ELb1ELb1ELb0ELb1ELb1ELb1EEEEEEEEEvNT_6ParamsE,"ax",@progbits
	.sectioninfo	@"SHI_REGISTERS=255"
	.align	128
.text._ZN7cutlass13device_kernelIN5flash19enable_sm80_to_sm89INS1_16FlashAttnFwdSm80INS1_25CollectiveMainloopFwdSm80ILi4ELi1ELb0EN4cute5tupleIJNS5_1CILi128EEENS7_ILi48EEENS7_ILi96EEEEEELi96ENS_10bfloat16_tEfNS_4arch4Sm80ELb1ELb0ELb1ELb1ELb0ELb0ELb1ELb1EEENS1_21CollectiveEpilogueFwdINS6_IJS8_SA_S9_EEENS6_IJNS7_ILi1EEESI_SI_EEESC_SE_Li128ELb1ELb1ELb1ELb0EEENS1_36VarlenDynamicPersistentTileSchedulerILi128ELi48ELi128ELi128ELb1ELb1ELb0ELb1ELb1ELb1EEEEEEEEEvNT_6ParamsE:
        .type           _ZN7cutlass13device_kernelIN5flash19enable_sm80_to_sm89INS1_16FlashAttnFwdSm80INS1_25CollectiveMainloopFwdSm80ILi4ELi1ELb0EN4cute5tupleIJNS5_1CILi128EEENS7_ILi48EEENS7_ILi96EEEEEELi96ENS_10bfloat16_tEfNS_4arch4Sm80ELb1ELb0ELb1ELb1ELb0ELb0ELb1ELb1EEENS1_21CollectiveEpilogueFwdINS6_IJS8_SA_S9_EEENS6_IJNS7_ILi1EEESI_SI_EEESC_SE_Li128ELb1ELb1ELb1ELb0EEENS1_36VarlenDynamicPersistentTileSchedulerILi128ELi48ELi128ELi128ELb1ELb1ELb0ELb1ELb1ELb1EEEEEEEEEvNT_6ParamsE,@function
        .size           _ZN7cutlass13device_kernelIN5flash19enable_sm80_to_sm89INS1_16FlashAttnFwdSm80INS1_25CollectiveMainloopFwdSm80ILi4ELi1ELb0EN4cute5tupleIJNS5_1CILi128EEENS7_ILi48EEENS7_ILi96EEEEEELi96ENS_10bfloat16_tEfNS_4arch4Sm80ELb1ELb0ELb1ELb1ELb0ELb0ELb1ELb1EEENS1_21CollectiveEpilogueFwdINS6_IJS8_SA_S9_EEENS6_IJNS7_ILi1EEESI_SI_EEESC_SE_Li128ELb1ELb1ELb1ELb0EEENS1_36VarlenDynamicPersistentTileSchedulerILi128ELi48ELi128ELi128ELb1ELb1ELb0ELb1ELb1ELb1EEEEEEEEEvNT_6ParamsE,(.L_x_2873 - _ZN7cutlass13device_kernelIN5flash19enable_sm80_to_sm89INS1_16FlashAttnFwdSm80INS1_25CollectiveMainloopFwdSm80ILi4ELi1ELb0EN4cute5tupleIJNS5_1CILi128EEENS7_ILi48EEENS7_ILi96EEEEEELi96ENS_10bfloat16_tEfNS_4arch4Sm80ELb1ELb0ELb1ELb1ELb0ELb0ELb1ELb1EEENS1_21CollectiveEpilogueFwdINS6_IJS8_SA_S9_EEENS6_IJNS7_ILi1EEESI_SI_EEESC_SE_Li128ELb1ELb1ELb1ELb0EEENS1_36VarlenDynamicPersistentTileSchedulerILi128ELi48ELi128ELi128ELb1ELb1ELb0ELb1ELb1ELb1EEEEEEEEEvNT_6ParamsE)
        .other          _ZN7cutlass13device_kernelIN5flash19enable_sm80_to_sm89INS1_16FlashAttnFwdSm80INS1_25CollectiveMainloopFwdSm80ILi4ELi1ELb0EN4cute5tupleIJNS5_1CILi128EEENS7_ILi48EEENS7_ILi96EEEEEELi96ENS_10bfloat16_tEfNS_4arch4Sm80ELb1ELb0ELb1ELb1ELb0ELb0ELb1ELb1EEENS1_21CollectiveEpilogueFwdINS6_IJS8_SA_S9_EEENS6_IJNS7_ILi1EEESI_SI_EEESC_SE_Li128ELb1ELb1ELb1ELb0EEENS1_36VarlenDynamicPersistentTileSchedulerILi128ELi48ELi128ELi128ELb1ELb1ELb0ELb1ELb1ELb1EEEEEEEEEvNT_6ParamsE,@"STO_CUDA_ENTRY STV_DEFAULT"
_ZN7cutlass13device_kernelIN5flash19enable_sm80_to_sm89INS1_16FlashAttnFwdSm80INS1_25CollectiveMainloopFwdSm80ILi4ELi1ELb0EN4cute5tupleIJNS5_1CILi128EEENS7_ILi48EEENS7_ILi96EEEEEELi96ENS_10bfloat16_tEfNS_4arch4Sm80ELb1ELb0ELb1ELb1ELb0ELb0ELb1ELb1EEENS1_21CollectiveEpilogueFwdINS6_IJS8_SA_S9_EEENS6_IJNS7_ILi1EEESI_SI_EEESC_SE_Li128ELb1ELb1ELb1ELb0EEENS1_36VarlenDynamicPersistentTileSchedulerILi128ELi48ELi128ELi128ELb1ELb1ELb0ELb1ELb1ELb1EEEEEEEEEvNT_6ParamsE:
        /* <DEDUP_REMOVED lines=10> */
[----:B-1----:R1:W-:Y:S04]  /*00a0*/  @P0 STL.64 [R1], R4 ;  /* 0x0000000401000387 */ /* 0x0023e80000100a00 */
        /* <DEDUP_REMOVED lines=43> */
.L_x_1047:
        /* <DEDUP_REMOVED lines=16> */
.L_x_1157:
        /* <DEDUP_REMOVED lines=16> */
.L_x_1158:
[----:B--2---:R-:W-:-:S05]  /*0560*/  IMAD R0, R0, c[0x0][0x538], RZ ;  /* 0x00014e0000007a24 */ /* 0x004fca00078e02ff */
[----:B------:R-:W-:-:S04]  /*0570*/  IADD3 R6, R0, R6, RZ ;  /* 0x0000000600067210 */ /* 0x000fc80007ffe0ff */
[----:B------:R-:W-:-:S13]  /*0580*/  ISETP.GT.AND P0, PT, R6, UR4, PT ;  /* 0x0000000406007c0c */ /* 0x000fda000bf04270 */
[----:B-1----:R-:W-:Y:S05]  /*0590*/  @!P0 BRA `(.L_x_1047) ;  /* 0xfffffdc000008947 */ /* 0x002fea000383ffff */
.L_x_1043:
[----:B------:R-:W-:-:S05]  /*05a0*/  IADD3 R11, -R0, R6, RZ ;  /* 0x00000006000b7210 */ /* 0x000fca0007ffe1ff */
[----:B------:R-:W-:-:S05]  /*05b0*/  IMAD R0, R4, c[0x0][0x538], R11 ;  /* 0x00014e0004007a24 */ /* 0x000fca00078e020b */
[----:B------:R-:W-:Y:S01]  /*05c0*/  ISETP.GT.AND P0, PT, R0, UR4, PT ;  /* 0x0000000400007c0c */ /* 0x000fe2000bf04270 */
[----:B------:R-:W-:-:S12]  /*05d0*/  BRA.DIV ~URZ, `(.L_x_1048) ;  /* 0x00011e127f007947 */ /* 0x000fd8000b800000 */
[----:B------:R-:W-:-:S04]  /*05e0*/  VOTE.ANY R10, PT, !P0 ;  /* 0x00000000000a7806 */ /* 0x000fc800040e0100 */
.L_x_1159:
[----:B------:R-:W1:Y:S02]  /*05f0*/  POPC R6, R10 ;  /* 0x0000000a00067309 */ /* 0x000e640000000000 */
[----:B-1----:R-:W-:-:S05]  /*0600*/  IADD3 R0, R6, R7, RZ ;  /* 0x0000000706007210 */ /* 0x002fca0007ffe0ff */
[----:B------:R1:W-:Y:S01]  /*0610*/  STL [R1+0xc], R0 ;  /* 0x00000c0001007387 */ /* 0x0003e20000100800 */
[----:B------:R-:W-:Y:S05]  /*0620*/  BRA.DIV ~URZ, `(.L_x_1049) ;  /* 0x00011e127f007947 */ /* 0x000fea000b800000 */
[----:B------:R2:W3:Y:S01]  /*0630*/  SHFL.IDX PT, R12, R9, R6, 0x1f ;  /* 0x00001f06090c7589 */ /* 0x0004e200000e0000 */
[----:B------:R-:W-:-:S03]  /*0640*/  MOV R7, RZ ;  /* 0x000000ff00077202 */ /* 0x000fc60000000f00 */
[----:B------:R2:W4:Y:S04]  /*0650*/  SHFL.IDX PT, R9, R8, R6, 0x1f ;  /* 0x00001f0608097589 */ /* 0x00052800000e0000 */
.L_x_1160:
[----:B------:R-:W-:Y:S01]  /*0660*/  ISETP.NE.AND P0, PT, R10, RZ, PT ;  /* 0x000000ff0a00720c */ /* 0x000fe20003f05270 */
[----:B------:R-:W-:-:S12]  /*0670*/  BSSY B0, `(.L_x_1050) ;  /* 0x0000005000007945 */ /* 0x000fd80003800000 */
[----:B------:R-:W-:Y:S05]  /*0680*/  @!P0 BRA `(.L_x_1051) ;  /* 0x0000003000008947 */ /* 0x000fea0003800000 */
[----:B------:R-:W-:Y:S01]  /*0690*/  IADD3 R3, R6, -0x1, RZ ;  /* 0xffffffff06037810 */ /* 0x000fe20007ffe0ff */
[----:B------:R-:W-:Y:S05]  /*06a0*/  BRA.DIV ~URZ, `(.L_x_1052) ;  /* 0x00011e727f007947 */ /* 0x000fea000b800000 */
[----:B------:R1:W2:Y:S02]  /*06b0*/  SHFL.IDX PT, R7, R4, R3, 0x1f ;  /* 0x00001f0304077589 */ /* 0x0002a400000e0000 */
.L_x_1051:
[----:B------:R-:W-:Y:S05]  /*06c0*/  BSYNC B0 ;  /* 0x0000000000007941 */ /* 0x000fea0003800000 */
.L_x_1050:
[----:B-12---:R-:W-:Y:S01]  /*06d0*/  IMAD R0, R7, c[0x0][0x538], R11 ;  /* 0x00014e0007007a24 */ /* 0x006fe200078e020b */
[----:B----4-:R-:W-:Y:S01]  /*06e0*/  ISETP.NE.AND P0, PT, R9, 0x1, PT ;  /* 0x000000010900780c */ /* 0x010fe20003f05270 */
[----:B------:R-:W-:Y:S03]  /*06f0*/  BSSY B0, `(.L_x_1053) ;  /* 0x0000089000007945 */ /* 0x000fe60003800000 */
[----:B------:R1:W-:Y:S01]  /*0700*/  STL [R1], R0 ;  /* 0x0000000001007387 */ /* 0x0003e20000100800 */
        /* <DEDUP_REMOVED lines=65> */
.L_x_1054:
        /* <DEDUP_REMOVED lines=16> */
[----:B------:R-:W-:Y:S01]  /*0c20*/  IMAD R4, R4, R6, RZ ;  /* 0x0000000604047224 */ /* 0x000fe200078e02ff */
[----:B------:R-:W-:-:S03]  /*0c30*/  MOV R5, R0 ;  /* 0x0000000000057202 */ /* 0x000fc60000000f00 */
        /* <DEDUP_REMOVED lines=52> */
.L_x_1055:
[----:B------:R-:W-:Y:S05]  /*0f80*/  BSYNC B0 ;  /* 0x0000000000007941 */ /* 0x000fea0003800000 */
.L_x_1053:
[----:B------:R-:W-:-:S04]  /*0f90*/  LOP3.LUT R0, RZ, R0, RZ, 0x33, !PT ;  /* 0x00000000ff007212 */ /* 0x000fc800078e33ff */
[----:B------:R-:W-:-:S05]  /*0fa0*/  IADD3 R0, R0, R12, RZ ;  /* 0x0000000c00007210 */ /* 0x000fca0007ffe0ff */
[----:B------:R2:W-:Y:S01]  /*0fb0*/  STL [R1+0x4], R0 ;  /* 0x0000040001007387 */ /* 0x0005e20000100800 */
[----:B------:R-:W-:Y:S05]  /*0fc0*/  BRA `(.L_x_1056) ;  /* 0x0000006000007947 */ /* 0x000fea0003800000 */
.L_x_1044:
[----:B------:R-:W-:Y:S01]  /*0fd0*/  MOV R0, UR4 ;  /* 0x0000000400007c02 */ /* 0x000fe20008000f00 */
[----:B------:R-:W-:Y:S04]  /*0fe0*/  STL [R1+0x4], RZ ;  /* 0x000004ff01007387 */ /* 0x000fe80000100800 */
[----:B------:R1:W-:Y:S04]  /*0ff0*/  STL [R1], R0 ;  /* 0x0000000001007387 */ /* 0x0003e80000100800 */
[----:B------:R2:W-:Y:S01]  /*1000*/  STL [R1+0x8], RZ ;  /* 0x000008ff01007387 */ /* 0x0005e20000100800 */
[----:B-1----:R-:W-:-:S05]  /*1010*/  MOV R0, c[0x0][0x53c] ;  /* 0x00014f0000007a02 */ /* 0x002fca0000000f00 */
[----:B------:R2:W-:Y:S02]  /*1020*/  STL [R1+0xc], R0 ;  /* 0x00000c0001007387 */ /* 0x0005e40000100800 */
.L_x_1056:
[----:B------:R-:W3:Y:S04]  /*1030*/  LDL R4, [R1] ;  /* 0x0000000001047983 */ /* 0x000ee80000100800 */
[----:B------:R-:W3:Y:S04]  /*1040*/  LDL R5, [R1+0x4] ;  /* 0x0000040001057983 */ /* 0x000ee80000100800 */
[----:B------:R-:W3:Y:S04]  /*1050*/  LDL R6, [R1+0x8] ;  /* 0x0000080001067983 */ /* 0x000ee80000100800 */
[----:B------:R-:W3:Y:S01]  /*1060*/  LDL R7, [R1+0xc] ;  /* 0x00000c0001077983 */ /* 0x000ee20000100800 */
[----:B------:R-:W-:Y:S01]  /*1070*/  ISETP.NE.AND P0, PT, R13, RZ, PT ;  /* 0x000000ff0d00720c */ /* 0x000fe20003f05270 */
[----:B------:R-:W-:-:S12]  /*1080*/  WARPSYNC 0xffffffff ;  /* 0xffffffff00007948 */ /* 0x000fd80003800000 */
[----:B---3--:R3:W-:Y:S04]  /*1090*/  @!P0 STS.128 [0xc080], R4 ;  /* 0x00c08004ff008388 */ /* 0x0087e80000000c00 */
[----:B------:R-:W-:Y:S06]  /*10a0*/  BAR.ARV 0x5, 0x80 ;  /* 0x0142000000007b1d */ /* 0x000fec0000002000 */
.L_x_1042:
[----:B--2---:R-:W2:Y:S02]  /*10b0*/  LDL R0, [R1+0xc] ;  /* 0x00000c0001007983 */ /* 0x004ea40000100800 */
[----:B--2---:R-:W-:-:S13]  /*10c0*/  ISETP.GE.AND P0, PT, R0, c[0x0][0x53c], PT ;  /* 0x00014f0000007a0c */ /* 0x004fda0003f06270 */
[----:B------:R-:W-:Y:S05]  /*10d0*/  @P0 EXIT ;  /* 0x000000000000094d */ /* 0x000fea0003800000 */
[----:B------:R-:W2:Y:S02]  /*10e0*/  S2R R11, SR_TID.X ;  /* 0x00000000000b7919 */ /* 0x000ea40000002100 */
[----:B--2---:R-:W-:-:S04]  /*10f0*/  SHF.R.S32.HI R9, RZ, 0x1f, R11 ;  /* 0x0000001fff097819 */ /* 0x004fc8000001140b */
[CC--:B------:R-:W-:Y:S02]  /*1100*/  LEA.HI R17, R9.reuse, R11.reuse, RZ, 0x3 ;  /* 0x0000000b09117211 */ /* 0x0c0fe400078f18ff */
[----:B------:R-:W-:Y:S02]  /*1110*/  LEA.HI R3, R9, R11, RZ, 0x4 ;  /* 0x0000000b09037211 */ /* 0x000fe400078f20ff */
[----:B-1----:R-:W-:Y:S02]  /*1120*/  LOP3.LUT R2, R17, 0xfffffff8, RZ, 0xc0, !PT ;  /* 0xfffffff811027812 */ /* 0x002fe400078ec0ff */
        /* <DEDUP_REMOVED lines=25> */
[----:B------:R-:W-:Y:S02]  /*12c0*/  LEA.HI R5, R6, R250, RZ, 0x1 ;  /* 0x000000fa06057211 */ /* 0x000fe400078f08ff */
[----:B------:R-:W-:Y:S01]  /*12d0*/  SHF.R.U32.HI R4, RZ, 0x3, R0 ;  /* 0x00000003ff047819 */ /* 0x000fe20000011600 */
[----:B------:R-:W-:Y:S01]  /*12e0*/  IMAD.IADD R21, R11, 0x1, -R2 ;  /* 0x000000010b157824 */ /* 0x000fe200078e0a02 */
        /* <DEDUP_REMOVED lines=13> */
[----:B------:R-:W-:Y:S01]  /*13c0*/  IMAD.IADD R4, R7, 0x1, -R3 ;  /* 0x0000000107047824 */ /* 0x000fe200078e0a03 */
[----:B------:R-:W-:Y:S01]  /*13d0*/  SHF.R.S32.HI R3, RZ, 0x2, R11 ;  /* 0x00000002ff037819 */ /* 0x000fe2000001140b */
[----:B------:R-:W-:Y:S01]  /*13e0*/  IMAD.U32 R5, R0, 0x20, R5 ;  /* 0x0000002000057824 */ /* 0x000fe200078e0005 */
[----:B------:R-:W-:Y:S02]  /*13f0*/  LOP3.LUT R2, R2, 0xfffffff8, RZ, 0xc0, !PT ;  /* 0xfffffff802027812 */ /* 0x000fe400078ec0ff */
[----:B------:R-:W-:Y:S01]  /*1400*/  LEA.HI R0, R18, R18, RZ, 0x1 ;  /* 0x0000001212007211 */ /* 0x000fe200078f08ff */
[----:B------:R-:W-:Y:S01]  /*1410*/  IMAD R19, R4, 0x10, R3 ;  /* 0x0000001004137824 */ /* 0x000fe200078e0203 */
[----:B------:R-:W-:Y:S01]  /*1420*/  SHF.R.S32.HI R3, RZ, 0x1, R8 ;  /* 0x00000001ff037819 */ /* 0x000fe20000011408 */
[----:B------:R-:W-:Y:S01]  /*1430*/  IMAD.IADD R4, R250, 0x1, -R2 ;  /* 0x00000001fa047824 */ /* 0x000fe200078e0a02 */
[C---:B------:R-:W-:Y:S01]  /*1440*/  LOP3.LUT R2, R0.reuse, 0x1ffffffe, RZ, 0xc0, !PT ;  /* 0x1ffffffe00027812 */ /* 0x040fe200078ec0ff */
[----:B------:R-:W-:Y:S01]  /*1450*/  IMAD.SHL.U32 R0, R0, 0x20, RZ ;  /* 0x0000002000007824 */ /* 0x000fe200078e00ff */
[----:B------:R1:W-:Y:S01]  /*1460*/  STL [R1+0x84], R5 ;  /* 0x0000840501007387 */ /* 0x0003e20000100800 */
[----:B------:R-:W-:-:S02]  /*1470*/  SHF.R.S32.HI R6, RZ, 0x1, R10 ;  /* 0x00000001ff067819 */ /* 0x000fc4000001140a */
[----:B------:R-:W-:Y:S01]  /*1480*/  IMAD.IADD R8, R18, 0x1, -R2 ;  /* 0x0000000112087824 */ /* 0x000fe200078e0a02 */
[----:B------:R-:W-:Y:S01]  /*1490*/  LOP3.LUT R0, R0, 0xffffffc0, RZ, 0xc0, !PT ;  /* 0xffffffc000007812 */ /* 0x000fe200078ec0ff */
[C---:B------:R-:W-:Y:S01]  /*14a0*/  IMAD.SHL.U32 R2, R3.reuse, 0x40, RZ ;  /* 0x0000004003027824 */ /* 0x040fe200078e00ff */
[----:B------:R-:W-:Y:S01]  /*14b0*/  SHF.R.S32.HI R10, RZ, 0x1f, R10 ;  /* 0x0000001fff0a7819 */ /* 0x000fe2000001140a */
[----:B------:R-:W-:Y:S01]  /*14c0*/  STL [R1+0xc0], R19 ;  /* 0x0000c01301007387 */ /* 0x000fe20000100800 */
[----:B------:R-:W-:Y:S01]  /*14d0*/  LOP3.LUT P2, RZ, R3, 0x2, RZ, 0xc0, !PT ;  /* 0x0000000203ff7812 */ /* 0x000fe2000784c0ff */
[----:B------:R-:W-:Y:S01]  /*14e0*/  IMAD R14, R8, 0x8, R0 ;  /* 0x00000008080e7824 */ /* 0x000fe200078e0200 */
[----:B------:R-:W-:Y:S01]  /*14f0*/  LEA.HI R3, R10, R6, RZ, 0x2 ;  /* 0x000000060a037211 */ /* 0x000fe200078f10ff */
[----:B------:R-:W-:Y:S01]  /*1500*/  IMAD.SHL.U32 R8, R7, 0x200, RZ ;  /* 0x0000020007087824 */ /* 0x000fe200078e00ff */
[----:B------:R-:W-:Y:S02]  /*1510*/  LOP3.LUT R0, R2, 0xc0, RZ, 0xc0, !PT ;  /* 0x000000c002007812 */ /* 0x000fe400078ec0ff */
[----:B------:R-:W-:Y:S01]  /*1520*/  LOP3.LUT R2, R3, 0xfffffffc, RZ, 0xc0, !PT ;  /* 0xfffffffc03027812 */ /* 0x000fe200078ec0ff */
[----:B------:R-:W-:Y:S01]  /*1530*/  IMAD R3, R18, 0x2, R8 ;  /* 0x0000000212037824 */ /* 0x000fe200078e0208 */
[----:B------:R-:W-:-:S02]  /*1540*/  LOP3.LUT R7, R0, 0x8, R17, 0xf8, !PT ;  /* 0x0000000800077812 */ /* 0x000fc400078ef811 */
[----:B------:R-:W-:Y:S01]  /*1550*/  IADD3 R20, R22, 0x20, RZ ;  /* 0x0000002016147810 */ /* 0x000fe20007ffe0ff */
[----:B------:R-:W-:Y:S01]  /*1560*/  IMAD.IADD R2, R6, 0x1, -R2 ;  /* 0x0000000106027824 */ /* 0x000fe200078e0a02 */
[----:B------:R-:W-:-:S04]  /*1570*/  SHF.R.S32.HI R23, RZ, 0x1f, R22 ;  /* 0x0000001fff177819 */ /* 0x000fc80000011416 */
[C---:B------:R-:W-:Y:S01]  /*1580*/  LOP3.LUT P3, RZ, R2.reuse, 0x2, RZ, 0xc0, !PT ;  /* 0x0000000202ff7812 */ /* 0x040fe2000786c0ff */
[----:B------:R-:W-:Y:S01]  /*1590*/  IMAD.SHL.U32 R2, R2, 0x40, RZ ;  /* 0x0000004002027824 */ /* 0x000fe200078e00ff */
[----:B-1----:R-:W-:-:S04]  /*15a0*/  LEA.HI R5, R4, R4, RZ, 0x1 ;  /* 0x0000000404057211 */ /* 0x002fc800078f08ff */
[----:B------:R-:W-:Y:S02]  /*15b0*/  LOP3.LUT R9, R5, 0x3fffffe, RZ, 0xc0, !PT ;  /* 0x03fffffe05097812 */ /* 0x000fe400078ec0ff */
[----:B------:R-:W-:-:S03]  /*15c0*/  LOP3.LUT R2, R2, 0xc0, RZ, 0xc0, !PT ;  /* 0x000000c002027812 */ /* 0x000fc600078ec0ff */
[----:B------:R-:W-:Y:S01]  /*15d0*/  IMAD.IADD R9, R4, 0x1, -R9 ;  /* 0x0000000104097824 */ /* 0x000fe200078e0a09 */
[----:B------:R-:W-:Y:S02]  /*15e0*/  SHF.R.U32.HI R4, RZ, 0x3, R0 ;  /* 0x00000003ff047819 */ /* 0x000fe40000011600 */
[----:B------:R-:W-:Y:S01]  /*15f0*/  SHF.R.S32.HI R0, RZ, 0x1, R5 ;  /* 0x00000001ff007819 */ /* 0x000fe20000011405 */
[----:B------:R-:W-:Y:S01]  /*1600*/  IMAD R6, R9, 0x20, R3 ;  /* 0x0000002009067824 */ /* 0x000fe200078e0203 */
[----:B------:R-:W-:Y:S01]  /*1610*/  LOP3.LUT R10, R7, R4, RZ, 0x3c, !PT ;  /* 0x00000004070a7212 */ /* 0x000fe200078e3cff */
[----:B------:R-:W-:Y:S01]  /*1620*/  IMAD.SHL.U32 R5, R16, 0x20, RZ ;  /* 0x0000002010057824 */ /* 0x000fe200078e00ff */
[C---:B------:R-:W-:Y:S01]  /*1630*/  LOP3.LUT R4, R0.reuse, 0x1, RZ, 0xc0, !PT ;  /* 0x0000000100047812 */ /* 0x040fe200078ec0ff */
[C---:B------:R-:W-:Y:S01]  /*1640*/  IMAD.SHL.U32 R3, R0.reuse, 0x40, RZ ;  /* 0x0000004000037824 */ /* 0x040fe200078e00ff */
[----:B------:R-:W-:Y:S01]  /*1650*/  LOP3.LUT P0, RZ, R0, 0x2, RZ, 0xc0, !PT ;  /* 0x0000000200ff7812 */ /* 0x000fe2000780c0ff */
[----:B------:R-:W-:Y:S01]  /*1660*/  IMAD.SHL.U32 R7, R12, 0x8, RZ ;  /* 0x000000080c077824 */ /* 0x000fe200078e00ff */
[----:B------:R-:W-:Y:S01]  /*1670*/  ISETP.NE.U32.AND P1, PT, R4, 0x1, PT ;  /* 0x000000010400780c */ /* 0x000fe20003f25070 */
[----:B------:R-:W-:Y:S01]  /*1680*/  IMAD R9, R12, 0x8, R15 ;  /* 0x000000080c097824 */ /* 0x000fe200078e020f */
[----:B------:R-:W-:-:S02]  /*1690*/  LOP3.LUT R3, R3, 0xc0, RZ, 0xc0, !PT ;  /* 0x000000c003037812 */ /* 0x000fc400078ec0ff */
[----:B------:R-:W-:Y:S02]  /*16a0*/  LOP3.LUT R0, R5, 0xffffff00, RZ, 0xc0, !PT ;  /* 0xffffff0005007812 */ /* 0x000fe400078ec0ff */
[----:B------:R-:W-:Y:S02]  /*16b0*/  LEA.HI R3, R3, R3, RZ, 0x1d ;  /* 0x0000000303037211 */ /* 0x000fe400078fe8ff */
[----:B------:R-:W-:Y:S01]  /*16c0*/  SHF.R.U32.HI R5, RZ, 0x3, R2 ;  /* 0x00000003ff057819 */ /* 0x000fe20000011602 */
[----:B------:R-:W-:Y:S02]  /*16d0*/  IMAD.IADD R4, R0, 0x1, R8 ;  /* 0x0000000100047824 */ /* 0x000fe400078e0208 */
[----:B------:R-:W-:Y:S01]  /*16e0*/  IMAD.IADD R3, R3, 0x1, R6 ;  /* 0x0000000103037824 */ /* 0x000fe200078e0206 */
[----:B------:R-:W-:Y:S01]  /*16f0*/  LOP3.LUT R6, R2, 0x8, R7, 0xf8, !PT ;  /* 0x0000000802067812 */ /* 0x000fe200078ef807 */
[----:B------:R-:W-:Y:S01]  /*1700*/  IMAD R2, R13, 0x20, R4 ;  /* 0x000000200d027824 */ /* 0x000fe200078e0204 */
[----:B------:R-:W-:Y:S01]  /*1710*/  LOP3.LUT R4, R11, 0x7ffffffc, RZ, 0xc0, !PT ;  /* 0x7ffffffc0b047812 */ /* 0x000fe200078ec0ff */
[----:B------:R-:W-:Y:S01]  /*1720*/  IMAD.SHL.U32 R18, R3, 0x2, RZ ;  /* 0x0000000203127824 */ /* 0x000fe200078e00ff */
[----:B------:R-:W-:Y:S01]  /*1730*/  LOP3.LUT R3, R6, R5, RZ, 0x3c, !PT ;  /* 0x0000000506037212 */ /* 0x000fe200078e3cff */
[----:B------:R-:W-:-:S02]  /*1740*/  IMAD R7, R13, 0x20, R0 ;  /* 0x000000200d077824 */ /* 0x000fc400078e0200 */
[----:B------:R-:W-:Y:S01]  /*1750*/  IMAD.IADD R4, R21, 0x1, -R4 ;  /* 0x0000000115047824 */ /* 0x000fe200078e0a04 */
[C---:B------:R-:W-:Y:S01]  /*1760*/  IADD3 R5, R18.reuse, 0x80, RZ ;  /* 0x0000008012057810 */ /* 0x040fe20007ffe0ff */
[C---:B------:R-:W-:Y:S01]  /*1770*/  IMAD.IADD R2, R3.reuse, 0x1, R2 ;  /* 0x0000000103027824 */ /* 0x040fe200078e0202 */
[----:B------:R-:W-:Y:S01]  /*1780*/  IADD3 R17, R18, 0x70, RZ ;  /* 0x0000007012117810 */ /* 0x000fe20007ffe0ff */
[----:B------:R-:W-:Y:S01]  /*1790*/  IMAD.IADD R3, R3, 0x1, R7 ;  /* 0x0000000103037824 */ /* 0x000fe200078e0207 */
[----:B------:R-:W-:Y:S01]  /*17a0*/  @P1 IADD3 R17, R5, 0x10, RZ ;  /* 0x0000001005111810 */ /* 0x000fe20007ffe0ff */
[----:B------:R-:W-:Y:S01]  /*17b0*/  STL [R1+0x3c], R18 ;  /* 0x00003c1201007387 */ /* 0x000fe20000100800 */
[----:B------:R-:W-:Y:S01]  /*17c0*/  IADD3 R5, R22, 0x40, RZ ;  /* 0x0000004016057810 */ /* 0x000fe20007ffe0ff */
[----:B------:R-:W-:Y:S01]  /*17d0*/  IMAD.SHL.U32 R4, R4, 0x2, RZ ;  /* 0x0000000204047824 */ /* 0x000fe200078e00ff */
[----:B------:R-:W-:Y:S01]  /*17e0*/  SHF.R.S32.HI R7, RZ, 0x1f, R20 ;  /* 0x0000001fff077819 */ /* 0x000fe20000011414 */
[----:B------:R-:W-:Y:S01]  /*17f0*/  STL [R1+0x40], R17 ;  /* 0x0000401101007387 */ /* 0x000fe20000100800 */
[----:B------:R-:W-:Y:S01]  /*1800*/  SHF.R.S32.HI R8, RZ, 0x1f, R5 ;  /* 0x0000001fff087819 */ /* 0x000fe20000011405 */
[----:B------:R-:W-:Y:S01]  /*1810*/  IMAD.U32 R0, R9, 0x20, R10 ;  /* 0x0000002009007824 */ /* 0x000fe200078e000a */
[C---:B------:R-:W-:Y:S01]  /*1820*/  IADD3 R16, R4.reuse, 0x10, RZ ;  /* 0x0000001004107810 */ /* 0x040fe20007ffe0ff */
[----:B------:R-:W-:Y:S01]  /*1830*/  STL [R1+0x14], R20 ;  /* 0x0000141401007387 */ /* 0x000fe20000100800 */
[C---:B------:R-:W-:Y:S01]  /*1840*/  IADD3 R15, R4.reuse, 0x18, RZ ;  /* 0x00000018040f7810 */ /* 0x040fe20007ffe0ff */
[----:B------:R-:W-:Y:S01]  /*1850*/  IMAD.MOV.U32 R6, RZ, RZ, 0x20 ;  /* 0x00000020ff067424 */ /* 0x000fe200078e00ff */
[C---:B------:R-:W-:Y:S01]  /*1860*/  IADD3 R13, R4.reuse, 0x28, RZ ;  /* 0x00000028040d7810 */ /* 0x040fe20007ffe0ff */
[----:B------:R1:W-:Y:S01]  /*1870*/  STL [R1+0x20], R5 ;  /* 0x0000200501007387 */ /* 0x0003e20000100800 */
[----:B------:R-:W-:-:S02]  /*1880*/  IADD3 R12, R4, 0x30, RZ ;  /* 0x00000030040c7810 */ /* 0x000fc40007ffe0ff */
[C---:B------:R-:W-:Y:S01]  /*1890*/  IADD3 R11, R4.reuse, 0x38, RZ ;  /* 0x00000038040b7810 */ /* 0x040fe20007ffe0ff */
[----:B------:R-:W-:Y:S01]  /*18a0*/  STL.64 [R1+0x18], R22 ;  /* 0x0000181601007387 */ /* 0x000fe20000100a00 */
[C---:B------:R-:W-:Y:S02]  /*18b0*/  IADD3 R10, R4.reuse, 0x40, RZ ;  /* 0x00000040040a7810 */ /* 0x040fe40007ffe0ff */
[----:B------:R-:W-:Y:S01]  /*18c0*/  IADD3 R9, R4, 0x48, RZ ;  /* 0x0000004804097810 */ /* 0x000fe20007ffe0ff */
[----:B------:R2:W-:Y:S01]  /*18d0*/  STL [R1+0x7c], R7 ;  /* 0x00007c0701007387 */ /* 0x0005e20000100800 */
[----:B------:R-:W-:Y:S02]  /*18e0*/  LEA R184, R0, 0x3c80, 0x1 ;  /* 0x00003c8000b87811 */ /* 0x000fe400078e08ff */
[----:B------:R-:W-:Y:S01]  /*18f0*/  SHF.R.S32.HI R0, RZ, 0x1f, R10 ;  /* 0x0000001fff007819 */ /* 0x000fe2000001140a */
[----:B------:R3:W-:Y:S01]  /*1900*/  STL [R1+0x78], R8 ;  /* 0x0000780801007387 */ /* 0x0007e20000100800 */
[----:B------:R-:W-:-:S02]  /*1910*/  IADD3 R189, R184, 0x20, RZ ;  /* 0x00000020b8bd7810 */ /* 0x000fc40007ffe0ff */
[----:B------:R-:W-:Y:S01]  /*1920*/  LEA R187, R2, 0x6080, 0x1 ;  /* 0x0000608002bb7811 */ /* 0x000fe200078e08ff */
[----:B------:R-:W-:Y:S01]  /*1930*/  STL [R1+0x24], R4 ;  /* 0x0000240401007387 */ /* 0x000fe20000100800 */
[----:B------:R-:W-:Y:S02]  /*1940*/  LEA R185, R3, 0x1880, 0x1 ;  /* 0x0000188003b97811 */ /* 0x000fe400078e08ff */
[----:B------:R-:W-:-:S04]  /*1950*/  @P2 IADD3 R189, R184, -0x20, RZ ;  /* 0xffffffe0b8bd2810 */ /* 0x000fc80007ffe0ff */
[C---:B------:R-:W-:Y:S02]  /*1960*/  IADD3 R197, R189.reuse, 0x400, RZ ;  /* 0x00000400bdc57810 */ /* 0x040fe40007ffe0ff */
[----:B-1----:R-:W-:Y:S02]  /*1970*/  SEL R5, R6, 0xffffffe0, !P0 ;  /* 0xffffffe006057807 */ /* 0x002fe40004000000 */
[C---:B------:R-:W-:Y:S02]  /*1980*/  IADD3 R196, R189.reuse, 0x800, RZ ;  /* 0x00000800bdc47810 */ /* 0x040fe40007ffe0ff */
[C---:B------:R-:W-:Y:S02]  /*1990*/  IADD3 R195, R189.reuse, 0xc00, RZ ;  /* 0x00000c00bdc37810 */ /* 0x040fe40007ffe0ff */
[----:B------:R-:W-:Y:S01]  /*19a0*/  IADD3 R194, R189, 0x1000, RZ ;  /* 0x00001000bdc27810 */ /* 0x000fe20007ffe0ff */
[----:B--2---:R-:W-:Y:S01]  /*19b0*/  IMAD.IADD R7, R19, 0x1, R14 ;  /* 0x0000000113077824 */ /* 0x004fe200078e020e */
[----:B------:R-:W-:-:S02]  /*19c0*/  IADD3 R19, R4, 0x8, RZ ;  /* 0x0000000804137810 */ /* 0x000fc40007ffe0ff */
[C---:B------:R-:W-:Y:S02]  /*19d0*/  IADD3 R14, R4.reuse, 0x20, RZ ;  /* 0x00000020040e7810 */ /* 0x040fe40007ffe0ff */
[----:B------:R1:W-:Y:S01]  /*19e0*/  STL [R1+0xb8], R7 ;  /* 0x0000b80701007387 */ /* 0x0003e20000100800 */
[----:B---3--:R-:W-:Y:S02]  /*19f0*/  IADD3 R8, R4, 0x50, RZ ;  /* 0x0000005004087810 */ /* 0x008fe40007ffe0ff */
[C---:B------:R-:W-:Y:S02]  /*1a00*/  IADD3 R193, R189.reuse, 0x1400, RZ ;  /* 0x00001400bdc17810 */ /* 0x040fe40007ffe0ff */
[C---:B------:R-:W-:Y:S02]  /*1a10*/  IADD3 R192, R189.reuse, 0x1800, RZ ;  /* 0x00001800bdc07810 */ /* 0x040fe40007ffe0ff */
[C---:B------:R-:W-:Y:S02]  /*1a20*/  IADD3 R191, R189.reuse, 0x1c00, RZ ;  /* 0x00001c00bdbf7810 */ /* 0x040fe40007ffe0ff */
[----:B------:R-:W-:-:S02]  /*1a30*/  IADD3 R190, R189, 0x2000, RZ ;  /* 0x00002000bdbe7810 */ /* 0x000fc40007ffe0ff */
[----:B-1----:R-:W-:-:S05]  /*1a40*/  SHF.R.S32.HI R7, RZ, 0x1f, R4 ;  /* 0x0000001fff077819 */ /* 0x002fca0000011404 */
[----:B------:R1:W-:Y:S04]  /*1a50*/  STL [R1+0xb4], R7 ;  /* 0x0000b40701007387 */ /* 0x0003e80000100800 */
[----:B------:R2:W-:Y:S04]  /*1a60*/  STL [R1+0x6c], R19 ;  /* 0x00006c1301007387 */ /* 0x0005e80000100800 */
[----:B------:R-:W-:Y:S04]  /*1a70*/  STL [R1+0x68], R16 ;  /* 0x0000681001007387 */ /* 0x000fe80000100800 */
[----:B------:R3:W-:Y:S04]  /*1a80*/  STL [R1+0x64], R15 ;  /* 0x0000640f01007387 */ /* 0x0007e80000100800 */
[----:B------:R4:W-:Y:S04]  /*1a90*/  STL [R1+0x60], R14 ;  /* 0x0000600e01007387 */ /* 0x0009e80000100800 */
[----:B------:R-:W-:Y:S04]  /*1aa0*/  STL [R1+0x5c], R13 ;  /* 0x00005c0d01007387 */ /* 0x000fe80000100800 */
[----:B------:R5:W-:Y:S01]  /*1ab0*/  STL [R1+0x58], R12 ;  /* 0x0000580c01007387 */ /* 0x000be20000100800 */
[----:B-1----:R-:W-:-:S02]  /*1ac0*/  IADD3 R7, R4, 0x58, RZ ;  /* 0x0000005804077810 */ /* 0x002fc40007ffe0ff */
[----:B------:R-:W-:Y:S01]  /*1ad0*/  SEL R4, R6, 0xffffffe0, !P3 ;  /* 0xffffffe006047807 */ /* 0x000fe20005800000 */
[----:B------:R-:W-:Y:S01]  /*1ae0*/  STL [R1+0x54], R11 ;  /* 0x0000540b01007387 */ /* 0x000fe20000100800 */
[----:B--2---:R-:W-:Y:S02]  /*1af0*/  SHF.R.S32.HI R19, RZ, 0x1f, R19 ;  /* 0x0000001fff137819 */ /* 0x004fe40000011413 */
[----:B------:R-:W-:Y:S01]  /*1b00*/  SHF.R.S32.HI R6, RZ, 0x1f, R16 ;  /* 0x0000001fff067819 */ /* 0x000fe20000011410 */
[----:B------:R-:W-:Y:S01]  /*1b10*/  STL [R1+0x50], R10 ;  /* 0x0000500a01007387 */ /* 0x000fe20000100800 */
[----:B------:R-:W-:Y:S02]  /*1b20*/  IMAD.IADD R188, R187, 0x1, R4 ;  /* 0x00000001bbbc7824 */ /* 0x000fe400078e0204 */
[----:B------:R-:W-:Y:S01]  /*1b30*/  IMAD.IADD R186, R4, 0x1, R185 ;  /* 0x0000000104ba7824 */ /* 0x000fe200078e02b9 */
[----:B------:R1:W-:Y:S01]  /*1b40*/  STL [R1+0x4c], R9 ;  /* 0x00004c0901007387 */ /* 0x0003e20000100800 */
[----:B---3--:R-:W-:-:S03]  /*1b50*/  SHF.R.S32.HI R15, RZ, 0x1f, R15 ;  /* 0x0000001fff0f7819 */ /* 0x008fc6000001140f */
[----:B------:R-:W-:Y:S01]  /*1b60*/  STL [R1+0x48], R8 ;  /* 0x0000480801007387 */ /* 0x000fe20000100800 */
[----:B----4-:R-:W-:-:S03]  /*1b70*/  SHF.R.S32.HI R14, RZ, 0x1f, R14 ;  /* 0x0000001fff0e7819 */ /* 0x010fc6000001140e */
[----:B------:R-:W-:Y:S04]  /*1b80*/  STL [R1+0xb0], R19 ;  /* 0x0000b01301007387 */ /* 0x000fe80000100800 */
[----:B------:R-:W-:Y:S01]  /*1b90*/  STL [R1+0x44], R7 ;  /* 0x0000440701007387 */ /* 0x000fe20000100800 */
[----:B-----5:R-:W-:-:S03]  /*1ba0*/  SHF.R.S32.HI R12, RZ, 0x1f, R12 ;  /* 0x0000001fff0c7819 */ /* 0x020fc6000001140c */
[----:B------:R2:W-:Y:S04]  /*1bb0*/  STL [R1+0xac], R6 ;  /* 0x0000ac0601007387 */ /* 0x0005e80000100800 */
[----:B------:R-:W-:Y:S04]  /*1bc0*/  STL [R1+0xa8], R15 ;  /* 0x0000a80f01007387 */ /* 0x000fe80000100800 */
[----:B------:R-:W-:Y:S01]  /*1bd0*/  STL [R1+0xa4], R14 ;  /* 0x0000a40e01007387 */ /* 0x000fe20000100800 */
[----:B-1----:R-:W-:Y:S02]  /*1be0*/  SHF.R.S32.HI R9, RZ, 0x1f, R9 ;  /* 0x0000001fff097819 */ /* 0x002fe40000011409 */
[----:B--2---:R-:W-:-:S05]  /*1bf0*/  SHF.R.S32.HI R6, RZ, 0x1f, R13 ;  /* 0x0000001fff067819 */ /* 0x004fca000001140d */
        /* <DEDUP_REMOVED lines=14> */
.L_x_1156:
        /* <DEDUP_REMOVED lines=18> */
[----:B------:R-:W-:Y:S02]  /*1e00*/  @P2 LEA.HI.X R3, R74, c[0x0][0x374], R75, 0x2, P0 ;  /* 0x0000dd004a032a11 */ /* 0x000fe400000f144b */
[----:B------:R-:W-:-:S03]  /*1e10*/  ISETP.NE.U32.AND P0, PT, RZ, c[0x0][0x350], PT ;  /* 0x0000d400ff007a0c */ /* 0x000fc60003f05070 */
[----:B------:R2:W5:Y:S01]  /*1e20*/  @P2 LDG.E R8, [R2.64] ;  /* 0x0000000602082981 */ /* 0x000562000c1e1900 */
[C---:B------:R-:W-:Y:S02]  /*1e30*/  @P5 LEA R6, P2, R74.reuse, c[0x0][0x360], 0x2 ;  /* 0x0000d8004a065a11 */ /* 0x040fe400078410ff */
[----:B------:R-:W-:Y:S02]  /*1e40*/  ISETP.NE.AND.EX P0, PT, RZ, c[0x0][0x354], PT, P0 ;  /* 0x0000d500ff007a0c */ /* 0x000fe40003f05300 */
[C-C-:B------:R-:W-:Y:S02]  /*1e50*/  @P5 LEA.HI.X R7, R74.reuse, c[0x0][0x364], R75.reuse, 0x2, P2 ;  /* 0x0000d9004a075a11 */ /* 0x140fe400010f144b */
[----:B------:R-:W-:-:S03]  /*1e60*/  LEA.HI.X R5, R74, c[0x0][0x34c], R75, 0x2, P4 ;  /* 0x0000d3004a057a11 */ /* 0x000fc600020f144b */
[----:B------:R-:W4:Y:S04]  /*1e70*/  @P5 LDG.E R0, [R6.64] ;  /* 0x0000000606005981 */ /* 0x000f28000c1e1900 */
[----:B------:R1:W5:Y:S01]  /*1e80*/  @P1 LDG.E R11, [R4.64] ;  /* 0x00000006040b1981 */ /* 0x000362000c1e1900 */
[----:B--2---:R-:W-:-:S04]  /*1e90*/  LEA R2, P3, R74, c[0x0][0x350], 0x2 ;  /* 0x0000d4004a027a11 */ /* 0x004fc800078610ff */
[----:B------:R-:W-:-:S05]  /*1ea0*/  LEA.HI.X R3, R74, c[0x0][0x354], R75, 0x2, P3 ;  /* 0x0000d5004a037a11 */ /* 0x000fca00018f144b */
[----:B------:R1:W5:Y:S01]  /*1eb0*/  @P0 LDG.E R9, [R2.64] ;  /* 0x0000000602090981 */ /* 0x000362000c1e1900 */
[----:B---3--:R-:W-:-:S05]  /*1ec0*/  LOP3.LUT R76, R10, 0xffff, RZ, 0xc0, !PT ;  /* 0x0000ffff0a4c7812 */ /* 0x008fca00078ec0ff */
[----:B------:R1:W-:Y:S01]  /*1ed0*/  STL [R1+0x2c], R76 ;  /* 0x00002c4c01007387 */ /* 0x0003e20000100800 */
[----:B------:R-:W-:Y:S03]  /*1ee0*/  YIELD ;  /* 0x0000000000007946 */ /* 0x000fe60003800000 */
[----:B----4-:R1:W-:Y:S01]  /*1ef0*/  @P5 STL [R1+0x10], R0 ;  /* 0x0000100001005387 */ /* 0x0103e20000100800 */
[----:B------:R-:W-:Y:S05]  /*1f00*/  @P5 BRA `(.L_x_1057) ;  /* 0x0000007000005947 */ /* 0x000fea0003800000 */
[----:B-1----:R-:W-:-:S05]  /*1f10*/  MOV R0, c[0x0][0x168] ;  /* 0x00005a0000007a02 */ /* 0x002fca0000000f00 */
[----:B------:R1:W-:Y:S01]  /*1f20*/  STL [R1+0x10], R0 ;  /* 0x0000100001007387 */ /* 0x0003e20000100800 */
[----:B------:R-:W-:Y:S05]  /*1f30*/  @!P1 BRA `(.L_x_1057) ;  /* 0x0000004000009947 */ /* 0x000fea0003800000 */
[----:B------:R-:W2:Y:S04]  /*1f40*/  LDG.E R6, [R4.64] ;  /* 0x0000000604067981 */ /* 0x000ea8000c1e1900 */
[----:B-1----:R-:W2:Y:S02]  /*1f50*/  LDG.E R0, [R4.64+0x4] ;  /* 0x0000040604007981 */ /* 0x002ea4000c1e1900 */
[----:B--2---:R-:W-:-:S05]  /*1f60*/  IADD3 R0, -R6, R0, RZ ;  /* 0x0000000006007210 */ /* 0x004fca0007ffe1ff */
[----:B------:R1:W-:Y:S02]  /*1f70*/  STL [R1+0x10], R0 ;  /* 0x0000100001007387 */ /* 0x0003e40000100800 */
.L_x_1057:
[----:B------:R-:W-:-:S04]  /*1f80*/  ISETP.NE.U32.AND P2, PT, RZ, c[0x0][0x368], PT ;  /* 0x0000da00ff007a0c */ /* 0x000fc80003f45070 */
[----:B------:R-:W-:-:S13]  /*1f90*/  ISETP.NE.AND.EX P2, PT, RZ, c[0x0][0x36c], PT, P2 ;  /* 0x0000db00ff007a0c */ /* 0x000fda0003f45320 */
[----:B------:R-:W-:Y:S05]  /*1fa0*/  @!P2 BRA `(.L_x_1058) ;  /* 0x000000400000a947 */ /* 0x000fea0003800000 */
[----:B-1----:R-:W-:-:S04]  /*1fb0*/  LEA R2, P2, R74, c[0x0][0x368], 0x2 ;  /* 0x0000da004a027a11 */ /* 0x002fc800078410ff */
[----:B------:R-:W-:-:S05]  /*1fc0*/  LEA.HI.X R3, R74, c[0x0][0x36c], R75, 0x2, P2 ;  /* 0x0000db004a037a11 */ /* 0x000fca00010f144b */
[----:B------:R1:W5:Y:S01]  /*1fd0*/  LDG.E R0, [R2.64] ;  /* 0x0000000602007981 */ /* 0x000362000c1e1900 */
[----:B------:R-:W-:Y:S05]  /*1fe0*/  BRA `(.L_x_1059) ;  /* 0x0000005000007947 */ /* 0x000fea0003800000 */
.L_x_1058:
[----:B-1----:R-:W-:Y:S01]  /*1ff0*/  MOV R0, c[0x0][0x1d0] ;  /* 0x0000740000007a02 */ /* 0x002fe20000000f00 */
[----:B------:R-:W-:Y:S05]  /*2000*/  @!P0 BRA `(.L_x_1059) ;  /* 0x0000003000008947 */ /* 0x000fea0003800000 */
[----:B------:R-:W2:Y:S04]  /*2010*/  LDG.E R4, [R2.64] ;  /* 0x0000000602047981 */ /* 0x000ea8000c1e1900 */
[----:B------:R-:W2:Y:S02]  /*2020*/  LDG.E R0, [R2.64+0x4] ;  /* 0x0000040602007981 */ /* 0x000ea4000c1e1900 */
[----:B--2---:R-:W-:Y:S02]  /*2030*/  IADD3 R0, -R4, R0, RZ ;  /* 0x0000000004007210 */ /* 0x004fe40007ffe1ff */
.L_x_1059:
[----:B-1----:R-:W2:Y:S04]  /*2040*/  LDL R2, [R1+0x10] ;  /* 0x0000100001027983 */ /* 0x002ea80000100800 */
[----:B------:R-:W3:Y:S01]  /*2050*/  LDL.LU R3, [R1+0x4] ;  /* 0x0000040001037983 */ /* 0x000ee20000300800 */
[--C-:B-----5:R-:W-:Y:S01]  /*2060*/  IMAD.IADD R4, R0, 0x1, -R8.reuse ;  /* 0x0000000100047824 */ /* 0x120fe200078e0a08 */
[----:B------:R-:W-:Y:S01]  /*2070*/  BSSY B0, `(.L_x_1060) ;  /* 0x000003f000007945 */ /* 0x000fe20003800000 */
[----:B------:R-:W-:-:S02]  /*2080*/  IMAD.IADD R12, R9, 0x1, R8 ;  /* 0x00000001090c7824 */ /* 0x000fc400078e0208 */
[----:B--2---:R-:W-:Y:S02]  /*2090*/  IMAD.MOV.U32 R5, RZ, RZ, R2 ;  /* 0x000000ffff057224 */ /* 0x004fe400078e0002 */
[----:B------:R-:W-:Y:S02]  /*20a0*/  IMAD.MOV.U32 R2, RZ, RZ, c[0x0][0x2c4] ;  /* 0x0000b100ff027624 */ /* 0x000fe400078e00ff */
[----:B---3--:R-:W-:-:S03]  /*20b0*/  IMAD.SHL.U32 R16, R3, 0x80, RZ ;  /* 0x0000008003107824 */ /* 0x008fc600078e00ff */
[----:B------:R-:W-:Y:S02]  /*20c0*/  ISETP.NE.AND P3, PT, R2, 0x1, PT ;  /* 0x000000010200780c */ /* 0x000fe40003f65270 */
[----:B------:R-:W-:Y:S01]  /*20d0*/  IADD3 R2, R16, 0x7f, RZ ;  /* 0x0000007f10027810 */ /* 0x000fe20007ffe0ff */
[----:B------:R-:W-:Y:S04]  /*20e0*/  STL [R1+0x30], R16 ;  /* 0x0000301001007387 */ /* 0x000fe80000100800 */
[----:B------:R-:W-:Y:S01]  /*20f0*/  IMAD.MOV.U32 R0, RZ, RZ, R2 ;  /* 0x000000ffff007224 */ /* 0x000fe200078e0002 */
[----:B------:R1:W-:Y:S05]  /*2100*/  STL [R1+0x4], R4 ;  /* 0x0000040401007387 */ /* 0x0003ea0000100800 */
[----:B------:R-:W-:Y:S01]  /*2110*/  @P3 IMAD.HI.U32 R3, R2, c[0x0][0x2c8], RZ ;  /* 0x0000b20002033a27 */ /* 0x000fe200078e00ff */
[----:B------:R-:W-:-:S04]  /*2120*/  IADD3 R2, R4, 0x30, -R5 ;  /* 0x0000003004027810 */ /* 0x000fc80007ffe805 */
[----:B------:R-:W-:Y:S02]  /*2130*/  @P3 SHF.R.U32.HI R0, RZ, c[0x0][0x2cc], R3 ;  /* 0x0000b300ff003a19 */ /* 0x000fe40000011603 */
[----:B------:R-:W-:-:S03]  /*2140*/  IADD3 R3, R4, 0x2f, RZ ;  /* 0x0000002f04037810 */ /* 0x000fc60007ffe0ff */
[----:B------:R-:W-:Y:S02]  /*2150*/  IMAD.IADD R0, R2, 0x1, R0 ;  /* 0x0000000102007824 */ /* 0x000fe400078e0200 */
[----:B------:R-:W-:-:S04]  /*2160*/  IMAD.HI R2, R3, 0x2aaaaaab, RZ ;  /* 0x2aaaaaab03027827 */ /* 0x000fc800078e02ff */
[----:B------:R-:W-:Y:S01]  /*2170*/  IMAD.HI R0, R0, 0x2aaaaaab, RZ ;  /* 0x2aaaaaab00007827 */ /* 0x000fe200078e02ff */
[----:B-1----:R-:W-:-:S04]  /*2180*/  SHF.R.U32.HI R4, RZ, 0x1f, R2 ;  /* 0x0000001fff047819 */ /* 0x002fc80000011602 */
[----:B------:R-:W-:Y:S02]  /*2190*/  SHF.R.U32.HI R3, RZ, 0x1f, R0 ;  /* 0x0000001fff037819 */ /* 0x000fe40000011600 */
[----:B------:R-:W-:Y:S02]  /*21a0*/  LEA.HI.SX32 R4, R2, R4, 0x1d ;  /* 0x0000000402047211 */ /* 0x000fe400078feaff */
[----:B------:R-:W-:Y:S02]  /*21b0*/  LOP3.LUT R2, R10, 0xff000000, RZ, 0xc0, !PT ;  /* 0xff0000000a027812 */ /* 0x000fe400078ec0ff */
[----:B------:R-:W-:Y:S02]  /*21c0*/  LEA.HI.SX32 R0, R0, R3, 0x1d ;  /* 0x0000000300007211 */ /* 0x000fe400078feaff */
[----:B------:R-:W-:Y:S02]  /*21d0*/  LOP3.LUT R3, R10, 0xff0000, RZ, 0xc0, !PT ;  /* 0x00ff00000a037812 */ /* 0x000fe400078ec0ff */
[----:B------:R-:W-:-:S02]  /*21e0*/  SHF.R.U32.HI R2, RZ, 0x8, R2 ;  /* 0x00000008ff027819 */ /* 0x000fc40000011602 */
[----:B------:R-:W-:Y:S02]  /*21f0*/  IMNMX R6, R4, R0, PT ;  /* 0x0000000004067217 */ /* 0x000fe40003800200 */
[----:B------:R-:W-:Y:S01]  /*2200*/  LEA.HI R3, R3, R2, RZ, 0x10 ;  /* 0x0000000203037211 */ /* 0x000fe200078f80ff */
[----:B------:R-:W-:Y:S01]  /*2210*/  IMAD.MOV.U32 R2, RZ, RZ, RZ ;  /* 0x000000ffff027224 */ /* 0x000fe200078e00ff */
[----:B------:R-:W-:Y:S02]  /*2220*/  ISETP.GE.AND P2, PT, R6, 0x1, PT ;  /* 0x000000010600780c */ /* 0x000fe40003f46270 */
        /* <DEDUP_REMOVED lines=35> */
.L_x_1061:
[----:B------:R-:W-:Y:S05]  /*2460*/  BSYNC B0 ;  /* 0x0000000000007941 */ /* 0x000fea0003800000 */
.L_x_1060:
[----:B------:R-:W-:Y:S01]  /*2470*/  IMAD R248, R14, R2, RZ ;  /* 0x000000020ef87224 */ /* 0x000fe200078e02ff */
[----:B------:R-:W-:Y:S01]  /*2480*/  PRMT R0, RZ, 0x7610, R0 ;  /* 0x00007610ff007816 */ /* 0x000fe20000000000 */
[----:B------:R-:W-:Y:S01]  /*2490*/  CS2R R22, SRZ ;  /* 0x0000000000167805 */ /* 0x000fe2000001ff00 */
[----:B------:R-:W-:Y:S01]  /*24a0*/  CS2R R24, SRZ ;  /* 0x0000000000187805 */ /* 0x000fe2000001ff00 */
[----:B------:R-:W-:Y:S01]  /*24b0*/  IMAD.IADD R2, R248, 0x1, R2 ;  /* 0x00000001f8027824 */ /* 0x000fe200078e0202 */
[----:B------:R-:W-:Y:S01]  /*24c0*/  CS2R R26, SRZ ;  /* 0x00000000001a7805 */ /* 0x000fe2000001ff00 */
        /* <DEDUP_REMOVED lines=50> */
[----:B------:R-:W2:Y:S01]  /*27f0*/  LDL.64 R20, [R1+0x18] ;  /* 0x0000180001147983 */ /* 0x000ea20000100a00 */
[----:B------:R-:W-:-:S03]  /*2800*/  ISETP.NE.U32.AND P2, PT, RZ, c[0x0][0x340], PT ;  /* 0x0000d000ff007a0c */ /* 0x000fc60003f45070 */
[----:B------:R-:W3:Y:S01]  /*2810*/  LDL R19, [R1+0x14] ;  /* 0x0000140001137983 */ /* 0x000ee20000100800 */
[----:B------:R-:W-:-:S03]  /*2820*/  ISETP.NE.AND.EX P2, PT, RZ, c[0x0][0x344], PT, P2 ;  /* 0x0000d100ff007a0c */ /* 0x000fc60003f45320 */
[----:B------:R-:W4:Y:S04]  /*2830*/  LDL.LU R18, [R1+0x34] ;  /* 0x0000340001127983 */ /* 0x000f280000300800 */
[----:B------:R-:W5:Y:S04]  /*2840*/  LDL R17, [R1+0x20] ;  /* 0x0000200001117983 */ /* 0x000f680000100800 */
[----:B-1----:R-:W1:Y:S02]  /*2850*/  S2R R5, SR_TID.X ;  /* 0x0000000000057919 */ /* 0x002e640000002100 */
[----:B------:R-:W-:-:S05]  /*2860*/  @P2 IMAD.WIDE R2, R74, R13, c[0x0][0x340] ;  /* 0x0000d0004a022625 */ /* 0x000fca00078e020d */
[----:B------:R1:W4:Y:S01]  /*2870*/  @P2 LDG.E R15, [R2.64] ;  /* 0x00000006020f2981 */ /* 0x000322000c1e1900 */
[----:B------:R-:W-:-:S05]  /*2880*/  SHF.R.S32.HI R0, RZ, 0x1f, R11 ;  /* 0x0000001fff007819 */ /* 0x000fca000001140b */
[----:B------:R-:W-:-:S04]  /*2890*/  IMAD R0, R0, c[0x0][0x178], RZ ;  /* 0x00005e0000007a24 */ /* 0x000fc800078e02ff */
[----:B------:R-:W-:Y:S01]  /*28a0*/  IMAD R0, R11, c[0x0][0x17c], R0 ;  /* 0x00005f000b007a24 */ /* 0x000fe200078e0200 */
[----:B-1----:R-:W-:-:S04]  /*28b0*/  SHF.R.S32.HI R4, RZ, 0x1f, R5 ;  /* 0x0000001fff047819 */ /* 0x002fc80000011405 */
[----:B------:R-:W-:-:S04]  /*28c0*/  LEA.HI R4, R4, R5, RZ, 0x2 ;  /* 0x0000000504047211 */ /* 0x000fc800078f10ff */
[----:B------:R-:W-:Y:S01]  /*28d0*/  LOP3.LUT R4, R4, 0xfffffffc, RZ, 0xc0, !PT ;  /* 0xfffffffc04047812 */ /* 0x000fe200078ec0ff */
[----:B------:R-:W-:-:S04]  /*28e0*/  IMAD.WIDE.U32 R2, R11, c[0x0][0x178], RZ ;  /* 0x00005e000b027a25 */ /* 0x000fc800078e00ff */
[----:B------:R-:W-:Y:S01]  /*28f0*/  IMAD.IADD R4, R5, 0x1, -R4 ;  /* 0x0000000105047824 */ /* 0x000fe200078e0a04 */
[----:B------:R-:W-:-:S03]  /*2900*/  IADD3 R3, R3, R0, RZ ;  /* 0x0000000003037210 */ /* 0x000fc60007ffe0ff */
[----:B------:R-:W-:Y:S01]  /*2910*/  IMAD R4, R4, 0x20, R250 ;  /* 0x0000002004047824 */ /* 0x000fe200078e02fa */
[----:B------:R-:W-:-:S03]  /*2920*/  SEL R8, R75, RZ, !P1 ;  /* 0x000000ff4b087207 */ /* 0x000fc60004800000 */
[----:B------:R-:W-:Y:S01]  /*2930*/  IMAD.IADD R10, R16, 0x1, R4 ;  /* 0x00000001100a7824 */ /* 0x000fe200078e0204 */
[----:B------:R-:W-:Y:S01]  /*2940*/  SHF.R.S32.HI R6, RZ, 0x1f, R12 ;  /* 0x0000001fff067819 */ /* 0x000fe2000001140c */
[----:B------:R-:W-:Y:S01]  /*2950*/  IMAD.WIDE.U32 R4, R76, c[0x0][0x1b8], R2 ;  /* 0x00006e004c047a25 */ /* 0x000fe200078e0002 */
[----:B------:R-:W-:-:S03]  /*2960*/  IADD3 R2, P4, R250, R12, RZ ;  /* 0x0000000cfa027210 */ /* 0x000fc60007f9e0ff */
[----:B------:R-:W-:Y:S01]  /*2970*/  @P3 IMAD.HI.U32 R7, R10, c[0x0][0x2c8], RZ ;  /* 0x0000b2000a073a27 */ /* 0x000fe200078e00ff */
[----:B------:R-:W-:Y:S02]  /*2980*/  MOV R0, R10 ;  /* 0x0000000a00007202 */ /* 0x000fe40000000f00 */
[----:B------:R-:W-:Y:S01]  /*2990*/  SEL R3, R74, RZ, !P1 ;  /* 0x000000ff4a037207 */ /* 0x000fe20004800000 */
[----:B------:R-:W-:Y:S01]  /*29a0*/  IMAD R9, R8, c[0x0][0x1c0], RZ ;  /* 0x0000700008097a24 */ /* 0x000fe200078e02ff */
[----:B------:R-:W-:Y:S01]  /*29b0*/  @P3 SHF.R.U32.HI R0, RZ, c[0x0][0x2cc], R7 ;  /* 0x0000b300ff003a19 */ /* 0x000fe20000011607 */
[----:B------:R-:W-:Y:S01]  /*29c0*/  IMAD R5, R76, c[0x0][0x1bc], R5 ;  /* 0x00006f004c057a24 */ /* 0x000fe200078e0205 */
[----:B------:R-:W-:Y:S01]  /*29d0*/  LEA.HI.X.SX32 R8, R250, R6, 0x1, P4 ;  /* 0x00000006fa087211 */ /* 0x000fe200020f0eff */
[C---:B------:R-:W-:Y:S01]  /*29e0*/  IMAD R12, R3.reuse, c[0x0][0x1c4], R9 ;  /* 0x00007100030c7a24 */ /* 0x040fe200078e0209 */
[----:B------:R-:W-:Y:S01]  /*29f0*/  SHF.R.S32.HI R11, RZ, 0x1f, R0 ;  /* 0x0000001fff0b7819 */ /* 0x000fe20000011400 */
[----:B------:R-:W-:-:S04]  /*2a00*/  IMAD.WIDE.U32 R4, R3, c[0x0][0x1c0], R4 ;  /* 0x0000700003047a25 */ /* 0x000fc800078e0004 */
[C---:B------:R-:W-:Y:S02]  /*2a10*/  IMAD R14, R8.reuse, c[0x0][0x1e0], RZ ;  /* 0x00007800080e7a24 */ /* 0x040fe400078e02ff */
[----:B------:R-:W-:Y:S02]  /*2a20*/  IMAD R13, R8, c[0x0][0x208], RZ ;  /* 0x00008200080d7a24 */ /* 0x000fe400078e02ff */
[----:B------:R-:W-:Y:S02]  /*2a30*/  IMAD.IADD R3, R5, 0x1, R12 ;  /* 0x0000000105037824 */ /* 0x000fe400078e020c */
[C---:B------:R-:W-:Y:S02]  /*2a40*/  IMAD R12, R2.reuse, c[0x0][0x1e4], R14 ;  /* 0x00007900020c7a24 */ /* 0x040fe400078e020e */
[----:B------:R-:W-:Y:S02]  /*2a50*/  IMAD R13, R2, c[0x0][0x20c], R13 ;  /* 0x00008300020d7a24 */ /* 0x000fe400078e020d */
[----:B------:R-:W-:Y:S01]  /*2a60*/  IMAD R5, R11, c[0x0][0x1b0], RZ ;  /* 0x00006c000b057a24 */ /* 0x000fe200078e02ff */
[----:B------:R-:W-:-:S02]  /*2a70*/  IADD3 R11, -R0, RZ, RZ ;  /* 0x000000ff000b7210 */ /* 0x000fc40007ffe1ff */
[----:B------:R-:W-:Y:S01]  /*2a80*/  IADD3 R96, R203, -0x1, RZ ;  /* 0xffffffffcb607810 */ /* 0x000fe20007ffe0ff */
[----:B--2---:R-:W-:-:S04]  /*2a90*/  IMAD.WIDE.U32 R6, R2, c[0x0][0x1e0], R20 ;  /* 0x0000780002067a25 */ /* 0x004fc800078e0014 */
[----:B------:R-:W-:-:S04]  /*2aa0*/  IMAD.WIDE.U32 R8, R2, c[0x0][0x208], R20 ;  /* 0x0000820002087a25 */ /* 0x000fc800078e0014 */
[----:B------:R-:W-:Y:S02]  /*2ab0*/  IMAD.MOV.U32 R2, RZ, RZ, R4 ;  /* 0x000000ffff027224 */ /* 0x000fe400078e0004 */
[C---:B------:R-:W-:Y:S02]  /*2ac0*/  IMAD R4, R0.reuse, c[0x0][0x1b4], R5 ;  /* 0x00006d0000047a24 */ /* 0x040fe400078e0205 */
[----:B------:R-:W-:-:S04]  /*2ad0*/  IMAD.WIDE.U32 R2, R0, c[0x0][0x1b0], R2 ;  /* 0x00006c0000027a25 */ /* 0x000fc800078e0002 */
[----:B------:R-:W-:Y:S01]  /*2ae0*/  IMAD R0, R11, c[0x0][0x2c4], R10 ;  /* 0x0000b1000b007a24 */ /* 0x000fe200078e020a */
[----:B---3--:R-:W-:Y:S02]  /*2af0*/  ISETP.GE.AND P5, PT, R19, c[0x0][0x1d4], PT ;  /* 0x0000750013007a0c */ /* 0x008fe40003fa6270 */
[----:B------:R-:W-:Y:S02]  /*2b00*/  IADD3 R3, R3, R4, RZ ;  /* 0x0000000403037210 */ /* 0x000fe40007ffe0ff */
[----:B------:R-:W-:Y:S01]  /*2b10*/  SHF.R.S32.HI R10, RZ, 0x1f, R0 ;  /* 0x0000001fff0a7819 */ /* 0x000fe20000011400 */
[----:B------:R-:W-:Y:S01]  /*2b20*/  IMAD.MOV.U32 R4, RZ, RZ, R8 ;  /* 0x000000ffff047224 */ /* 0x000fe200078e0008 */
[----:B------:R-:W-:Y:S02]  /*2b30*/  IADD3 R7, R7, R12, RZ ;  /* 0x0000000c07077210 */ /* 0x000fe40007ffe0ff */
[----:B------:R-:W-:Y:S01]  /*2b40*/  SEL R8, RZ, 0xffffffff, P5 ;  /* 0xffffffffff087807 */ /* 0x000fe20002800000 */
[----:B------:R-:W-:Y:S01]  /*2b50*/  IMAD R10, R10, c[0x0][0x1a8], RZ ;  /* 0x00006a000a0a7a24 */ /* 0x000fe200078e02ff */
[----:B------:R-:W-:Y:S01]  /*2b60*/  ISETP.GE.AND P6, PT, R20, c[0x0][0x1d4], PT ;  /* 0x0000750014007a0c */ /* 0x000fe20003fc6270 */
[----:B------:R-:W-:Y:S01]  /*2b70*/  IMAD.IADD R5, R9, 0x1, R13 ;  /* 0x0000000109057824 */ /* 0x000fe200078e020d */
[----:B------:R-:W-:Y:S01]  /*2b80*/  SHF.L.U32 R11, R8, 0x1, RZ ;  /* 0x00000001080b7819 */ /* 0x000fe200000006ff */
[----:B------:R-:W-:Y:S01]  /*2b90*/  IMAD.WIDE.U32 R8, R76, c[0x0][0x1e8], R6 ;  /* 0x00007a004c087a25 */ /* 0x000fe200078e0006 */
[----:B------:R-:W-:-:S03]  /*2ba0*/  SEL R12, RZ, 0x1, P6 ;  /* 0x00000001ff0c7807 */ /* 0x000fc60003000000 */
[C---:B------:R-:W-:Y:S02]  /*2bb0*/  IMAD R10, R0.reuse, c[0x0][0x1ac], R10 ;  /* 0x00006b00000a7a24 */ /* 0x040fe400078e020a */
[----:B------:R-:W-:Y:S01]  /*2bc0*/  IMAD.WIDE.U32 R6, R0, c[0x0][0x1a8], R2 ;  /* 0x00006a0000067a25 */ /* 0x000fe200078e0002 */
[----:B------:R-:W-:-:S03]  /*2bd0*/  LOP3.LUT R13, R11, 0x2, R12, 0xe2, !PT ;  /* 0x000000020b0d7812 */ /* 0x000fc600078ee20c */
[----:B------:R-:W-:Y:S01]  /*2be0*/  IMAD.IADD R7, R7, 0x1, R10 ;  /* 0x0000000107077824 */ /* 0x000fe200078e020a */
[C---:B------:R-:W-:Y:S02]  /*2bf0*/  LEA R12, P1, R6.reuse, c[0x0][0x160], 0x1 ;  /* 0x00005800060c7a11 */ /* 0x040fe400078208ff */
[----:B----4-:R-:W-:Y:S02]  /*2c00*/  @P2 SHF.R.S32.HI R0, RZ, 0x1f, R15 ;  /* 0x0000001fff002819 */ /* 0x010fe4000001140f */
[----:B------:R-:W-:Y:S01]  /*2c10*/  LEA.HI.X R11, R6, c[0x0][0x164], R7, 0x1, P1 ;  /* 0x00005900060b7a11 */ /* 0x000fe200008f0c07 */
[----:B------:R-:W-:Y:S01]  /*2c20*/  @!P2 IMAD.MOV.U32 R0, RZ, RZ, R75 ;  /* 0x000000ffff00a224 */ /* 0x000fe200078e004b */
[----:B------:R-:W-:Y:S02]  /*2c30*/  ISETP.GE.AND P1, PT, R20, c[0x0][0x198], PT ;  /* 0x0000660014007a0c */ /* 0x000fe40003f26270 */
[----:B------:R-:W-:Y:S02]  /*2c40*/  @!P2 MOV R15, R74 ;  /* 0x0000004a000fa202 */ /* 0x000fe40000000f00 */
[----:B------:R-:W-:-:S02]  /*2c50*/  SEL R6, R0, RZ, !P0 ;  /* 0x000000ff00067207 */ /* 0x000fc40004000000 */
[----:B------:R-:W-:Y:S02]  /*2c60*/  SEL R0, R15, RZ, !P0 ;  /* 0x000000ff0f007207 */ /* 0x000fe40004000000 */
[----:B------:R-:W-:Y:S02]  /*2c70*/  ISETP.GE.AND P0, PT, R19, c[0x0][0x198], PT ;  /* 0x0000660013007a0c */ /* 0x000fe40003f06270 */
[----:B------:R-:W-:-:S04]  /*2c80*/  LOP3.LUT R18, R18, 0xfffffffd, RZ, 0xc0, !PT ;  /* 0xfffffffd12127812 */ /* 0x000fc800078ec0ff */
[----:B------:R-:W-:-:S04]  /*2c90*/  @P1 LOP3.LUT R18, R18, 0x2, RZ, 0xfc, !PT ;  /* 0x0000000212121812 */ /* 0x000fc800078efcff */
[----:B------:R-:W-:-:S04]  /*2ca0*/  LOP3.LUT R18, R18, 0xfffffffe, RZ, 0xc0, !PT ;  /* 0xfffffffe12127812 */ /* 0x000fc800078ec0ff */
[----:B------:R-:W-:-:S05]  /*2cb0*/  @P0 LOP3.LUT R18, R18, 0x1, RZ, 0xfc, !PT ;  /* 0x0000000112120812 */ /* 0x000fca00078efcff */
[----:B------:R1:W-:Y:S01]  /*2cc0*/  STL [R1+0x34], R18 ;  /* 0x0000341201007387 */ /* 0x0003e20000100800 */
[C---:B------:R-:W-:Y:S01]  /*2cd0*/  IMAD.WIDE.U32 R2, R76.reuse, c[0x0][0x210], R4 ;  /* 0x000084004c027a25 */ /* 0x040fe200078e0004 */
[----:B------:R-:W-:Y:S02]  /*2ce0*/  MOV R4, R8 ;  /* 0x0000000800047202 */ /* 0x000fe40000000f00 */
[----:B-----5:R-:W-:Y:S01]  /*2cf0*/  ISETP.GE.AND P4, PT, R17, c[0x0][0x1d4], PT ;  /* 0x0000750011007a0c */ /* 0x020fe20003f86270 */
[----:B------:R-:W-:Y:S02]  /*2d00*/  IMAD R5, R76, c[0x0][0x1ec], R9 ;  /* 0x00007b004c057a24 */ /* 0x000fe400078e0209 */
[----:B------:R-:W-:Y:S02]  /*2d10*/  IMAD R8, R6, c[0x0][0x1f0], RZ ;  /* 0x00007c0006087a24 */ /* 0x000fe400078e02ff */
[----:B------:R-:W-:Y:S02]  /*2d20*/  IMAD R3, R76, c[0x0][0x214], R3 ;  /* 0x000085004c037a24 */ /* 0x000fe400078e0203 */
[----:B------:R-:W-:Y:S01]  /*2d30*/  IMAD R7, R6, c[0x0][0x218], RZ ;  /* 0x0000860006077a24 */ /* 0x000fe200078e02ff */
[----:B------:R-:W-:Y:S01]  /*2d40*/  SEL R6, RZ, 0x4, P4 ;  /* 0x00000004ff067807 */ /* 0x000fe20002000000 */
[----:B------:R-:W-:-:S02]  /*2d50*/  IMAD R8, R0, c[0x0][0x1f4], R8 ;  /* 0x00007d0000087a24 */ /* 0x000fc400078e0208 */
[----:B------:R-:W-:-:S04]  /*2d60*/  IMAD.WIDE.U32 R242, R0, c[0x0][0x1f0], R4 ;  /* 0x00007c0000f27a25 */ /* 0x000fc800078e0004 */
[C---:B------:R-:W-:Y:S02]  /*2d70*/  IMAD R7, R0.reuse, c[0x0][0x21c], R7 ;  /* 0x0000870000077a24 */ /* 0x040fe400078e0207 */
[----:B------:R-:W-:Y:S01]  /*2d80*/  IMAD.WIDE.U32 R238, R0, c[0x0][0x218], R2 ;  /* 0x0000860000ee7a25 */ /* 0x000fe200078e0002 */
[----:B------:R-:W-:Y:S02]  /*2d90*/  ISETP.GE.AND P2, PT, R17, c[0x0][0x198], PT ;  /* 0x0000660011007a0c */ /* 0x000fe40003f46270 */
[----:B------:R-:W-:Y:S01]  /*2da0*/  LOP3.LUT R14, R13, R6, RZ, 0xfc, !PT ;  /* 0x000000060d0e7212 */ /* 0x000fe200078efcff */
[----:B------:R-:W-:Y:S01]  /*2db0*/  IMAD.IADD R9, R250, 0x1, R16 ;  /* 0x00000001fa097824 */ /* 0x000fe200078e0210 */
[----:B------:R-:W-:Y:S01]  /*2dc0*/  IADD3 R241, R243, R8, RZ ;  /* 0x00000008f3f17210 */ /* 0x000fe20007ffe0ff */
[----:B------:R-:W-:Y:S01]  /*2dd0*/  IMAD.IADD R240, R239, 0x1, R7 ;  /* 0x00000001eff07824 */ /* 0x000fe200078e0207 */
[----:B------:R-:W-:Y:S05]  /*2de0*/  BRA.DIV ~URZ, `(.L_x_1063) ;  /* 0x0000f7927f007947 */ /* 0x000fea000b800000 */
[----:B-1----:R1:W2:Y:S02]  /*2df0*/  SHFL.IDX PT, R8, R11, RZ, 0x1c1f ;  /* 0x001c1fff0b087589 */ /* 0x0022a400000e0000 */
.L_x_1161:
[----:B------:R-:W-:Y:S05]  /*2e00*/  BRA.DIV ~URZ, `(.L_x_1064) ;  /* 0x0000f7e27f007947 */ /* 0x000fea000b800000 */
[----:B------:R3:W4:Y:S02]  /*2e10*/  SHFL.IDX PT, R0, R12, RZ, 0x1c1f ;  /* 0x001c1fff0c007589 */ /* 0x00072400000e0000 */
.L_x_1162:
[----:B------:R-:W5:Y:S01]  /*2e20*/  LDL R2, [R1+0x10] ;  /* 0x0000100001027983 */ /* 0x000f620000100800 */
[----:B------:R-:W-:Y:S01]  /*2e30*/  BSSY B0, `(.L_x_1065) ;  /* 0x000001a000007945 */ /* 0x000fe20003800000 */
[----:B-----5:R-:W-:-:S05]  /*2e40*/  IMAD R10, R2, c[0x0][0x2c4], RZ ;  /* 0x0000b100020a7a24 */ /* 0x020fca00078e02ff */
[----:B------:R-:W-:-:S13]  /*2e50*/  ISETP.GE.AND P0, PT, R9, R10, PT ;  /* 0x0000000a0900720c */ /* 0x000fda0003f06270 */
[----:B------:R-:W-:Y:S05]  /*2e60*/  @P0 BRA `(.L_x_1066) ;  /* 0x0000016000000947 */ /* 0x000fea0003800000 */
[----:B------:R-:W5:Y:S04]  /*2e70*/  LDL.64 R4, [R1+0x18] ;  /* 0x0000180001047983 */ /* 0x000f680000100a00 */
[----:B---3--:R-:W3:Y:S04]  /*2e80*/  LDL R2, [R1+0x14] ;  /* 0x0000140001027983 */ /* 0x008ee80000100800 */
[----:B----4-:R-:W4:Y:S04]  /*2e90*/  LDL R3, [R1+0x7c] ;  /* 0x00007c0001037983 */ /* 0x010f280000100800 */
[----:B--2---:R-:W2:Y:S04]  /*2ea0*/  LDL R16, [R1+0x20] ;  /* 0x0000200001107983 */ /* 0x004ea80000100800 */
[----:B------:R-:W2:Y:S04]  /*2eb0*/  LDL R17, [R1+0x78] ;  /* 0x0000780001117983 */ /* 0x000ea80000100800 */
[----:B------:R-:W2:Y:S04]  /*2ec0*/  LDL R15, [R1+0x34] ;  /* 0x00003400010f7983 */ /* 0x000ea80000100800 */
[----:B------:R-:W2:Y:S01]  /*2ed0*/  LDL R13, [R1+0x84] ;  /* 0x00008400010d7983 */ /* 0x000ea20000100800 */
[----:B-----5:R-:W-:-:S04]  /*2ee0*/  LEA R6, P0, R4, R0, 0x1 ;  /* 0x0000000004067211 */ /* 0x020fc800078008ff */
[----:B------:R-:W-:Y:S02]  /*2ef0*/  LEA.HI.X R7, R4, R8, R5, 0x1, P0 ;  /* 0x0000000804077211 */ /* 0x000fe400000f0c05 */
[----:B---3--:R-:W-:-:S04]  /*2f00*/  LEA R4, P0, R2, R0, 0x1 ;  /* 0x0000000002047211 */ /* 0x008fc800078008ff */
[----:B----4-:R-:W-:Y:S02]  /*2f10*/  LEA.HI.X R5, R2, R8, R3, 0x1, P0 ;  /* 0x0000000802057211 */ /* 0x010fe400000f0c03 */
[----:B--2---:R-:W-:-:S04]  /*2f20*/  LEA R2, P0, R16, R0, 0x1 ;  /* 0x0000000010027211 */ /* 0x004fc800078008ff */
[----:B------:R-:W-:Y:S02]  /*2f30*/  LEA.HI.X R3, R16, R8, R17, 0x1, P0 ;  /* 0x0000000810037211 */ /* 0x000fe400000f0c11 */
[C---:B------:R-:W-:Y:S02]  /*2f40*/  LOP3.LUT P0, RZ, R15.reuse, 0x2, RZ, 0xc0, !PT ;  /* 0x000000020fff7812 */ /* 0x040fe4000780c0ff */
[----:B------:R-:W-:Y:S01]  /*2f50*/  LOP3.LUT P1, RZ, R15, 0x1, RZ, 0xc0, !PT ;  /* 0x000000010fff7812 */ /* 0x000fe2000782c0ff */
[----:B------:R-:W-:-:S10]  /*2f60*/  IMAD.SHL.U32 R0, R13, 0x2, RZ ;  /* 0x000000020d007824 */ /* 0x000fd400078e00ff */
[----:B------:R-:W-:Y:S01]  /*2f70*/  @!PT LDS RZ, [RZ] ;  /* 0x00000000fffff984 */ /* 0x000fe20000000800 */
[----:B------:R-:W-:Y:S01]  /*2f80*/  @!PT LDS RZ, [RZ] ;  /* 0x00000000fffff984 */ /* 0x000fe20000000800 */
[----:B------:R-:W-:Y:S01]  /*2f90*/  @!PT LDS RZ, [RZ] ;  /* 0x00000000fffff984 */ /* 0x000fe20000000800 */
[----:B------:R2:W-:Y:S04]  /*2fa0*/  LDGSTS.E.BYPASS.LTC128B.128 [R0+0x6080], [R6.64], !P0 ;  /* 0x0608000006007fae */ /* 0x0005e8000c101d46 */
[----:B------:R2:W-:Y:S04]  /*2fb0*/  LDGSTS.E.BYPASS.LTC128B.128 [R0+0x8080], [R4.64], !P1 ;  /* 0x0808000004007fae */ /* 0x0005e8000c901d46 */
[----:B------:R2:W-:Y:S02]  /*2fc0*/  LDGSTS.E.BYPASS.LTC128B.128 [R0+0xa080], [R2.64], !P2 ;  /* 0x0a08000002007fae */ /* 0x0005e4000d101d46 */
.L_x_1066:
[----:B------:R-:W-:Y:S05]  /*2fd0*/  BSYNC B0 ;  /* 0x0000000000007941 */ /* 0x000fea0003800000 */
.L_x_1065:
[----:B------:R-:W-:Y:S05]  /*2fe0*/  BRA.DIV ~URZ, `(.L_x_1067) ;  /* 0x0000f6627f007947 */ /* 0x000fea000b800000 */
[----:B--2---:R2:W1:Y:S04]  /*2ff0*/  SHFL.IDX PT, R8, R11, 0x1, 0x1c1f ;  /* 0x003c1f000b087f89 */ /* 0x00446800000e0000 */
[----:B----4-:R2:W4:Y:S02]  /*3000*/  SHFL.IDX PT, R0, R12, 0x1, 0x1c1f ;  /* 0x003c1f000c007f89 */ /* 0x01052400000e0000 */
.L_x_1163:
        /* <DEDUP_REMOVED lines=9> */
[----:B------:R-:W4:Y:S04]  /*30a0*/  LDL R15, [R1+0x34] ;  /* 0x00003400010f7983 */ /* 0x000f280000100800 */
[----:B------:R-:W4:Y:S01]  /*30b0*/  LDL R13, [R1+0x84] ;  /* 0x00008400010d7983 */ /* 0x000f220000100800 */
[----:B-----5:R-:W-:-:S04]  /*30c0*/  LEA R6, P0, R4, R0, 0x1 ;  /* 0x0000000004067211 */ /* 0x020fc800078008ff */
[----:B-1----:R-:W-:Y:S02]  /*30d0*/  LEA.HI.X R7, R4, R8, R5, 0x1, P0 ;  /* 0x0000000804077211 */ /* 0x002fe400000f0c05 */
[----:B--2---:R-:W-:-:S04]  /*30e0*/  LEA R4, P0, R3, R0, 0x1 ;  /* 0x0000000003047211 */ /* 0x004fc800078008ff */
[----:B---3--:R-:W-:Y:S02]  /*30f0*/  LEA.HI.X R5, R3, R8, R18, 0x1, P0 ;  /* 0x0000000803057211 */ /* 0x008fe400000f0c12 */
[----:B----4-:R-:W-:-:S04]  /*3100*/  LEA R2, P0, R16, R0, 0x1 ;  /* 0x0000000010027211 */ /* 0x010fc800078008ff */
        /* <DEDUP_REMOVED lines=10> */
.L_x_1069:
[----:B------:R-:W-:Y:S05]  /*31b0*/  BSYNC B0 ;  /* 0x0000000000007941 */ /* 0x000fea0003800000 */
.L_x_1068:
[----:B------:R-:W-:Y:S05]  /*31c0*/  BRA.DIV ~URZ, `(.L_x_1070) ;  /* 0x0000f5427f007947 */ /* 0x000fea000b800000 */
[----:B-1----:R1:W2:Y:S02]  /*31d0*/  SHFL.IDX PT, R8, R11, 0x2, 0x1c1f ;  /* 0x005c1f000b087f89 */ /* 0x0022a400000e0000 */
.L_x_1164:
[----:B------:R-:W-:Y:S05]  /*31e0*/  BRA.DIV ~URZ, `(.L_x_1071) ;  /* 0x0000f5927f007947 */ /* 0x000fea000b800000 */
[----:B----4-:R4:W1:Y:S02]  /*31f0*/  SHFL.IDX PT, R0, R12, 0x2, 0x1c1f ;  /* 0x005c1f000c007f89 */ /* 0x01086400000e0000 */
.L_x_1165:
        /* <DEDUP_REMOVED lines=11> */
[----:B-1---5:R-:W-:-:S04]  /*32b0*/  LEA R6, P0, R4, R0, 0x1 ;  /* 0x0000000004067211 */ /* 0x022fc800078008ff */
        /* <DEDUP_REMOVED lines=14> */
.L_x_1073:
[----:B------:R-:W-:Y:S05]  /*33a0*/  BSYNC B0 ;  /* 0x0000000000007941 */ /* 0x000fea0003800000 */
.L_x_1072:
[----:B------:R-:W-:Y:S05]  /*33b0*/  BRA.DIV ~URZ, `(.L_x_1074) ;  /* 0x0000f4227f007947 */ /* 0x000fea000b800000 */
[----:B-1----:R1:W3:Y:S04]  /*33c0*/  SHFL.IDX PT, R6, R11, 0x3, 0x1c1f ;  /* 0x007c1f000b067f89 */ /* 0x0022e800000e0000 */
[----:B------:R1:W4:Y:S02]  /*33d0*/  SHFL.IDX PT, R0, R12, 0x3, 0x1c1f ;  /* 0x007c1f000c007f89 */ /* 0x00032400000e0000 */
.L_x_1166:
[----:B------:R-:W5:Y:S04]  /*33e0*/  LDL.64 R16, [R1+0x18] ;  /* 0x0000180001107983 */ /* 0x000f680000100a00 */
[----:B----4-:R-:W4:Y:S04]  /*33f0*/  LDL R13, [R1+0x14] ;  /* 0x00001400010d7983 */ /* 0x010f280000100800 */
[----:B---3--:R-:W3:Y:S04]  /*3400*/  LDL R15, [R1+0x7c] ;  /* 0x00007c00010f7983 */ /* 0x008ee80000100800 */
[----:B--2---:R-:W2:Y:S04]  /*3410*/  LDL R8, [R1+0x34] ;  /* 0x0000340001087983 */ /* 0x004ea80000100800 */
[----:B------:R-:W2:Y:S04]  /*3420*/  LDL R7, [R1+0x84] ;  /* 0x0000840001077983 */ /* 0x000ea80000100800 */
[----:B------:R-:W2:Y:S04]  /*3430*/  LDL R249, [R1+0x4] ;  /* 0x0000040001f97983 */ /* 0x000ea80000100800 */
[----:B-1----:R-:W2:Y:S04]  /*3440*/  LDL R11, [R1+0x20] ;  /* 0x00002000010b7983 */ /* 0x002ea80000100800 */
[----:B------:R-:W2:Y:S01]  /*3450*/  LDL R12, [R1+0x78] ;  /* 0x00007800010c7983 */ /* 0x000ea20000100800 */
[----:B------:R-:W-:-:S04]  /*3460*/  IADD3 R2, R9, 0x60, RZ ;  /* 0x0000006009027810 */ /* 0x000fc80007ffe0ff */
[----:B------:R-:W-:Y:S02]  /*3470*/  ISETP.GE.AND P1, PT, R2, R10, PT ;  /* 0x0000000a0200720c */ /* 0x000fe40003f26270 */
[----:B------:R-:W-:Y:S02]  /*3480*/  MOV R9, 0x30 ;  /* 0x0000003000097802 */ /* 0x000fe40000000f00 */
[----:B------:R-:W-:-:S03]  /*3490*/  P2R R24, PR, RZ, 0x8 ;  /* 0x00000008ff187803 */ /* 0x000fc60000000000 */
[----:B------:R-:W-:Y:S01]  /*34a0*/  IMAD R9, R203, -0x30, R9 ;  /* 0xffffffd0cb097824 */ /* 0x000fe200078e0209 */
[----:B------:R-:W-:Y:S02]  /*34b0*/  MOV R98, R242 ;  /* 0x000000f200627202 */ /* 0x000fe40000000f00 */
[----:B------:R-:W-:Y:S02]  /*34c0*/  MOV R99, R241 ;  /* 0x000000f100637202 */ /* 0x000fe40000000f00 */
[----:B------:R-:W-:Y:S02]  /*34d0*/  MOV R10, 0x20 ;  /* 0x00000020000a7802 */ /* 0x000fe40000000f00 */
[----:B-----5:R-:W-:-:S04]  /*34e0*/  @!P1 LEA R4, P0, R16, R0, 0x1 ;  /* 0x0000000010049211 */ /* 0x020fc800078008ff */
[----:B------:R-:W-:Y:S02]  /*34f0*/  @!P1 LEA.HI.X R5, R16, R6, R17, 0x1, P0 ;  /* 0x0000000610059211 */ /* 0x000fe400000f0c11 */
[----:B----4-:R-:W-:-:S04]  /*3500*/  @!P1 LEA R2, P0, R13, R0, 0x1 ;  /* 0x000000000d029211 */ /* 0x010fc800078008ff */
[----:B---3--:R-:W-:Y:S02]  /*3510*/  @!P1 LEA.HI.X R3, R13, R6, R15, 0x1, P0 ;  /* 0x000000060d039211 */ /* 0x008fe400000f0c0f */
[C---:B--2---:R-:W-:Y:S02]  /*3520*/  LOP3.LUT P0, RZ, R8.reuse, 0x2, RZ, 0xc0, !PT ;  /* 0x0000000208ff7812 */ /* 0x044fe4000780c0ff */
[----:B------:R-:W-:Y:S02]  /*3530*/  LOP3.LUT P3, RZ, R8, 0x1, RZ, 0xc0, !PT ;  /* 0x0000000108ff7812 */ /* 0x000fe4000786c0ff */
[----:B------:R-:W-:Y:S02]  /*3540*/  SHF.L.U32 R198, R7, 0x1, RZ ;  /* 0x0000000107c67819 */ /* 0x000fe400000006ff */
[----:B------:R-:W-:Y:S02]  /*3550*/  SHF.R.S32.HI R8, RZ, 0x1f, R96 ;  /* 0x0000001fff087819 */ /* 0x000fe40000011460 */
[----:B------:R-:W-:-:S05]  /*3560*/  IADD3 R97, R249, R9, RZ ;  /* 0x00000009f9617210 */ /* 0x000fca0007ffe0ff */
[----:B------:R-:W-:Y:S01]  /*3570*/  @!PT LDS RZ, [RZ] ;  /* 0x00000000fffff984 */ /* 0x000fe20000000800 */
[----:B------:R-:W-:Y:S01]  /*3580*/  @!PT LDS RZ, [RZ] ;  /* 0x00000000fffff984 */ /* 0x000fe20000000800 */
[----:B------:R-:W-:Y:S01]  /*3590*/  @!PT LDS RZ, [RZ] ;  /* 0x00000000fffff984 */ /* 0x000fe20000000800 */
[----:B------:R1:W-:Y:S01]  /*35a0*/  @!P1 LDGSTS.E.BYPASS.LTC128B.128 [R198+0x7880], [R4.64], !P0 ;  /* 0x0788000004c69fae */ /* 0x0003e2000c101d46 */
[----:B------:R-:W-:-:S03]  /*35b0*/  IMAD R7, R8, c[0x0][0x1e0], RZ ;  /* 0x0000780008077a24 */ /* 0x000fc600078e02ff */
[----:B------:R2:W-:Y:S01]  /*35c0*/  @!P1 LDGSTS.E.BYPASS.LTC128B.128 [R198+0x9880], [R2.64], !P3 ;  /* 0x0988000002c69fae */ /* 0x0005e2000d901d46 */
[----:B------:R-:W-:Y:S01]  /*35d0*/  IMAD R7, R96, c[0x0][0x1e4], R7 ;  /* 0x0000790060077a24 */ /* 0x000fe200078e0207 */
[----:B-1----:R-:W-:Y:S02]  /*35e0*/  @!P1 LEA R4, P0, R11, R0, 0x1 ;  /* 0x000000000b049211 */ /* 0x002fe400078008ff */
[----:B------:R-:W-:Y:S02]  /*35f0*/  IMNMX R0, R97, 0x30, PT ;  /* 0x0000003061007817 */ /* 0x000fe40003800200 */
[----:B------:R-:W-:Y:S02]  /*3600*/  @!P1 LEA.HI.X R5, R11, R6, R12, 0x1, P0 ;  /* 0x000000060b059211 */ /* 0x000fe400000f0c0c */
[----:B------:R-:W-:Y:S01]  /*3610*/  IADD3 R0, -R250, R0, RZ ;  /* 0x00000000fa007210 */ /* 0x000fe20007ffe1ff */
[----:B--2---:R-:W-:Y:S02]  /*3620*/  IMAD.WIDE.U32 R2, R96, c[0x0][0x1e0], RZ ;  /* 0x0000780060027a25 */ /* 0x004fe400078e00ff */
[----:B------:R1:W-:Y:S01]  /*3630*/  @!P1 LDGSTS.E.BYPASS.LTC128B.128 [R198+0xb880], [R4.64], !P2 ;  /* 0x0b88000004c69fae */ /* 0x0003e2000d101d46 */
[----:B------:R-:W-:-:S02]  /*3640*/  ISETP.GE.AND P0, PT, R0, 0x1, PT ;  /* 0x000000010000780c */ /* 0x000fc40003f06270 */
[----:B------:R-:W-:Y:S01]  /*3650*/  IADD3 R7, R3, R7, RZ ;  /* 0x0000000703077210 */ /* 0x000fe20007ffe0ff */
[----:B------:R-:W0:Y:S01]  /*3660*/  LDGDEPBAR ;  /* 0x00000000000079af */ /* 0x000e220000000000 */
[----:B------:R-:W-:Y:S03]  /*3670*/  WARPSYNC 0xffffffff ;  /* 0xffffffff00007948 */ /* 0x000fe60003800000 */
[----:B------:R-:W-:Y:S01]  /*3680*/  BAR.SYNC.DEFER_BLOCKING 0x0 ;  /* 0x0000000000007b1d */ /* 0x000fe20000010000 */
[----:B------:R-:W-:Y:S01]  /*3690*/  ISETP.GE.AND P1, PT, R0, 0x21, PT ;  /* 0x000000210000780c */ /* 0x000fe20003f26270 */
[----:B------:R-:W-:-:S04]  /*36a0*/  IMAD.WIDE.U32 R2, R2, 0x30, R98 ;  /* 0x0000003002027825 */ /* 0x000fc800078e0062 */
[----:B------:R-:W-:Y:S02]  /*36b0*/  IMAD R0, R7, 0x30, RZ ;  /* 0x0000003007007824 */ /* 0x000fe400078e02ff */
[----:B------:R-:W-:-:S03]  /*36c0*/  IMAD.WIDE.U32 R6, R10, c[0x0][0x1e0], RZ ;  /* 0x000078000a067a25 */ /* 0x000fc600078e00ff */
[----:B------:R-:W-:Y:S01]  /*36d0*/  IADD3 R0, R3, R0, RZ ;  /* 0x0000000003007210 */ /* 0x000fe20007ffe0ff */
[----:B------:R-:W-:Y:S01]  /*36e0*/  IMAD R10, R10, c[0x0][0x1e4], RZ ;  /* 0x000079000a0a7a24 */ /* 0x000fe200078e02ff */
[----:B-1----:R-:W-:-:S04]  /*36f0*/  @P0 LEA R4, P2, R2, c[0x0][0x1c8], 0x1 ;  /* 0x0000720002040a11 */ /* 0x002fc800078408ff */
[C---:B------:R-:W-:Y:S02]  /*3700*/  @P0 LEA.HI.X R5, R2.reuse, c[0x0][0x1cc], R0, 0x1, P2 ;  /* 0x0000730002050a11 */ /* 0x040fe400010f0c00 */
[----:B------:R-:W-:Y:S01]  /*3710*/  @P1 IADD3 R3, P2, R2, R6, RZ ;  /* 0x0000000602031210 */ /* 0x000fe20007f5e0ff */
[----:B------:R-:W1:Y:S03]  /*3720*/  S2R R11, SR_TID.X ;  /* 0x00000000000b7919 */ /* 0x000e660000002100 */
[----:B------:R-:W-:Y:S01]  /*3730*/  @P1 IADD3.X R0, R0, R7, R10, P2, !PT ;  /* 0x0000000700001210 */ /* 0x000fe200017fe40a */
[----:B------:R-:W-:Y:S01]  /*3740*/  @!PT LDS RZ, [RZ] ;  /* 0x00000000fffff984 */ /* 0x000fe20000000800 */
[----:B------:R-:W-:Y:S01]  /*3750*/  @!PT LDS RZ, [RZ] ;  /* 0x00000000fffff984 */ /* 0x000fe20000000800 */
[----:B------:R-:W-:Y:S01]  /*3760*/  @!PT LDS RZ, [RZ] ;  /* 0x00000000fffff984 */ /* 0x000fe20000000800 */
[----:B------:R2:W-:Y:S01]  /*3770*/  @P0 LDGSTS.E.BYPASS.LTC128B.128 [R198+0x3c80], [R4.64], !P6 ;  /* 0x03c8000004c60fae */ /* 0x0005e2000f101d46 */
[----:B------:R-:W-:-:S03]  /*3780*/  @P1 LEA R2, P2, R3, c[0x0][0x1c8], 0x1 ;  /* 0x0000720003021a11 */ /* 0x000fc600078408ff */
[----:B------:R2:W-:Y:S01]  /*3790*/  @P0 LDGSTS.E.BYPASS.LTC128B.128 [R198+0x4880], [R4.64+0x40], !P5 ;  /* 0x0488004004c60fae */ /* 0x0005e2000e901d46 */
[----:B------:R-:W-:-:S03]  /*37a0*/  @P1 LEA.HI.X R3, R3, c[0x0][0x1cc], R0, 0x1, P2 ;  /* 0x0000730003031a11 */ /* 0x000fc600010f0c00 */
[----:B------:R2:W-:Y:S04]  /*37b0*/  @P0 LDGSTS.E.BYPASS.LTC128B.128 [R198+0x5480], [R4.64+0x80], !P4 ;  /* 0x0548008004c60fae */ /* 0x0005e8000e101d46 */
[----:B------:R3:W-:Y:S04]  /*37c0*/  @P1 LDGSTS.E.BYPASS.LTC128B.128 [R198+0x4480], [R2.64], !P6 ;  /* 0x0448000002c61fae */ /* 0x0007e8000f101d46 */
[----:B------:R3:W-:Y:S04]  /*37d0*/  @P1 LDGSTS.E.BYPASS.LTC128B.128 [R198+0x5080], [R2.64+0x40], !P5 ;  /* 0x0508004002c61fae */ /* 0x0007e8000e901d46 */
[----:B------:R3:W-:Y:S04]  /*37e0*/  @P1 LDGSTS.E.BYPASS.LTC128B.128 [R198+0x5c80], [R2.64+0x80], !P4 ;  /* 0x05c8008002c61fae */ /* 0x0007e8000e101d46 */
[----:B------:R-:W0:Y:S01]  /*37f0*/  LDGDEPBAR ;  /* 0x00000000000079af */ /* 0x000e220000000000 */
[----:B------:R-:W-:-:S02]  /*3800*/  IMAD R8, R8, c[0x0][0x208], RZ ;  /* 0x0000820008087a24 */ /* 0x000fc400078e02ff */
[----:B------:R-:W-:Y:S01]  /*3810*/  IMAD.WIDE.U32 R6, R96, c[0x0][0x208], RZ ;  /* 0x0000820060067a25 */ /* 0x000fe200078e00ff */
[----:B-1----:R-:W-:-:S03]  /*3820*/  ISETP.GT.AND P0, PT, R11, 0x3f, PT ;  /* 0x0000003f0b00780c */ /* 0x002fc60003f04270 */
[----:B------:R-:W-:-:S05]  /*3830*/  IMAD R0, R96, c[0x0][0x20c], R8 ;  /* 0x0000830060007a24 */ /* 0x000fca00078e0208 */
[----:B------:R-:W-:-:S05]  /*3840*/  IADD3 R0, R7, R0, RZ ;  /* 0x0000000007007210 */ /* 0x000fca0007ffe0ff */
[----:B------:R-:W-:Y:S01]  /*3850*/  IMAD R0, R0, 0x30, RZ ;  /* 0x0000003000007824 */ /* 0x000fe200078e02ff */
[----:B---3--:R-:W-:Y:S01]  /*3860*/  MOV R2, R238 ;  /* 0x000000ee00027202 */ /* 0x008fe20000000f00 */
[----:B------:R-:W-:-:S04]  /*3870*/  DEPBAR.LE SB0, 0x1 ;  /* 0x000080400000791a */ /* 0x000fc80000000000 */
[----:B------:R-:W-:Y:S01]  /*3880*/  MOV R3, R240 ;  /* 0x000000f000037202 */ /* 0x000fe20000000f00 */
[----:B------:R-:W-:-:S04]  /*3890*/  DEPBAR.LE SB0, 0x0 ;  /* 0x000080000000791a */ /* 0x000fc80000000000 */
[----:B------:R-:W-:Y:S01]  /*38a0*/  BAR.SYNC.DEFER_BLOCKING 0x0 ;  /* 0x0000000000007b1d */ /* 0x000fe20000010000 */
[----:B--2---:R-:W-:-:S05]  /*38b0*/  IMAD.WIDE.U32 R4, R6, 0x30, R2 ;  /* 0x0000003006047825 */ /* 0x004fca00078e0002 */
[C---:B------:R-:W-:Y:S02]  /*38c0*/  LEA R2, P1, R4.reuse, c[0x0][0x1f8], 0x1 ;  /* 0x00007e0004027a11 */ /* 0x040fe400078208ff */
[----:B------:R-:W-:Y:S02]  /*38d0*/  IADD3 R0, R5, R0, RZ ;  /* 0x0000000005007210 */ /* 0x000fe40007ffe0ff */
[----:B------:R-:W-:Y:S02]  /*38e0*/  @!P0 MOV R5, c[0x0][0x208] ;  /* 0x0000820000058a02 */ /* 0x000fe40000000f00 */
[----:B------:R-:W-:Y:S02]  /*38f0*/  LEA.HI.X R3, R4, c[0x0][0x1fc], R0, 0x1, P1 ;  /* 0x00007f0004037a11 */ /* 0x000fe400008f0c00 */
[----:B------:R-:W-:Y:S02]  /*3900*/  @!P0 MOV R4, c[0x0][0x20c] ;  /* 0x0000830000048a02 */ /* 0x000fe40000000f00 */
[----:B------:R-:W-:-:S02]  /*3910*/  @!P0 LEA R12, P1, R5, R2, 0x6 ;  /* 0x00000002050c8211 */ /* 0x000fc400078230ff */
[----:B------:R-:W-:Y:S02]  /*3920*/  LOP3.LUT P3, RZ, R14, 0x1, RZ, 0xc0, !PT ;  /* 0x000000010eff7812 */ /* 0x000fe4000786c0ff */
[----:B------:R-:W-:Y:S02]  /*3930*/  IADD3 R0, R9, R249, -R250 ;  /* 0x000000f909007210 */ /* 0x000fe40007ffe8fa */
[----:B------:R-:W-:Y:S02]  /*3940*/  @!P0 LEA.HI.X R13, R5, R3, R4, 0x6, P1 ;  /* 0x00000003050d8211 */ /* 0x000fe400008f3404 */
[----:B------:R-:W-:Y:S01]  /*3950*/  ISETP.LT.OR P1, PT, R0, 0x1, !P3 ;  /* 0x000000010000780c */ /* 0x000fe20005f21670 */
[----:B------:R-:W-:Y:S01]  /*3960*/  LDSM.16.M88.4 R8, [R187] ;  /* 0x00000000bb08783b */ /* 0x000fe20000000200 */
[----:B------:R-:W-:-:S03]  /*3970*/  LOP3.LUT P2, RZ, R14, 0x2, RZ, 0xc0, !PT ;  /* 0x000000020eff7812 */ /* 0x000fc6000784c0ff */
[----:B------:R-:W1:Y:S04]  /*3980*/  LDSM.16.M88.4 R16, [R184] ;  /* 0x00000000b810783b */ /* 0x000e680000000200 */
[----:B------:R-:W2:Y:S04]  /*3990*/  LDSM.16.M88.4 R4, [R187+0x1000] ;  /* 0x00100000bb04783b */ /* 0x000ea80000000200 */
[----:B------:R-:W3:Y:S04]  /*39a0*/  LDSM.16.M88.4 R20, [R184+0x400] ;  /* 0x00040000b814783b */ /* 0x000ee80000000200 */
[----:B------:R-:W4:Y:S04]  /*39b0*/  LDSM.16.M88.4 R44, [R184+0x800] ;  /* 0x00080000b82c783b */ /* 0x000f280000000200 */
[----:B------:R-:W-:Y:S04]  /*39c0*/  LDSM.16.M88.4 R40, [R188] ;  /* 0x00000000bc28783b */ /* 0x000fe80000000200 */
[----:B------:R-:W-:Y:S04]  /*39d0*/  LDSM.16.M88.4 R32, [R188+0x1000] ;  /* 0x00100000bc20783b */ /* 0x000fe80000000200 */
[----:B------:R-:W5:Y:S04]  /*39e0*/  LDSM.16.M88.4 R48, [R189] ;  /* 0x00000000bd30783b */ /* 0x000f680000000200 */
[----:B------:R-:W-:Y:S04]  /*39f0*/  LDSM.16.M88.4 R88, [R197] ;  /* 0x00000000c558783b */ /* 0x000fe80000000200 */
[----:B------:R-:W-:Y:S04]  /*3a00*/  LDSM.16.M88.4 R92, [R196] ;  /* 0x00000000c45c783b */ /* 0x000fe80000000200 */
[----:B------:R-:W-:Y:S01]  /*3a10*/  @!PT LDS RZ, [RZ] ;  /* 0x00000000fffff984 */ /* 0x000fe20000000800 */
[----:B------:R-:W-:Y:S01]  /*3a20*/  @!PT LDS RZ, [RZ] ;  /* 0x00000000fffff984 */ /* 0x000fe20000000800 */
[----:B------:R-:W-:Y:S01]  /*3a30*/  @!PT LDS RZ, [RZ] ;  /* 0x00000000fffff984 */ /* 0x000fe20000000800 */
[----:B------:R1:W-:Y:S01]  /*3a40*/  LDGSTS.E.BYPASS.LTC128B.128 [R198+0x1880], [R2.64], !P1 ;  /* 0x0188000002c67fae */ /* 0x0003e2000c901d46 */
[----:B------:R-:W-:-:S02]  /*3a50*/  ISETP.LT.OR P1, PT, R0, 0x1, !P2 ;  /* 0x000000010000780c */ /* 0x000fc40005721670 */
[----:B------:R-:W-:Y:S02]  /*3a60*/  P2R R15, PR, RZ, 0x40 ;  /* 0x00000040ff0f7803 */ /* 0x000fe40000000000 */
[----:B------:R-:W-:-:S09]  /*3a70*/  @!P0 ISETP.LT.OR P3, PT, R0, 0x21, !P3 ;  /* 0x000000210000880c */ /* 0x000fd20005f61670 */
[----:B------:R2:W-:Y:S01]  /*3a80*/  LDGSTS.E.BYPASS.LTC128B.128 [R198+0x2480], [R2.64+0x40], !P1 ;  /* 0x0248004002c67fae */ /* 0x0005e2000c901d46 */
[----:B------:R-:W-:-:S04]  /*3a90*/  LOP3.LUT P1, RZ, R14, 0x4, RZ, 0xc0, !PT ;  /* 0x000000040eff7812 */ /* 0x000fc8000782c0ff */
[C---:B------:R-:W-:Y:S02]  /*3aa0*/  ISETP.LT.OR P6, PT, R0.reuse, 0x1, !P1 ;  /* 0x000000010000780c */ /* 0x040fe40004fc1670 */
[C---:B------:R-:W-:Y:S02]  /*3ab0*/  @!P0 ISETP.LT.OR P2, PT, R0.reuse, 0x21, !P2 ;  /* 0x000000210000880c */ /* 0x040fe40005741670 */
[----:B------:R-:W-:-:S09]  /*3ac0*/  @!P0 ISETP.LT.OR P1, PT, R0, 0x21, !P1 ;  /* 0x000000210000880c */ /* 0x000fd20004f21670 */
[----:B------:R3:W-:Y:S04]  /*3ad0*/  LDGSTS.E.BYPASS.LTC128B.128 [R198+0x3080], [R2.64+0x80], !P6 ;  /* 0x0308008002c67fae */ /* 0x0007e8000f101d46 */
[----:B------:R4:W-:Y:S01]  /*3ae0*/  @!P0 LDGSTS.E.BYPASS.LTC128B.128 [R198+0x2080], [R12.64], !P3 ;  /* 0x020800000cc68fae */ /* 0x0009e2000d901d46 */
[----:B------:R-:W-:Y:S02]  /*3af0*/  ISETP.NE.AND P3, PT, R24, RZ, PT ;  /* 0x000000ff1800720c */ /* 0x000fe40003f65270 */
[-C--:B-1----:R-:W-:Y:S01]  /*3b00*/  HMMA.16816.F32.BF16 R24, R8, R16.reuse, RZ ;  /* 0x000000100818723c */ /* 0x082fe200000418ff */
[----:B------:R1:W-:Y:S04]  /*3b10*/  @!P0 LDGSTS.E.BYPASS.LTC128B.128 [R198+0x2c80], [R12.64+0x40], !P2 ;  /* 0x02c800400cc68fae */ /* 0x0003e8000d101d46 */
[----:B------:R1:W-:Y:S04]  /*3b20*/  @!P0 LDGSTS.E.BYPASS.LTC128B.128 [R198+0x3880], [R12.64+0x80], !P1 ;  /* 0x038800800cc68fae */ /* 0x0003e8000c901d46 */
[----:B------:R-:W-:Y:S04]  /*3b30*/  LDSM.16.M88.4 R60, [R184+0xc00] ;  /* 0x000c0000b83c783b */ /* 0x000fe80000000200 */
[----:B------:R-:W5:Y:S01]  /*3b40*/  LDSM.16.M88.4 R36, [R187+0x2000] ;  /* 0x00200000bb24783b */ /* 0x000f620000000200 */
[----:B--2---:R-:W-:Y:S01]  /*3b50*/  HMMA.16816.F32.BF16 R52, R4, R16, RZ ;  /* 0x000000100434723c */ /* 0x004fe200000418ff */
[----:B------:R-:W-:-:S02]  /*3b60*/  ISETP.NE.AND P6, PT, R15, RZ, PT ;  /* 0x000000ff0f00720c */ /* 0x000fc40003fc5270 */
[----:B------:R-:W2:Y:S04]  /*3b70*/  LDSM.16.M88.4 R28, [R187+0x3000] ;  /* 0x00300000bb1c783b */ /* 0x000ea80000000200 */
[----:B------:R-:W-:Y:S01]  /*3b80*/  LDSM.16.M88.4 R56, [R195] ;  /* 0x00000000c338783b */ /* 0x000fe20000000200 */
[C---:B---3--:R-:W-:Y:S03]  /*3b90*/  HMMA.16816.F32.BF16 R76, R4.reuse, R20, RZ ;  /* 0x00000014044c723c */ /* 0x048fe600000418ff */
[----:B------:R-:W0:Y:S05]  /*3ba0*/  LDGDEPBAR ;  /* 0x00000000000079af */ /* 0x000e2a0000000000 */
[C---:B----4-:R-:W-:Y:S08]  /*3bb0*/  HMMA.16816.F32.BF16 R64, R4.reuse, R44, RZ ;  /* 0x0000002c0440723c */ /* 0x050ff000000418ff */
[C---:B-1----:R-:W-:Y:S08]  /*3bc0*/  HMMA.16816.F32.BF16 R12, R4.reuse, R18, RZ ;  /* 0x00000012040c723c */ /* 0x042ff000000418ff */
[C---:B------:R-:W-:Y:S08]  /*3bd0*/  HMMA.16816.F32.BF16 R68, R4.reuse, R22, RZ ;  /* 0x000000160444723c */ /* 0x040ff000000418ff */
[----:B------:R-:W-:Y:S08]  /*3be0*/  HMMA.16816.F32.BF16 R80, R4, R46, RZ ;  /* 0x0000002e0450723c */ /* 0x000ff000000418ff */
[----:B-----5:R-:W-:Y:S01]  /*3bf0*/  HMMA.16816.F32.BF16 R4, R40, R48, R24 ;  /* 0x000000302804723c */ /* 0x020fe20000041818 */
        /* <DEDUP_REMOVED lines=13> */
[----:B------:R-:W5:Y:S07]  /*3cd0*/  LDSM.16.M88.4 R12, [R187+0x5000] ;  /* 0x00500000bb0c783b */ /* 0x000f6e0000000200 */
        /* <DEDUP_REMOVED lines=16> */
[----:B-----5:R-:W-:Y:S08]  /*3de0*/  HMMA.16816.F32.BF16 R32, R12, R52, R32 ;  /* 0x000000340c20723c */ /* 0x020ff00000041820 */
[-C--:B------:R-:W-:Y:S08]  /*3df0*/  HMMA.16816.F32.BF16 R64, R24, R58.reuse, R72 ;  /* 0x0000003a1840723c */ /* 0x080ff00000041848 */
[----:B------:R-:W-:Y:S08]  /*3e00*/  HMMA.16816.F32.BF16 R72, R20, R58, R76 ;  /* 0x0000003a1448723c */ /* 0x000ff0000004184c */
[----:B--2---:R-:W-:Y:S08]  /*3e10*/  HMMA.16816.F32.BF16 R80, R8, R44, R68 ;  /* 0x0000002c0850723c */ /* 0x004ff00000041844 */
[----:B-1----:R-:W-:Y:S08]  /*3e20*/  HMMA.16816.F32.BF16 R68, R36, R48, R84 ;  /* 0x000000302444723c */ /* 0x002ff00000041854 */
[----:B------:R-:W-:Y:S08]  /*3e30*/  HMMA.16816.F32.BF16 R100, R40, R90, R116 ;  /* 0x0000005a2864723c */ /* 0x000ff00000041874 */
        /* <DEDUP_REMOVED lines=14> */
[----:B------:R-:W-:Y:S01]  /*3f20*/  LDSM.16.M88.4 R56, [R191] ;  /* 0x00000000bf38783b */ /* 0x000fe20000000200 */
[----:B------:R2:W3:Y:S06]  /*3f30*/  MUFU.TANH R117, R0 ;  /* 0x0000000000757308 */ /* 0x0004ec0000002400 */
        /* <DEDUP_REMOVED lines=133> */
[----:B------:R-:W-:-:S03]  /*4790*/  ISETP.GE.AND P2, PT, R3, 0x1, PT ;  /* 0x000000010300780c */ /* 0x000fc60003f46270 */
        /* <DEDUP_REMOVED lines=9> */
[----:B------:R-:W-:Y:S01]  /*4830*/  @P2 IMAD.WIDE.U32 R2, R6, 0x30, R98 ;  /* 0x0000003006022825 */ /* 0x000fe200078e0062 */
[----:B------:R-:W-:-:S03]  /*4840*/  @P1 IADD3 R6, P0, R242, R4, RZ ;  /* 0x00000004f2061210 */ /* 0x000fc60007f1e0ff */
[C---:B------:R-:W-:Y:S02]  /*4850*/  @P1 IMAD R7, R0.reuse, 0x30, RZ ;  /* 0x0000003000071824 */ /* 0x040fe400078e02ff */
[----:B------:R-:W-:-:S03]  /*4860*/  @P2 IMAD R0, R0, 0x30, RZ ;  /* 0x0000003000002824 */ /* 0x000fc600078e02ff */
[----:B------:R-:W-:Y:S01]  /*4870*/  @P1 IADD3.X R7, R241, R7, R5, P0, !PT ;  /* 0x00000007f1071210 */ /* 0x000fe200007fe405 */
[----:B------:R-:W-:Y:S01]  /*4880*/  @P2 IMAD.IADD R0, R3, 0x1, R0 ;  /* 0x0000000103002824 */ /* 0x000fe200078e0200 */
[----:B------:R-:W-:-:S04]  /*4890*/  @P2 LEA R4, P0, R2, c[0x0][0x1c8], 0x1 ;  /* 0x0000720002042a11 */ /* 0x000fc800078008ff */
        /* <DEDUP_REMOVED lines=12> */
.L_x_1076:
[----:B--234-:R-:W-:Y:S05]  /*4960*/  BSYNC B0 ;  /* 0x0000000000007941 */ /* 0x01cfea0003800000 */
.L_x_1075:
[----:B------:R-:W2:Y:S04]  /*4970*/  LDL R237, [R1+0x30] ;  /* 0x0000300001ed7983 */ /* 0x000ea80000100800 */
[----:B------:R-:W2:Y:S04]  /*4980*/  LDL R236, [R1+0xb8] ;  /* 0x0000b80001ec7983 */ /* 0x000ea80000100800 */
[----:B-1----:R-:W3:Y:S04]  /*4990*/  LDL R5, [R1+0x24] ;  /* 0x0000240001057983 */ /* 0x002ee80000100800 */
[----:B------:R-:W4:Y:S04]  /*49a0*/  LDL R251, [R1+0x10] ;  /* 0x0000100001fb7983 */ /* 0x000f280000100800 */
[----:B------:R-:W-:Y:S04]  /*49b0*/  LDSM.16.MT88.4 R72, [R186+0xc00] ;  /* 0x000c0000ba48783b */ /* 0x000fe80000004200 */
        /* <DEDUP_REMOVED lines=9> */
[----:B------:R-:W-:-:S05]  /*4a50*/  @P3 IMAD.HI.U32 R0, R3, c[0x0][0x2c8], RZ ;  /* 0x0000b20003003a27 */ /* 0x000fca00078e00ff */
[----:B------:R-:W-:-:S05]  /*4a60*/  @P3 SHF.R.U32.HI R3, RZ, c[0x0][0x2cc], R0 ;  /* 0x0000b300ff033a19 */ /* 0x000fca0000011600 */
[----:B------:R-:W1:Y:S01]  /*4a70*/  SHFL.IDX PT, R2, R3, 0x2, 0x1c1f ;  /* 0x005c1f0003027f89 */ /* 0x000e6200000e0000 */
[----:B---3--:R-:W-:-:S03]  /*4a80*/  IADD3 R0, -R5, 0x1, R97 ;  /* 0x0000000105007810 */ /* 0x008fc60007ffe161 */
[----:B------:R-:W2:Y:S02]  /*4a90*/  SHFL.IDX PT, R4, R3, 0x3, 0x1c1f ;  /* 0x007c1f0003047f89 */ /* 0x000ea400000e0000 */
[----:B----4-:R-:W-:Y:S02]  /*4aa0*/  IMAD.IADD R7, R0, 0x1, -R251 ;  /* 0x0000000100077824 */ /* 0x010fe400078e0afb */
[----:B------:R-:W-:Y:S02]  /*4ab0*/  IMAD.IADD R8, R97, 0x1, -R5 ;  /* 0x0000000161087824 */ /* 0x000fe400078e0a05 */
[----:B------:R-:W-:Y:S01]  /*4ac0*/  LDSM.16.MT88.4 R96, [R185+0x1000] ;  /* 0x00100000b960783b */ /* 0x000fe20000004200 */
[----:B-1----:R-:W-:-:S05]  /*4ad0*/  IMAD.IADD R2, R7, 0x1, R2 ;  /* 0x0000000107027824 */ /* 0x002fca00078e0202 */
[----:B------:R-:W-:-:S04]  /*4ae0*/  IMNMX R2, R8, R2, PT ;  /* 0x0000000208027217 */ /* 0x000fc80003800200 */
[C---:B------:R-:W-:Y:S02]  /*4af0*/  ISETP.GT.AND P2, PT, R2.reuse, RZ, PT ;  /* 0x000000ff0200720c */ /* 0x040fe40003f44270 */
[C---:B------:R-:W-:Y:S02]  /*4b00*/  ISETP.GT.AND P1, PT, R2.reuse, 0x1, PT ;  /* 0x000000010200780c */ /* 0x040fe40003f24270 */
[C---:B------:R-:W-:Y:S02]  /*4b10*/  ISETP.GT.AND P0, PT, R2.reuse, 0x8, PT ;  /* 0x000000080200780c */ /* 0x040fe40003f04270 */
[----:B------:R-:W-:Y:S02]  /*4b20*/  FSEL R9, R93, -INF , P2 ;  /* 0xff8000005d097808 */ /* 0x000fe40001000000 */
[----:B------:R-:W-:Y:S02]  /*4b30*/  FSEL R10, R89, -INF , P1 ;  /* 0xff800000590a7808 */ /* 0x000fe40000800000 */
[----:B------:R-:W-:-:S02]  /*4b40*/  ISETP.GT.AND P2, PT, R2, 0x9, PT ;  /* 0x000000090200780c */ /* 0x000fc40003f44270 */
[----:B------:R-:W-:Y:S02]  /*4b50*/  ISETP.GT.AND P1, PT, R2, 0x10, PT ;  /* 0x000000100200780c */ /* 0x000fe40003f24270 */
[----:B------:R-:W-:Y:S02]  /*4b60*/  FSEL R11, R88, -INF , P0 ;  /* 0xff800000580b7808 */ /* 0x000fe40000000000 */
[----:B------:R-:W-:Y:S01]  /*4b70*/  ISETP.GT.AND P0, PT, R2, 0x11, PT ;  /* 0x000000110200780c */ /* 0x000fe20003f04270 */
[----:B--2---:R-:W-:Y:S01]  /*4b80*/  IMAD.IADD R0, R7, 0x1, R4 ;  /* 0x0000000107007824 */ /* 0x004fe200078e0204 */
[----:B------:R-:W-:Y:S02]  /*4b90*/  FSEL R18, R80, -INF , P2 ;  /* 0xff80000050127808 */ /* 0x000fe40001000000 */
[----:B------:R-:W-:Y:S02]  /*4ba0*/  FSEL R19, R56, -INF , P1 ;  /* 0xff80000038137808 */ /* 0x000fe40000800000 */
[----:B------:R-:W-:-:S02]  /*4bb0*/  ISETP.GT.AND P2, PT, R2, 0x18, PT ;  /* 0x000000180200780c */ /* 0x000fc40003f44270 */
[----:B------:R-:W-:Y:S02]  /*4bc0*/  ISETP.GT.AND P1, PT, R2, 0x19, PT ;  /* 0x000000190200780c */ /* 0x000fe40003f24270 */
[----:B------:R-:W-:Y:S02]  /*4bd0*/  FMNMX.FTZ R4, R9, R10, !PT ;  /* 0x0000000a09047209 */ /* 0x000fe40007810000 */
[----:B------:R-:W-:Y:S02]  /*4be0*/  FSEL R20, R52, -INF , P0 ;  /* 0xff80000034147808 */ /* 0x000fe40000000000 */
[----:B------:R-:W-:Y:S02]  /*4bf0*/  ISETP.GT.AND P0, PT, R2, 0x20, PT ;  /* 0x000000200200780c */ /* 0x000fe40003f04270 */
[----:B------:R-:W-:Y:S02]  /*4c00*/  FSEL R22, R45, -INF , P2 ;  /* 0xff8000002d167808 */ /* 0x000fe40001000000 */
[----:B------:R-:W-:-:S02]  /*4c10*/  FSEL R29, R44, -INF , P1 ;  /* 0xff8000002c1d7808 */ /* 0x000fc40000800000 */
[C---:B------:R-:W-:Y:S02]  /*4c20*/  ISETP.GT.AND P2, PT, R2.reuse, 0x21, PT ;  /* 0x000000210200780c */ /* 0x040fe40003f44270 */
[----:B------:R-:W-:Y:S02]  /*4c30*/  ISETP.GT.AND P1, PT, R2, 0x28, PT ;  /* 0x000000280200780c */ /* 0x000fe40003f24270 */
[----:B------:R-:W-:Y:S02]  /*4c40*/  FMNMX.FTZ R4, R11, R4, !PT ;  /* 0x000000040b047209 */ /* 0x000fe40007810000 */
[----:B------:R-:W-:Y:S02]  /*4c50*/  IMNMX R0, R8, R0, PT ;  /* 0x0000000008007217 */ /* 0x000fe40003800200 */
[----:B------:R-:W-:Y:S02]  /*4c60*/  FSEL R151, R17, -INF , P0 ;  /* 0xff80000011977808 */ /* 0x000fe40000000000 */
[----:B------:R-:W-:-:S02]  /*4c70*/  ISETP.GT.AND P0, PT, R2, 0x29, PT ;  /* 0x000000290200780c */ /* 0x000fc40003f04270 */
[----:B------:R-:W-:Y:S02]  /*4c80*/  FSEL R149, R16, -INF , P2 ;  /* 0xff80000010957808 */ /* 0x000fe40001000000 */
[----:B------:R-:W-:Y:S02]  /*4c90*/  FMNMX.FTZ R2, R18, R4, !PT ;  /* 0x0000000412027209 */ /* 0x000fe40007810000 */
[----:B------:R-:W-:Y:S02]  /*4ca0*/  FSEL R148, R13, -INF , P1 ;  /* 0xff8000000d947808 */ /* 0x000fe40000800000 */
[C---:B------:R-:W-:Y:S02]  /*4cb0*/  ISETP.GT.AND P2, PT, R0.reuse, RZ, PT ;  /* 0x000000ff0000720c */ /* 0x040fe40003f44270 */
[----:B------:R-:W-:Y:S02]  /*4cc0*/  ISETP.GT.AND P1, PT, R0, 0x1, PT ;  /* 0x000000010000780c */ /* 0x000fe40003f24270 */
[----:B------:R-:W-:-:S02]  /*4cd0*/  FSEL R150, R12, -INF , P0 ;  /* 0xff8000000c967808 */ /* 0x000fc40000000000 */
[----:B------:R-:W-:Y:S02]  /*4ce0*/  FMNMX.FTZ R2, R19, R2, !PT ;  /* 0x0000000213027209 */ /* 0x000fe40007810000 */
[----:B------:R-:W-:Y:S02]  /*4cf0*/  ISETP.GT.AND P0, PT, R0, 0x8, PT ;  /* 0x000000080000780c */ /* 0x000fe40003f04270 */
[----:B------:R-:W-:Y:S02]  /*4d00*/  FSEL R14, R92, -INF , P2 ;  /* 0xff8000005c0e7808 */ /* 0x000fe40001000000 */
[----:B------:R-:W-:Y:S02]  /*4d10*/  FSEL R17, R90, -INF , P1 ;  /* 0xff8000005a117808 */ /* 0x000fe40000800000 */
        /* <DEDUP_REMOVED lines=9> */
[C---:B------:R-:W-:Y:S02]  /*4db0*/  ISETP.GT.AND P1, PT, R0.reuse, 0x11, PT ;  /* 0x000000110000780c */ /* 0x040fe40003f24270 */
[----:B------:R-:W-:Y:S02]  /*4dc0*/  FSEL R26, R57, -INF , P0 ;  /* 0xff800000391a7808 */ /* 0x000fe40000000000 */
        /* <DEDUP_REMOVED lines=15> */
[----:B------:R-:W-:Y:S02]  /*4ec0*/  FSEL R143, R25, -INF , P0 ;  /* 0xff800000198f7808 */ /* 0x000fe40000000000 */
[----:B------:R-:W-:Y:S02]  /*4ed0*/  FMNMX.FTZ R2, R31, R5, !PT ;  /* 0x000000051f027209 */ /* 0x000fe40007810000 */
[----:B------:R-:W-:Y:S02]  /*4ee0*/  ISETP.GT.AND P0, PT, R0, 0x28, PT ;  /* 0x000000280000780c */ /* 0x000fe40003f04270 */
[----:B------:R-:W-:Y:S02]  /*4ef0*/  FSEL R142, R24, -INF , P1 ;  /* 0xff800000188e7808 */ /* 0x000fe40000800000 */
[----:B------:R-:W-:Y:S01]  /*4f00*/  FMNMX.FTZ R2, R143, R2, !PT ;  /* 0x000000028f027209 */ /* 0x000fe20007810000 */
[----:B------:R-:W1:Y:S01]  /*4f10*/  SHFL.BFLY PT, R6, R4, 0x2, 0x1f ;  /* 0x0c401f0004067f89 */ /* 0x000e6200000e0000 */
[----:B------:R-:W-:-:S02]  /*4f20*/  ISETP.GT.AND P1, PT, R0, 0x29, PT ;  /* 0x000000290000780c */ /* 0x000fc40003f24270 */
[----:B------:R-:W-:Y:S02]  /*4f30*/  FSEL R141, R23, -INF , P0 ;  /* 0xff800000178d7808 */ /* 0x000fe40000000000 */
[----:B------:R-:W-:Y:S02]  /*4f40*/  FMNMX.FTZ R2, R142, R2, !PT ;  /* 0x000000028e027209 */ /* 0x000fe40007810000 */
[----:B------:R-:W-:Y:S02]  /*4f50*/  FSEL R140, R21, -INF , P1 ;  /* 0xff800000158c7808 */ /* 0x000fe40000800000 */
[----:B------:R-:W-:-:S04]  /*4f60*/  FMNMX.FTZ R2, R141, R2, !PT ;  /* 0x000000028d027209 */ /* 0x000fc80007810000 */
[----:B------:R-:W-:-:S05]  /*4f70*/  FMNMX.FTZ R2, R140, R2, !PT ;  /* 0x000000028c027209 */ /* 0x000fca0007810000 */
[----:B------:R-:W2:Y:S01]  /*4f80*/  SHFL.BFLY PT, R5, R2, 0x2, 0x1f ;  /* 0x0c401f0002057f89 */ /* 0x000ea200000e0000 */
[----:B-1----:R-:W-:-:S05]  /*4f90*/  FMNMX.FTZ R0, R4, R6, !PT ;  /* 0x0000000604007209 */ /* 0x002fca0007810000 */
[----:B------:R-:W1:Y:S01]  /*4fa0*/  SHFL.BFLY PT, R4, R0, 0x1, 0x1f ;  /* 0x0c201f0000047f89 */ /* 0x000e6200000e0000 */
[----:B--2---:R-:W-:-:S05]  /*4fb0*/  FMNMX.FTZ R2, R2, R5, !PT ;  /* 0x0000000502027209 */ /* 0x004fca0007810000 */
[----:B------:R-:W2:Y:S01]  /*4fc0*/  SHFL.BFLY PT, R5, R2, 0x1, 0x1f ;  /* 0x0c201f0002057f89 */ /* 0x000ea200000e0000 */
[----:B-1----:R-:W-:-:S04]  /*4fd0*/  FMNMX.FTZ R106, R0, R4, !PT ;  /* 0x00000004006a7209 */ /* 0x002fc80007810000 */
[C---:B------:R-:W-:Y:S01]  /*4fe0*/  FSETP.NEU.FTZ.AND P0, PT, R106.reuse, -INF , PT ;  /* 0xff8000006a00780b */ /* 0x040fe20003f1d000 */
[----:B------:R-:W-:-:S05]  /*4ff0*/  FMUL.FTZ R0, R106, c[0x0][0x2d0] ;  /* 0x0000b4006a007a20 */ /* 0x000fca0000410000 */
[----:B------:R-:W-:Y:S02]  /*5000*/  FSEL R13, R0, RZ, P0 ;  /* 0x000000ff000d7208 */ /* 0x000fe40000000000 */
[----:B--2---:R-:W-:-:S03]  /*5010*/  FMNMX.FTZ R102, R2, R5, !PT ;  /* 0x0000000502667209 */ /* 0x004fc60007810000 */
[----:B------:R-:W-:-:S04]  /*5020*/  FFMA.FTZ R2, R11, c[0x0][0x2d0], -R13 ;  /* 0x0000b4000b027a23 */ /* 0x000fc8000001080d */
[----:B------:R1:W-:Y:S01]  /*5030*/  MUFU.EX2 R202, R2 ;  /* 0x0000000200ca7308 */ /* 0x0003e20000000800 */
[--C-:B------:R-:W-:Y:S01]  /*5040*/  FFMA.FTZ R0, R9, c[0x0][0x2d0], -R13.reuse ;  /* 0x0000b40009007a23 */ /* 0x100fe2000001080d */
[----:B-1----:R-:W1:Y:S06]  /*5050*/  SHFL.IDX PT, R2, R3, RZ, 0x1c1f ;  /* 0x001c1fff03027589 */ /* 0x002e6c00000e0000 */
[----:B------:R2:W-:Y:S01]  /*5060*/  MUFU.EX2 R200, R0 ;  /* 0x0000000000c87308 */ /* 0x0005e20000000800 */
[----:B------:R-:W-:Y:S01]  /*5070*/  FSETP.NEU.FTZ.AND P0, PT, R102, -INF , PT ;  /* 0xff8000006600780b */ /* 0x000fe20003f1d000 */
[----:B------:R-:W3:Y:S01]  /*5080*/  SHFL.IDX PT, R3, R3, 0x1, 0x1c1f ;  /* 0x003c1f0003037f89 */ /* 0x000ee200000e0000 */
[----:B--2---:R-:W-:-:S05]  /*5090*/  FFMA.FTZ R0, R10, c[0x0][0x2d0], -R13 ;  /* 0x0000b4000a007a23 */ /* 0x004fca000001080d */
[----:B------:R2:W-:Y:S01]  /*50a0*/  MUFU.EX2 R199, R0 ;  /* 0x0000000000c77308 */ /* 0x0005e20000000800 */
[----:B-1----:R-:W-:Y:S02]  /*50b0*/  IMAD.IADD R2, R7, 0x1, R2 ;  /* 0x0000000107027824 */ /* 0x002fe400078e0202 */
[----:B--2---:R-:W-:-:S05]  /*50c0*/  FMUL.FTZ R0, R102, c[0x0][0x2d0] ;  /* 0x0000b40066007a20 */ /* 0x004fca0000410000 */
[----:B------:R-:W-:Y:S01]  /*50d0*/  FSEL R12, R0, RZ, P0 ;  /* 0x000000ff000c7208 */ /* 0x000fe20000000000 */
[----:B------:R-:W-:Y:S01]  /*50e0*/  FFMA.FTZ R0, R18, c[0x0][0x2d0], -R13 ;  /* 0x0000b40012007a23 */ /* 0x000fe2000001080d */
[----:B------:R-:W-:-:S03]  /*50f0*/  IMNMX R2, R8, R2, PT ;  /* 0x0000000208027217 */ /* 0x000fc60003800200 */
[----:B------:R1:W2:Y:S01]  /*5100*/  MUFU.EX2 R201, R0 ;  /* 0x0000000000c97308 */ /* 0x0002a20000000800 */
[C---:B------:R-:W-:Y:S02]  /*5110*/  ISETP.GT.AND P2, PT, R2.reuse, RZ, PT ;  /* 0x000000ff0200720c */ /* 0x040fe40003f44270 */
[C---:B------:R-:W-:Y:S02]  /*5120*/  ISETP.GT.AND P1, PT, R2.reuse, 0x1, PT ;  /* 0x000000010200780c */ /* 0x040fe40003f24270 */
[----:B------:R-:W-:Y:S02]  /*5130*/  ISETP.GT.AND P0, PT, R2, 0x8, PT ;  /* 0x000000080200780c */ /* 0x000fe40003f04270 */
[----:B------:R-:W-:Y:S01]  /*5140*/  FSEL R18, R116, -INF , P2 ;  /* 0xff80000074127808 */ /* 0x000fe20001000000 */
[----:B-1----:R-:W-:-:S04]  /*5150*/  FFMA.FTZ R0, R14, c[0x0][0x2d0], -R12 ;  /* 0x0000b4000e007a23 */ /* 0x002fc8000001080c */
[----:B------:R1:W-:Y:S01]  /*5160*/  MUFU.EX2 R179, R0 ;  /* 0x0000000000b37308 */ /* 0x0003e20000000800 */
[----:B------:R-:W-:Y:S02]  /*5170*/  FSEL R21, R108, -INF , P1 ;  /* 0xff8000006c157808 */ /* 0x000fe40000800000 */
[----:B------:R-:W-:Y:S02]  /*5180*/  FSEL R23, R95, -INF , P0 ;  /* 0xff8000005f177808 */ /* 0x000fe40000000000 */
[C---:B------:R-:W-:Y:S02]  /*5190*/  ISETP.GT.AND P2, PT, R2.reuse, 0x9, PT ;  /* 0x000000090200780c */ /* 0x040fe40003f44270 */
[C---:B------:R-:W-:Y:S02]  /*51a0*/  ISETP.GT.AND P1, PT, R2.reuse, 0x10, PT ;  /* 0x000000100200780c */ /* 0x040fe40003f24270 */
[----:B------:R-:W-:Y:S01]  /*51b0*/  ISETP.GT.AND P0, PT, R2, 0x11, PT ;  /* 0x000000110200780c */ /* 0x000fe20003f04270 */
[----:B-1----:R-:W-:-:S04]  /*51c0*/  FFMA.FTZ R0, R17, c[0x0][0x2d0], -R12 ;  /* 0x0000b40011007a23 */ /* 0x002fc8000001080c */
[----:B------:R1:W4:Y:S01]  /*51d0*/  MUFU.EX2 R176, R0 ;  /* 0x0000000000b07308 */ /* 0x0003220000000800 */
[----:B------:R-:W-:Y:S02]  /*51e0*/  FSEL R24, R94, -INF , P2 ;  /* 0xff8000005e187808 */ /* 0x000fe40001000000 */
[----:B------:R-:W-:Y:S01]  /*51f0*/  FSEL R25, R91, -INF , P1 ;  /* 0xff8000005b197808 */ /* 0x000fe20000800000 */
[----:B---3--:R-:W-:Y:S01]  /*5200*/  IMAD.IADD R3, R7, 0x1, R3 ;  /* 0x0000000107037824 */ /* 0x008fe200078e0203 */
[----:B------:R-:W-:Y:S01]  /*5210*/  FSEL R27, R83, -INF , P0 ;  /* 0xff800000531b7808 */ /* 0x000fe20000000000 */
[----:B------:R-:W-:Y:S01]  /*5220*/  LDSM.16.MT88.4 R92, [R186+0x1000] ;  /* 0x00100000ba5c783b */ /* 0x000fe20000004200 */
[C---:B------:R-:W-:Y:S02]  /*5230*/  ISETP.GT.AND P2, PT, R2.reuse, 0x18, PT ;  /* 0x000000180200780c */ /* 0x040fe40003f44270 */
[----:B------:R-:W-:Y:S01]  /*5240*/  ISETP.GT.AND P1, PT, R2, 0x19, PT ;  /* 0x000000190200780c */ /* 0x000fe20003f24270 */
[--C-:B------:R-:W-:Y:S01]  /*5250*/  FFMA.FTZ R4, R30, c[0x0][0x2d0], -R12.reuse ;  /* 0x0000b4001e047a23 */ /* 0x100fe2000001080c */
[----:B------:R-:W-:Y:S01]  /*5260*/  ISETP.GT.AND P0, PT, R2, 0x20, PT ;  /* 0x000000200200780c */ /* 0x000fe20003f04270 */
[----:B------:R-:W-:Y:S01]  /*5270*/  LDSM.16.MT88.4 R88, [R186+0x400] ;  /* 0x00040000ba58783b */ /* 0x000fe20000004200 */
[----:B-1----:R-:W-:Y:S01]  /*5280*/  FFMA.FTZ R0, R16, c[0x0][0x2d0], -R12 ;  /* 0x0000b40010007a23 */ /* 0x002fe2000001080c */
[----:B--2---:R-:W-:-:S02]  /*5290*/  F2FP.BF16.PACK_AB R10, R201, R202 ;  /* 0x000000cac90a723e */ /* 0x004fc400000010ff */
[----:B------:R-:W-:Y:S01]  /*52a0*/  LDSM.16.MT88.4 R80, [R185+0x400] ;  /* 0x00040000b950783b */ /* 0x000fe20000004200 */
[----:B------:R1:W-:Y:S01]  /*52b0*/  MUFU.EX2 R183, R0 ;  /* 0x0000000000b77308 */ /* 0x0003e20000000800 */
[----:B------:R-:W-:Y:S02]  /*52c0*/  FSEL R33, R58, -INF , P2 ;  /* 0xff8000003a217808 */ /* 0x000fe40001000000 */
[----:B------:R-:W-:Y:S02]  /*52d0*/  FSEL R34, R54, -INF , P1 ;  /* 0xff80000036227808 */ /* 0x000fe40000800000 */
[----:B------:R-:W-:Y:S02]  /*52e0*/  FSEL R104, R104, -INF , P0 ;  /* 0xff80000068687808 */ /* 0x000fe40000000000 */
[C---:B------:R-:W-:Y:S02]  /*52f0*/  ISETP.GT.AND P2, PT, R2.reuse, 0x21, PT ;  /* 0x000000210200780c */ /* 0x040fe40003f44270 */
[----:B------:R-:W-:-:S02]  /*5300*/  ISETP.GT.AND P1, PT, R2, 0x28, PT ;  /* 0x000000280200780c */ /* 0x000fc40003f24270 */
[----:B------:R-:W-:Y:S01]  /*5310*/  ISETP.GT.AND P0, PT, R2, 0x29, PT ;  /* 0x000000290200780c */ /* 0x000fe20003f04270 */
[----:B-1----:R-:W-:Y:S02]  /*5320*/  FFMA.FTZ R0, R15, c[0x0][0x2d0], -R12 ;  /* 0x0000b4000f007a23 */ /* 0x002fe4000001080c */
[----:B------:R-:W-:Y:S02]  /*5330*/  FFMA.FTZ R2, R19, c[0x0][0x2d0], -R13 ;  /* 0x0000b40013027a23 */ /* 0x000fe4000001080d */
[----:B------:R1:W2:Y:S08]  /*5340*/  MUFU.EX2 R182, R0 ;  /* 0x0000000000b67308 */ /* 0x0002b00000000800 */
[----:B------:R3:W-:Y:S01]  /*5350*/  MUFU.EX2 R181, R2 ;  /* 0x0000000200b57308 */ /* 0x0007e20000000800 */
[----:B-1----:R-:W-:-:S02]  /*5360*/  IMNMX R0, R8, R3, PT ;  /* 0x0000000308007217 */ /* 0x002fc40003800200 */
[----:B------:R-:W-:-:S04]  /*5370*/  FMNMX.FTZ R3, R18, R21, !PT ;  /* 0x0000001512037209 */ /* 0x000fc80007810000 */
[----:B---3--:R-:W-:Y:S01]  /*5380*/  FMNMX.FTZ R2, R23, R3, !PT ;  /* 0x0000000317027209 */ /* 0x008fe20007810000 */
[----:B------:R-:W-:-:S03]  /*5390*/  FFMA.FTZ R3, R20, c[0x0][0x2d0], -R13 ;  /* 0x0000b40014037a23 */ /* 0x000fc6000001080d */
[----:B------:R-:W-:Y:S01]  /*53a0*/  FMNMX.FTZ R2, R24, R2, !PT ;  /* 0x0000000218027209 */ /* 0x000fe20007810000 */
[----:B------:R1:W3:Y:S03]  /*53b0*/  MUFU.EX2 R180, R3 ;  /* 0x0000000300b47308 */ /* 0x0002e60000000800 */
[----:B------:R-:W-:-:S04]  /*53c0*/  FMNMX.FTZ R2, R25, R2, !PT ;  /* 0x0000000219027209 */ /* 0x000fc80007810000 */
[----:B------:R-:W-:Y:S01]  /*53d0*/  FMNMX.FTZ R2, R27, R2, !PT ;  /* 0x000000021b027209 */ /* 0x000fe20007810000 */
[----:B-1----:R-:W-:-:S03]  /*53e0*/  FFMA.FTZ R3, R22, c[0x0][0x2d0], -R13 ;  /* 0x0000b40016037a23 */ /* 0x002fc6000001080d */
[----:B------:R-:W-:Y:S01]  /*53f0*/  FMNMX.FTZ R2, R33, R2, !PT ;  /* 0x0000000221027209 */ /* 0x000fe20007810000 */
[----:B------:R1:W-:Y:S03]  /*5400*/  MUFU.EX2 R178, R3 ;  /* 0x0000000300b27308 */ /* 0x0003e60000000800 */
[----:B------:R-:W-:Y:S02]  /*5410*/  FMNMX.FTZ R2, R34, R2, !PT ;  /* 0x0000000222027209 */ /* 0x000fe40007810000 */
[----:B------:R-:W-:Y:S02]  /*5420*/  FSEL R103, R103, -INF , P2 ;  /* 0xff80000067677808 */ /* 0x000fe40001000000 */
[----:B------:R-:W-:Y:S02]  /*5430*/  FSEL R101, R101, -INF , P1 ;  /* 0xff80000065657808 */ /* 0x000fe40000800000 */
[----:B------:R-:W-:-:S02]  /*5440*/  ISETP.GT.AND P2, PT, R0, RZ, PT ;  /* 0x000000ff0000720c */ /* 0x000fc40003f44270 */
[----:B------:R-:W-:Y:S01]  /*5450*/  ISETP.GT.AND P1, PT, R0, 0x1, PT ;  /* 0x000000010000780c */ /* 0x000fe20003f24270 */
[----:B-1----:R-:W-:-:S04]  /*5460*/  FFMA.FTZ R3, R29, c[0x0][0x2d0], -R13 ;  /* 0x0000b4001d037a23 */ /* 0x002fc8000001080d */
[----:B------:R1:W-:Y:S01]  /*5470*/  MUFU.EX2 R177, R3 ;  /* 0x0000000300b17308 */ /* 0x0003e20000000800 */
[----:B------:R-:W-:Y:S02]  /*5480*/  FMNMX.FTZ R2, R104, R2, !PT ;  /* 0x0000000268027209 */ /* 0x000fe40007810000 */
[----:B------:R-:W-:Y:S02]  /*5490*/  FSEL R100, R100, -INF , P0 ;  /* 0xff80000064647808 */ /* 0x000fe40000000000 */
[----:B------:R-:W-:Y:S02]  /*54a0*/  ISETP.GT.AND P0, PT, R0, 0x8, PT ;  /* 0x000000080000780c */ /* 0x000fe40003f04270 */
[----:B------:R-:W-:Y:S02]  /*54b0*/  FSEL R22, R117, -INF , P2 ;  /* 0xff80000075167808 */ /* 0x000fe40001000000 */
[----:B------:R-:W-:Y:S01]  /*54c0*/  FSEL R20, R146, -INF , P1 ;  /* 0xff80000092147808 */ /* 0x000fe20000800000 */
[----:B-1----:R-:W-:-:S04]  /*54d0*/  FFMA.FTZ R3, R26, c[0x0][0x2d0], -R12 ;  /* 0x0000b4001a037a23 */ /* 0x002fc8000001080c */
[----:B------:R1:W-:Y:S01]  /*54e0*/  MUFU.EX2 R173, R3 ;  /* 0x0000000300ad7308 */ /* 0x0003e20000000800 */
[----:B------:R-:W-:Y:S02]  /*54f0*/  FMNMX.FTZ R2, R103, R2, !PT ;  /* 0x0000000267027209 */ /* 0x000fe40007810000 */
[----:B------:R-:W-:Y:S02]  /*5500*/  ISETP.GT.AND P2, PT, R0, 0x9, PT ;  /* 0x000000090000780c */ /* 0x000fe40003f44270 */
[----:B------:R-:W-:Y:S02]  /*5510*/  FSEL R17, R145, -INF , P0 ;  /* 0xff80000091117808 */ /* 0x000fe40000000000 */
[----:B------:R-:W-:Y:S01]  /*5520*/  FMNMX.FTZ R2, R101, R2, !PT ;  /* 0x0000000265027209 */ /* 0x000fe20007810000 */
[----:B-1----:R-:W-:-:S04]  /*5530*/  FFMA.FTZ R3, R28, c[0x0][0x2d0], -R12 ;  /* 0x0000b4001c037a23 */ /* 0x002fc8000001080c */
[----:B------:R1:W5:Y:S01]  /*5540*/  MUFU.EX2 R172, R3 ;  /* 0x0000000300ac7308 */ /* 0x0003620000000800 */
[----:B------:R-:W-:Y:S02]  /*5550*/  ISETP.GT.AND P1, PT, R0, 0x10, PT ;  /* 0x000000100000780c */ /* 0x000fe40003f24270 */
[----:B------:R-:W-:Y:S02]  /*5560*/  FSEL R16, R144, -INF , P2 ;  /* 0xff80000090107808 */ /* 0x000fe40001000000 */
[----:B------:R-:W-:Y:S02]  /*5570*/  FMNMX.FTZ R2, R100, R2, !PT ;  /* 0x0000000264027209 */ /* 0x000fe40007810000 */
[----:B------:R-:W-:Y:S02]  /*5580*/  ISETP.GT.AND P0, PT, R0, 0x11, PT ;  /* 0x000000110000780c */ /* 0x000fe40003f04270 */
[----:B-1----:R-:W-:-:S04]  /*5590*/  FMNMX.FTZ R3, R22, R20, !PT ;  /* 0x0000001416037209 */ /* 0x002fc80007810000 */
[----:B------:R-:W-:Y:S02]  /*55a0*/  FMNMX.FTZ R3, R17, R3, !PT ;  /* 0x0000000311037209 */ /* 0x000fe40007810000 */
[----:B------:R-:W-:Y:S02]  /*55b0*/  FSEL R15, R105, -INF , P1 ;  /* 0xff800000690f7808 */ /* 0x000fe40000800000 */
[----:B------:R-:W-:Y:S01]  /*55c0*/  FMNMX.FTZ R3, R16, R3, !PT ;  /* 0x0000000310037209 */ /* 0x000fe20007810000 */
[----:B------:R-:W1:Y:S01]  /*55d0*/  SHFL.BFLY PT, R5, R2, 0x2, 0x1f ;  /* 0x0c401f0002057f89 */ /* 0x000e6200000e0000 */
[----:B------:R-:W-:Y:S02]  /*55e0*/  ISETP.GT.AND P2, PT, R0, 0x18, PT ;  /* 0x000000180000780c */ /* 0x000fe40003f44270 */
[----:B------:R-:W-:Y:S02]  /*55f0*/  FSEL R14, R107, -INF , P0 ;  /* 0xff8000006b0e7808 */ /* 0x000fe40000000000 */
[----:B------:R-:W-:-:S02]  /*5600*/  FMNMX.FTZ R3, R15, R3, !PT ;  /* 0x000000030f037209 */ /* 0x000fc40007810000 */
[----:B------:R-:W-:Y:S02]  /*5610*/  ISETP.GT.AND P1, PT, R0, 0x19, PT ;  /* 0x000000190000780c */ /* 0x000fe40003f24270 */
[----:B------:R-:W-:Y:S02]  /*5620*/  FSEL R19, R60, -INF , P2 ;  /* 0xff8000003c137808 */ /* 0x000fe40001000000 */
[----:B------:R-:W-:Y:S02]  /*5630*/  FMNMX.FTZ R3, R14, R3, !PT ;  /* 0x000000030e037209 */ /* 0x000fe40007810000 */
[----:B------:R-:W-:Y:S02]  /*5640*/  ISETP.GT.AND P0, PT, R0, 0x20, PT ;  /* 0x000000200000780c */ /* 0x000fe40003f04270 */
[----:B------:R-:W-:Y:S02]  /*5650*/  FSEL R32, R59, -INF , P1 ;  /* 0xff8000003b207808 */ /* 0x000fe40000800000 */
[----:B------:R-:W-:-:S02]  /*5660*/  FMNMX.FTZ R3, R19, R3, !PT ;  /* 0x0000000313037209 */ /* 0x000fc40007810000 */
[----:B----4-:R-:W-:Y:S01]  /*5670*/  F2FP.BF16.PACK_AB R9, R176, R179 ;  /* 0x000000b3b009723e */ /* 0x010fe200000010ff */
[----:B------:R4:W-:Y:S01]  /*5680*/  MUFU.EX2 R175, R4 ;  /* 0x0000000400af7308 */ /* 0x0009e20000000800 */
[----:B------:R-:W-:Y:S01]  /*5690*/  FSEL R63, R63, -INF , P0 ;  /* 0xff8000003f3f7808 */ /* 0x000fe20000000000 */
[----:B------:R-:W-:Y:S01]  /*56a0*/  LDSM.16.MT88.4 R56, [R186+0x1c00] ;  /* 0x001c0000ba38783b */ /* 0x000fe20000004200 */
[C---:B------:R-:W-:Y:S02]  /*56b0*/  ISETP.GT.AND P2, PT, R0.reuse, 0x21, PT ;  /* 0x000000210000780c */ /* 0x040fe40003f44270 */
[C---:B------:R-:W-:Y:S02]  /*56c0*/  ISETP.GT.AND P1, PT, R0.reuse, 0x28, PT ;  /* 0x000000280000780c */ /* 0x040fe40003f24270 */
[----:B------:R-:W-:Y:S02]  /*56d0*/  ISETP.GT.AND P0, PT, R0, 0x29, PT ;  /* 0x000000290000780c */ /* 0x000fe40003f04270 */
[----:B------:R-:W-:-:S02]  /*56e0*/  FMNMX.FTZ R0, R32, R3, !PT ;  /* 0x0000000320007209 */ /* 0x000fc40007810000 */
[----:B------:R-:W-:Y:S02]  /*56f0*/  FSEL R62, R62, -INF , P2 ;  /* 0xff8000003e3e7808 */ /* 0x000fe40001000000 */
[----:B------:R-:W-:Y:S02]  /*5700*/  FMNMX.FTZ R0, R63, R0, !PT ;  /* 0x000000003f007209 */ /* 0x000fe40007810000 */
[----:B------:R-:W-:Y:S02]  /*5710*/  F2FP.BF16.PACK_AB R8, R199, R200 ;  /* 0x000000c8c708723e */ /* 0x000fe400000010ff */
[----:B--2---:R-:W-:Y:S02]  /*5720*/  F2FP.BF16.PACK_AB R11, R182, R183 ;  /* 0x000000b7b60b723e */ /* 0x004fe400000010ff */
[----:B------:R-:W-:Y:S02]  /*5730*/  FSEL R61, R61, -INF , P1 ;  /* 0xff8000003d3d7808 */ /* 0x000fe40000800000 */
[----:B------:R-:W-:Y:S01]  /*5740*/  FMNMX.FTZ R0, R62, R0, !PT ;  /* 0x000000003e007209 */ /* 0x000fe20007810000 */
[----:B----4-:R-:W-:Y:S01]  /*5750*/  FFMA.FTZ R4, R31, c[0x0][0x2d0], -R12 ;  /* 0x0000b4001f047a23 */ /* 0x010fe2000001080c */
[----:B-1----:R-:W-:-:S02]  /*5760*/  FMNMX.FTZ R2, R2, R5, !PT ;  /* 0x0000000502027209 */ /* 0x002fc40007810000 */
[----:B------:R-:W-:Y:S02]  /*5770*/  FSEL R60, R35, -INF , P0 ;  /* 0xff800000233c7808 */ /* 0x000fe40000000000 */
[----:B------:R-:W-:Y:S01]  /*5780*/  FMNMX.FTZ R0, R61, R0, !PT ;  /* 0x000000003d007209 */ /* 0x000fe20007810000 */
[----:B------:R-:W-:Y:S01]  /*5790*/  HMMA.16816.F32.BF16 R108, R8, R72, RZ ;  /* 0x00000048086c723c */ /* 0x000fe200000418ff */
[----:B------:R3:W1:Y:S01]  /*57a0*/  MUFU.EX2 R174, R4 ;  /* 0x0000000400ae7308 */ /* 0x0006620000000800 */
[----:B------:R-:W2:Y:S01]  /*57b0*/  SHFL.BFLY PT, R3, R2, 0x1, 0x1f ;  /* 0x0c201f0002037f89 */ /* 0x000ea200000e0000 */
[----:B------:R-:W-:-:S05]  /*57c0*/  FMNMX.FTZ R0, R60, R0, !PT ;  /* 0x000000003c007209 */ /* 0x000fca0007810000 */
        /* <DEDUP_REMOVED lines=10> */
[----:B------:R-:W-:Y:S01]  /*5870*/  HMMA.16816.F32.BF16 R28, R8, R114, RZ ;  /* 0x00000072081c723c */ /* 0x000fe200000418ff */
[----:B------:R-:W4:Y:S01]  /*5880*/  SHFL.BFLY PT, R8, R0, 0x2, 0x1f ;  /* 0x0c401f0000087f89 */ /* 0x000f2200000e0000 */
[----:B---3--:R-:W-:-:S02]  /*5890*/  F2FP.BF16.PACK_AB R4, R180, R181 ;  /* 0x000000b5b404723e */ /* 0x008fc400000010ff */
[----:B-----5:R-:W-:Y:S02]  /*58a0*/  F2FP.BF16.PACK_AB R5, R172, R173 ;  /* 0x000000adac05723e */ /* 0x020fe400000010ff */
[----:B------:R-:W-:Y:S02]  /*58b0*/  F2FP.BF16.PACK_AB R6, R177, R178 ;  /* 0x000000b2b106723e */ /* 0x000fe400000010ff */
[----:B-1----:R-:W-:-:S07]  /*58c0*/  F2FP.BF16.PACK_AB R7, R174, R175 ;  /* 0x000000afae07723e */ /* 0x002fce00000010ff */
[----:B------:R-:W-:Y:S07]  /*58d0*/  HMMA.16816.F32.BF16 R244, R4, R92, R108 ;  /* 0x0000005c04f4723c */ /* 0x000fee000004186c */
[----:B--2---:R-:W-:Y:S02]  /*58e0*/  FMNMX.FTZ R108, R2, R3, !PT ;  /* 0x00000003026c7209 */ /* 0x004fe40007810000 */
[----:B----4-:R-:W-:-:S03]  /*58f0*/  FMNMX.FTZ R0, R0, R8, !PT ;  /* 0x0000000800007209 */ /* 0x010fc60007810000 */
[C---:B------:R-:W-:Y:S01]  /*5900*/  FMUL.FTZ R2, R108.reuse, c[0x0][0x2d0] ;  /* 0x0000b4006c027a20 */ /* 0x040fe20000410000 */
[----:B------:R-:W-:Y:S01]  /*5910*/  FSETP.NEU.FTZ.AND P0, PT, R108, -INF , PT ;  /* 0xff8000006c00780b */ /* 0x000fe20003f1d000 */
[----:B------:R-:W1:Y:S03]  /*5920*/  SHFL.BFLY PT, R8, R0, 0x1, 0x1f ;  /* 0x0c201f0000087f89 */ /* 0x000e6600000e0000 */
[----:B------:R-:W-:-:S05]  /*5930*/  FSEL R2, R2, RZ, P0 ;  /* 0x000000ff02027208 */ /* 0x000fca0000000000 */
[----:B------:R-:W-:-:S04]  /*5940*/  FFMA.FTZ R3, R18, c[0x0][0x2d0], -R2 ;  /* 0x0000b40012037a23 */ /* 0x000fc80000010802 */
[----:B------:R2:W-:Y:S02]  /*5950*/  MUFU.EX2 R171, R3 ;  /* 0x0000000300ab7308 */ /* 0x0005e40000000800 */
[----:B--2---:R-:W-:-:S06]  /*5960*/  FFMA.FTZ R3, R21, c[0x0][0x2d0], -R2 ;  /* 0x0000b40015037a23 */ /* 0x004fcc0000010802 */
[----:B------:R2:W3:Y:S01]  /*5970*/  MUFU.EX2 R168, R3 ;  /* 0x0000000300a87308 */ /* 0x0004e20000000800 */
[----:B-1----:R-:W-:Y:S01]  /*5980*/  FMNMX.FTZ R107, R0, R8, !PT ;  /* 0x00000008006b7209 */ /* 0x002fe20007810000 */
[--C-:B------:R-:W-:Y:S02]  /*5990*/  FFMA.FTZ R0, R27, c[0x0][0x2d0], -R2.reuse ;  /* 0x0000b4001b007a23 */ /* 0x100fe40000010802 */
[----:B--2---:R-:W-:-:S04]  /*59a0*/  FFMA.FTZ R3, R23, c[0x0][0x2d0], -R2 ;  /* 0x0000b40017037a23 */ /* 0x004fc80000010802 */
[----:B------:R1:W-:Y:S01]  /*59b0*/  MUFU.EX2 R167, R3 ;  /* 0x0000000300a77308 */ /* 0x0003e20000000800 */
[----:B------:R-:W-:Y:S01]  /*59c0*/  FSETP.NEU.FTZ.AND P0, PT, R107, -INF , PT ;  /* 0xff8000006b00780b */ /* 0x000fe20003f1d000 */
[----:B-1----:R-:W-:-:S06]  /*59d0*/  FFMA.FTZ R3, R24, c[0x0][0x2d0], -R2 ;  /* 0x0000b40018037a23 */ /* 0x002fcc0000010802 */
[----:B------:R1:W2:Y:S08]  /*59e0*/  MUFU.EX2 R169, R3 ;  /* 0x0000000300a97308 */ /* 0x0002b00000000800 */
[----:B------:R4:W-:Y:S01]  /*59f0*/  MUFU.EX2 R166, R0 ;  /* 0x0000000000a67308 */ /* 0x0009e20000000800 */
[----:B-1----:R-:W-:-:S07]  /*5a00*/  FFMA.FTZ R3, R25, c[0x0][0x2d0], -R2 ;  /* 0x0000b40019037a23 */ /* 0x002fce0000010802 */
[----:B------:R1:W-:Y:S01]  /*5a10*/  MUFU.EX2 R170, R3 ;  /* 0x0000000300aa7308 */ /* 0x0003e20000000800 */
[----:B----4-:R-:W-:-:S05]  /*5a20*/  FMUL.FTZ R0, R107, c[0x0][0x2d0] ;  /* 0x0000b4006b007a20 */ /* 0x010fca0000410000 */
[----:B------:R-:W-:Y:S01]  /*5a30*/  FSEL R0, R0, RZ, P0 ;  /* 0x000000ff00007208 */ /* 0x000fe20000000000 */
[----:B-1----:R-:W-:-:S04]  /*5a40*/  FFMA.FTZ R3, R33, c[0x0][0x2d0], -R2 ;  /* 0x0000b40021037a23 */ /* 0x002fc80000010802 */
[----:B------:R1:W-:Y:S02]  /*5a50*/  MUFU.EX2 R164, R3 ;  /* 0x0000000300a47308 */ /* 0x0003e40000000800 */
[----:B-1----:R-:W-:-:S06]  /*5a60*/  FFMA.FTZ R3, R34, c[0x0][0x2d0], -R2 ;  /* 0x0000b40022037a23 */ /* 0x002fcc0000010802 */
[----:B------:R1:W-:Y:S02]  /*5a70*/  MUFU.EX2 R165, R3 ;  /* 0x0000000300a57308 */ /* 0x0003e40000000800 */
[----:B-1----:R-:W-:-:S06]  /*5a80*/  FFMA.FTZ R3, R22, c[0x0][0x2d0], -R0 ;  /* 0x0000b40016037a23 */ /* 0x002fcc0000010800 */
[----:B------:R1:W-:Y:S02]  /*5a90*/  MUFU.EX2 R109, R3 ;  /* 0x00000003006d7308 */ /* 0x0003e40000000800 */
[----:B-1----:R-:W-:-:S06]  /*5aa0*/  FFMA.FTZ R3, R20, c[0x0][0x2d0], -R0 ;  /* 0x0000b40014037a23 */ /* 0x002fcc0000010800 */
[----:B------:R1:W4:Y:S02]  /*5ab0*/  MUFU.EX2 R105, R3 ;  /* 0x0000000300697308 */ /* 0x0003240000000800 */
[----:B-1----:R-:W-:-:S06]  /*5ac0*/  FFMA.FTZ R3, R17, c[0x0][0x2d0], -R0 ;  /* 0x0000b40011037a23 */ /* 0x002fcc0000010800 */
[----:B------:R1:W-:Y:S02]  /*5ad0*/  MUFU.EX2 R110, R3 ;  /* 0x00000003006e7308 */ /* 0x0003e40000000800 */
[----:B-1----:R-:W-:-:S06]  /*5ae0*/  FFMA.FTZ R3, R16, c[0x0][0x2d0], -R0 ;  /* 0x0000b40010037a23 */ /* 0x002fcc0000010800 */
[----:B------:R1:W5:Y:S01]  /*5af0*/  MUFU.EX2 R111, R3 ;  /* 0x00000003006f7308 */ /* 0x0003620000000800 */
[----:B---3--:R-:W-:Y:S02]  /*5b00*/  F2FP.BF16.PACK_AB R8, R168, R171 ;  /* 0x000000aba808723e */ /* 0x008fe400000010ff */
[----:B--2---:R-:W-:Y:S02]  /*5b10*/  F2FP.BF16.PACK_AB R10, R169, R167 ;  /* 0x000000a7a90a723e */ /* 0x004fe400000010ff */
[----:B----4-:R-:W-:Y:S01]  /*5b20*/  F2FP.BF16.PACK_AB R9, R105, R109 ;  /* 0x0000006d6909723e */ /* 0x010fe200000010ff */
[----:B-1----:R-:W-:-:S04]  /*5b30*/  FFMA.FTZ R3, R15, c[0x0][0x2d0], -R0 ;  /* 0x0000b4000f037a23 */ /* 0x002fc80000010800 */
[----:B------:R1:W-:Y:S01]  /*5b40*/  MUFU.EX2 R161, R3 ;  /* 0x0000000300a17308 */ /* 0x0003e20000000800 */
[----:B-----5:R-:W-:Y:S01]  /*5b50*/  F2FP.BF16.PACK_AB R11, R111, R110 ;  /* 0x0000006e6f0b723e */ /* 0x020fe200000010ff */
[----:B-1----:R-:W-:-:S06]  /*5b60*/  FFMA.FTZ R3, R14, c[0x0][0x2d0], -R0 ;  /* 0x0000b4000e037a23 */ /* 0x002fcc0000010800 */
[----:B------:R1:W2:Y:S01]  /*5b70*/  MUFU.EX2 R163, R3 ;  /* 0x0000000300a37308 */ /* 0x0002a20000000800 */
[----:B------:R-:W-:Y:S01]  /*5b80*/  HMMA.16816.F32.BF16 R20, R8, R76, RZ ;  /* 0x0000004c0814723c */ /* 0x000fe200000418ff */
[----:B-1----:R-:W-:-:S06]  /*5b90*/  FFMA.FTZ R3, R19, c[0x0][0x2d0], -R0 ;  /* 0x0000b40013037a23 */ /* 0x002fcc0000010800 */
[----:B------:R1:W-:Y:S02]  /*5ba0*/  MUFU.EX2 R162, R3 ;  /* 0x0000000300a27308 */ /* 0x0003e40000000800 */
[----:B-1----:R-:W-:-:S06]  /*5bb0*/  FFMA.FTZ R3, R32, c[0x0][0x2d0], -R0 ;  /* 0x0000b40020037a23 */ /* 0x002fcc0000010800 */
[----:B------:R-:W1:Y:S01]  /*5bc0*/  MUFU.EX2 R160, R3 ;  /* 0x0000000300a07308 */ /* 0x000e620000000800 */
[----:B------:R-:W-:Y:S08]  /*5bd0*/  HMMA.16816.F32.BF16 R24, R8, R68, RZ ;  /* 0x000000440818723c */ /* 0x000ff000000418ff */
        /* <DEDUP_REMOVED lines=10> */
[----:B------:R-:W-:Y:S07]  /*5c80*/  HMMA.16816.F32.BF16 R204, R4, R58, R28 ;  /* 0x0000003a04cc723c */ /* 0x000fee000004181c */
[----:B------:R-:W-:-:S02]  /*5c90*/  F2FP.BF16.PACK_AB R4, R166, R170 ;  /* 0x000000aaa604723e */ /* 0x000fc400000010ff */
[----:B--2---:R-:W-:Y:S02]  /*5ca0*/  F2FP.BF16.PACK_AB R5, R163, R161 ;  /* 0x000000a1a305723e */ /* 0x004fe400000010ff */
[----:B------:R-:W-:Y:S02]  /*5cb0*/  F2FP.BF16.PACK_AB R6, R165, R164 ;  /* 0x000000a4a506723e */ /* 0x000fe400000010ff */
[----:B-1----:R-:W-:Y:S01]  /*5cc0*/  F2FP.BF16.PACK_AB R7, R160, R162 ;  /* 0x000000a2a007723e */ /* 0x002fe200000010ff */
[----:B------:R-:W-:Y:S08]  /*5cd0*/  HMMA.16816.F32.BF16 R28, R8, R64, RZ ;  /* 0x00000040081c723c */ /* 0x000ff000000418ff */
[----:B------:R-:W-:Y:S08]  /*5ce0*/  HMMA.16816.F32.BF16 R144, R4, R96, R20 ;  /* 0x000000600490723c */ /* 0x000ff00000041814 */
[C---:B------:R-:W-:Y:S08]  /*5cf0*/  HMMA.16816.F32.BF16 R20, R8.reuse, R84, RZ ;  /* 0x000000540814723c */ /* 0x040ff000000418ff */
[----:B------:R-:W-:Y:S08]  /*5d00*/  HMMA.16816.F32.BF16 R16, R8, R72, RZ ;  /* 0x000000480810723c */ /* 0x000ff000000418ff */
[----:B------:R-:W-:Y:S08]  /*5d10*/  HMMA.16816.F32.BF16 R128, R4, R88, R24 ;  /* 0x000000580480723c */ /* 0x000ff00000041818 */
[----:B------:R-:W-:Y:S08]  /*5d20*/  HMMA.16816.F32.BF16 R24, R8, R78, RZ ;  /* 0x0000004e0818723c */ /* 0x000ff000000418ff */
[----:B------:R-:W-:Y:S08]  /*5d30*/  HMMA.16816.F32.BF16 R116, R4, R80, R28 ;  /* 0x000000500474723c */ /* 0x000ff0000004181c */
[----:B------:R-:W-:Y:S08]  /*5d40*/  HMMA.16816.F32.BF16 R28, R8, R70, RZ ;  /* 0x00000046081c723c */ /* 0x000ff000000418ff */
[----:B------:R-:W-:Y:S08]  /*5d50*/  HMMA.16816.F32.BF16 R68, R4, R124, R20 ;  /* 0x0000007c0444723c */ /* 0x000ff00000041814 */
[----:B------:R-:W-:Y:S01]  /*5d60*/  HMMA.16816.F32.BF16 R20, R8, R74, RZ ;  /* 0x0000004a0814723c */ /* 0x000fe200000418ff */
[----:B------:R-:W-:-:S07]  /*5d70*/  FFMA.FTZ R3, R104, c[0x0][0x2d0], -R2 ;  /* 0x0000b40068037a23 */ /* 0x000fce0000010802 */
[----:B------:R-:W-:Y:S08]  /*5d80*/  HMMA.16816.F32.BF16 R52, R4, R92, R16 ;  /* 0x0000005c0434723c */ /* 0x000ff00000041810 */
[----:B------:R-:W-:Y:S08]  /*5d90*/  HMMA.16816.F32.BF16 R16, R8, R112, RZ ;  /* 0x000000700810723c */ /* 0x000ff000000418ff */
[C---:B------:R-:W-:Y:S01]  /*5da0*/  HMMA.16816.F32.BF16 R48, R4.reuse, R98, R24 ;  /* 0x000000620430723c */ /* 0x040fe20000041818 */
[----:B------:R1:W-:Y:S07]  /*5db0*/  MUFU.EX2 R24, R3 ;  /* 0x0000000300187308 */ /* 0x0003ee0000000800 */
[----:B------:R-:W-:Y:S01]  /*5dc0*/  HMMA.16816.F32.BF16 R40, R4, R94, R20 ;  /* 0x0000005e0428723c */ /* 0x000fe20000041814 */
[----:B-1----:R-:W-:-:S04]  /*5dd0*/  FFMA.FTZ R3, R103, c[0x0][0x2d0], -R2 ;  /* 0x0000b40067037a23 */ /* 0x002fc80000010802 */
[----:B------:R1:W2:Y:S03]  /*5de0*/  MUFU.EX2 R25, R3 ;  /* 0x0000000300197308 */ /* 0x0002a60000000800 */
[----:B------:R-:W-:Y:S01]  /*5df0*/  HMMA.16816.F32.BF16 R36, R8, R86, RZ ;  /* 0x000000560824723c */ /* 0x000fe200000418ff */
[--C-:B-1----:R-:W-:Y:S02]  /*5e00*/  FFMA.FTZ R3, R101, c[0x0][0x2d0], -R2.reuse ;  /* 0x0000b40065037a23 */ /* 0x102fe40000010802 */
[----:B------:R-:W-:-:S04]  /*5e10*/  FFMA.FTZ R2, R100, c[0x0][0x2d0], -R2 ;  /* 0x0000b40064027a23 */ /* 0x000fc80000010802 */
[----:B------:R1:W-:Y:S01]  /*5e20*/  MUFU.EX2 R22, R2 ;  /* 0x0000000200167308 */ /* 0x0003e20000000800 */
[----:B------:R-:W-:Y:S08]  /*5e30*/  HMMA.16816.F32.BF16 R84, R4, R56, R16 ;  /* 0x000000380454723c */ /* 0x000ff00000041810 */
[----:B------:R-:W-:Y:S01]  /*5e40*/  HMMA.16816.F32.BF16 R32, R8, R66, RZ ;  /* 0x000000420820723c */ /* 0x000fe200000418ff */
[----:B------:R-:W-:Y:S07]  /*5e50*/  MUFU.EX2 R26, R3 ;  /* 0x00000003001a7308 */ /* 0x000fee0000000800 */
[----:B------:R-:W-:Y:S01]  /*5e60*/  HMMA.16816.F32.BF16 R28, R4, R90, R28 ;  /* 0x0000005a041c723c */ /* 0x000fe2000004181c */
[--C-:B-1----:R-:W-:Y:S01]  /*5e70*/  FFMA.FTZ R2, R63, c[0x0][0x2d0], -R0.reuse ;  /* 0x0000b4003f027a23 */ /* 0x102fe20000010800 */
[----:B--2---:R-:W-:Y:S01]  /*5e80*/  F2FP.BF16.PACK_AB R96, R25, R24 ;  /* 0x000000181960723e */ /* 0x004fe200000010ff */
[----:B------:R-:W-:Y:S02]  /*5e90*/  LDSM.16.MT88.4 R64, [R186+0x1400] ;  /* 0x00140000ba40783b */ /* 0x000fe40000004200 */
[----:B------:R1:W-:Y:S03]  /*5ea0*/  MUFU.EX2 R18, R2 ;  /* 0x0000000200127308 */ /* 0x0003e60000000800 */
[----:B------:R-:W-:Y:S01]  /*5eb0*/  HMMA.16816.F32.BF16 R8, R8, R114, RZ ;  /* 0x000000720808723c */ /* 0x000fe200000418ff */
[----:B-1----:R-:W-:-:S04]  /*5ec0*/  FFMA.FTZ R2, R62, c[0x0][0x2d0], -R0 ;  /* 0x0000b4003e027a23 */ /* 0x002fc80000010800 */
[----:B------:R1:W2:Y:S02]  /*5ed0*/  MUFU.EX2 R19, R2 ;  /* 0x0000000200137308 */ /* 0x0002a40000000800 */
[--C-:B-1----:R-:W-:Y:S02]  /*5ee0*/  FFMA.FTZ R2, R61, c[0x0][0x2d0], -R0.reuse ;  /* 0x0000b4003d027a23 */ /* 0x102fe40000010800 */
[----:B------:R-:W-:-:S04]  /*5ef0*/  FFMA.FTZ R0, R60, c[0x0][0x2d0], -R0 ;  /* 0x0000b4003c007a23 */ /* 0x000fc80000010800 */
[----:B------:R1:W-:Y:S02]  /*5f00*/  MUFU.EX2 R20, R0 ;  /* 0x0000000000147308 */ /* 0x0003e40000000800 */
[----:B-1----:R-:W-:-:S06]  /*5f10*/  FFMA.FTZ R0, R151, c[0x0][0x2d0], -R13 ;  /* 0x0000b40097007a23 */ /* 0x002fcc000001080d */
[----:B------:R1:W-:Y:S01]  /*5f20*/  MUFU.EX2 R15, R0 ;  /* 0x00000000000f7308 */ /* 0x0003e20000000800 */
[C---:B------:R-:W-:Y:S08]  /*5f30*/  HMMA.16816.F32.BF16 R32, R4.reuse, R82, R32 ;  /* 0x000000520420723c */ /* 0x040ff00000041820 */
[C---:B------:R-:W-:Y:S08]  /*5f40*/  HMMA.16816.F32.BF16 R36, R4.reuse, R126, R36 ;  /* 0x0000007e0424723c */ /* 0x040ff00000041824 */
[----:B------:R-:W-:Y:S01]  /*5f50*/  HMMA.16816.F32.BF16 R44, R4, R58, R8 ;  /* 0x0000003a042c723c */ /* 0x000fe20000041808 */
[----:B-1----:R-:W-:Y:S01]  /*5f60*/  FFMA.FTZ R0, R149, c[0x0][0x2d0], -R13 ;  /* 0x0000b40095007a23 */ /* 0x002fe2000001080d */
[----:B------:R-:W1:Y:S03]  /*5f70*/  LDSM.16.MT88.4 R4, [R186+0x2000] ;  /* 0x00200000ba04783b */ /* 0x000e660000004200 */
[----:B------:R3:W-:Y:S01]  /*5f80*/  MUFU.EX2 R16, R0 ;  /* 0x0000000000107308 */ /* 0x0007e20000000800 */
[----:B------:R-:W4:Y:S01]  /*5f90*/  LDSM.16.MT88.4 R124, [R185+0x800] ;  /* 0x00080000b97c783b */ /* 0x000f220000004200 */
[----:B--2---:R-:W-:-:S02]  /*5fa0*/  F2FP.BF16.PACK_AB R97, R19, R18 ;  /* 0x000000121361723e */ /* 0x004fc400000010ff */
[----:B------:R-:W-:Y:S01]  /*5fb0*/  F2FP.BF16.PACK_AB R98, R22, R26 ;  /* 0x0000001a1662723e */ /* 0x000fe200000010ff */
[----:B------:R-:W-:Y:S01]  /*5fc0*/  LDSM.16.MT88.4 R80, [R185+0x2000] ;  /* 0x00200000b950783b */ /* 0x000fe20000004200 */
[----:B---3--:R-:W-:-:S04]  /*5fd0*/  FFMA.FTZ R0, R148, c[0x0][0x2d0], -R13 ;  /* 0x0000b40094007a23 */ /* 0x008fc8000001080d */
[----:B------:R2:W-:Y:S02]  /*5fe0*/  MUFU.EX2 R17, R0 ;  /* 0x0000000000117308 */ /* 0x0005e40000000800 */
[----:B--2---:R-:W-:-:S06]  /*5ff0*/  FFMA.FTZ R0, R150, c[0x0][0x2d0], -R13 ;  /* 0x0000b40096007a23 */ /* 0x004fcc000001080d */
[----:B------:R2:W-:Y:S08]  /*6000*/  MUFU.EX2 R14, R0 ;  /* 0x00000000000e7308 */ /* 0x0005f00000000800 */
[----:B------:R3:W5:Y:S01]  /*6010*/  MUFU.EX2 R21, R2 ;  /* 0x0000000200157308 */ /* 0x0007620000000800 */
[----:B--2---:R-:W-:-:S07]  /*6020*/  FFMA.FTZ R0, R143, c[0x0][0x2d0], -R12 ;  /* 0x0000b4008f007a23 */ /* 0x004fce000001080c */
[----:B------:R2:W-:Y:S01]  /*6030*/  MUFU.EX2 R3, R0 ;  /* 0x0000000000037308 */ /* 0x0005e20000000800 */
[--C-:B---3--:R-:W-:Y:S02]  /*6040*/  FFMA.FTZ R2, R141, c[0x0][0x2d0], -R12.reuse ;  /* 0x0000b4008d027a23 */ /* 0x108fe4000001080c */
[----:B--2---:R-:W-:-:S05]  /*6050*/  FFMA.FTZ R0, R142, c[0x0][0x2d0], -R12 ;  /* 0x0000b4008e007a23 */ /* 0x004fca000001080c */
[----:B------:R2:W3:Y:S02]  /*6060*/  MUFU.EX2 R11, R0 ;  /* 0x00000000000b7308 */ /* 0x0004e40000000800 */
[----:B--2---:R-:W-:-:S06]  /*6070*/  FFMA.FTZ R0, R140, c[0x0][0x2d0], -R12 ;  /* 0x0000b4008c007a23 */ /* 0x004fcc000001080c */
[----:B------:R2:W-:Y:S01]  /*6080*/  MUFU.EX2 R12, R2 ;  /* 0x00000002000c7308 */ /* 0x0005e20000000800 */
[----:B-----5:R-:W-:Y:S01]  /*6090*/  F2FP.BF16.PACK_AB R99, R20, R21 ;  /* 0x000000151463723e */ /* 0x020fe200000010ff */
[----:B------:R-:W5:Y:S06]  /*60a0*/  LDSM.16.MT88.4 R140, [R186+0x800] ;  /* 0x00080000ba8c783b */ /* 0x000f6c0000004200 */
[----:B------:R1:W1:Y:S01]  /*60b0*/  MUFU.EX2 R13, R0 ;  /* 0x00000000000d7308 */ /* 0x0002620000000800 */
[----:B--2---:R-:W-:-:S04]  /*60c0*/  @P3 IMAD.HI.U32 R2, R237, c[0x0][0x2c8], RZ ;  /* 0x0000b200ed023a27 */ /* 0x004fc800078e00ff */
[----:B-1----:R-:W-:Y:S01]  /*60d0*/  IMAD.MOV.U32 R0, RZ, RZ, R237 ;  /* 0x000000ffff007224 */ /* 0x002fe200078e00ed */
[----:B------:R-:W-:-:S04]  /*60e0*/  @P3 SHF.R.U32.HI R0, RZ, c[0x0][0x2cc], R2 ;  /* 0x0000b300ff003a19 */ /* 0x000fc80000011602 */
[----:B------:R-:W-:-:S05]  /*60f0*/  IADD3 R0, R0, R249, -R251 ;  /* 0x000000f900007210 */ /* 0x000fca0007ffe8fb */
[----:B------:R-:W-:Y:S01]  /*6100*/  IMAD.HI R9, R0, 0x2aaaaaab, RZ ;  /* 0x2aaaaaab00097827 */ /* 0x000fe200078e02ff */
[----:B------:R-:W-:Y:S02]  /*6110*/  F2FP.BF16.PACK_AB R92, R16, R15 ;  /* 0x0000000f105c723e */ /* 0x000fe400000010ff */
[----:B---3--:R-:W-:Y:S02]  /*6120*/  F2FP.BF16.PACK_AB R93, R11, R3 ;  /* 0x000000030b5d723e */ /* 0x008fe400000010ff */
[----:B------:R-:W-:Y:S02]  /*6130*/  F2FP.BF16.PACK_AB R94, R14, R17 ;  /* 0x000000110e5e723e */ /* 0x000fe400000010ff */
[----:B------:R-:W-:Y:S02]  /*6140*/  F2FP.BF16.PACK_AB R95, R13, R12 ;  /* 0x0000000c0d5f723e */ /* 0x000fe400000010ff */
[----:B------:R-:W-:Y:S01]  /*6150*/  SHF.R.U32.HI R10, RZ, 0x1f, R9 ;  /* 0x0000001fff0a7819 */ /* 0x000fe20000011609 */
[----:B------:R-:W-:-:S02]  /*6160*/  FADD.FTZ R2, R171, R168 ;  /* 0x000000a8ab027221 */ /* 0x000fc40000010000 */
[----:B------:R-:W-:Y:S01]  /*6170*/  FADD.FTZ R0, R109, R105 ;  /* 0x000000696d007221 */ /* 0x000fe20000010000 */
[----:B------:R-:W-:Y:S01]  /*6180*/  LEA.HI.SX32 R23, R9, R10, 0x1d ;  /* 0x0000000a09177211 */ /* 0x000fe200078feaff */
[----:B------:R-:W-:Y:S01]  /*6190*/  FADD.FTZ R8, R200, R199 ;  /* 0x000000c7c8087221 */ /* 0x000fe20000010000 */
[----:B------:R-:W-:Y:S01]  /*61a0*/  HMMA.16816.F32.BF16 R88, R92, R4, R228 ;  /* 0x000000045c58723c */ /* 0x000fe200000418e4 */
[----:B------:R-:W-:Y:S02]  /*61b0*/  FADD.FTZ R10, R179, R176 ;  /* 0x000000b0b30a7221 */ /* 0x000fe40000010000 */
        /* <DEDUP_REMOVED lines=17> */
[----:B------:R-:W-:Y:S01]  /*62d0*/  FADD.FTZ R4, R178, R4 ;  /* 0x00000004b2047221 */ /* 0x000fe20000010000 */
[----:B------:R-:W-:Y:S01]  /*62e0*/  IADD3 R110, R203, -0x2, RZ ;  /* 0xfffffffecb6e7810 */ /* 0x000fe20007ffe0ff */
[----:B------:R-:W-:Y:S01]  /*62f0*/  FADD.FTZ R0, R164, R0 ;  /* 0x00000000a4007221 */ /* 0x000fe20000010000 */
[----:B------:R-:W-:Y:S01]  /*6300*/  IMNMX R251, R248, R23, !PT ;  /* 0x00000017f8fb7217 */ /* 0x000fe20007800200 */
[----:B------:R-:W-:Y:S02]  /*6310*/  FADD.FTZ R2, R162, R2 ;  /* 0x00000002a2027221 */ /* 0x000fe40000010000 */
[----:B------:R-:W-:Y:S02]  /*6320*/  FADD.FTZ R5, R175, R5 ;  /* 0x00000005af057221 */ /* 0x000fe40000010000 */
[----:B------:R-:W-:Y:S01]  /*6330*/  FADD.FTZ R4, R177, R4 ;  /* 0x00000004b1047221 */ /* 0x000fe20000010000 */
[----:B------:R-:W-:Y:S01]  /*6340*/  ISETP.GE.AND P0, PT, R110, R251, PT ;  /* 0x000000fb6e00720c */ /* 0x000fe20003f06270 */
        /* <DEDUP_REMOVED lines=11> */
[----:B----4-:R-:W-:Y:S01]  /*6400*/  HMMA.16816.F32.BF16 R112, R92, R124, R152 ;  /* 0x0000007c5c70723c */ /* 0x010fe20000041898 */
[----:B------:R-:W-:Y:S02]  /*6410*/  FADD.FTZ R0, R26, R0 ;  /* 0x000000001a007221 */ /* 0x000fe40000010000 */
[----:B------:R-:W-:-:S02]  /*6420*/  FADD.FTZ R2, R21, R2 ;  /* 0x0000000215027221 */ /* 0x000fc40000010000 */
[----:B------:R-:W-:Y:S02]  /*6430*/  FADD.FTZ R3, R17, R3 ;  /* 0x0000000311037221 */ /* 0x000fe40000010000 */
[----:B------:R-:W-:Y:S01]  /*6440*/  FADD.FTZ R4, R12, R4 ;  /* 0x000000040c047221 */ /* 0x000fe20000010000 */
[----:B------:R-:W-:Y:S08]  /*6450*/  HMMA.16816.F32.BF16 R116, R96, R124, R116 ;  /* 0x0000007c6074723c */ /* 0x000ff00000041874 */
[----:B------:R-:W-:Y:S08]  /*6460*/  HMMA.16816.F32.BF16 R120, R92, R126, R120 ;  /* 0x0000007e5c78723c */ /* 0x000ff00000041878 */
[-C--:B-----5:R-:W-:Y:S08]  /*6470*/  HMMA.16816.F32.BF16 R128, R96, R140.reuse, R128 ;  /* 0x0000008c6080723c */ /* 0x0a0ff00000041880 */
[C---:B------:R-:W-:Y:S08]  /*6480*/  HMMA.16816.F32.BF16 R132, R92.reuse, R140, R212 ;  /* 0x0000008c5c84723c */ /* 0x040ff000000418d4 */
[----:B------:R-:W-:Y:S08]  /*6490*/  HMMA.16816.F32.BF16 R136, R92, R142, R136 ;  /* 0x0000008e5c88723c */ /* 0x000ff00000041888 */
[-C--:B------:R-:W-:Y:S08]  /*64a0*/  HMMA.16816.F32.BF16 R144, R96, R156.reuse, R144 ;  /* 0x0000009c6090723c */ /* 0x080ff00000041890 */
[C---:B------:R-:W-:Y:S08]  /*64b0*/  HMMA.16816.F32.BF16 R148, R92.reuse, R156, R224 ;  /* 0x0000009c5c94723c */ /* 0x040ff000000418e0 */
[C---:B------:R-:W-:Y:S08]  /*64c0*/  HMMA.16816.F32.BF16 R56, R92.reuse, R64, R244 ;  /* 0x000000405c38723c */ /* 0x040ff000000418f4 */
[----:B------:R-:W-:Y:S01]  /*64d0*/  HMMA.16816.F32.BF16 R72, R92, R80, R232 ;  /* 0x000000505c48723c */ /* 0x000fe200000418e8 */
[----:B------:R-:W-:-:S02]  /*64e0*/  FADD.FTZ R244, R22, R0 ;  /* 0x0000000016f47221 */ /* 0x000fc40000010000 */
[----:B------:R-:W-:-:S05]  /*64f0*/  FADD.FTZ R246, R20, R2 ;  /* 0x0000000214f67221 */ /* 0x000fca0000010000 */
[----:B------:R-:W-:Y:S01]  /*6500*/  HMMA.16816.F32.BF16 R152, R92, R158, R220 ;  /* 0x0000009e5c98723c */ /* 0x000fe200000418dc */
[----:B------:R-:W-:Y:S02]  /*6510*/  FADD.FTZ R245, R14, R3 ;  /* 0x000000030ef57221 */ /* 0x000fe40000010000 */
[----:B------:R-:W-:-:S05]  /*6520*/  FADD.FTZ R247, R13, R4 ;  /* 0x000000040df77221 */ /* 0x000fca0000010000 */
        /* <DEDUP_REMOVED lines=8> */
[----:B------:R-:W-:Y:S08]  /*65b0*/  HMMA.16816.F32.BF16 R80, R96, R82, R36 ;  /* 0x000000526050723c */ /* 0x000ff00000041824 */
[-C--:B------:R-:W-:Y:S08]  /*65c0*/  HMMA.16816.F32.BF16 R92, R92, R6.reuse, R204 ;  /* 0x000000065c5c723c */ /* 0x080ff000000418cc */
[----:B------:R-:W-:Y:S01]  /*65d0*/  HMMA.16816.F32.BF16 R96, R96, R6, R44 ;  /* 0x000000066060723c */ /* 0x000fe2000004182c */
[----:B------:R-:W-:Y:S07]  /*65e0*/  @!P0 BRA `(.L_x_1077) ;  /* 0x000035d000008947 */ /* 0x000fee0003800000 */
[----:B------:R-:W-:Y:S01]  /*65f0*/  IMAD.IADD R249, R236, 0x1, R237 ;  /* 0x00000001ecf97824 */ /* 0x000fe200078e02ed */
[----:B------:R-:W-:Y:S01]  /*6600*/  MOV R3, R108 ;  /* 0x0000006c00037202 */ /* 0x000fe20000000f00 */
[----:B------:R-:W-:Y:S01]  /*6610*/  IMAD.MOV.U32 R100, RZ, RZ, R107 ;  /* 0x000000ffff647224 */ /* 0x000fe200078e006b */
[----:B------:R-:W-:Y:S01]  /*6620*/  MOV R104, R106 ;  /* 0x0000006a00687202 */ /* 0x000fe20000000f00 */
[----:B------:R-:W-:Y:S01]  /*6630*/  @P3 IMAD.HI.U32 R0, R249, c[0x0][0x2c8], RZ ;  /* 0x0000b200f9003a27 */ /* 0x000fe200078e00ff */
[----:B------:R-:W-:-:S03]  /*6640*/  MOV R180, R110 ;  /* 0x0000006e00b47202 */ /* 0x000fc60000000f00 */
[----:B------:R-:W-:Y:S01]  /*6650*/  IMAD.MOV.U32 R105, RZ, RZ, R102 ;  /* 0x000000ffff697224 */ /* 0x000fe200078e0066 */
[----:B------:R-:W-:-:S07]  /*6660*/  @P3 SHF.R.U32.HI R252, RZ, c[0x0][0x2cc], R0 ;  /* 0x0000b300fffc3a19 */ /* 0x000fce0000011600 */
.L_x_1082:
[----:B------:R-:W-:Y:S04]  /*6670*/  DEPBAR.LE SB0, 0x0 ;  /* 0x000080000000791a */ /* 0x000fe80000000000 */
[----:B------:R-:W-:Y:S01]  /*6680*/  WARPSYNC 0xffffffff ;  /* 0xffffffff00007948 */ /* 0x000fe20003800000 */
[----:B------:R-:W-:Y:S01]  /*6690*/  BAR.SYNC.DEFER_BLOCKING 0x0 ;  /* 0x0000000000007b1d */ /* 0x000fe20000010000 */
[----:B------:R-:W-:Y:S05]  /*66a0*/  ISETP.GT.AND P0, PT, R248, R180, PT ;  /* 0x000000b4f800720c */ /* 0x000fea0003f04270 */
[----:B------:R1:W2:Y:S01]  /*66b0*/  LDSM.16.M88.4 R48, [R187] ;  /* 0x00000000bb30783b */ /* 0x0002a20000000200 */
[----:B------:R-:W-:Y:S03]  /*66c0*/  BSSY B0, `(.L_x_1078) ;  /* 0x000002a000007945 */ /* 0x000fe60003800000 */
[----:B------:R1:W3:Y:S04]  /*66d0*/  LDSM.16.M88.4 R44, [R187+0x1000] ;  /* 0x00100000bb2c783b */ /* 0x0002e80000000200 */
[----:B------:R1:W4:Y:S04]  /*66e0*/  LDSM.16.M88.4 R16, [R184] ;  /* 0x00000000b810783b */ /* 0x0003280000000200 */
[----:B------:R1:W1:Y:S04]  /*66f0*/  LDSM.16.M88.4 R32, [R184+0x400] ;  /* 0x00040000b820783b */ /* 0x0002680000000200 */
[----:B------:R1:W1:Y:S04]  /*6700*/  LDSM.16.M88.4 R108, [R184+0x800] ;  /* 0x00080000b86c783b */ /* 0x0002680000000200 */
[----:B------:R1:W1:Y:S04]  /*6710*/  LDSM.16.M88.4 R160, [R188] ;  /* 0x00000000bca0783b */ /* 0x0002680000000200 */
[----:B------:R1:W1:Y:S04]  /*6720*/  LDSM.16.M88.4 R168, [R188+0x1000] ;  /* 0x00100000bca8783b */ /* 0x0002680000000200 */
[----:B------:R1:W1:Y:S04]  /*6730*/  LDSM.16.M88.4 R164, [R189] ;  /* 0x00000000bda4783b */ /* 0x0002680000000200 */
[----:B------:R1:W1:Y:S04]  /*6740*/  LDSM.16.M88.4 R172, [R197] ;  /* 0x00000000c5ac783b */ /* 0x0002680000000200 */
[----:B------:R1:W1:Y:S01]  /*6750*/  LDSM.16.M88.4 R176, [R196] ;  /* 0x00000000c4b0783b */ /* 0x0002620000000200 */
[----:B------:R-:W-:-:S05]  /*6760*/  @P0 BRA `(.L_x_1079) ;  /* 0x000001f000000947 */ /* 0x000fca0003800000 */
[----:B------:R-:W5:Y:S01]  /*6770*/  S2R R2, SR_TID.X ;  /* 0x0000000000027919 */ /* 0x000f620000002100 */
[----:B------:R-:W-:Y:S01]  /*6780*/  SHF.R.S32.HI R0, RZ, 0x1f, R180 ;  /* 0x0000001fff007819 */ /* 0x000fe200000114b4 */
[----:B------:R-:W-:Y:S04]  /*6790*/  IMAD.WIDE.U32 R4, R180, c[0x0][0x208], RZ ;  /* 0x00008200b4047a25 */ /* 0x000fe800078e00ff */
[----:B------:R-:W-:Y:S04]  /*67a0*/  IMAD R0, R0, c[0x0][0x208], RZ ;  /* 0x0000820000007a24 */ /* 0x000fe800078e02ff */
[----:B------:R-:W-:Y:S04]  /*67b0*/  IMAD R0, R180, c[0x0][0x20c], R0 ;  /* 0x00008300b4007a24 */ /* 0x000fe800078e0200 */
[----:B------:R-:W-:Y:S02]  /*67c0*/  IMAD.IADD R0, R5, 0x1, R0 ;  /* 0x0000000105007824 */ /* 0x000fe400078e0200 */
[----:B------:R-:W-:Y:S04]  /*67d0*/  IMAD.WIDE.U32 R4, R4, 0x30, RZ ;  /* 0x0000003004047825 */ /* 0x000fe800078e00ff */
[----:B------:R-:W-:Y:S01]  /*67e0*/  IMAD R0, R0, 0x30, RZ ;  /* 0x0000003000007824 */ /* 0x000fe200078e02ff */
[----:B-----5:R-:W-:Y:S02]  /*67f0*/  ISETP.GT.AND P0, PT, R2, 0x3f, PT ;  /* 0x0000003f0200780c */ /* 0x020fe40003f04270 */
[----:B------:R-:W-:Y:S02]  /*6800*/  IADD3 R2, P2, R238, R4, RZ ;  /* 0x00000004ee027210 */ /* 0x000fe40007f5e0ff */
[----:B------:R-:W-:Y:S09]  /*6810*/  IADD3 R0, R5, R0, RZ ;  /* 0x0000000005007210 */ /* 0x000ff20007ffe0ff */
[----:B------:R-:W-:Y:S02]  /*6820*/  @!P0 IMAD.MOV.U32 R7, RZ, RZ, c[0x0][0x208] ;  /* 0x00008200ff078624 */ /* 0x000fe400078e00ff */
[----:B------:R-:W-:Y:S03]  /*6830*/  @!P0 IMAD.MOV.U32 R8, RZ, RZ, c[0x0][0x20c] ;  /* 0x00008300ff088624 */ /* 0x000fe600078e00ff */
[C---:B------:R-:W-:Y:S04]  /*6840*/  @!P0 LEA R6, P1, R7.reuse, R4, 0x5 ;  /* 0x0000000407068211 */ /* 0x040fe800078228ff */
[----:B------:R-:W-:Y:S01]  /*6850*/  @!P0 LEA.HI.X R4, R7, R0, R8, 0x5, P1 ;  /* 0x0000000007048211 */ /* 0x000fe200008f2c08 */
[----:B------:R-:W-:Y:S01]  /*6860*/  IMAD.X R7, R0, 0x1, R240, P2 ;  /* 0x0000000100077824 */ /* 0x000fe200010e06f0 */
[----:B------:R-:W-:Y:S02]  /*6870*/  @!P0 IADD3 R5, P1, R6, R238, RZ ;  /* 0x000000ee06058210 */ /* 0x000fe40007f3e0ff */
[----:B------:R-:W-:Y:S02]  /*6880*/  LEA R6, P2, R2, c[0x0][0x1f8], 0x1 ;  /* 0x00007e0002067a11 */ /* 0x000fe400078408ff */
[----:B------:R-:W-:Y:S02]  /*6890*/  @!P0 IADD3.X R0, R4, R240, RZ, P1, !PT ;  /* 0x000000f004008210 */ /* 0x000fe40000ffe4ff */
[----:B------:R-:W-:Y:S02]  /*68a0*/  LEA.HI.X R7, R2, c[0x0][0x1fc], R7, 0x1, P2 ;  /* 0x00007f0002077a11 */ /* 0x000fe400010f0c07 */
[C---:B------:R-:W-:Y:S03]  /*68b0*/  @!P0 LEA R4, P1, R5.reuse, c[0x0][0x1f8], 0x1 ;  /* 0x00007e0005048a11 */ /* 0x040fe600078208ff */
[----:B------:R-:W-:Y:S01]  /*68c0*/  @!PT LDS RZ, [RZ] ;  /* 0x00000000fffff984 */ /* 0x000fe20000000800 */
[----:B------:R-:W-:Y:S01]  /*68d0*/  @!PT LDS RZ, [RZ] ;  /* 0x00000000fffff984 */ /* 0x000fe20000000800 */
[----:B------:R-:W-:Y:S01]  /*68e0*/  @!PT LDS RZ, [RZ] ;  /* 0x00000000fffff984 */ /* 0x000fe20000000800 */
[----:B------:R4:W-:Y:S01]  /*68f0*/  LDGSTS.E.BYPASS.LTC128B.128 [R198+0x1880], [R6.64], !P6 ;  /* 0x0188000006c67fae */ /* 0x0009e2000f101d46 */
[----:B------:R-:W-:Y:S03]  /*6900*/  @!P0 LEA.HI.X R5, R5, c[0x0][0x1fc], R0, 0x1, P1 ;  /* 0x00007f0005058a11 */ /* 0x000fe600008f0c00 */
[----:B------:R4:W-:Y:S04]  /*6910*/  LDGSTS.E.BYPASS.LTC128B.128 [R198+0x2480], [R6.64+0x40], !P5 ;  /* 0x0248004006c67fae */ /* 0x0009e8000e901d46 */
[----:B------:R4:W-:Y:S04]  /*6920*/  LDGSTS.E.BYPASS.LTC128B.128 [R198+0x3080], [R6.64+0x80], !P4 ;  /* 0x0308008006c67fae */ /* 0x0009e8000e101d46 */
[----:B------:R4:W-:Y:S04]  /*6930*/  @!P0 LDGSTS.E.BYPASS.LTC128B.128 [R198+0x2080], [R4.64], !P6 ;  /* 0x0208000004c68fae */ /* 0x0009e8000f101d46 */
[----:B------:R4:W-:Y:S04]  /*6940*/  @!P0 LDGSTS.E.BYPASS.LTC128B.128 [R198+0x2c80], [R4.64+0x40], !P5 ;  /* 0x02c8004004c68fae */ /* 0x0009e8000e901d46 */
[----:B------:R4:W-:Y:S02]  /*6950*/  @!P0 LDGSTS.E.BYPASS.LTC128B.128 [R198+0x3880], [R4.64+0x80], !P4 ;  /* 0x0388008004c68fae */ /* 0x0009e4000e101d46 */
.L_x_1079:
[----:B------:R-:W-:Y:S05]  /*6960*/  BSYNC B0 ;  /* 0x0000000000007941 */ /* 0x000fea0003800000 */
.L_x_1078:
[-C--:B--2-4-:R-:W-:Y:S01]  /*6970*/  HMMA.16816.F32.BF16 R4, R48, R16.reuse, RZ ;  /* 0x000000103004723c */ /* 0x094fe200000418ff */
[----:B------:R-:W0:Y:S01]  /*6980*/  LDGDEPBAR ;  /* 0x00000000000079af */ /* 0x000e220000000000 */
[----:B------:R-:W-:Y:S01]  /*6990*/  BSSY B0, `(.L_x_1080) ;  /* 0x00000eb000007945 */ /* 0x000fe20003800000 */
[----:B------:R-:W-:Y:S05]  /*69a0*/  ISETP.GT.AND P0, PT, R180, R248, PT ;  /* 0x000000f8b400720c */ /* 0x000fea0003f04270 */
[C---:B---3--:R-:W-:Y:S08]  /*69b0*/  HMMA.16816.F32.BF16 R8, R44.reuse, R16, RZ ;  /* 0x000000102c08723c */ /* 0x048ff000000418ff */
[-C--:B------:R-:W-:Y:S08]  /*69c0*/  HMMA.16816.F32.BF16 R12, R44, R18.reuse, RZ ;  /* 0x000000122c0c723c */ /* 0x080ff000000418ff */
[C---:B------:R-:W-:Y:S08]  /*69d0*/  HMMA.16816.F32.BF16 R16, R48.reuse, R18, RZ ;  /* 0x000000123010723c */ /* 0x040ff000000418ff */
[-C--:B-1----:R-:W-:Y:S08]  /*69e0*/  HMMA.16816.F32.BF16 R20, R48, R32.reuse, RZ ;  /* 0x000000203014723c */ /* 0x082ff000000418ff */
        /* <DEDUP_REMOVED lines=188> */
[----:B-1234-:R-:W-:Y:S04]  /*75b0*/  IADD3 R0, -R250, 0x30, RZ ;  /* 0x00000030fa007810 */ /* 0x01efe80007ffe1ff */
[C---:B------:R-:W-:Y:S02]  /*75c0*/  ISETP.GE.AND P0, PT, R0.reuse, 0x21, PT ;  /* 0x000000210000780c */ /* 0x040fe40003f06270 */
[----:B------:R-:W-:Y:S11]  /*75d0*/  ISETP.GE.AND P1, PT, R0, 0x1, PT ;  /* 0x000000010000780c */ /* 0x000ff60003f26270 */
[----:B------:R-:W-:Y:S01]  /*75e0*/  @P0 IMAD.MOV.U32 R6, RZ, RZ, c[0x0][0x1e0] ;  /* 0x00007800ff060624 */ /* 0x000fe200078e00ff */
[C---:B------:R-:W-:Y:S01]  /*75f0*/  @P0 IADD3 R0, R180.reuse, -0x1, RZ ;  /* 0xffffffffb4000810 */ /* 0x040fe20007ffe0ff */
[----:B------:R-:W-:Y:S01]  /*7600*/  @P0 IMAD.MOV.U32 R7, RZ, RZ, 0x5 ;  /* 0x00000005ff070424 */ /* 0x000fe200078e00ff */
[----:B------:R-:W-:Y:S02]  /*7610*/  @P1 IADD3 R2, R180, -0x1, RZ ;  /* 0xffffffffb4021810 */ /* 0x000fe40007ffe0ff */
[----:B------:R-:W-:Y:S02]  /*7620*/  @P0 SHF.R.S32.HI R4, RZ, 0x1f, R0 ;  /* 0x0000001fff040819 */ /* 0x000fe40000011400 */
[----:B------:R-:W-:Y:S02]  /*7630*/  @P1 SHF.R.S32.HI R5, RZ, 0x1f, R2 ;  /* 0x0000001fff051819 */ /* 0x000fe40000011402 */
[----:B------:R-:W-:Y:S01]  /*7640*/  @P0 SHF.L.U64.HI R7, R6, R7, c[0x0][0x1e4] ;  /* 0x0000790006070619 */ /* 0x000fe20000010207 */
[----:B------:R-:W-:Y:S01]  /*7650*/  @P0 IMAD R4, R4, c[0x0][0x1e0], RZ ;  /* 0x0000780004040a24 */ /* 0x000fe200078e02ff */
[----:B------:R-:W-:Y:S01]  /*7660*/  @P0 SHF.L.U32 R6, R6, 0x5, RZ ;  /* 0x0000000506060819 */ /* 0x000fe200000006ff */
[----:B------:R-:W-:Y:S02]  /*7670*/  @P1 IMAD R8, R5, c[0x0][0x1e0], RZ ;  /* 0x0000780005081a24 */ /* 0x000fe400078e02ff */
[C---:B------:R-:W-:Y:S02]  /*7680*/  @P0 IMAD R10, R0.reuse, c[0x0][0x1e4], R4 ;  /* 0x00007900000a0a24 */ /* 0x040fe400078e0204 */
[----:B------:R-:W-:Y:S04]  /*7690*/  @P0 IMAD.WIDE.U32 R4, R0, c[0x0][0x1e0], RZ ;  /* 0x0000780000040a25 */ /* 0x000fe800078e00ff */
[C---:B------:R-:W-:Y:S02]  /*76a0*/  @P1 IMAD R0, R2.reuse, c[0x0][0x1e4], R8 ;  /* 0x0000790002001a24 */ /* 0x040fe400078e0208 */
[----:B------:R-:W-:Y:S04]  /*76b0*/  @P1 IMAD.WIDE.U32 R8, R2, c[0x0][0x1e0], RZ ;  /* 0x0000780002081a25 */ /* 0x000fe800078e00ff */
[----:B------:R-:W-:Y:S01]  /*76c0*/  @P0 IMAD.WIDE.U32 R6, R4, 0x30, R6 ;  /* 0x0000003004060825 */ /* 0x000fe200078e0006 */
[----:B------:R-:W-:Y:S03]  /*76d0*/  @P1 MOV R4, R242 ;  /* 0x000000f200041202 */ /* 0x000fe60000000f00 */
[----:B------:R-:W-:Y:S01]  /*76e0*/  @P1 IMAD.IADD R9, R9, 0x1, R0 ;  /* 0x0000000109091824 */ /* 0x000fe200078e0200 */
[----:B------:R-:W-:Y:S01]  /*76f0*/  @P0 IADD3 R0, P2, R242, R6, RZ ;  /* 0x00000006f2000210 */ /* 0x000fe20007f5e0ff */
[----:B------:R-:W-:Y:S02]  /*7700*/  @P0 IMAD.IADD R2, R5, 0x1, R10 ;  /* 0x0000000105020824 */ /* 0x000fe400078e020a */
[----:B------:R-:W-:Y:S02]  /*7710*/  @P1 IMAD.MOV.U32 R5, RZ, RZ, R241 ;  /* 0x000000ffff051224 */ /* 0x000fe400078e00f1 */
[----:B------:R-:W-:Y:S02]  /*7720*/  @P0 IMAD R2, R2, 0x30, RZ ;  /* 0x0000003002020824 */ /* 0x000fe400078e02ff */
[----:B------:R-:W-:Y:S04]  /*7730*/  @P1 IMAD.WIDE.U32 R4, R8, 0x30, R4 ;  /* 0x0000003008041825 */ /* 0x000fe800078e0004 */
[----:B------:R-:W-:Y:S01]  /*7740*/  @P1 IMAD R8, R9, 0x30, RZ ;  /* 0x0000003009081824 */ /* 0x000fe200078e02ff */
[----:B------:R-:W-:Y:S02]  /*7750*/  @P0 IADD3.X R9, R241, R2, R7, P2, !PT ;  /* 0x00000002f1090210 */ /* 0x000fe400017fe407 */
[C---:B------:R-:W-:Y:S02]  /*7760*/  @P1 LEA R6, P2, R4.reuse, c[0x0][0x1c8], 0x1 ;  /* 0x0000720004061a11 */ /* 0x040fe400078408ff */
[----:B------:R-:W-:Y:S04]  /*7770*/  @P1 IADD3 R2, R5, R8, RZ ;  /* 0x0000000805021210 */ /* 0x000fe80007ffe0ff */
[----:B------:R-:W-:Y:S02]  /*7780*/  @P1 LEA.HI.X R7, R4, c[0x0][0x1cc], R2, 0x1, P2 ;  /* 0x0000730004071a11 */ /* 0x000fe400010f0c02 */
[C---:B------:R-:W-:Y:S03]  /*7790*/  @P0 LEA R4, P2, R0.reuse, c[0x0][0x1c8], 0x1 ;  /* 0x0000720000040a11 */ /* 0x040fe600078408ff */
[----:B------:R-:W-:Y:S01]  /*77a0*/  @!PT LDS RZ, [RZ] ;  /* 0x00000000fffff984 */ /* 0x000fe20000000800 */
[----:B------:R-:W-:Y:S01]  /*77b0*/  @!PT LDS RZ, [RZ] ;  /* 0x00000000fffff984 */ /* 0x000fe20000000800 */
[----:B------:R-:W-:Y:S01]  /*77c0*/  @!PT LDS RZ, [RZ] ;  /* 0x00000000fffff984 */ /* 0x000fe20000000800 */
[----:B------:R1:W-:Y:S01]  /*77d0*/  @P1 LDGSTS.E.BYPASS.LTC128B.128 [R198+0x3c80], [R6.64], !P6 ;  /* 0x03c8000006c61fae */ /* 0x0003e2000f101d46 */
[----:B------:R-:W-:Y:S04]  /*77e0*/  @P0 LEA.HI.X R5, R0, c[0x0][0x1cc], R9, 0x1, P2 ;  /* 0x0000730000050a11 */ /* 0x000fe800010f0c09 */
[----:B------:R1:W-:Y:S05]  /*77f0*/  @P1 LDGSTS.E.BYPASS.LTC128B.128 [R198+0x4880], [R6.64+0x40], !P5 ;  /* 0x0488004006c61fae */ /* 0x0003ea000e901d46 */
[----:B------:R1:W-:Y:S05]  /*7800*/  @P1 LDGSTS.E.BYPASS.LTC128B.128 [R198+0x5480], [R6.64+0x80], !P4 ;  /* 0x0548008006c61fae */ /* 0x0003ea000e101d46 */
[----:B------:R1:W-:Y:S05]  /*7810*/  @P0 LDGSTS.E.BYPASS.LTC128B.128 [R198+0x4480], [R4.64], !P6 ;  /* 0x0448000004c60fae */ /* 0x0003ea000f101d46 */
[----:B------:R1:W-:Y:S05]  /*7820*/  @P0 LDGSTS.E.BYPASS.LTC128B.128 [R198+0x5080], [R4.64+0x40], !P5 ;  /* 0x0508004004c60fae */ /* 0x0003ea000e901d46 */
[----:B------:R1:W-:Y:S02]  /*7830*/  @P0 LDGSTS.E.BYPASS.LTC128B.128 [R198+0x5c80], [R4.64+0x80], !P4 ;  /* 0x05c8008004c60fae */ /* 0x0003e4000e101d46 */
.L_x_1081:
[----:B--234-:R-:W-:Y:S05]  /*7840*/  BSYNC B0 ;  /* 0x0000000000007941 */ /* 0x01cfea0003800000 */
.L_x_1080:
[----:B-1----:R-:W2:Y:S01]  /*7850*/  LDL R7, [R1+0x24] ;  /* 0x0000240001077983 */ /* 0x002ea20000100800 */
[----:B------:R-:W-:Y:S01]  /*7860*/  MOV R4, R249 ;  /* 0x000000f900047202 */ /* 0x000fe20000000f00 */
[----:B------:R-:W-:Y:S01]  /*7870*/  IMAD R0, R180, -0x30, RZ ;  /* 0xffffffd0b4007824 */ /* 0x000fe200078e02ff */
[----:B------:R-:W-:Y:S01]  /*7880*/  @P3 MOV R4, R252 ;  /* 0x000000fc00043202 */ /* 0x000fe20000000f00 */
[----:B------:R-:W3:Y:S04]  /*7890*/  LDL R6, [R1+0x4] ;  /* 0x0000040001067983 */ /* 0x000ee80000100800 */
[----:B------:R-:W3:Y:S04]  /*78a0*/  LDL R5, [R1+0x10] ;  /* 0x0000100001057983 */ /* 0x000ee80000100800 */
[----:B------:R-:W1:Y:S08]  /*78b0*/  SHFL.IDX PT, R2, R4, RZ, 0x1c1f ;  /* 0x001c1fff04027589 */ /* 0x000e7000000e0000 */
[----:B------:R-:W-:Y:S08]  /*78c0*/  LDSM.16.MT88.4 R36, [R186] ;  /* 0x00000000ba24783b */ /* 0x000ff00000004200 */
[----:B------:R-:W0:Y:S01]  /*78d0*/  LDGDEPBAR ;  /* 0x00000000000079af */ /* 0x000e220000000000 */
[----:B--2---:R-:W-:Y:S04]  /*78e0*/  IADD3 R0, -R7, 0x1, R0 ;  /* 0x0000000107007810 */ /* 0x004fe80007ffe100 */
[----:B---3--:R-:W-:Y:S03]  /*78f0*/  IADD3 R5, -R5, R0, R6 ;  /* 0x0000000005057210 */ /* 0x008fe60007ffe106 */
[----:B------:R-:W2:Y:S01]  /*7900*/  SHFL.IDX PT, R6, R4, 0x1, 0x1c1f ;  /* 0x003c1f0004067f89 */ /* 0x000ea200000e0000 */
[----:B-1----:R-:W-:Y:S04]  /*7910*/  IADD3 R0, R5, R2, RZ ;  /* 0x0000000205007210 */ /* 0x002fe80007ffe0ff */
[C---:B------:R-:W-:Y:S02]  /*7920*/  ISETP.GT.AND P0, PT, R0.reuse, RZ, PT ;  /* 0x000000ff0000720c */ /* 0x040fe40003f04270 */
[C---:B------:R-:W-:Y:S02]  /*7930*/  ISETP.GT.AND P1, PT, R0.reuse, 0x1, PT ;  /* 0x000000010000780c */ /* 0x040fe40003f24270 */
[----:B------:R-:W-:Y:S02]  /*7940*/  FSEL R7, R173, -INF , P0 ;  /* 0xff800000ad077808 */ /* 0x000fe40000000000 */
[----:B------:R-:W-:Y:S02]  /*7950*/  ISETP.GT.AND P0, PT, R0, 0x8, PT ;  /* 0x000000080000780c */ /* 0x000fe40003f04270 */
[----:B------:R-:W-:Y:S02]  /*7960*/  FMNMX.FTZ R2, R7, R3, !PT ;  /* 0x0000000307027209 */ /* 0x000fe40007810000 */
[----:B------:R-:W-:Y:S02]  /*7970*/  FSEL R8, R172, -INF , P1 ;  /* 0xff800000ac087808 */ /* 0x000fe40000800000 */
[----:B------:R-:W-:Y:S02]  /*7980*/  FSEL R10, R103, -INF , P0 ;  /* 0xff800000670a7808 */ /* 0x000fe40000000000 */
[----:B------:R-:W-:Y:S02]  /*7990*/  FMNMX.FTZ R2, R8, R2, !PT ;  /* 0x0000000208027209 */ /* 0x000fe40007810000 */
[----:B------:R-:W-:Y:S02]  /*79a0*/  ISETP.GT.AND P1, PT, R0, 0x9, PT ;  /* 0x000000090000780c */ /* 0x000fe40003f24270 */
[----:B------:R-:W-:Y:S02]  /*79b0*/  FMNMX.FTZ R2, R10, R2, !PT ;  /* 0x000000020a027209 */ /* 0x000fe40007810000 */
[----:B------:R-:W-:Y:S02]  /*79c0*/  FSEL R15, R15, -INF , P1 ;  /* 0xff8000000f0f7808 */ /* 0x000fe40000800000 */
[C---:B------:R-:W-:Y:S02]  /*79d0*/  ISETP.GT.AND P0, PT, R0.reuse, 0x10, PT ;  /* 0x000000100000780c */ /* 0x040fe40003f04270 */
[----:B------:R-:W-:Y:S02]  /*79e0*/  FMNMX.FTZ R2, R15, R2, !PT ;  /* 0x000000020f027209 */ /* 0x000fe40007810000 */
[----:B------:R-:W-:Y:S02]  /*79f0*/  ISETP.GT.AND P1, PT, R0, 0x11, PT ;  /* 0x000000110000780c */ /* 0x000fe40003f24270 */
[----:B------:R-:W-:Y:S02]  /*7a00*/  FSEL R182, R102, -INF , P0 ;  /* 0xff80000066b67808 */ /* 0x000fe40000000000 */
[----:B------:R-:W-:Y:S02]  /*7a10*/  FSEL R181, R101, -INF , P1 ;  /* 0xff80000065b57808 */ /* 0x000fe40000800000 */
[----:B------:R-:W-:Y:S02]  /*7a20*/  ISETP.GT.AND P0, PT, R0, 0x18, PT ;  /* 0x000000180000780c */ /* 0x000fe40003f04270 */
[----:B------:R-:W-:Y:S02]  /*7a30*/  FMNMX.FTZ R2, R182, R2, !PT ;  /* 0x00000002b6027209 */ /* 0x000fe40007810000 */
[----:B------:R-:W-:Y:S02]  /*7a40*/  FSEL R199, R18, -INF , P0 ;  /* 0xff80000012c77808 */ /* 0x000fe40000000000 */
[----:B------:R-:W-:Y:S02]  /*7a50*/  ISETP.GT.AND P1, PT, R0, 0x19, PT ;  /* 0x000000190000780c */ /* 0x000fe40003f24270 */
[----:B------:R-:W-:Y:S02]  /*7a60*/  FMNMX.FTZ R2, R181, R2, !PT ;  /* 0x00000002b5027209 */ /* 0x000fe40007810000 */
[----:B------:R-:W-:Y:S02]  /*7a70*/  FSEL R183, R16, -INF , P1 ;  /* 0xff80000010b77808 */ /* 0x000fe40000800000 */
[----:B------:R-:W-:Y:S01]  /*7a80*/  FMNMX.FTZ R2, R199, R2, !PT ;  /* 0x00000002c7027209 */ /* 0x000fe20007810000 */
[----:B------:R-:W-:Y:S01]  /*7a90*/  SHFL.IDX PT, R16, R4, 0x3, 0x1c1f ;  /* 0x007c1f0004107f89 */ /* 0x000fe200000e0000 */
[C---:B------:R-:W-:Y:S02]  /*7aa0*/  ISETP.GT.AND P2, PT, R0.reuse, 0x20, PT ;  /* 0x000000200000780c */ /* 0x040fe40003f44270 */
[C---:B------:R-:W-:Y:S02]  /*7ab0*/  ISETP.GT.AND P1, PT, R0.reuse, 0x28, PT ;  /* 0x000000280000780c */ /* 0x040fe40003f24270 */
[----:B------:R-:W-:Y:S02]  /*7ac0*/  ISETP.GT.AND P0, PT, R0, 0x21, PT ;  /* 0x000000210000780c */ /* 0x000fe40003f04270 */
[----:B------:R-:W-:Y:S02]  /*7ad0*/  FSEL R226, R12, -INF , P2 ;  /* 0xff8000000ce27808 */ /* 0x000fe40001000000 */
[----:B------:R-:W-:Y:S01]  /*7ae0*/  ISETP.GT.AND P2, PT, R0, 0x29, PT ;  /* 0x000000290000780c */ /* 0x000fe20003f44270 */
[----:B------:R1:W3:Y:S01]  /*7af0*/  SHFL.IDX PT, R12, R4, 0x2, 0x1c1f ;  /* 0x005c1f00040c7f89 */ /* 0x0002e200000e0000 */
[----:B------:R-:W-:Y:S02]  /*7b00*/  FMNMX.FTZ R0, R183, R2, !PT ;  /* 0x00000002b7007209 */ /* 0x000fe40007810000 */
[----:B------:R-:W-:Y:S02]  /*7b10*/  FSEL R225, R14, -INF , P0 ;  /* 0xff8000000ee17808 */ /* 0x000fe40000000000 */
[----:B------:R-:W-:Y:S02]  /*7b20*/  FMNMX.FTZ R0, R226, R0, !PT ;  /* 0x00000000e2007209 */ /* 0x000fe40007810000 */
[----:B------:R-:W-:Y:S02]  /*7b30*/  FSEL R224, R11, -INF , P1 ;  /* 0xff8000000be07808 */ /* 0x000fe40000800000 */
[----:B------:R-:W-:Y:S02]  /*7b40*/  FMNMX.FTZ R0, R225, R0, !PT ;  /* 0x00000000e1007209 */ /* 0x000fe40007810000 */
[----:B------:R-:W-:Y:S02]  /*7b50*/  FSEL R223, R13, -INF , P2 ;  /* 0xff8000000ddf7808 */ /* 0x000fe40001000000 */
[----:B------:R-:W-:Y:S02]  /*7b60*/  FMNMX.FTZ R0, R224, R0, !PT ;  /* 0x00000000e0007209 */ /* 0x000fe40007810000 */
[----:B--2---:R-:W-:Y:S02]  /*7b70*/  IADD3 R2, R5, R6, RZ ;  /* 0x0000000605027210 */ /* 0x004fe40007ffe0ff */
[----:B------:R-:W-:Y:S02]  /*7b80*/  FMNMX.FTZ R6, R223, R0, !PT ;  /* 0x00000000df067209 */ /* 0x000fe40007810000 */
[C---:B------:R-:W-:Y:S02]  /*7b90*/  ISETP.GT.AND P0, PT, R2.reuse, RZ, PT ;  /* 0x000000ff0200720c */ /* 0x040fe40003f04270 */
[----:B------:R-:W-:Y:S01]  /*7ba0*/  ISETP.GT.AND P1, PT, R2, 0x1, PT ;  /* 0x000000010200780c */ /* 0x000fe20003f24270 */
[----:B------:R-:W2:Y:S01]  /*7bb0*/  SHFL.BFLY PT, R13, R6, 0x2, 0x1f ;  /* 0x0c401f00060d7f89 */ /* 0x000ea200000e0000 */
[----:B------:R-:W-:Y:S02]  /*7bc0*/  FSEL R9, R177, -INF , P0 ;  /* 0xff800000b1097808 */ /* 0x000fe40000000000 */
[----:B------:R-:W-:Y:S02]  /*7bd0*/  FSEL R11, R176, -INF , P1 ;  /* 0xff800000b00b7808 */ /* 0x000fe40000800000 */
[----:B-1----:R-:W-:Y:S02]  /*7be0*/  FMNMX.FTZ R4, R9, R100, !PT ;  /* 0x0000006409047209 */ /* 0x002fe40007810000 */
[C---:B------:R-:W-:Y:S02]  /*7bf0*/  ISETP.GT.AND P0, PT, R2.reuse, 0x8, PT ;  /* 0x000000080200780c */ /* 0x040fe40003f04270 */
[----:B------:R-:W-:Y:S02]  /*7c00*/  FMNMX.FTZ R0, R11, R4, !PT ;  /* 0x000000040b007209 */ /* 0x000fe40007810000 */
[C---:B------:R-:W-:Y:S02]  /*7c10*/  ISETP.GT.AND P1, PT, R2.reuse, 0x9, PT ;  /* 0x000000090200780c */ /* 0x040fe40003f24270 */
[----:B------:R-:W-:Y:S02]  /*7c20*/  FSEL R14, R109, -INF , P0 ;  /* 0xff8000006d0e7808 */ /* 0x000fe40000000000 */
[----:B------:R-:W-:Y:S02]  /*7c30*/  ISETP.GT.AND P0, PT, R2, 0x10, PT ;  /* 0x000000100200780c */ /* 0x000fe40003f04270 */
[----:B------:R-:W-:Y:S02]  /*7c40*/  FSEL R18, R111, -INF , P1 ;  /* 0xff8000006f127808 */ /* 0x000fe40000800000 */
[----:B------:R-:W-:Y:S02]  /*7c50*/  FMNMX.FTZ R0, R14, R0, !PT ;  /* 0x000000000e007209 */ /* 0x000fe40007810000 */
[C---:B------:R-:W-:Y:S02]  /*7c60*/  ISETP.GT.AND P1, PT, R2.reuse, 0x11, PT ;  /* 0x000000110200780c */ /* 0x040fe40003f24270 */
[----:B------:R-:W-:Y:S02]  /*7c70*/  FSEL R179, R107, -INF , P0 ;  /* 0xff8000006bb37808 */ /* 0x000fe40000000000 */
[----:B------:R-:W-:Y:S02]  /*7c80*/  ISETP.GT.AND P0, PT, R2, 0x18, PT ;  /* 0x000000180200780c */ /* 0x000fe40003f04270 */
[----:B------:R-:W-:Y:S02]  /*7c90*/  FMNMX.FTZ R4, R18, R0, !PT ;  /* 0x0000000012047209 */ /* 0x000fe40007810000 */
[----:B---3--:R-:W-:Y:S02]  /*7ca0*/  IADD3 R0, R5, R12, RZ ;  /* 0x0000000c05007210 */ /* 0x008fe40007ffe0ff */
[----:B------:R-:W-:Y:S02]  /*7cb0*/  FSEL R178, R106, -INF , P1 ;  /* 0xff8000006ab27808 */ /* 0x000fe40000800000 */
[C---:B------:R-:W-:Y:S02]  /*7cc0*/  ISETP.GT.AND P2, PT, R2.reuse, 0x21, PT ;  /* 0x000000210200780c */ /* 0x040fe40003f44270 */
[C---:B------:R-:W-:Y:S02]  /*7cd0*/  ISETP.GT.AND P1, PT, R2.reuse, 0x19, PT ;  /* 0x000000190200780c */ /* 0x040fe40003f24270 */
[----:B------:R-:W-:Y:S02]  /*7ce0*/  FSEL R177, R23, -INF , P0 ;  /* 0xff80000017b17808 */ /* 0x000fe40000000000 */
[----:B------:R-:W-:Y:S02]  /*7cf0*/  ISETP.GT.AND P0, PT, R2, 0x20, PT ;  /* 0x000000200200780c */ /* 0x000fe40003f04270 */
[----:B------:R-:W-:Y:S02]  /*7d00*/  FSEL R221, R21, -INF , P2 ;  /* 0xff80000015dd7808 */ /* 0x000fe40001000000 */
[----:B------:R-:W-:Y:S02]  /*7d10*/  FSEL R176, R22, -INF , P1 ;  /* 0xff80000016b07808 */ /* 0x000fe40000800000 */
[----:B------:R-:W-:Y:S02]  /*7d20*/  ISETP.GT.AND P1, PT, R2, 0x28, PT ;  /* 0x000000280200780c */ /* 0x000fe40003f24270 */
[----:B------:R-:W-:Y:S02]  /*7d30*/  ISETP.GT.AND P2, PT, R0, RZ, PT ;  /* 0x000000ff0000720c */ /* 0x000fe40003f44270 */
[----:B------:R-:W-:Y:S02]  /*7d40*/  FSEL R222, R20, -INF , P0 ;  /* 0xff80000014de7808 */ /* 0x000fe40000000000 */
[----:B------:R-:W-:Y:S02]  /*7d50*/  ISETP.GT.AND P0, PT, R2, 0x29, PT ;  /* 0x000000290200780c */ /* 0x000fe40003f04270 */
[----:B--2---:R-:W-:Y:S02]  /*7d60*/  FMNMX.FTZ R2, R6, R13, !PT ;  /* 0x0000000d06027209 */ /* 0x004fe40007810000 */
[----:B------:R-:W-:Y:S02]  /*7d70*/  FSEL R220, R19, -INF , P1 ;  /* 0xff80000013dc7808 */ /* 0x000fe40000800000 */
[C---:B------:R-:W-:Y:S01]  /*7d80*/  ISETP.GT.AND P1, PT, R0.reuse, 0x1, PT ;  /* 0x000000010000780c */ /* 0x040fe20003f24270 */
[----:B------:R-:W1:Y:S01]  /*7d90*/  SHFL.BFLY PT, R23, R2, 0x1, 0x1f ;  /* 0x0c201f0002177f89 */ /* 0x000e6200000e0000 */
[----:B------:R-:W-:Y:S02]  /*7da0*/  FSEL R6, R205, -INF , P2 ;  /* 0xff800000cd067808 */ /* 0x000fe40001000000 */
[----:B------:R-:W-:Y:S02]  /*7db0*/  FSEL R219, R17, -INF , P0 ;  /* 0xff80000011db7808 */ /* 0x000fe40000000000 */
[----:B------:R-:W-:Y:S02]  /*7dc0*/  ISETP.GT.AND P0, PT, R0, 0x8, PT ;  /* 0x000000080000780c */ /* 0x000fe40003f04270 */
[----:B------:R-:W-:Y:S02]  /*7dd0*/  FSEL R13, R204, -INF , P1 ;  /* 0xff800000cc0d7808 */ /* 0x000fe40000800000 */
[----:B------:R-:W-:Y:S02]  /*7de0*/  FMNMX.FTZ R19, R6, R104, !PT ;  /* 0x0000006806137209 */ /* 0x000fe40007810000 */
[----:B------:R-:W-:Y:S02]  /*7df0*/  ISETP.GT.AND P2, PT, R0, 0x9, PT ;  /* 0x000000090000780c */ /* 0x000fe40003f44270 */
[----:B------:R-:W-:Y:S02]  /*7e00*/  FMNMX.FTZ R19, R13, R19, !PT ;  /* 0x000000130d137209 */ /* 0x000fe40007810000 */
[----:B------:R-:W-:Y:S02]  /*7e10*/  FMNMX.FTZ R12, R179, R4, !PT ;  /* 0x00000004b30c7209 */ /* 0x000fe40007810000 */
[----:B------:R-:W-:Y:S02]  /*7e20*/  IADD3 R4, R5, R16, RZ ;  /* 0x0000001005047210 */ /* 0x000fe40007ffe0ff */
[----:B------:R-:W-:Y:S02]  /*7e30*/  FSEL R16, R201, -INF , P0 ;  /* 0xff800000c9107808 */ /* 0x000fe40000000000 */
[----:B------:R-:W-:Y:S02]  /*7e40*/  FSEL R17, R200, -INF , P2 ;  /* 0xff800000c8117808 */ /* 0x000fe40001000000 */
[----:B------:R-:W-:Y:S02]  /*7e50*/  FMNMX.FTZ R21, R16, R19, !PT ;  /* 0x0000001310157209 */ /* 0x000fe40007810000 */
[C---:B------:R-:W-:Y:S02]  /*7e60*/  ISETP.GT.AND P1, PT, R0.reuse, 0x10, PT ;  /* 0x000000100000780c */ /* 0x040fe40003f24270 */
[----:B------:R-:W-:Y:S02]  /*7e70*/  ISETP.GT.AND P0, PT, R0, 0x11, PT ;  /* 0x000000110000780c */ /* 0x000fe40003f04270 */
[----:B------:R-:W-:Y:S02]  /*7e80*/  ISETP.GT.AND P2, PT, R4, RZ, PT ;  /* 0x000000ff0400720c */ /* 0x000fe40003f44270 */
[----:B------:R-:W-:Y:S02]  /*7e90*/  FMNMX.FTZ R5, R178, R12, !PT ;  /* 0x0000000cb2057209 */ /* 0x000fe40007810000 */
[----:B------:R-:W-:Y:S02]  /*7ea0*/  FMNMX.FTZ R21, R17, R21, !PT ;  /* 0x0000001511157209 */ /* 0x000fe40007810000 */
[----:B------:R-:W-:Y:S02]  /*7eb0*/  FSEL R169, R165, -INF , P1 ;  /* 0xff800000a5a97808 */ /* 0x000fe40000800000 */
[----:B------:R-:W-:Y:S02]  /*7ec0*/  ISETP.GT.AND P1, PT, R0, 0x18, PT ;  /* 0x000000180000780c */ /* 0x000fe40003f24270 */
[----:B------:R-:W-:Y:S02]  /*7ed0*/  FSEL R171, R164, -INF , P0 ;  /* 0xff800000a4ab7808 */ /* 0x000fe40000000000 */
[----:B------:R-:W-:Y:S02]  /*7ee0*/  ISETP.GT.AND P0, PT, R4, 0x1, PT ;  /* 0x000000010400780c */ /* 0x000fe40003f04270 */
[----:B------:R-:W-:Y:S02]  /*7ef0*/  FSEL R12, R206, -INF , P2 ;  /* 0xff800000ce0c7808 */ /* 0x000fe40001000000 */
[----:B------:R-:W-:Y:S02]  /*7f00*/  ISETP.GT.AND P2, PT, R0, 0x19, PT ;  /* 0x000000190000780c */ /* 0x000fe40003f44270 */
[----:B------:R-:W-:Y:S02]  /*7f10*/  FMNMX.FTZ R5, R177, R5, !PT ;  /* 0x00000005b1057209 */ /* 0x000fe40007810000 */
[----:B------:R-:W-:Y:S02]  /*7f20*/  FSEL R20, R207, -INF , P0 ;  /* 0xff800000cf147808 */ /* 0x000fe40000000000 */
[----:B------:R-:W-:Y:S02]  /*7f30*/  FSEL R172, R108, -INF , P2 ;  /* 0xff8000006cac7808 */ /* 0x000fe40001000000 */
[----:B------:R-:W-:Y:S02]  /*7f40*/  FSEL R173, R110, -INF , P1 ;  /* 0xff8000006ead7808 */ /* 0x000fe40000800000 */
[----:B------:R-:W-:Y:S02]  /*7f50*/  ISETP.GT.AND P1, PT, R4, 0x8, PT ;  /* 0x000000080400780c */ /* 0x000fe40003f24270 */
[----:B------:R-:W-:Y:S02]  /*7f60*/  ISETP.GT.AND P0, PT, R0, 0x20, PT ;  /* 0x000000200000780c */ /* 0x000fe40003f04270 */
[----:B------:R-:W-:Y:S02]  /*7f70*/  ISETP.GT.AND P2, PT, R4, 0x9, PT ;  /* 0x000000090400780c */ /* 0x000fe40003f44270 */
[----:B------:R-:W-:Y:S02]  /*7f80*/  FMNMX.FTZ R21, R169, R21, !PT ;  /* 0x00000015a9157209 */ /* 0x000fe40007810000 */
[----:B------:R-:W-:Y:S02]  /*7f90*/  FMNMX.FTZ R5, R176, R5, !PT ;  /* 0x00000005b0057209 */ /* 0x000fe40007810000 */
[----:B------:R-:W-:Y:S02]  /*7fa0*/  FSEL R19, R202, -INF , P1 ;  /* 0xff800000ca137808 */ /* 0x000fe40000800000 */
[----:B------:R-:W-:Y:S02]  /*7fb0*/  ISETP.GT.AND P1, PT, R0, 0x21, PT ;  /* 0x000000210000780c */ /* 0x000fe40003f24270 */
[----:B------:R-:W-:Y:S02]  /*7fc0*/  FSEL R218, R24, -INF , P0 ;  /* 0xff80000018da7808 */ /* 0x000fe40000000000 */
[C---:B------:R-:W-:Y:S02]  /*7fd0*/  ISETP.GT.AND P0, PT, R0.reuse, 0x28, PT ;  /* 0x000000280000780c */ /* 0x040fe40003f04270 */
[----:B------:R-:W-:Y:S02]  /*7fe0*/  FSEL R24, R203, -INF , P2 ;  /* 0xff800000cb187808 */ /* 0x000fe40001000000 */
[----:B------:R-:W-:Y:S02]  /*7ff0*/  ISETP.GT.AND P2, PT, R0, 0x29, PT ;  /* 0x000000290000780c */ /* 0x000fe40003f44270 */
[----:B------:R-:W-:Y:S02]  /*8000*/  FMNMX.FTZ R0, R171, R21, !PT ;  /* 0x00000015ab007209 */ /* 0x000fe40007810000 */
[----:B------:R-:W-:Y:S02]  /*8010*/  FMNMX.FTZ R21, R12, R105, !PT ;  /* 0x000000690c157209 */ /* 0x000fe40007810000 */
[----:B------:R-:W-:Y:S02]  /*8020*/  FMNMX.FTZ R5, R222, R5, !PT ;  /* 0x00000005de057209 */ /* 0x000fe40007810000 */
[----:B-1----:R-:W-:Y:S02]  /*8030*/  FMNMX.FTZ R108, R2, R23, !PT ;  /* 0x00000017026c7209 */ /* 0x002fe40007810000 */
[----:B------:R-:W-:Y:S02]  /*8040*/  FMNMX.FTZ R2, R173, R0, !PT ;  /* 0x00000000ad027209 */ /* 0x000fe40007810000 */
[----:B------:R-:W-:Y:S02]  /*8050*/  FMNMX.FTZ R0, R20, R21, !PT ;  /* 0x0000001514007209 */ /* 0x000fe40007810000 */
[----:B------:R-:W-:Y:S02]  /*8060*/  FMNMX.FTZ R5, R221, R5, !PT ;  /* 0x00000005dd057209 */ /* 0x000fe40007810000 */
[----:B------:R-:W-:Y:S02]  /*8070*/  FMNMX.FTZ R0, R19, R0, !PT ;  /* 0x0000000013007209 */ /* 0x000fe40007810000 */
[----:B------:R-:W-:Y:S02]  /*8080*/  FSEL R217, R27, -INF , P1 ;  /* 0xff8000001bd97808 */ /* 0x000fe40000800000 */
[----:B------:R-:W-:Y:S02]  /*8090*/  ISETP.GT.AND P1, PT, R4, 0x10, PT ;  /* 0x000000100400780c */ /* 0x000fe40003f24270 */
[----:B------:R-:W-:Y:S02]  /*80a0*/  FMNMX.FTZ R5, R220, R5, !PT ;  /* 0x00000005dc057209 */ /* 0x000fe40007810000 */
[----:B------:R-:W-:Y:S02]  /*80b0*/  FSEL R167, R167, -INF , P1 ;  /* 0xff800000a7a77808 */ /* 0x000fe40000800000 */
[----:B------:R-:W-:Y:S02]  /*80c0*/  FMNMX.FTZ R0, R24, R0, !PT ;  /* 0x0000000018007209 */ /* 0x000fe40007810000 */
[----:B------:R-:W-:Y:S02]  /*80d0*/  ISETP.GT.AND P1, PT, R4, 0x11, PT ;  /* 0x000000110400780c */ /* 0x000fe40003f24270 */
[----:B------:R-:W-:Y:S02]  /*80e0*/  FSEL R215, R26, -INF , P0 ;  /* 0xff8000001ad77808 */ /* 0x000fe40000000000 */
[----:B------:R-:W-:Y:S02]  /*80f0*/  ISETP.GT.AND P0, PT, R4, 0x18, PT ;  /* 0x000000180400780c */ /* 0x000fe40003f04270 */
[----:B------:R-:W-:Y:S02]  /*8100*/  FMNMX.FTZ R5, R219, R5, !PT ;  /* 0x00000005db057209 */ /* 0x000fe40007810000 */
[----:B------:R-:W-:Y:S01]  /*8110*/  FMNMX.FTZ R21, R167, R0, !PT ;  /* 0x00000000a7157209 */ /* 0x000fe20007810000 */
[----:B------:R-:W-:Y:S01]  /*8120*/  FMUL.FTZ R0, R108, c[0x0][0x2d0] ;  /* 0x0000b4006c007a20 */ /* 0x000fe20000410000 */
[----:B------:R-:W-:Y:S01]  /*8130*/  FSEL R168, R174, -INF , P1 ;  /* 0xff800000aea87808 */ /* 0x000fe20000800000 */
[----:B------:R-:W1:Y:S01]  /*8140*/  SHFL.BFLY PT, R22, R5, 0x2, 0x1f ;  /* 0x0c401f0005167f89 */ /* 0x000e6200000e0000 */
[----:B------:R-:W-:Y:S02]  /*8150*/  FSEL R174, R166, -INF , P0 ;  /* 0xff800000a6ae7808 */ /* 0x000fe40000000000 */
[----:B------:R-:W-:Y:S02]  /*8160*/  FSETP.NEU.FTZ.AND P0, PT, R108, -INF , PT ;  /* 0xff8000006c00780b */ /* 0x000fe40003f1d000 */
[----:B------:R-:W-:Y:S02]  /*8170*/  FMNMX.FTZ R2, R172, R2, !PT ;  /* 0x00000002ac027209 */ /* 0x000fe40007810000 */
[----:B------:R-:W-:Y:S02]  /*8180*/  FSEL R111, R0, RZ, P0 ;  /* 0x000000ff006f7208 */ /* 0x000fe40000000000 */
[----:B------:R-:W-:Y:S02]  /*8190*/  FMNMX.FTZ R21, R168, R21, !PT ;  /* 0x00000015a8157209 */ /* 0x000fe40007810000 */
[----:B------:R-:W-:Y:S01]  /*81a0*/  ISETP.GT.AND P1, PT, R4, 0x19, PT ;  /* 0x000000190400780c */ /* 0x000fe20003f24270 */
[--C-:B------:R-:W-:Y:S01]  /*81b0*/  FFMA.FTZ R0, R7, c[0x0][0x2d0], -R111.reuse ;  /* 0x0000b40007007a23 */ /* 0x100fe2000001086f */
[----:B------:R-:W-:Y:S02]  /*81c0*/  FMNMX.FTZ R2, R218, R2, !PT ;  /* 0x00000002da027209 */ /* 0x000fe40007810000 */
[----:B------:R-:W-:Y:S01]  /*81d0*/  FMNMX.FTZ R21, R174, R21, !PT ;  /* 0x00000015ae157209 */ /* 0x000fe20007810000 */
[----:B------:R2:W-:Y:S01]  /*81e0*/  MUFU.EX2 R201, R0 ;  /* 0x0000000000c97308 */ /* 0x0005e20000000800 */
[----:B------:R-:W-:Y:S02]  /*81f0*/  FSEL R175, R175, -INF , P1 ;  /* 0xff800000afaf7808 */ /* 0x000fe40000800000 */
[----:B------:R-:W-:Y:S02]  /*8200*/  FSEL R212, R25, -INF , P2 ;  /* 0xff80000019d47808 */ /* 0x000fe40001000000 */
[C---:B------:R-:W-:Y:S02]  /*8210*/  ISETP.GT.AND P2, PT, R4.reuse, 0x20, PT ;  /* 0x000000200400780c */ /* 0x040fe40003f44270 */
[----:B------:R-:W-:Y:S02]  /*8220*/  FMNMX.FTZ R2, R217, R2, !PT ;  /* 0x00000002d9027209 */ /* 0x000fe40007810000 */
[----:B-1----:R-:W-:Y:S02]  /*8230*/  FMNMX.FTZ R5, R5, R22, !PT ;  /* 0x0000001605057209 */ /* 0x002fe40007810000 */
[----:B------:R-:W-:Y:S02]  /*8240*/  FMNMX.FTZ R7, R175, R21, !PT ;  /* 0x00000015af077209 */ /* 0x000fe40007810000 */
[----:B------:R-:W-:Y:S01]  /*8250*/  ISETP.GT.AND P1, PT, R4, 0x21, PT ;  /* 0x000000210400780c */ /* 0x000fe20003f24270 */
[----:B------:R-:W1:Y:S01]  /*8260*/  SHFL.BFLY PT, R23, R5, 0x1, 0x1f ;  /* 0x0c201f0005177f89 */ /* 0x000e6200000e0000 */
[----:B------:R-:W-:Y:S02]  /*8270*/  FSEL R211, R31, -INF , P2 ;  /* 0xff8000001fd37808 */ /* 0x000fe40001000000 */
[----:B------:R-:W-:Y:S02]  /*8280*/  FMNMX.FTZ R2, R215, R2, !PT ;  /* 0x00000002d7027209 */ /* 0x000fe40007810000 */
[----:B------:R-:W-:Y:S02]  /*8290*/  FSEL R207, R30, -INF , P1 ;  /* 0xff8000001ecf7808 */ /* 0x000fe40000800000 */
[----:B------:R-:W-:Y:S02]  /*82a0*/  FMNMX.FTZ R7, R211, R7, !PT ;  /* 0x00000007d3077209 */ /* 0x000fe40007810000 */
[----:B------:R-:W-:Y:S01]  /*82b0*/  FMNMX.FTZ R2, R212, R2, !PT ;  /* 0x00000002d4027209 */ /* 0x000fe20007810000 */
[--C-:B--2---:R-:W-:Y:S01]  /*82c0*/  FFMA.FTZ R0, R8, c[0x0][0x2d0], -R111.reuse ;  /* 0x0000b40008007a23 */ /* 0x104fe2000001086f */
[C---:B------:R-:W-:Y:S02]  /*82d0*/  ISETP.GT.AND P2, PT, R4.reuse, 0x28, PT ;  /* 0x000000280400780c */ /* 0x040fe40003f44270 */
[----:B------:R-:W-:Y:S01]  /*82e0*/  ISETP.GT.AND P1, PT, R4, 0x29, PT ;  /* 0x000000290400780c */ /* 0x000fe20003f24270 */
[----:B------:R2:W3:Y:S01]  /*82f0*/  MUFU.EX2 R209, R0 ;  /* 0x0000000000d17308 */ /* 0x0004e20000000800 */
[----:B------:R-:W-:Y:S01]  /*8300*/  FMNMX.FTZ R4, R207, R7, !PT ;  /* 0x00000007cf047209 */ /* 0x000fe20007810000 */
[--C-:B------:R-:W-:Y:S01]  /*8310*/  FFMA.FTZ R7, R10, c[0x0][0x2d0], -R111.reuse ;  /* 0x0000b4000a077a23 */ /* 0x100fe2000001086f */
[----:B------:R-:W4:Y:S01]  /*8320*/  SHFL.BFLY PT, R22, R2, 0x2, 0x1f ;  /* 0x0c401f0002167f89 */ /* 0x000f2200000e0000 */
[----:B------:R-:W-:Y:S02]  /*8330*/  FSEL R205, R29, -INF , P2 ;  /* 0xff8000001dcd7808 */ /* 0x000fe40001000000 */
[----:B------:R-:W-:Y:S04]  /*8340*/  FSEL R103, R28, -INF , P1 ;  /* 0xff8000001c677808 */ /* 0x000fe80000800000 */
[----:B------:R5:W-:Y:S01]  /*8350*/  MUFU.EX2 R234, R7 ;  /* 0x0000000700ea7308 */ /* 0x000be20000000800 */
[----:B-1----:R-:W-:Y:S01]  /*8360*/  FMNMX.FTZ R107, R5, R23, !PT ;  /* 0x00000017056b7209 */ /* 0x002fe20007810000 */
[----:B------:R-:W-:Y:S03]  /*8370*/  FFMA.FTZ R5, R15, c[0x0][0x2d0], -R111 ;  /* 0x0000b4000f057a23 */ /* 0x000fe6000001086f */
[----:B------:R-:W-:Y:S05]  /*8380*/  FSETP.NEU.FTZ.AND P2, PT, R107, -INF , PT ;  /* 0xff8000006b00780b */ /* 0x000fea0003f5d000 */
[----:B------:R1:W1:Y:S01]  /*8390*/  MUFU.EX2 R235, R5 ;  /* 0x0000000500eb7308 */ /* 0x0002620000000800 */
[----:B--2---:R-:W-:Y:S02]  /*83a0*/  FMNMX.FTZ R0, R205, R4, !PT ;  /* 0x00000004cd007209 */ /* 0x004fe40007810000 */
[----:B---3--:R-:W-:Y:S02]  /*83b0*/  F2FP.BF16.PACK_AB R160, R209, R201 ;  /* 0x000000c9d1a0723e */ /* 0x008fe400000010ff */
[----:B------:R-:W-:Y:S02]  /*83c0*/  FMNMX.FTZ R0, R103, R0, !PT ;  /* 0x0000000067007209 */ /* 0x000fe40007810000 */
[----:B----4-:R-:W-:Y:S03]  /*83d0*/  FMNMX.FTZ R4, R2, R22, !PT ;  /* 0x0000001602047209 */ /* 0x010fe60007810000 */
[----:B------:R-:W2:Y:S01]  /*83e0*/  SHFL.BFLY PT, R2, R0, 0x2, 0x1f ;  /* 0x0c401f0000027f89 */ /* 0x000ea200000e0000 */
[----:B-----5:R-:W-:Y:S05]  /*83f0*/  FMUL.FTZ R7, R107, c[0x0][0x2d0] ;  /* 0x0000b4006b077a20 */ /* 0x020fea0000410000 */
[----:B------:R-:W-:Y:S02]  /*8400*/  FSEL R109, R7, RZ, P2 ;  /* 0x000000ff076d7208 */ /* 0x000fe40001000000 */
[----:B------:R-:W3:Y:S03]  /*8410*/  SHFL.BFLY PT, R8, R4, 0x1, 0x1f ;  /* 0x0c201f0004087f89 */ /* 0x000ee600000e0000 */
[--C-:B-1----:R-:W-:Y:S01]  /*8420*/  FFMA.FTZ R5, R9, c[0x0][0x2d0], -R109.reuse ;  /* 0x0000b40009057a23 */ /* 0x102fe2000001086d */
[----:B------:R-:W-:Y:S03]  /*8430*/  F2FP.BF16.PACK_AB R162, R235, R234 ;  /* 0x000000eaeba2723e */ /* 0x000fe600000010ff */
[----:B------:R1:W-:Y:S01]  /*8440*/  MUFU.EX2 R170, R5 ;  /* 0x0000000500aa7308 */ /* 0x0003e20000000800 */
[----:B--2---:R-:W-:Y:S01]  /*8450*/  FMNMX.FTZ R0, R0, R2, !PT ;  /* 0x0000000200007209 */ /* 0x004fe20007810000 */
[--C-:B------:R-:W-:Y:S08]  /*8460*/  FFMA.FTZ R2, R14, c[0x0][0x2d0], -R109.reuse ;  /* 0x0000b4000e027a23 */ /* 0x100ff0000001086d */
[----:B------:R2:W-:Y:S01]  /*8470*/  MUFU.EX2 R232, R2 ;  /* 0x0000000200e87308 */ /* 0x0005e20000000800 */
[----:B---3--:R-:W-:Y:S01]  /*8480*/  FMNMX.FTZ R106, R4, R8, !PT ;  /* 0x00000008046a7209 */ /* 0x008fe20007810000 */
[--C-:B------:R-:W-:Y:S03]  /*8490*/  FFMA.FTZ R4, R18, c[0x0][0x2d0], -R109.reuse ;  /* 0x0000b40012047a23 */ /* 0x100fe6000001086d */
[C---:B------:R-:W-:Y:S01]  /*84a0*/  FSETP.NEU.FTZ.AND P1, PT, R106.reuse, -INF , PT ;  /* 0xff8000006a00780b */ /* 0x040fe20003f3d000 */
[----:B-1----:R-:W-:Y:S04]  /*84b0*/  FFMA.FTZ R5, R11, c[0x0][0x2d0], -R109 ;  /* 0x0000b4000b057a23 */ /* 0x002fe8000001086d */
[----:B------:R-:W1:Y:S10]  /*84c0*/  MUFU.EX2 R237, R4 ;  /* 0x0000000400ed7308 */ /* 0x000e740000000800 */
[----:B------:R3:W4:Y:S01]  /*84d0*/  MUFU.EX2 R233, R5 ;  /* 0x0000000500e97308 */ /* 0x0007220000000800 */
[----:B--2---:R-:W2:Y:S01]  /*84e0*/  SHFL.BFLY PT, R2, R0, 0x1, 0x1f ;  /* 0x0c201f0000027f89 */ /* 0x004ea200000e0000 */
[----:B-1----:R-:W-:Y:S01]  /*84f0*/  F2FP.BF16.PACK_AB R163, R237, R232 ;  /* 0x000000e8eda3723e */ /* 0x002fe200000010ff */
[----:B---3--:R-:W-:Y:S01]  /*8500*/  FMUL.FTZ R5, R106, c[0x0][0x2d0] ;  /* 0x0000b4006a057a20 */ /* 0x008fe20000410000 */
[----:B----4-:R-:W-:Y:S02]  /*8510*/  F2FP.BF16.PACK_AB R161, R233, R170 ;  /* 0x000000aae9a1723e */ /* 0x010fe400000010ff */
[----:B--2---:R-:W-:Y:S02]  /*8520*/  FMNMX.FTZ R102, R0, R2, !PT ;  /* 0x0000000200667209 */ /* 0x004fe40007810000 */
[----:B------:R-:W-:Y:S05]  /*8530*/  FSEL R110, R5, RZ, P1 ;  /* 0x000000ff056e7208 */ /* 0x000fea0000800000 */
[--C-:B------:R-:W-:Y:S02]  /*8540*/  FFMA.FTZ R4, R13, c[0x0][0x2d0], -R110.reuse ;  /* 0x0000b4000d047a23 */ /* 0x100fe4000001086e */
[--C-:B------:R-:W-:Y:S02]  /*8550*/  FFMA.FTZ R0, R16, c[0x0][0x2d0], -R110.reuse ;  /* 0x0000b40010007a23 */ /* 0x100fe4000001086e */
[----:B------:R1:W-:Y:S01]  /*8560*/  MUFU.EX2 R230, R4 ;  /* 0x0000000400e67308 */ /* 0x0003e20000000800 */
[--C-:B------:R-:W-:Y:S02]  /*8570*/  FFMA.FTZ R2, R17, c[0x0][0x2d0], -R110.reuse ;  /* 0x0000b40011027a23 */ /* 0x100fe4000001086e */
[----:B------:R-:W-:Y:S07]  /*8580*/  FFMA.FTZ R6, R6, c[0x0][0x2d0], -R110 ;  /* 0x0000b40006067a23 */ /* 0x000fee000001086e */
[----:B------:R2:W-:Y:S10]  /*8590*/  MUFU.EX2 R229, R0 ;  /* 0x0000000000e57308 */ /* 0x0005f40000000800 */
[----:B------:R3:W-:Y:S01]  /*85a0*/  MUFU.EX2 R236, R2 ;  /* 0x0000000200ec7308 */ /* 0x0007e20000000800 */
[----:B-1----:R-:W-:Y:S09]  /*85b0*/  FMUL.FTZ R4, R102, c[0x0][0x2d0] ;  /* 0x0000b40066047a20 */ /* 0x002ff20000410000 */
[----:B------:R-:W-:Y:S01]  /*85c0*/  MUFU.EX2 R166, R6 ;  /* 0x0000000600a67308 */ /* 0x000fe20000000800 */
[----:B--2---:R-:W-:Y:S02]  /*85d0*/  FSEL R0, R108, RZ, P0 ;  /* 0x000000ff6c007208 */ /* 0x004fe40000000000 */
[----:B------:R-:W-:Y:S03]  /*85e0*/  FSETP.NEU.FTZ.AND P0, PT, R102, -INF , PT ;  /* 0xff8000006600780b */ /* 0x000fe60003f1d000 */
[----:B------:R-:W-:Y:S01]  /*85f0*/  FADD.FTZ R0, -R0, R3 ;  /* 0x0000000300007221 */ /* 0x000fe20000010100 */
[----:B------:R-:W-:Y:S03]  /*8600*/  FSEL R164, R4, RZ, P0 ;  /* 0x000000ff04a47208 */ /* 0x000fe60000000000 */
[----:B------:R-:W-:Y:S02]  /*8610*/  FMUL.FTZ R0, R0, c[0x0][0x2d0] ;  /* 0x0000b40000007a20 */ /* 0x000fe40000410000 */
[--C-:B---3--:R-:W-:Y:S02]  /*8620*/  FFMA.FTZ R2, R12, c[0x0][0x2d0], -R164.reuse ;  /* 0x0000b4000c027a23 */ /* 0x108fe400000108a4 */
[----:B------:R-:W1:Y:S10]  /*8630*/  MUFU.EX2 R101, R0 ;  /* 0x0000000000657308 */ /* 0x000e740000000800 */
[----:B------:R2:W-:Y:S01]  /*8640*/  MUFU.EX2 R165, R2 ;  /* 0x0000000200a57308 */ /* 0x0005e20000000800 */
[C---:B-1----:R-:W-:Y:S01]  /*8650*/  FMUL.FTZ R4, R101.reuse, R116 ;  /* 0x0000007465047220 */ /* 0x042fe20000410000 */
[----:B------:R-:W-:Y:S01]  /*8660*/  F2FP.BF16.PACK_AB R116, R230, R166 ;  /* 0x000000a6e674723e */ /* 0x000fe200000010ff */
[C---:B------:R-:W-:Y:S02]  /*8670*/  FMUL.FTZ R5, R101.reuse, R117 ;  /* 0x0000007565057220 */ /* 0x040fe40000410000 */
[C---:B------:R-:W-:Y:S02]  /*8680*/  FMUL.FTZ R16, R101.reuse, R124 ;  /* 0x0000007c65107220 */ /* 0x040fe40000410000 */
[C---:B------:R-:W-:Y:S02]  /*8690*/  FMUL.FTZ R17, R101.reuse, R125 ;  /* 0x0000007d65117220 */ /* 0x040fe40000410000 */
[C---:B------:R-:W-:Y:S02]  /*86a0*/  FMUL.FTZ R33, R101.reuse, R141 ;  /* 0x0000008d65217220 */ /* 0x040fe40000410000 */
[--C-:B--2---:R-:W-:Y:S02]  /*86b0*/  FFMA.FTZ R2, R20, c[0x0][0x2d0], -R164.reuse ;  /* 0x0000b40014027a23 */ /* 0x104fe400000108a4 */
[----:B------:R-:W1:Y:S01]  /*86c0*/  LDSM.16.MT88.4 R20, [R185] ;  /* 0x00000000b914783b */ /* 0x000e620000004200 */
[C---:B------:R-:W-:Y:S01]  /*86d0*/  FMUL.FTZ R32, R101.reuse, R140 ;  /* 0x0000008c65207220 */ /* 0x040fe20000410000 */
[----:B------:R-:W2:Y:S01]  /*86e0*/  MUFU.EX2 R227, R2 ;  /* 0x0000000200e37308 */ /* 0x000ea20000000800 */
[C---:B------:R-:W-:Y:S02]  /*86f0*/  FMUL.FTZ R48, R101.reuse, R156 ;  /* 0x0000009c65307220 */ /* 0x040fe40000410000 */
        /* <DEDUP_REMOVED lines=10> */
[----:B------:R-:W-:Y:S01]  /*87a0*/  FMUL.FTZ R85, R101, R85 ;  /* 0x0000005565557220 */ /* 0x000fe20000410000 */
[----:B--2---:R-:W-:Y:S01]  /*87b0*/  F2FP.BF16.PACK_AB R117, R227, R165 ;  /* 0x000000a5e375723e */ /* 0x004fe200000010ff */
[----:B------:R-:W-:Y:S02]  /*87c0*/  FFMA.FTZ R2, R19, c[0x0][0x2d0], -R164 ;  /* 0x0000b40013027a23 */ /* 0x000fe400000108a4 */
[C---:B------:R-:W-:Y:S02]  /*87d0*/  FMUL.FTZ R96, R101.reuse, R96 ;  /* 0x0000006065607220 */ /* 0x040fe40000410000 */
[----:B------:R2:W-:Y:S01]  /*87e0*/  MUFU.EX2 R228, R2 ;  /* 0x0000000200e47308 */ /* 0x0005e20000000800 */
[----:B------:R-:W-:Y:S01]  /*87f0*/  FMUL.FTZ R97, R101, R97 ;  /* 0x0000006165617220 */ /* 0x000fe20000410000 */
[----:B--2---:R-:W-:Y:S05]  /*8800*/  FSEL R2, R107, RZ, P2 ;  /* 0x000000ff6b027208 */ /* 0x004fea0001000000 */
[----:B------:R-:W-:Y:S01]  /*8810*/  FADD.FTZ R0, -R2, R100 ;  /* 0x0000006402007221 */ /* 0x000fe20000010100 */
[----:B------:R-:W-:Y:S03]  /*8820*/  FSEL R2, R106, RZ, P1 ;  /* 0x000000ff6a027208 */ /* 0x000fe60000800000 */
[----:B------:R-:W-:Y:S04]  /*8830*/  FMUL.FTZ R0, R0, c[0x0][0x2d0] ;  /* 0x0000b40000007a20 */ /* 0x000fe80000410000 */
[----:B------:R2:W3:Y:S02]  /*8840*/  MUFU.EX2 R100, R0 ;  /* 0x0000000000647308 */ /* 0x0004e40000000800 */
[----:B--2---:R-:W-:Y:S01]  /*8850*/  FADD.FTZ R0, -R2, R104 ;  /* 0x0000006802007221 */ /* 0x004fe20000010100 */
[----:B------:R-:W-:Y:S01]  /*8860*/  FSEL R2, R102, RZ, P0 ;  /* 0x000000ff66027208 */ /* 0x000fe20000000000 */
[----:B---3--:R-:W-:Y:S01]  /*8870*/  FMUL.FTZ R6, R100, R118 ;  /* 0x0000007664067220 */ /* 0x008fe20000410000 */
[----:B------:R-:W-:Y:S01]  /*8880*/  F2FP.BF16.PACK_AB R118, R236, R229 ;  /* 0x000000e5ec76723e */ /* 0x000fe200000010ff */
[----:B------:R-:W-:Y:S01]  /*8890*/  FMUL.FTZ R0, R0, c[0x0][0x2d0] ;  /* 0x0000b40000007a20 */ /* 0x000fe20000410000 */
[----:B------:R-:W-:Y:S01]  /*88a0*/  ISETP.GT.AND P0, PT, R180, R251, PT ;  /* 0x000000fbb400720c */ /* 0x000fe20003f04270 */
[C---:B------:R-:W-:Y:S02]  /*88b0*/  FMUL.FTZ R7, R100.reuse, R119 ;  /* 0x0000007764077220 */ /* 0x040fe40000410000 */
[----:B------:R2:W3:Y:S01]  /*88c0*/  MUFU.EX2 R3, R0 ;  /* 0x0000000000037308 */ /* 0x0004e20000000800 */
[C---:B------:R-:W-:Y:S02]  /*88d0*/  FMUL.FTZ R18, R100.reuse, R126 ;  /* 0x0000007e64127220 */ /* 0x040fe40000410000 */
[C---:B------:R-:W-:Y:S02]  /*88e0*/  FMUL.FTZ R19, R100.reuse, R127 ;  /* 0x0000007f64137220 */ /* 0x040fe40000410000 */
[-C--:B-1----:R-:W-:Y:S01]  /*88f0*/  HMMA.16816.F32.BF16 R4, R160, R20.reuse, R4 ;  /* 0x00000014a004723c */ /* 0x082fe20000041804 */
[C---:B------:R-:W-:Y:S01]  /*8900*/  FMUL.FTZ R34, R100.reuse, R142 ;  /* 0x0000008e64227220 */ /* 0x040fe20000410000 */
[----:B------:R-:W-:Y:S01]  /*8910*/  LDSM.16.MT88.4 R124, [R186+0x400] ;  /* 0x00040000ba7c783b */ /* 0x000fe20000004200 */
[C---:B------:R-:W-:Y:S02]  /*8920*/  FMUL.FTZ R35, R100.reuse, R143 ;  /* 0x0000008f64237220 */ /* 0x040fe40000410000 */
[C---:B------:R-:W-:Y:S02]  /*8930*/  FMUL.FTZ R50, R100.reuse, R158 ;  /* 0x0000009e64327220 */ /* 0x040fe40000410000 */
[C---:B------:R-:W-:Y:S02]  /*8940*/  FMUL.FTZ R51, R100.reuse, R159 ;  /* 0x0000009f64337220 */ /* 0x040fe40000410000 */
[----:B------:R-:W-:Y:S01]  /*8950*/  FFMA.FTZ R104, R183, c[0x0][0x2d0], -R111 ;  /* 0x0000b400b7687a23 */ /* 0x000fe2000001086f */
[----:B------:R-:W-:Y:S02]  /*8960*/  LDSM.16.MT88.4 R156, [R185+0x1400] ;  /* 0x00140000b99c783b */ /* 0x000fe40000004200 */
[C---:B------:R-:W-:Y:S01]  /*8970*/  FMUL.FTZ R54, R100.reuse, R54 ;  /* 0x0000003664367220 */ /* 0x040fe20000410000 */
[----:B------:R-:W-:Y:S01]  /*8980*/  MUFU.EX2 R216, R104 ;  /* 0x0000006800d87308 */ /* 0x000fe20000000800 */
[C---:B------:R-:W-:Y:S02]  /*8990*/  FMUL.FTZ R55, R100.reuse, R55 ;  /* 0x0000003764377220 */ /* 0x040fe40000410000 */
[C---:B------:R-:W-:Y:S02]  /*89a0*/  FFMA.FTZ R140, R100.reuse, R246, R170 ;  /* 0x000000f6648c7223 */ /* 0x040fe400000100aa */
[----:B------:R-:W-:Y:S02]  /*89b0*/  FMUL.FTZ R66, R100, R66 ;  /* 0x0000004264427220 */ /* 0x000fe40000410000 */
[----:B--2---:R-:W-:Y:S02]  /*89c0*/  FADD.FTZ R0, -R2, R105 ;  /* 0x0000006902007221 */ /* 0x004fe40000010100 */
[----:B------:R-:W-:Y:S02]  /*89d0*/  FFMA.FTZ R2, R24, c[0x0][0x2d0], -R164 ;  /* 0x0000b40018027a23 */ /* 0x000fe400000108a4 */
[----:B------:R-:W-:Y:S02]  /*89e0*/  FMUL.FTZ R0, R0, c[0x0][0x2d0] ;  /* 0x0000b40000007a20 */ /* 0x000fe40000410000 */
[----:B------:R-:W1:Y:S01]  /*89f0*/  MUFU.EX2 R231, R2 ;  /* 0x0000000200e77308 */ /* 0x000e620000000800 */
[C---:B---3--:R-:W-:Y:S02]  /*8a00*/  FMUL.FTZ R8, R3.reuse, R112 ;  /* 0x0000007003087220 */ /* 0x048fe40000410000 */
[C---:B------:R-:W-:Y:S02]  /*8a10*/  FMUL.FTZ R9, R3.reuse, R113 ;  /* 0x0000007103097220 */ /* 0x040fe40000410000 */
[C---:B------:R-:W-:Y:S02]  /*8a20*/  FMUL.FTZ R12, R3.reuse, R120 ;  /* 0x00000078030c7220 */ /* 0x040fe40000410000 */
[C---:B------:R-:W-:Y:S02]  /*8a30*/  FMUL.FTZ R13, R3.reuse, R121 ;  /* 0x00000079030d7220 */ /* 0x040fe40000410000 */
        /* <DEDUP_REMOVED lines=10> */
[--C-:B------:R-:W-:Y:S02]  /*8ae0*/  FFMA.FTZ R2, R182, c[0x0][0x2d0], -R111.reuse ;  /* 0x0000b400b6027a23 */ /* 0x100fe4000001086f */
[----:B------:R-:W-:Y:S02]  /*8af0*/  FFMA.FTZ R105, R199, c[0x0][0x2d0], -R111 ;  /* 0x0000b400c7697a23 */ /* 0x000fe4000001086f */
[----:B------:R1:W-:Y:S01]  /*8b00*/  MUFU.EX2 R202, R2 ;  /* 0x0000000200ca7308 */ /* 0x0003e20000000800 */
[C---:B------:R-:W-:Y:S02]  /*8b10*/  FMUL.FTZ R56, R3.reuse, R56 ;  /* 0x0000003803387220 */ /* 0x040fe40000410000 */
[----:B------:R-:W-:Y:S02]  /*8b20*/  FMUL.FTZ R57, R3, R57 ;  /* 0x0000003903397220 */ /* 0x000fe40000410000 */
[C---:B--2---:R-:W-:Y:S02]  /*8b30*/  FMUL.FTZ R10, R0.reuse, R114 ;  /* 0x00000072000a7220 */ /* 0x044fe40000410000 */
[----:B------:R-:W-:Y:S02]  /*8b40*/  FMUL.FTZ R11, R0, R115 ;  /* 0x00000073000b7220 */ /* 0x000fe40000410000 */
[----:B------:R-:W2:Y:S01]  /*8b50*/  LDSM.16.MT88.4 R112, [R185+0xc00] ;  /* 0x000c0000b970783b */ /* 0x000ea20000004200 */
[--C-:B------:R-:W-:Y:S01]  /*8b60*/  FFMA.FTZ R133, R221, c[0x0][0x2d0], -R109.reuse ;  /* 0x0000b400dd857a23 */ /* 0x100fe2000001086d */
[----:B------:R-:W-:Y:S01]  /*8b70*/  MUFU.EX2 R208, R105 ;  /* 0x0000006900d07308 */ /* 0x000fe20000000800 */
[----:B------:R-:W-:Y:S02]  /*8b80*/  FFMA.FTZ R132, R220, c[0x0][0x2d0], -R109 ;  /* 0x0000b400dc847a23 */ /* 0x000fe4000001086d */
[C---:B------:R-:W-:Y:S01]  /*8b90*/  HMMA.16816.F32.BF16 R8, R116.reuse, R20, R8 ;  /* 0x000000147408723c */ /* 0x040fe20000041808 */
[C---:B------:R-:W-:Y:S02]  /*8ba0*/  FMUL.FTZ R14, R0.reuse, R122 ;  /* 0x0000007a000e7220 */ /* 0x040fe40000410000 */
[C---:B------:R-:W-:Y:S02]  /*8bb0*/  FMUL.FTZ R15, R0.reuse, R123 ;  /* 0x0000007b000f7220 */ /* 0x040fe40000410000 */
[----:B------:R-:W-:Y:S02]  /*8bc0*/  FMUL.FTZ R26, R0, R134 ;  /* 0x00000086001a7220 */ /* 0x000fe40000410000 */
[C---:B------:R-:W-:Y:S02]  /*8bd0*/  FMUL.FTZ R20, R101.reuse, R128 ;  /* 0x0000008065147220 */ /* 0x040fe40000410000 */
[----:B------:R-:W-:Y:S01]  /*8be0*/  FMUL.FTZ R21, R101, R129 ;  /* 0x0000008165157220 */ /* 0x000fe20000410000 */
[-C--:B------:R-:W-:Y:S02]  /*8bf0*/  HMMA.16816.F32.BF16 R12, R116, R22.reuse, R12 ;  /* 0x00000016740c723c */ /* 0x080fe4000004180c */
[----:B-1----:R-:W-:Y:S02]  /*8c00*/  FFMA.FTZ R2, R181, c[0x0][0x2d0], -R111 ;  /* 0x0000b400b5027a23 */ /* 0x002fe4000001086f */
[----:B------:R-:W-:Y:S02]  /*8c10*/  FFMA.FTZ R134, R222, c[0x0][0x2d0], -R109 ;  /* 0x0000b400de867a23 */ /* 0x000fe4000001086d */
[----:B------:R1:W-:Y:S01]  /*8c20*/  MUFU.EX2 R210, R2 ;  /* 0x0000000200d27308 */ /* 0x0003e20000000800 */
[C---:B------:R-:W-:Y:S01]  /*8c30*/  FMUL.FTZ R27, R0.reuse, R135 ;  /* 0x00000087001b7220 */ /* 0x040fe20000410000 */
[C---:B------:R-:W-:Y:S01]  /*8c40*/  HMMA.16816.F32.BF16 R16, R160.reuse, R22, R16 ;  /* 0x00000016a010723c */ /* 0x040fe20000041810 */
[C---:B------:R-:W-:Y:S03]  /*8c50*/  FMUL.FTZ R30, R0.reuse, R138 ;  /* 0x0000008a001e7220 */ /* 0x040fe60000410000 */
[C---:B------:R-:W-:Y:S02]  /*8c60*/  FMUL.FTZ R31, R0.reuse, R139 ;  /* 0x0000008b001f7220 */ /* 0x040fe40000410000 */
[----:B------:R-:W-:Y:S02]  /*8c70*/  FMUL.FTZ R42, R0, R150 ;  /* 0x00000096002a7220 */ /* 0x000fe40000410000 */
[C---:B------:R-:W-:Y:S01]  /*8c80*/  FMUL.FTZ R22, R100.reuse, R130 ;  /* 0x0000008264167220 */ /* 0x040fe20000410000 */
[----:B------:R-:W-:Y:S03]  /*8c90*/  MUFU.EX2 R170, R134 ;  /* 0x0000008600aa7308 */ /* 0x000fe60000000800 */
[----:B------:R-:W-:Y:S02]  /*8ca0*/  FMUL.FTZ R23, R100, R131 ;  /* 0x0000008364177220 */ /* 0x000fe40000410000 */
[----:B------:R-:W-:Y:S01]  /*8cb0*/  LDSM.16.MT88.4 R128, [R185+0x1000] ;  /* 0x00100000b980783b */ /* 0x000fe20000004200 */
[----:B------:R-:W-:Y:S02]  /*8cc0*/  FFMA.FTZ R135, R224, c[0x0][0x2d0], -R111 ;  /* 0x0000b400e0877a23 */ /* 0x000fe4000001086f */
[C---:B------:R-:W-:Y:S02]  /*8cd0*/  FMUL.FTZ R43, R0.reuse, R151 ;  /* 0x00000097002b7220 */ /* 0x040fe40000410000 */
[-C--:B------:R-:W-:Y:S01]  /*8ce0*/  HMMA.16816.F32.BF16 R20, R160, R36.reuse, R20 ;  /* 0x00000024a014723c */ /* 0x080fe20000041814 */
[C---:B------:R-:W-:Y:S02]  /*8cf0*/  FMUL.FTZ R46, R0.reuse, R154 ;  /* 0x0000009a002e7220 */ /* 0x040fe40000410000 */
[--C-:B-1----:R-:W-:Y:S02]  /*8d00*/  FFMA.FTZ R2, R179, c[0x0][0x2d0], -R109.reuse ;  /* 0x0000b400b3027a23 */ /* 0x102fe4000001086d */
[C---:B------:R-:W-:Y:S02]  /*8d10*/  FMUL.FTZ R47, R0.reuse, R155 ;  /* 0x0000009b002f7220 */ /* 0x040fe40000410000 */
[----:B------:R1:W-:Y:S01]  /*8d20*/  MUFU.EX2 R200, R2 ;  /* 0x0000000200c87308 */ /* 0x0003e20000000800 */
[C---:B------:R-:W-:Y:S01]  /*8d30*/  HMMA.16816.F32.BF16 R24, R116.reuse, R36, R24 ;  /* 0x000000247418723c */ /* 0x040fe20000041818 */
[C---:B------:R-:W-:Y:S03]  /*8d40*/  FMUL.FTZ R58, R0.reuse, R58 ;  /* 0x0000003a003a7220 */ /* 0x040fe60000410000 */
[C---:B------:R-:W-:Y:S02]  /*8d50*/  FMUL.FTZ R59, R0.reuse, R59 ;  /* 0x0000003b003b7220 */ /* 0x040fe40000410000 */
[----:B------:R-:W-:Y:S02]  /*8d60*/  FMUL.FTZ R60, R3, R60 ;  /* 0x0000003c033c7220 */ /* 0x000fe40000410000 */
[-C--:B------:R-:W-:Y:S01]  /*8d70*/  HMMA.16816.F32.BF16 R28, R116, R38.reuse, R28 ;  /* 0x00000026741c723c */ /* 0x080fe2000004181c */
[C---:B------:R-:W-:Y:S03]  /*8d80*/  FMUL.FTZ R36, R101.reuse, R144 ;  /* 0x0000009065247220 */ /* 0x040fe60000410000 */
[----:B------:R-:W-:Y:S02]  /*8d90*/  FMUL.FTZ R37, R101, R145 ;  /* 0x0000009165257220 */ /* 0x000fe40000410000 */
[C---:B------:R-:W-:Y:S02]  /*8da0*/  FMUL.FTZ R61, R3.reuse, R61 ;  /* 0x0000003d033d7220 */ /* 0x040fe40000410000 */
[C---:B------:R-:W-:Y:S01]  /*8db0*/  HMMA.16816.F32.BF16 R32, R160.reuse, R38, R32 ;  /* 0x00000026a020723c */ /* 0x040fe20000041820 */
[C---:B------:R-:W-:Y:S03]  /*8dc0*/  FMUL.FTZ R62, R0.reuse, R62 ;  /* 0x0000003e003e7220 */ /* 0x040fe60000410000 */
[----:B------:R-:W-:Y:S02]  /*8dd0*/  FMUL.FTZ R63, R0, R63 ;  /* 0x0000003f003f7220 */ /* 0x000fe40000410000 */
[----:B------:R-:W-:Y:S02]  /*8de0*/  FMUL.FTZ R67, R100, R67 ;  /* 0x0000004364437220 */ /* 0x000fe40000410000 */
[--C-:B-1----:R-:W-:Y:S04]  /*8df0*/  FFMA.FTZ R2, R178, c[0x0][0x2d0], -R109.reuse ;  /* 0x0000b400b2027a23 */ /* 0x102fe8000001086d */
[----:B------:R1:W-:Y:S01]  /*8e00*/  MUFU.EX2 R206, R2 ;  /* 0x0000000200ce7308 */ /* 0x0003e20000000800 */
[C---:B------:R-:W-:Y:S02]  /*8e10*/  FMUL.FTZ R38, R100.reuse, R146 ;  /* 0x0000009264267220 */ /* 0x040fe40000410000 */
[C---:B------:R-:W-:Y:S02]  /*8e20*/  FMUL.FTZ R39, R100.reuse, R147 ;  /* 0x0000009364277220 */ /* 0x040fe40000410000 */
[C---:B------:R-:W-:Y:S02]  /*8e30*/  FMUL.FTZ R70, R100.reuse, R70 ;  /* 0x0000004664467220 */ /* 0x040fe40000410000 */
[----:B------:R-:W-:Y:S02]  /*8e40*/  FMUL.FTZ R71, R100, R71 ;  /* 0x0000004764477220 */ /* 0x000fe40000410000 */
[C---:B------:R-:W-:Y:S01]  /*8e50*/  FMUL.FTZ R72, R3.reuse, R72 ;  /* 0x0000004803487220 */ /* 0x040fe20000410000 */
[-C--:B--2---:R-:W-:Y:S01]  /*8e60*/  HMMA.16816.F32.BF16 R36, R160, R112.reuse, R36 ;  /* 0x00000070a024723c */ /* 0x084fe20000041824 */
[C---:B------:R-:W-:Y:S02]  /*8e70*/  FMUL.FTZ R73, R3.reuse, R73 ;  /* 0x0000004903497220 */ /* 0x040fe40000410000 */
[C---:B------:R-:W-:Y:S02]  /*8e80*/  FMUL.FTZ R74, R0.reuse, R74 ;  /* 0x0000004a004a7220 */ /* 0x040fe40000410000 */
[C---:B------:R-:W-:Y:S02]  /*8e90*/  FMUL.FTZ R75, R0.reuse, R75 ;  /* 0x0000004b004b7220 */ /* 0x040fe40000410000 */
[C---:B------:R-:W-:Y:S01]  /*8ea0*/  FMUL.FTZ R76, R3.reuse, R76 ;  /* 0x0000004c034c7220 */ /* 0x040fe20000410000 */
[C---:B------:R-:W-:Y:S01]  /*8eb0*/  HMMA.16816.F32.BF16 R40, R116.reuse, R112, R40 ;  /* 0x000000707428723c */ /* 0x040fe20000041828 */
[----:B------:R-:W-:Y:S03]  /*8ec0*/  FMUL.FTZ R77, R3, R77 ;  /* 0x0000004d034d7220 */ /* 0x000fe60000410000 */
[C---:B------:R-:W-:Y:S02]  /*8ed0*/  FMUL.FTZ R78, R0.reuse, R78 ;  /* 0x0000004e004e7220 */ /* 0x040fe40000410000 */
[--C-:B-1----:R-:W-:Y:S02]  /*8ee0*/  FFMA.FTZ R2, R177, c[0x0][0x2d0], -R109.reuse ;  /* 0x0000b400b1027a23 */ /* 0x102fe4000001086d */
[-C--:B------:R-:W-:Y:S01]  /*8ef0*/  HMMA.16816.F32.BF16 R44, R116, R114.reuse, R44 ;  /* 0x00000072742c723c */ /* 0x080fe2000004182c */
[----:B------:R-:W-:Y:S01]  /*8f00*/  FMUL.FTZ R79, R0, R79 ;  /* 0x0000004f004f7220 */ /* 0x000fe20000410000 */
[----:B------:R1:W-:Y:S02]  /*8f10*/  MUFU.EX2 R213, R2 ;  /* 0x0000000200d57308 */ /* 0x0003e40000000800 */
[C---:B------:R-:W-:Y:S02]  /*8f20*/  FMUL.FTZ R82, R100.reuse, R82 ;  /* 0x0000005264527220 */ /* 0x040fe40000410000 */
[----:B------:R-:W-:Y:S02]  /*8f30*/  FMUL.FTZ R83, R100, R83 ;  /* 0x0000005364537220 */ /* 0x000fe40000410000 */
[C---:B------:R-:W-:Y:S01]  /*8f40*/  HMMA.16816.F32.BF16 R48, R160.reuse, R114, R48 ;  /* 0x00000072a030723c */ /* 0x040fe20000041830 */
[----:B------:R-:W2:Y:S03]  /*8f50*/  LDSM.16.MT88.4 R112, [R186+0xc00] ;  /* 0x000c0000ba70783b */ /* 0x000ea60000004200 */
[C---:B------:R-:W-:Y:S02]  /*8f60*/  FMUL.FTZ R88, R3.reuse, R88 ;  /* 0x0000005803587220 */ /* 0x040fe40000410000 */
[C---:B------:R-:W-:Y:S02]  /*8f70*/  FMUL.FTZ R89, R3.reuse, R89 ;  /* 0x0000005903597220 */ /* 0x040fe40000410000 */
[C---:B------:R-:W-:Y:S04]  /*8f80*/  FMUL.FTZ R90, R0.reuse, R90 ;  /* 0x0000005a005a7220 */ /* 0x040fe80000410000 */
[----:B------:R-:W-:Y:S02]  /*8f90*/  FMUL.FTZ R91, R0, R91 ;  /* 0x0000005b005b7220 */ /* 0x000fe40000410000 */
[C---:B------:R-:W-:Y:S02]  /*8fa0*/  FMUL.FTZ R92, R3.reuse, R92 ;  /* 0x0000005c035c7220 */ /* 0x040fe40000410000 */
[C---:B------:R-:W-:Y:S02]  /*8fb0*/  FMUL.FTZ R93, R3.reuse, R93 ;  /* 0x0000005d035d7220 */ /* 0x040fe40000410000 */
[----:B-1----:R-:W-:Y:S02]  /*8fc0*/  FFMA.FTZ R2, R176, c[0x0][0x2d0], -R109 ;  /* 0x0000b400b0027a23 */ /* 0x002fe4000001086d */
[C---:B------:R-:W-:Y:S02]  /*8fd0*/  FMUL.FTZ R94, R0.reuse, R94 ;  /* 0x0000005e005e7220 */ /* 0x040fe40000410000 */
[----:B------:R1:W-:Y:S01]  /*8fe0*/  MUFU.EX2 R214, R2 ;  /* 0x0000000200d67308 */ /* 0x0003e20000000800 */
[----:B------:R-:W-:Y:S02]  /*8ff0*/  FMUL.FTZ R95, R0, R95 ;  /* 0x0000005f005f7220 */ /* 0x000fe40000410000 */
[C---:B------:R-:W-:Y:S02]  /*9000*/  FMUL.FTZ R86, R100.reuse, R86 ;  /* 0x0000005664567220 */ /* 0x040fe40000410000 */
[C---:B------:R-:W-:Y:S02]  /*9010*/  FMUL.FTZ R87, R100.reuse, R87 ;  /* 0x0000005764577220 */ /* 0x040fe40000410000 */
[C---:B------:R-:W-:Y:S02]  /*9020*/  FMUL.FTZ R98, R100.reuse, R98 ;  /* 0x0000006264627220 */ /* 0x040fe40000410000 */
[----:B------:R-:W-:Y:S02]  /*9030*/  FMUL.FTZ R99, R100, R99 ;  /* 0x0000006364637220 */ /* 0x000fe40000410000 */
[----:B------:R-:W-:Y:S02]  /*9040*/  FFMA.FTZ R166, R3, R245, R166 ;  /* 0x000000f503a67223 */ /* 0x000fe400000100a6 */
[----:B------:R-:W-:Y:S02]  /*9050*/  FFMA.FTZ R3, R211, c[0x0][0x2d0], -R164 ;  /* 0x0000b400d3037a23 */ /* 0x000fe400000108a4 */
[----:B------:R-:W-:Y:S02]  /*9060*/  FFMA.FTZ R165, R0, R247, R165 ;  /* 0x000000f700a57223 */ /* 0x000fe400000100a5 */
[----:B------:R-:W-:Y:S01]  /*9070*/  FFMA.FTZ R137, R226, c[0x0][0x2d0], -R111 ;  /* 0x0000b400e2897a23 */ /* 0x000fe2000001086f */
[-C--:B--2---:R-:W-:Y:S01]  /*9080*/  HMMA.16816.F32.BF16 R52, R160, R112.reuse, R52 ;  /* 0x00000070a034723c */ /* 0x084fe20000041834 */
[----:B------:R-:W-:Y:S02]  /*9090*/  FADD.FTZ R0, R227, R165 ;  /* 0x000000a5e3007221 */ /* 0x000fe40000010000 */
[--C-:B------:R-:W-:Y:S02]  /*90a0*/  FFMA.FTZ R136, R225, c[0x0][0x2d0], -R111.reuse ;  /* 0x0000b400e1887a23 */ /* 0x100fe4000001086f */
[--C-:B-1----:R-:W-:Y:S02]  /*90b0*/  FFMA.FTZ R2, R169, c[0x0][0x2d0], -R110.reuse ;  /* 0x0000b400a9027a23 */ /* 0x102fe4000001086e */
[----:B------:R-:W-:Y:S01]  /*90c0*/  FFMA.FTZ R111, R223, c[0x0][0x2d0], -R111 ;  /* 0x0000b400df6f7a23 */ /* 0x000fe2000001086f */
[C---:B------:R-:W-:Y:S01]  /*90d0*/  HMMA.16816.F32.BF16 R56, R116.reuse, R112, R56 ;  /* 0x000000707438723c */ /* 0x040fe20000041838 */
[----:B------:R1:W-:Y:S03]  /*90e0*/  MUFU.EX2 R183, R2 ;  /* 0x0000000200b77308 */ /* 0x0003e60000000800 */
[----:B------:R-:W-:Y:S02]  /*90f0*/  FFMA.FTZ R109, R219, c[0x0][0x2d0], -R109 ;  /* 0x0000b400db6d7a23 */ /* 0x000fe4000001086d */
[--C-:B------:R-:W-:Y:S02]  /*9100*/  FFMA.FTZ R105, R218, c[0x0][0x2d0], -R110.reuse ;  /* 0x0000b400da697a23 */ /* 0x100fe4000001086e */
[-C--:B------:R-:W-:Y:S01]  /*9110*/  HMMA.16816.F32.BF16 R60, R116, R114.reuse, R60 ;  /* 0x00000072743c723c */ /* 0x080fe2000004183c */
[--C-:B------:R-:W-:Y:S02]  /*9120*/  FFMA.FTZ R104, R217, c[0x0][0x2d0], -R110.reuse ;  /* 0x0000b400d9687a23 */ /* 0x100fe4000001086e */
[----:B------:R-:W-:Y:S01]  /*9130*/  MUFU.EX2 R177, R111 ;  /* 0x0000006f00b17308 */ /* 0x000fe20000000800 */
[----:B------:R-:W-:Y:S02]  /*9140*/  FFMA.FTZ R138, R215, c[0x0][0x2d0], -R110 ;  /* 0x0000b400d78a7a23 */ /* 0x000fe4000001086e */
[----:B------:R-:W-:Y:S02]  /*9150*/  FFMA.FTZ R100, R207, c[0x0][0x2d0], -R164 ;  /* 0x0000b400cf647a23 */ /* 0x000fe400000108a4 */
[C---:B------:R-:W-:Y:S01]  /*9160*/  HMMA.16816.F32.BF16 R64, R160.reuse, R114, R64 ;  /* 0x00000072a040723c */ /* 0x040fe20000041840 */
[----:B------:R-:W2:Y:S04]  /*9170*/  LDSM.16.MT88.4 R112, [R185+0x1800] ;  /* 0x00180000b970783b */ /* 0x000ea80000004200 */
[----:B------:R3:W-:Y:S01]  /*9180*/  MUFU.EX2 R111, R3 ;  /* 0x00000003006f7308 */ /* 0x0007e20000000800 */
[----:B-1----:R-:W-:Y:S09]  /*9190*/  FFMA.FTZ R2, R171, c[0x0][0x2d0], -R110 ;  /* 0x0000b400ab027a23 */ /* 0x002ff2000001086e */
[----:B------:R1:W4:Y:S10]  /*91a0*/  MUFU.EX2 R199, R2 ;  /* 0x0000000200c77308 */ /* 0x0003340000000800 */
[----:B------:R-:W-:Y:S01]  /*91b0*/  MUFU.EX2 R171, R137 ;  /* 0x0000008900ab7308 */ /* 0x000fe20000000800 */
[----:B---3--:R-:W-:Y:S02]  /*91c0*/  FADD.FTZ R3, R233, R140 ;  /* 0x0000008ce9037221 */ /* 0x008fe40000010000 */
[----:B------:R-:W-:Y:S07]  /*91d0*/  LDSM.16.MT88.4 R140, [R186+0x800] ;  /* 0x00080000ba8c783b */ /* 0x000fee0000004200 */
[----:B------:R-:W-:Y:S01]  /*91e0*/  MUFU.EX2 R176, R109 ;  /* 0x0000006d00b07308 */ /* 0x000fe20000000800 */
[--C-:B-1----:R-:W-:Y:S01]  /*91f0*/  FFMA.FTZ R2, R173, c[0x0][0x2d0], -R110.reuse ;  /* 0x0000b400ad027a23 */ /* 0x102fe2000001086e */
[----:B----4-:R-:W-:Y:S01]  /*9200*/  F2FP.BF16.PACK_AB R120, R199, R183 ;  /* 0x000000b7c778723e */ /* 0x010fe200000010ff */
[-C--:B--2---:R-:W-:Y:S07]  /*9210*/  HMMA.16816.F32.BF16 R68, R160, R112.reuse, R68 ;  /* 0x00000070a044723c */ /* 0x084fee0000041844 */
[----:B------:R1:W-:Y:S01]  /*9220*/  MUFU.EX2 R203, R2 ;  /* 0x0000000200cb7308 */ /* 0x0003e20000000800 */
[C---:B------:R-:W-:Y:S09]  /*9230*/  HMMA.16816.F32.BF16 R72, R116.reuse, R112, R72 ;  /* 0x000000707448723c */ /* 0x040ff20000041848 */
[----:B------:R-:W-:Y:S01]  /*9240*/  MUFU.EX2 R173, R136 ;  /* 0x0000008800ad7308 */ /* 0x000fe20000000800 */
[-C--:B------:R-:W-:Y:S08]  /*9250*/  HMMA.16816.F32.BF16 R76, R116, R114.reuse, R76 ;  /* 0x00000072744c723c */ /* 0x080ff0000004184c */
[C---:B------:R-:W-:Y:S01]  /*9260*/  HMMA.16816.F32.BF16 R80, R160.reuse, R114, R80 ;  /* 0x00000072a050723c */ /* 0x040fe20000041850 */
[----:B------:R-:W2:Y:S01]  /*9270*/  LDSM.16.MT88.4 R112, [R186+0x1800] ;  /* 0x00180000ba70783b */ /* 0x000ea20000004200 */
[----:B------:R-:W-:Y:S02]  /*9280*/  MUFU.EX2 R169, R104 ;  /* 0x0000006800a97308 */ /* 0x000fe40000000800 */
[--C-:B-1----:R-:W-:Y:S02]  /*9290*/  FFMA.FTZ R2, R172, c[0x0][0x2d0], -R110.reuse ;  /* 0x0000b400ac027a23 */ /* 0x102fe4000001086e */
[----:B------:R-:W-:Y:S06]  /*92a0*/  FFMA.FTZ R110, R212, c[0x0][0x2d0], -R110 ;  /* 0x0000b400d46e7a23 */ /* 0x000fec000001086e */
[----:B------:R1:W3:Y:S10]  /*92b0*/  MUFU.EX2 R204, R2 ;  /* 0x0000000200cc7308 */ /* 0x0002f40000000800 */
[----:B------:R-:W-:Y:S10]  /*92c0*/  MUFU.EX2 R172, R133 ;  /* 0x0000008500ac7308 */ /* 0x000ff40000000800 */
[----:B------:R-:W4:Y:S01]  /*92d0*/  MUFU.EX2 R109, R100 ;  /* 0x00000064006d7308 */ /* 0x000f220000000800 */
[--C-:B-1----:R-:W-:Y:S01]  /*92e0*/  FFMA.FTZ R2, R167, c[0x0][0x2d0], -R164.reuse ;  /* 0x0000b400a7027a23 */ /* 0x102fe200000108a4 */
[----:B---3--:R-:W-:Y:S01]  /*92f0*/  F2FP.BF16.PACK_AB R122, R204, R203 ;  /* 0x000000cbcc7a723e */ /* 0x008fe200000010ff */
[-C--:B--2---:R-:W-:Y:S07]  /*9300*/  HMMA.16816.F32.BF16 R84, R160, R112.reuse, R84 ;  /* 0x00000070a054723c */ /* 0x084fee0000041854 */
[----:B------:R1:W-:Y:S01]  /*9310*/  MUFU.EX2 R182, R2 ;  /* 0x0000000200b67308 */ /* 0x0003e20000000800 */
[C---:B------:R-:W-:Y:S09]  /*9320*/  HMMA.16816.F32.BF16 R88, R116.reuse, R112, R88 ;  /* 0x000000707458723c */ /* 0x040ff20000041858 */
[----:B------:R2:W-:Y:S03]  /*9330*/  MUFU.EX2 R104, R110 ;  /* 0x0000006e00687308 */ /* 0x0005e60000000800 */
[----:B------:R-:W-:Y:S01]  /*9340*/  F2FP.BF16.PACK_AB R112, R210, R202 ;  /* 0x000000cad270723e */ /* 0x000fe200000010ff */
[-C--:B------:R-:W-:Y:S01]  /*9350*/  HMMA.16816.F32.BF16 R92, R116, R114.reuse, R92 ;  /* 0x00000072745c723c */ /* 0x080fe2000004185c */
[----:B------:R-:W3:Y:S01]  /*9360*/  LDSM.16.MT88.4 R116, [R185+0x400] ;  /* 0x00040000b974783b */ /* 0x000ee20000004200 */
[----:B------:R-:W-:Y:S02]  /*9370*/  F2FP.BF16.PACK_AB R113, R206, R200 ;  /* 0x000000c8ce71723e */ /* 0x000fe400000010ff */
[----:B----4-:R-:W-:Y:S04]  /*9380*/  F2FP.BF16.PACK_AB R165, R109, R111 ;  /* 0x0000006f6da5723e */ /* 0x010fe800000010ff */
[----:B------:R-:W-:Y:S01]  /*9390*/  HMMA.16816.F32.BF16 R96, R160, R114, R96 ;  /* 0x00000072a060723c */ /* 0x000fe20000041860 */
[--C-:B-1----:R-:W-:Y:S02]  /*93a0*/  FFMA.FTZ R2, R168, c[0x0][0x2d0], -R164.reuse ;  /* 0x0000b400a8027a23 */ /* 0x102fe400000108a4 */
[----:B------:R-:W-:Y:S04]  /*93b0*/  MUFU.EX2 R168, R105 ;  /* 0x0000006900a87308 */ /* 0x000fe80000000800 */
[----:B------:R-:W-:Y:S02]  /*93c0*/  F2FP.BF16.PACK_AB R114, R216, R208 ;  /* 0x000000d0d872723e */ /* 0x000fe400000010ff */
[----:B------:R-:W-:Y:S03]  /*93d0*/  F2FP.BF16.PACK_AB R115, R214, R213 ;  /* 0x000000d5d673723e */ /* 0x000fe600000010ff */
[----:B------:R-:W-:Y:S01]  /*93e0*/  F2FP.BF16.PACK_AB R160, R173, R171 ;  /* 0x000000abada0723e */ /* 0x000fe200000010ff */
[----:B------:R1:W4:Y:S01]  /*93f0*/  MUFU.EX2 R181, R2 ;  /* 0x0000000200b57308 */ /* 0x0003220000000800 */
[----:B------:R-:W-:Y:S01]  /*9400*/  F2FP.BF16.PACK_AB R161, R172, R170 ;  /* 0x000000aaaca1723e */ /* 0x000fe200000010ff */
[----:B--2---:R-:W-:Y:S08]  /*9410*/  FADD.FTZ R110, R232, R3 ;  /* 0x00000003e86e7221 */ /* 0x004ff00000010000 */
[----:B------:R-:W-:Y:S01]  /*9420*/  MUFU.EX2 R105, R138 ;  /* 0x0000008a00697308 */ /* 0x000fe20000000800 */
[-C--:B---3--:R-:W-:Y:S01]  /*9430*/  HMMA.16816.F32.BF16 R4, R112, R116.reuse, R4 ;  /* 0x000000747004723c */ /* 0x088fe20000041804 */
[--C-:B-1----:R-:W-:Y:S01]  /*9440*/  FFMA.FTZ R2, R174, c[0x0][0x2d0], -R164.reuse ;  /* 0x0000b400ae027a23 */ /* 0x102fe200000108a4 */
[----:B----4-:R-:W-:Y:S07]  /*9450*/  F2FP.BF16.PACK_AB R121, R181, R182 ;  /* 0x000000b6b579723e */ /* 0x010fee00000010ff */
[----:B------:R-:W1:Y:S10]  /*9460*/  MUFU.EX2 R174, R132 ;  /* 0x0000008400ae7308 */ /* 0x000e740000000800 */
[----:B------:R2:W-:Y:S01]  /*9470*/  MUFU.EX2 R178, R2 ;  /* 0x0000000200b27308 */ /* 0x0005e20000000800 */
[----:B-1----:R-:W-:Y:S01]  /*9480*/  F2FP.BF16.PACK_AB R163, R176, R174 ;  /* 0x000000aeb0a3723e */ /* 0x002fe200000010ff */
[--C-:B--2---:R-:W-:Y:S08]  /*9490*/  FFMA.FTZ R2, R175, c[0x0][0x2d0], -R164.reuse ;  /* 0x0000b400af027a23 */ /* 0x104ff000000108a4 */
[----:B------:R1:W2:Y:S10]  /*94a0*/  MUFU.EX2 R175, R135 ;  /* 0x0000008700af7308 */ /* 0x0002b40000000800 */
[----:B------:R-:W3:Y:S01]  /*94b0*/  MUFU.EX2 R179, R2 ;  /* 0x0000000200b37308 */ /* 0x000ee20000000800 */
[----:B-1----:R-:W-:Y:S01]  /*94c0*/  LDSM.16.MT88.4 R132, [R185+0x800] ;  /* 0x00080000b984783b */ /* 0x002fe20000004200 */
[----:B--2---:R-:W-:Y:S02]  /*94d0*/  F2FP.BF16.PACK_AB R162, R177, R175 ;  /* 0x000000afb1a2723e */ /* 0x004fe400000010ff */
[----:B---3--:R-:W-:Y:S01]  /*94e0*/  F2FP.BF16.PACK_AB R123, R179, R178 ;  /* 0x000000b2b37b723e */ /* 0x008fe200000010ff */
[----:B------:R-:W-:Y:S02]  /*94f0*/  FFMA.FTZ R2, R101, R244, R201 ;  /* 0x000000f465027223 */ /* 0x000fe400000100c9 */
[--C-:B------:R-:W-:Y:S02]  /*9500*/  FFMA.FTZ R101, R205, c[0x0][0x2d0], -R164.reuse ;  /* 0x0000b400cd657a23 */ /* 0x100fe400000108a4 */
[----:B------:R-:W-:Y:S02]  /*9510*/  FFMA.FTZ R164, R103, c[0x0][0x2d0], -R164 ;  /* 0x0000b40067a47a23 */ /* 0x000fe400000108a4 */
[C---:B------:R-:W-:Y:S01]  /*9520*/  HMMA.16816.F32.BF16 R8, R120.reuse, R116, R8 ;  /* 0x000000747808723c */ /* 0x040fe20000041808 */
[----:B------:R-:W-:Y:S01]  /*9530*/  MUFU.EX2 R103, R101 ;  /* 0x0000006500677308 */ /* 0x000fe20000000800 */
[----:B------:R-:W-:Y:S02]  /*9540*/  FADD.FTZ R139, R209, R2 ;  /* 0x00000002d18b7221 */ /* 0x000fe40000010000 */
[----:B------:R-:W-:Y:S01]  /*9550*/  FADD.FTZ R2, R230, R166 ;  /* 0x000000a6e6027221 */ /* 0x000fe20000010000 */
[----:B------:R-:W-:Y:S01]  /*9560*/  F2FP.BF16.PACK_AB R166, R104, R105 ;  /* 0x0000006968a6723e */ /* 0x000fe200000010ff */
[----:B------:R-:W-:Y:S02]  /*9570*/  FADD.FTZ R100, R234, R139 ;  /* 0x0000008bea647221 */ /* 0x000fe40000010000 */
[-C--:B------:R-:W-:Y:S01]  /*9580*/  HMMA.16816.F32.BF16 R12, R120, R118.reuse, R12 ;  /* 0x00000076780c723c */ /* 0x080fe2000004180c */
[----:B------:R-:W-:Y:S02]  /*9590*/  FADD.FTZ R3, R229, R2 ;  /* 0x00000002e5037221 */ /* 0x000fe40000010000 */
[----:B------:R1:W2:Y:S01]  /*95a0*/  MUFU.EX2 R101, R164 ;  /* 0x000000a400657308 */ /* 0x0002a20000000800 */
[----:B------:R-:W-:Y:S02]  /*95b0*/  FADD.FTZ R2, R228, R0 ;  /* 0x00000000e4027221 */ /* 0x000fe40000010000 */
[----:B------:R-:W-:Y:S02]  /*95c0*/  FADD.FTZ R100, R235, R100 ;  /* 0x00000064eb647221 */ /* 0x000fe40000010000 */
[C---:B------:R-:W-:Y:S01]  /*95d0*/  HMMA.16816.F32.BF16 R16, R112.reuse, R118, R16 ;  /* 0x000000767010723c */ /* 0x040fe20000041810 */
[----:B------:R-:W3:Y:S03]  /*95e0*/  LDSM.16.MT88.4 R116, [R186+0x1000] ;  /* 0x00100000ba74783b */ /* 0x000ee60000004200 */
[----:B------:R-:W-:Y:S01]  /*95f0*/  FADD.FTZ R0, R237, R110 ;  /* 0x0000006eed007221 */ /* 0x000fe20000010000 */
[----:B------:R-:W-:Y:S01]  /*9600*/  IADD3 R110, R180, -0x1, RZ ;  /* 0xffffffffb46e7810 */ /* 0x000fe20007ffe0ff */
[----:B------:R-:W-:Y:S02]  /*9610*/  FADD.FTZ R3, R236, R3 ;  /* 0x00000003ec037221 */ /* 0x000fe40000010000 */
[-C--:B------:R-:W-:Y:S01]  /*9620*/  HMMA.16816.F32.BF16 R20, R112, R124.reuse, R20 ;  /* 0x0000007c7014723c */ /* 0x080fe20000041814 */
[----:B------:R-:W-:Y:S03]  /*9630*/  FADD.FTZ R2, R231, R2 ;  /* 0x00000002e7027221 */ /* 0x000fe60000010000 */
[----:B------:R-:W-:Y:S01]  /*9640*/  FADD.FTZ R3, R183, R3 ;  /* 0x00000003b7037221 */ /* 0x000fe20000010000 */
[----:B------:R-:W-:Y:S01]  /*9650*/  MOV R180, R110 ;  /* 0x0000006e00b47202 */ /* 0x000fe20000000f00 */
[----:B------:R-:W-:Y:S02]  /*9660*/  FADD.FTZ R2, R182, R2 ;  /* 0x00000002b6027221 */ /* 0x000fe40000010000 */
[C---:B------:R-:W-:Y:S01]  /*9670*/  HMMA.16816.F32.BF16 R24, R120.reuse, R124, R24 ;  /* 0x0000007c7818723c */ /* 0x040fe20000041818 */
[----:B-1----:R-:W-:Y:S03]  /*9680*/  F2FP.BF16.PACK_AB R164, R169, R168 ;  /* 0x000000a8a9a4723e */ /* 0x002fe600000010ff */
[----:B--2---:R-:W-:Y:S04]  /*9690*/  F2FP.BF16.PACK_AB R167, R101, R103 ;  /* 0x0000006765a7723e */ /* 0x004fe800000010ff */
        /* <DEDUP_REMOVED lines=8> */
[-C--:B---3--:R-:W-:Y:S08]  /*9720*/  HMMA.16816.F32.BF16 R52, R112, R116.reuse, R52 ;  /* 0x000000747034723c */ /* 0x088ff00000041834 */
[C---:B------:R-:W-:Y:S08]  /*9730*/  HMMA.16816.F32.BF16 R56, R120.reuse, R116, R56 ;  /* 0x000000747838723c */ /* 0x040ff00000041838 */
[-C--:B------:R-:W-:Y:S08]  /*9740*/  HMMA.16816.F32.BF16 R60, R120, R118.reuse, R60 ;  /* 0x00000076783c723c */ /* 0x080ff0000004183c */
[C---:B------:R-:W-:Y:S08]  /*9750*/  HMMA.16816.F32.BF16 R64, R112.reuse, R118, R64 ;  /* 0x000000767040723c */ /* 0x040ff00000041840 */
        /* <DEDUP_REMOVED lines=31> */
[----:B------:R-:W-:Y:S06]  /*9950*/  FADD.FTZ R5, R181, R2 ;  /* 0x00000002b5057221 */ /* 0x000fec0000010000 */
        /* <DEDUP_REMOVED lines=28> */
[----:B------:R-:W-:Y:S01]  /*9b20*/  MOV R105, R102 ;  /* 0x0000006600697202 */ /* 0x000fe20000000f00 */
[----:B------:R-:W-:Y:S02]  /*9b30*/  FADD.FTZ R0, R103, R0 ;  /* 0x0000000067007221 */ /* 0x000fe40000010000 */
[----:B------:R-:W-:Y:S01]  /*9b40*/  HMMA.16816.F32.BF16 R96, R160, R14, R96 ;  /* 0x0000000ea060723c */ /* 0x000fe20000041860 */
[----:B------:R-:W-:Y:S03]  /*9b50*/  FADD.FTZ R244, R177, R4 ;  /* 0x00000004b1f47221 */ /* 0x000fe60000010000 */
[----:B------:R-:W-:Y:S01]  /*9b60*/  FADD.FTZ R246, R176, R3 ;  /* 0x00000003b0f67221 */ /* 0x000fe20000010000 */
[----:B------:R-:W-:Y:S01]  /*9b70*/  MOV R3, R108 ;  /* 0x0000006c00037202 */ /* 0x000fe20000000f00 */
[----:B------:R-:W-:Y:S01]  /*9b80*/  FADD.FTZ R245, R104, R2 ;  /* 0x0000000268f57221 */ /* 0x000fe20000010000 */
[----:B------:R-:W-:Y:S01]  /*9b90*/  MOV R104, R106 ;  /* 0x0000006a00687202 */ /* 0x000fe20000000f00 */
[----:B------:R-:W-:Y:S01]  /*9ba0*/  FADD.FTZ R247, R101, R0 ;  /* 0x0000000065f77221 */ /* 0x000fe20000010000 */
[----:B------:R-:W-:-:S05]  /*9bb0*/  @P0 BRA `(.L_x_1082) ;  /* 0xffffcab000000947 */ /* 0x000fca000383ffff */
.L_x_1077:
[----:B------:R-:W-:-:S13]  /*9bc0*/  ISETP.GE.AND P0, PT, R110, R248, PT ;  /* 0x000000f86e00720c */ /* 0x000fda0003f06270 */
[----:B------:R-:W-:Y:S05]  /*9bd0*/  @!P0 BRA `(.L_x_1083) ;  /* 0x00002f9000008947 */ /* 0x000fea0003800000 */
.L_x_1086:
[----:B------:R-:W-:Y:S04]  /*9be0*/  DEPBAR.LE SB0, 0x0 ;  /* 0x000080000000791a */ /* 0x000fe80000000000 */
[----:B------:R-:W-:Y:S01]  /*9bf0*/  WARPSYNC 0xffffffff ;  /* 0xffffffff00007948 */ /* 0x000fe20003800000 */
[----:B------:R-:W-:Y:S01]  /*9c00*/  BAR.SYNC.DEFER_BLOCKING 0x0 ;  /* 0x0000000000007b1d */ /* 0x000fe20000010000 */
[----:B------:R-:W-:Y:S05]  /*9c10*/  SHF.R.S32.HI R0, RZ, 0x1f, R110 ;  /* 0x0000001fff007819 */ /* 0x000fea000001146e */
[----:B------:R-:W-:Y:S04]  /*9c20*/  IMAD R0, R0, c[0x0][0x208], RZ ;  /* 0x0000820000007a24 */ /* 0x000fe800078e02ff */
[----:B------:R-:W-:Y:S01]  /*9c30*/  IMAD R0, R110, c[0x0][0x20c], R0 ;  /* 0x000083006e007a24 */ /* 0x000fe200078e0200 */
[----:B------:R-:W-:Y:S01]  /*9c40*/  LDSM.16.M88.4 R48, [R187] ;  /* 0x00000000bb30783b */ /* 0x000fe20000000200 */
[----:B------:R-:W-:Y:S07]  /*9c50*/  BSSY B0, `(.L_x_1084) ;  /* 0x000013b000007945 */ /* 0x000fee0003800000 */
[----:B------:R-:W1:Y:S08]  /*9c60*/  S2R R2, SR_TID.X ;  /* 0x0000000000027919 */ /* 0x000e700000002100 */
[----:B------:R-:W2:Y:S08]  /*9c70*/  LDSM.16.M88.4 R16, [R184] ;  /* 0x00000000b810783b */ /* 0x000eb00000000200 */
[----:B------:R-:W3:Y:S08]  /*9c80*/  LDSM.16.M88.4 R44, [R187+0x1000] ;  /* 0x00100000bb2c783b */ /* 0x000ef00000000200 */
[----:B------:R-:W4:Y:S08]  /*9c90*/  LDSM.16.M88.4 R32, [R184+0x400] ;  /* 0x00040000b820783b */ /* 0x000f300000000200 */
[----:B------:R-:W5:Y:S08]  /*9ca0*/  LDSM.16.M88.4 R160, [R184+0x800] ;  /* 0x00080000b8a0783b */ /* 0x000f700000000200 */
[----:B------:R-:W-:Y:S08]  /*9cb0*/  LDSM.16.M88.4 R164, [R188] ;  /* 0x00000000bca4783b */ /* 0x000ff00000000200 */
[----:B------:R-:W2:Y:S08]  /*9cc0*/  LDSM.16.M88.4 R168, [R189] ;  /* 0x00000000bda8783b */ /* 0x000eb00000000200 */
[----:B------:R-:W2:Y:S08]  /*9cd0*/  LDSM.16.M88.4 R172, [R188+0x1000] ;  /* 0x00100000bcac783b */ /* 0x000eb00000000200 */
[----:B------:R-:W3:Y:S08]  /*9ce0*/  LDSM.16.M88.4 R176, [R197] ;  /* 0x00000000c5b0783b */ /* 0x000ef00000000200 */
[----:B------:R-:W4:Y:S01]  /*9cf0*/  LDSM.16.M88.4 R180, [R196] ;  /* 0x00000000c4b4783b */ /* 0x000f220000000200 */
[----:B-1----:R-:W-:Y:S01]  /*9d00*/  ISETP.GT.AND P0, PT, R2, 0x3f, PT ;  /* 0x0000003f0200780c */ /* 0x002fe20003f04270 */
[----:B------:R-:W-:Y:S05]  /*9d10*/  IMAD.WIDE.U32 R2, R110, c[0x0][0x208], RZ ;  /* 0x000082006e027a25 */ /* 0x000fea00078e00ff */
[----:B------:R-:W-:Y:S01]  /*9d20*/  IADD3 R0, R3, R0, RZ ;  /* 0x0000000003007210 */ /* 0x000fe20007ffe0ff */
[----:B------:R-:W-:Y:S04]  /*9d30*/  IMAD.WIDE.U32 R2, R2, 0x30, RZ ;  /* 0x0000003002027825 */ /* 0x000fe800078e00ff */
[----:B------:R-:W-:Y:S01]  /*9d40*/  IMAD R0, R0, 0x30, RZ ;  /* 0x0000003000007824 */ /* 0x000fe200078e02ff */
[----:B------:R-:W-:Y:S02]  /*9d50*/  IADD3 R8, P1, R238, R2, RZ ;  /* 0x00000002ee087210 */ /* 0x000fe40007f3e0ff */
[----:B------:R-:W-:Y:S02]  /*9d60*/  @!P0 MOV R4, c[0x0][0x208] ;  /* 0x0000820000048a02 */ /* 0x000fe40000000f00 */
[----:B------:R-:W-:Y:S02]  /*9d70*/  IADD3 R0, R3, R0, RZ ;  /* 0x0000000003007210 */ /* 0x000fe40007ffe0ff */
[----:B------:R-:W-:Y:S02]  /*9d80*/  @!P0 MOV R5, c[0x0][0x20c] ;  /* 0x0000830000058a02 */ /* 0x000fe40000000f00 */
[----:B------:R-:W-:Y:S02]  /*9d90*/  IADD3.X R9, R0, R240, RZ, P1, !PT ;  /* 0x000000f000097210 */ /* 0x000fe40000ffe4ff */
[----:B------:R-:W-:Y:S02]  /*9da0*/  LEA R26, P1, R8, c[0x0][0x1f8], 0x1 ;  /* 0x00007e00081a7a11 */ /* 0x000fe400078208ff */
[----:B------:R-:W-:Y:S02]  /*9db0*/  @!P0 LEA R20, P2, R4, R2, 0x5 ;  /* 0x0000000204148211 */ /* 0x000fe400078428ff */
[----:B------:R-:W-:Y:S02]  /*9dc0*/  LEA.HI.X R27, R8, c[0x0][0x1fc], R9, 0x1, P1 ;  /* 0x00007f00081b7a11 */ /* 0x000fe400008f0c09 */
[----:B------:R-:W-:Y:S02]  /*9dd0*/  @!P0 LEA.HI.X R3, R4, R0, R5, 0x5, P2 ;  /* 0x0000000004038211 */ /* 0x000fe400010f2c05 */
[-C--:B--2---:R-:W-:Y:S01]  /*9de0*/  HMMA.16816.F32.BF16 R4, R48, R16.reuse, RZ ;  /* 0x000000103004723c */ /* 0x084fe200000418ff */
[----:B------:R-:W-:Y:S01]  /*9df0*/  @!PT LDS RZ, [RZ] ;  /* 0x00000000fffff984 */ /* 0x000fe20000000800 */
[----:B------:R-:W-:Y:S01]  /*9e00*/  @!PT LDS RZ, [RZ] ;  /* 0x00000000fffff984 */ /* 0x000fe20000000800 */
[----:B------:R-:W-:Y:S01]  /*9e10*/  @!PT LDS RZ, [RZ] ;  /* 0x00000000fffff984 */ /* 0x000fe20000000800 */
[----:B------:R1:W-:Y:S02]  /*9e20*/  LDGSTS.E.BYPASS.LTC128B.128 [R198+0x1880], [R26.64], !P6 ;  /* 0x018800001ac67fae */ /* 0x0003e4000f101d46 */
[----:B------:R-:W-:Y:S04]  /*9e30*/  IADD3 R12, P3, P2, R2, 0x20, R238 ;  /* 0x00000020020c7810 */ /* 0x000fe80007a7e0ee */
[----:B------:R-:W-:Y:S01]  /*9e40*/  IADD3.X R13, R0, RZ, R240, P3, P2 ;  /* 0x000000ff000d7210 */ /* 0x000fe20001fe44f0 */
[C---:B---3--:R-:W-:Y:S04]  /*9e50*/  HMMA.16816.F32.BF16 R8, R44.reuse, R16, RZ ;  /* 0x000000102c08723c */ /* 0x048fe800000418ff */
[----:B------:R-:W-:Y:S02]  /*9e60*/  LEA R30, P3, R12, c[0x0][0x1f8], 0x1 ;  /* 0x00007e000c1e7a11 */ /* 0x000fe400078608ff */
[----:B------:R-:W-:Y:S02]  /*9e70*/  IADD3 R2, P2, P1, R2, 0x40, R238 ;  /* 0x0000004002027810 */ /* 0x000fe4000795e0ee */
[----:B------:R-:W-:Y:S02]  /*9e80*/  LEA.HI.X R31, R12, c[0x0][0x1fc], R13, 0x1, P3 ;  /* 0x00007f000c1f7a11 */ /* 0x000fe400018f0c0d */
[-C--:B------:R-:W-:Y:S02]  /*9e90*/  HMMA.16816.F32.BF16 R12, R44, R18.reuse, RZ ;  /* 0x000000122c0c723c */ /* 0x080fe400000418ff */
[----:B------:R-:W-:Y:S01]  /*9ea0*/  LEA R28, P3, R2, c[0x0][0x1f8], 0x1 ;  /* 0x00007e00021c7a11 */ /* 0x000fe200078608ff */
[----:B------:R2:W-:Y:S01]  /*9eb0*/  LDGSTS.E.BYPASS.LTC128B.128 [R198+0x2480], [R30.64], !P5 ;  /* 0x024800001ec67fae */ /* 0x0005e2000e901d46 */
[----:B------:R-:W-:Y:S02]  /*9ec0*/  IADD3.X R0, R0, RZ, R240, P2, P1 ;  /* 0x000000ff00007210 */ /* 0x000fe400017e24f0 */
[----:B------:R-:W-:Y:S02]  /*9ed0*/  @!P0 IADD3 R24, P2, P1, R20, 0x20, R238 ;  /* 0x0000002014188810 */ /* 0x000fe4000795e0ee */
[C---:B------:R-:W-:Y:S04]  /*9ee0*/  HMMA.16816.F32.BF16 R16, R48.reuse, R18, RZ ;  /* 0x000000123010723c */ /* 0x040fe800000418ff */
[----:B------:R-:W-:Y:S02]  /*9ef0*/  LEA.HI.X R29, R2, c[0x0][0x1fc], R0, 0x1, P3 ;  /* 0x00007f00021d7a11 */ /* 0x000fe400018f0c00 */
[C---:B------:R-:W-:Y:S02]  /*9f00*/  @!P0 IADD3.X R39, R3.reuse, RZ, R240, P2, P1 ;  /* 0x000000ff03278210 */ /* 0x040fe400017e24f0 */
[C---:B------:R-:W-:Y:S01]  /*9f10*/  @!P0 IADD3 R2, P3, P2, R20.reuse, 0x40, R238 ;  /* 0x0000004014028810 */ /* 0x040fe20007a7e0ee */
[----:B------:R2:W-:Y:S03]  /*9f20*/  LDGSTS.E.BYPASS.LTC128B.128 [R198+0x3080], [R28.64], !P4 ;  /* 0x030800001cc67fae */ /* 0x0005e6000e101d46 */
[----:B------:R-:W-:Y:S02]  /*9f30*/  @!P0 IADD3 R0, P1, R20, R238, RZ ;  /* 0x000000ee14008210 */ /* 0x000fe40007f3e0ff */
[-C--:B----4-:R-:W-:Y:S01]  /*9f40*/  HMMA.16816.F32.BF16 R20, R48, R32.reuse, RZ ;  /* 0x000000203014723c */ /* 0x090fe200000418ff */
[C---:B------:R-:W-:Y:S02]  /*9f50*/  @!P0 IADD3.X R25, R3.reuse, RZ, R240, P3, P2 ;  /* 0x000000ff03198210 */ /* 0x040fe40001fe44f0 */
[----:B------:R-:W-:Y:S02]  /*9f60*/  @!P0 LEA R36, P3, R0, c[0x0][0x1f8], 0x1 ;  /* 0x00007e0000248a11 */ /* 0x000fe400078608ff */
[----:B------:R-:W-:Y:S02]  /*9f70*/  @!P0 IADD3.X R3, R3, R240, RZ, P1, !PT ;  /* 0x000000f003038210 */ /* 0x000fe40000ffe4ff */
[----:B------:R-:W-:Y:S02]  /*9f80*/  @!P0 LEA R40, P2, R24, c[0x0][0x1f8], 0x1 ;  /* 0x00007e0018288a11 */ /* 0x000fe400078408ff */
[----:B------:R-:W-:Y:S03]  /*9f90*/  @!P0 LEA.HI.X R37, R0, c[0x0][0x1fc], R3, 0x1, P3 ;  /* 0x00007f0000258a11 */ /* 0x000fe600018f0c03 */
[----:B------:R-:W-:Y:S02]  /*9fa0*/  @!P0 LEA.HI.X R41, R24, c[0x0][0x1fc], R39, 0x1, P2 ;  /* 0x00007f0018298a11 */ /* 0x000fe400010f0c27 */
[----:B------:R5:W-:Y:S01]  /*9fb0*/  @!P0 LDGSTS.E.BYPASS.LTC128B.128 [R198+0x2080], [R36.64], !P6 ;  /* 0x0208000024c68fae */ /* 0x000be2000f101d46 */
[----:B------:R-:W-:Y:S02]  /*9fc0*/  @!P0 LEA R38, P1, R2, c[0x0][0x1f8], 0x1 ;  /* 0x00007e0002268a11 */ /* 0x000fe400078208ff */
[----:B------:R-:W-:Y:S02]  /*9fd0*/  ISETP.GT.AND P2, PT, R110, R248, PT ;  /* 0x000000f86e00720c */ /* 0x000fe40003f44270 */
[----:B------:R-:W-:Y:S02]  /*9fe0*/  @!P0 LEA.HI.X R39, R2, c[0x0][0x1fc], R25, 0x1, P1 ;  /* 0x00007f0002278a11 */ /* 0x000fe400008f0c19 */
[C---:B-1----:R-:W-:Y:S01]  /*9ff0*/  HMMA.16816.F32.BF16 R24, R44.reuse, R32, RZ ;  /* 0x000000202c18723c */ /* 0x042fe200000418ff */
[----:B------:R1:W-:Y:S07]  /*a000*/  @!P0 LDGSTS.E.BYPASS.LTC128B.128 [R198+0x2c80], [R40.64], !P5 ;  /* 0x02c8000028c68fae */ /* 0x0003ee000e901d46 */
[-C--:B--2---:R-:W-:Y:S01]  /*a010*/  HMMA.16816.F32.BF16 R28, R44, R34.reuse, RZ ;  /* 0x000000222c1c723c */ /* 0x084fe200000418ff */
[----:B------:R5:W-:Y:S07]  /*a020*/  @!P0 LDGSTS.E.BYPASS.LTC128B.128 [R198+0x3880], [R38.64], !P4 ;  /* 0x0388000026c68fae */ /* 0x000bee000e101d46 */
[C---:B------:R-:W-:Y:S01]  /*a030*/  HMMA.16816.F32.BF16 R32, R48.reuse, R34, RZ ;  /* 0x000000223020723c */ /* 0x040fe200000418ff */
[----:B------:R-:W0:Y:S07]  /*a040*/  LDGDEPBAR ;  /* 0x00000000000079af */ /* 0x000e2e0000000000 */
[-C--:B-----5:R-:W-:Y:S08]  /*a050*/  HMMA.16816.F32.BF16 R36, R48, R160.reuse, RZ ;  /* 0x000000a03024723c */ /* 0x0a0ff000000418ff */
[C---:B-1----:R-:W-:Y:S08]  /*a060*/  HMMA.16816.F32.BF16 R40, R44.reuse, R160, RZ ;  /* 0x000000a02c28723c */ /* 0x042ff000000418ff */
        /* <DEDUP_REMOVED lines=107> */
[----:B------:R-:W2:Y:S01]  /*a720*/  MUFU.TANH R209, R2 ;  /* 0x0000000200d17308 */ /* 0x000ea20000002400 */
[----:B-1----:R-:W-:Y:S09]  /*a730*/  FMUL.FTZ R0, R12, c[0x0][0x320] ;  /* 0x0000c8000c007a20 */ /* 0x002ff20000410000 */
[----:B------:R1:W1:Y:S10]  /*a740*/  MUFU.TANH R163, R0 ;  /* 0x0000000000a37308 */ /* 0x0002740000002400 */
[----:B------:R-:W3:Y:S01]  /*a750*/  MUFU.TANH R210, R3 ;  /* 0x0000000300d27308 */ /* 0x000ee20000002400 */
[-C--:B--2---:R-:W-:Y:S05]  /*a760*/  HMMA.16816.F32.BF16 R36, R168, R8.reuse, R36 ;  /* 0x00000008a824723c */ /* 0x084fea0000041824 */
[----:B-1----:R-:W-:Y:S03]  /*a770*/  FMUL.FTZ R0, R13, c[0x0][0x320] ;  /* 0x0000c8000d007a20 */ /* 0x002fe60000410000 */
[C---:B------:R-:W-:Y:S01]  /*a780*/  HMMA.16816.F32.BF16 R40, R172.reuse, R8, R40 ;  /* 0x00000008ac28723c */ /* 0x040fe20000041828 */
[----:B------:R1:W2:Y:S07]  /*a790*/  MUFU.TANH R162, R0 ;  /* 0x0000000000a27308 */ /* 0x0002ae0000002400 */
[-C--:B------:R-:W-:Y:S08]  /*a7a0*/  HMMA.16816.F32.BF16 R44, R172, R10.reuse, R44 ;  /* 0x0000000aac2c723c */ /* 0x080ff0000004182c */
[----:B------:R-:W-:Y:S04]  /*a7b0*/  HMMA.16816.F32.BF16 R48, R168, R10, R48 ;  /* 0x0000000aa830723c */ /* 0x000fe80000041830 */
[----:B-1----:R-:W-:Y:S04]  /*a7c0*/  FMUL.FTZ R0, R14, c[0x0][0x320] ;  /* 0x0000c8000e007a20 */ /* 0x002fe80000410000 */
[----:B------:R1:W1:Y:S11]  /*a7d0*/  MUFU.TANH R167, R0 ;  /* 0x0000000000a77308 */ /* 0x0002760000002400 */
[----:B------:R-:W-:Y:S05]  /*a7e0*/  @!UPT UIADD3 URZ, URZ, URZ, URZ ;  /* 0x0000003f3f3ff290 */ /* 0x000fea000fffe03f */
[----:B------:R-:W-:Y:S04]  /*a7f0*/  FMUL.FTZ R2, R48, c[0x0][0x320] ;  /* 0x0000c80030027a20 */ /* 0x000fe80000410000 */
[----:B------:R5:W2:Y:S01]  /*a800*/  MUFU.TANH R170, R2 ;  /* 0x0000000200aa7308 */ /* 0x000aa20000002400 */
[----:B-1----:R-:W-:Y:S09]  /*a810*/  FMUL.FTZ R0, R15, c[0x0][0x320] ;  /* 0x0000c8000f007a20 */ /* 0x002ff20000410000 */
[----:B------:R1:W1:Y:S01]  /*a820*/  MUFU.TANH R166, R0 ;  /* 0x0000000000a67308 */ /* 0x0002620000002400 */
[----:B-----5:R-:W-:Y:S01]  /*a830*/  MOV R2, R107 ;  /* 0x0000006b00027202 */ /* 0x020fe20000000f00 */
        /* <DEDUP_REMOVED lines=62> */
[----:B--234-:R-:W-:Y:S02]  /*ac20*/  IADD3 R3, -R250, 0x30, RZ ;  /* 0x00000030fa037810 */ /* 0x01cfe40007ffe1ff */
[----:B------:R-:W-:Y:S02]  /*ac30*/  P2R R12, PR, RZ, 0x4 ;  /* 0x00000004ff0c7803 */ /* 0x000fe40000000000 */
[----:B------:R-:W-:Y:S11]  /*ac40*/  ISETP.GE.AND P0, PT, R3, 0x21, PT ;  /* 0x000000210300780c */ /* 0x000ff60003f06270 */
[----:B------:R-:W-:Y:S02]  /*ac50*/  @!UPT UIADD3 URZ, URZ, URZ, URZ ;  /* 0x0000003f3f3ff290 */ /* 0x000fe4000fffe03f */
[----:B------:R-:W-:Y:S01]  /*ac60*/  @P0 IADD3 R5, R110, -0x1, RZ ;  /* 0xffffffff6e050810 */ /* 0x000fe20007ffe0ff */
[----:B------:R-:W-:Y:S02]  /*ac70*/  @P0 IMAD.MOV.U32 R11, RZ, RZ, c[0x0][0x1e0] ;  /* 0x00007800ff0b0624 */ /* 0x000fe400078e00ff */
[----:B------:R-:W-:Y:S01]  /*ac80*/  @P0 IMAD.MOV.U32 R7, RZ, RZ, 0x5 ;  /* 0x00000005ff070424 */ /* 0x000fe200078e00ff */
[----:B------:R-:W-:Y:S01]  /*ac90*/  @P0 SHF.R.S32.HI R6, RZ, 0x1f, R5 ;  /* 0x0000001fff060819 */ /* 0x000fe20000011405 */
[----:B------:R-:W-:Y:S03]  /*aca0*/  @P0 IMAD.WIDE.U32 R8, R5, c[0x0][0x1e0], RZ ;  /* 0x0000780005080a25 */ /* 0x000fe600078e00ff */
[----:B------:R-:W-:Y:S01]  /*acb0*/  @P0 SHF.L.U64.HI R7, R11, R7, c[0x0][0x1e4] ;  /* 0x000079000b070619 */ /* 0x000fe20000010207 */
[----:B------:R-:W-:Y:S04]  /*acc0*/  @P0 IMAD R6, R6, c[0x0][0x1e0], RZ ;  /* 0x0000780006060a24 */ /* 0x000fe800078e02ff */
[----:B------:R-:W-:Y:S02]  /*acd0*/  @P0 IMAD R10, R5, c[0x0][0x1e4], R6 ;  /* 0x00007900050a0a24 */ /* 0x000fe400078e0206 */
[----:B------:R-:W-:Y:S02]  /*ace0*/  @P0 IMAD.SHL.U32 R6, R11, 0x20, RZ ;  /* 0x000000200b060824 */ /* 0x000fe400078e00ff */
[----:B------:R-:W-:Y:S02]  /*acf0*/  @P0 IMAD.IADD R5, R9, 0x1, R10 ;  /* 0x0000000109050824 */ /* 0x000fe400078e020a */
[----:B------:R-:W-:Y:S04]  /*ad00*/  @P0 IMAD.WIDE.U32 R6, R8, 0x30, R6 ;  /* 0x0000003008060825 */ /* 0x000fe800078e0006 */
[----:B------:R-:W-:Y:S01]  /*ad10*/  @P0 IMAD R5, R5, 0x30, RZ ;  /* 0x0000003005050824 */ /* 0x000fe200078e02ff */
[C-C-:B------:R-:W-:Y:S03]  /*ad20*/  @P0 IADD3 R18, P3, P1, R6.reuse, 0x20, R242.reuse ;  /* 0x0000002006120810 */ /* 0x140fe6000797e0f2 */
[----:B------:R-:W-:Y:S05]  /*ad30*/  @P0 IMAD.IADD R7, R5, 0x1, R7 ;  /* 0x0000000105070824 */ /* 0x000fea00078e0207 */
[C-C-:B------:R-:W-:Y:S02]  /*ad40*/  @P0 IADD3.X R20, R7.reuse, RZ, R241.reuse, P3, P1 ;  /* 0x000000ff07140210 */ /* 0x140fe40001fe24f1 */
[--C-:B------:R-:W-:Y:S04]  /*ad50*/  @P0 IADD3 R19, P3, P1, R6, 0x40, R242.reuse ;  /* 0x0000004006130810 */ /* 0x100fe8000797e0f2 */
[--C-:B------:R-:W-:Y:S02]  /*ad60*/  @P0 IADD3.X R21, R7, RZ, R241.reuse, P3, P1 ;  /* 0x000000ff07150210 */ /* 0x100fe40001fe24f1 */
        /* <DEDUP_REMOVED lines=11> */
[C---:B------:R-:W-:Y:S02]  /*ae20*/  @P1 IMAD.SHL.U32 R5, R8.reuse, 0x2, RZ ;  /* 0x0000000208051824 */ /* 0x040fe400078e00ff */
[----:B------:R-:W-:Y:S04]  /*ae30*/  @P1 IMAD R3, R3, 0x30, RZ ;  /* 0x0000003003031824 */ /* 0x000fe800078e02ff */
[----:B------:R-:W-:Y:S01]  /*ae40*/  @P1 IMAD.IADD R3, R9, 0x1, R3 ;  /* 0x0000000109031824 */ /* 0x000fe200078e0203 */
[----:B------:R-:W-:Y:S04]  /*ae50*/  @P1 IADD3 R9, P2, R5, 0x40, RZ ;  /* 0x0000004005091810 */ /* 0x000fe80007f5e0ff */
[----:B------:R-:W-:Y:S02]  /*ae60*/  @P1 IADD3 R16, P3, R9, c[0x0][0x1c8], RZ ;  /* 0x0000720009101a10 */ /* 0x000fe40007f7e0ff */
[----:B------:R-:W-:Y:S04]  /*ae70*/  @P1 SHF.L.U64.HI R3, R8, 0x1, R3 ;  /* 0x0000000108031819 */ /* 0x000fe80000010203 */
[--C-:B------:R-:W-:Y:S02]  /*ae80*/  @P1 IADD3.X R17, RZ, c[0x0][0x1cc], R3.reuse, P3, P2 ;  /* 0x00007300ff111a10 */ /* 0x100fe40001fe4403 */
[----:B------:R-:W-:Y:S04]  /*ae90*/  @P1 IADD3 R8, P2, R5, 0x80, RZ ;  /* 0x0000008005081810 */ /* 0x000fe80007f5e0ff */
[----:B------:R-:W-:Y:S04]  /*aea0*/  @P1 IADD3 R14, P3, R8, c[0x0][0x1c8], RZ ;  /* 0x00007200080e1a10 */ /* 0x000fe80007f7e0ff */
[----:B------:R-:W-:Y:S02]  /*aeb0*/  @P1 IADD3.X R15, RZ, c[0x0][0x1cc], R3, P3, P2 ;  /* 0x00007300ff0f1a10 */ /* 0x000fe40001fe4403 */
[----:B------:R-:W-:Y:S02]  /*aec0*/  @P0 IADD3 R6, P3, R242, R6, RZ ;  /* 0x00000006f2060210 */ /* 0x000fe40007f7e0ff */
[----:B------:R-:W-:Y:S03]  /*aed0*/  ISETP.NE.AND P2, PT, R12, RZ, PT ;  /* 0x000000ff0c00720c */ /* 0x000fe60003f45270 */
        /* <DEDUP_REMOVED lines=18> */
.L_x_1085:
[----:B--234-:R-:W-:Y:S05]  /*b000*/  BSYNC B0 ;  /* 0x0000000000007941 */ /* 0x01cfea0003800000 */
.L_x_1084:
        /* <DEDUP_REMOVED lines=14> */
[----:B-1----:R-:W-:Y:S02]  /*b0f0*/  FMNMX.FTZ R6, R180, R106, !PT ;  /* 0x0000006ab4067209 */ /* 0x002fe40007810000 */
        /* <DEDUP_REMOVED lines=14> */
[----:B------:R-:W-:Y:S01]  /*b1e0*/  SHFL.BFLY PT, R8, R5, 0x2, 0x1f ;  /* 0x0c401f0005087f89 */ /* 0x000fe200000e0000 */
[----:B------:R-:W-:Y:S02]  /*b1f0*/  FMNMX.FTZ R3, R207, R3, !PT ;  /* 0x00000003cf037209 */ /* 0x000fe40007810000 */
[----:B------:R-:W-:Y:S02]  /*b200*/  FMNMX.FTZ R6, R211, R6, !PT ;  /* 0x00000006d3067209 */ /* 0x000fe40007810000 */
[----:B------:R-:W-:Y:S02]  /*b210*/  FMNMX.FTZ R3, R170, R3, !PT ;  /* 0x00000003aa037209 */ /* 0x000fe40007810000 */
[----:B------:R-:W-:Y:S02]  /*b220*/  FMNMX.FTZ R6, R216, R6, !PT ;  /* 0x00000006d8067209 */ /* 0x000fe40007810000 */
[----:B------:R-:W-:Y:S02]  /*b230*/  FMNMX.FTZ R3, R169, R3, !PT ;  /* 0x00000003a9037209 */ /* 0x000fe40007810000 */
[----:B------:R-:W-:Y:S02]  /*b240*/  FMNMX.FTZ R6, R217, R6, !PT ;  /* 0x00000006d9067209 */ /* 0x000fe40007810000 */
[----:B------:R-:W-:Y:S01]  /*b250*/  IADD3 R110, R110, -0x1, RZ ;  /* 0xffffffff6e6e7810 */ /* 0x000fe20007ffe0ff */
[----:B------:R-:W-:Y:S01]  /*b260*/  SHFL.BFLY PT, R7, R3, 0x2, 0x1f ;  /* 0x0c401f0003077f89 */ /* 0x000fe200000e0000 */
[----:B------:R-:W-:Y:S04]  /*b270*/  FMNMX.FTZ R6, R205, R6, !PT ;  /* 0x00000006cd067209 */ /* 0x000fe80007810000 */
[----:B------:R-:W-:Y:S04]  /*b280*/  FMNMX.FTZ R6, R175, R6, !PT ;  /* 0x00000006af067209 */ /* 0x000fe80007810000 */
[----:B------:R-:W-:Y:S04]  /*b290*/  FMNMX.FTZ R6, R174, R6, !PT ;  /* 0x00000006ae067209 */ /* 0x000fe80007810000 */
[----:B------:R-:W-:Y:S05]  /*b2a0*/  FMNMX.FTZ R6, R173, R6, !PT ;  /* 0x00000006ad067209 */ /* 0x000fea0007810000 */
[----:B------:R-:W1:Y:S02]  /*b2b0*/  SHFL.BFLY PT, R9, R6, 0x2, 0x1f ;  /* 0x0c401f0006097f89 */ /* 0x000e6400000e0000 */
[----:B-1----:R-:W-:Y:S02]  /*b2c0*/  FMNMX.FTZ R6, R6, R9, !PT ;  /* 0x0000000906067209 */ /* 0x002fe40007810000 */
[----:B------:R-:W-:Y:S02]  /*b2d0*/  FMNMX.FTZ R5, R5, R8, !PT ;  /* 0x0000000805057209 */ /* 0x000fe40007810000 */
[----:B------:R-:W-:Y:S02]  /*b2e0*/  FMNMX.FTZ R3, R3, R7, !PT ;  /* 0x0000000703037209 */ /* 0x000fe40007810000 */
[----:B------:R-:W1:Y:S01]  /*b2f0*/  SHFL.BFLY PT, R9, R6, 0x1, 0x1f ;  /* 0x0c201f0006097f89 */ /* 0x000e6200000e0000 */
[----:B------:R-:W-:Y:S04]  /*b300*/  FMNMX.FTZ R7, R176, R102, !PT ;  /* 0x00000066b0077209 */ /* 0x000fe80007810000 */
[----:B------:R-:W-:Y:S03]  /*b310*/  FMNMX.FTZ R7, R181, R7, !PT ;  /* 0x00000007b5077209 */ /* 0x000fe60007810000 */
[----:B------:R-:W2:Y:S01]  /*b320*/  SHFL.BFLY PT, R8, R5, 0x1, 0x1f ;  /* 0x0c201f0005087f89 */ /* 0x000ea200000e0000 */
[----:B------:R-:W-:Y:S04]  /*b330*/  FMNMX.FTZ R7, R167, R7, !PT ;  /* 0x00000007a7077209 */ /* 0x000fe80007810000 */
[----:B------:R-:W-:Y:S03]  /*b340*/  FMNMX.FTZ R7, R166, R7, !PT ;  /* 0x00000007a6077209 */ /* 0x000fe60007810000 */
[----:B------:R-:W3:Y:S01]  /*b350*/  SHFL.BFLY PT, R10, R3, 0x1, 0x1f ;  /* 0x0c201f00030a7f89 */ /* 0x000ee200000e0000 */
[----:B------:R-:W-:Y:S04]  /*b360*/  FMNMX.FTZ R7, R210, R7, !PT ;  /* 0x00000007d2077209 */ /* 0x000fe80007810000 */
[----:B------:R-:W-:Y:S02]  /*b370*/  FMNMX.FTZ R7, R209, R7, !PT ;  /* 0x00000007d1077209 */ /* 0x000fe40007810000 */
[----:B-1----:R-:W-:Y:S02]  /*b380*/  FMNMX.FTZ R106, R6, R9, !PT ;  /* 0x00000009066a7209 */ /* 0x002fe40007810000 */
[----:B--2---:R-:W-:Y:S05]  /*b390*/  FMNMX.FTZ R107, R5, R8, !PT ;  /* 0x00000008056b7209 */ /* 0x004fea0007810000 */
[----:B------:R-:W-:Y:S01]  /*b3a0*/  FADD.FTZ R2, -R107, R2 ;  /* 0x000000026b027221 */ /* 0x000fe20000010100 */
[----:B---3--:R-:W-:Y:S03]  /*b3b0*/  FMNMX.FTZ R108, R3, R10, !PT ;  /* 0x0000000a036c7209 */ /* 0x008fe60007810000 */
[----:B------:R-:W-:Y:S01]  /*b3c0*/  FMUL.FTZ R2, R2, c[0x0][0x2d0] ;  /* 0x0000b40002027a20 */ /* 0x000fe20000410000 */
[----:B------:R-:W-:Y:S03]  /*b3d0*/  FMNMX.FTZ R3, R219, R7, !PT ;  /* 0x00000007db037209 */ /* 0x000fe60007810000 */
[----:B------:R1:W2:Y:S01]  /*b3e0*/  MUFU.EX2 R101, R2 ;  /* 0x0000000200657308 */ /* 0x0002a20000000800 */
[----:B------:R-:W-:Y:S01]  /*b3f0*/  FMNMX.FTZ R3, R218, R3, !PT ;  /* 0x00000003da037209 */ /* 0x000fe20007810000 */
[C---:B------:R-:W-:Y:S02]  /*b400*/  FADD.FTZ R0, -R108.reuse, R0 ;  /* 0x000000006c007221 */ /* 0x040fe40000010100 */
[----:B------:R-:W-:Y:S01]  /*b410*/  FMUL.FTZ R168, R108, c[0x0][0x2d0] ;  /* 0x0000b4006ca87a20 */ /* 0x000fe20000410000 */
[----:B------:R-:W-:Y:S01]  /*b420*/  FMNMX.FTZ R5, R212, R3, !PT ;  /* 0x00000003d4057209 */ /* 0x000fe20007810000 */
[----:B------:R-:W-:Y:S03]  /*b430*/  FMUL.FTZ R3, R0, c[0x0][0x2d0] ;  /* 0x0000b40000037a20 */ /* 0x000fe60000410000 */
[----:B------:R-:W-:Y:S01]  /*b440*/  FMNMX.FTZ R0, R214, R5, !PT ;  /* 0x00000005d6007209 */ /* 0x000fe20007810000 */
[----:B------:R3:W4:Y:S03]  /*b450*/  MUFU.EX2 R103, R3 ;  /* 0x0000000300677308 */ /* 0x0007260000000800 */
[----:B------:R-:W-:Y:S04]  /*b460*/  FMNMX.FTZ R0, R105, R0, !PT ;  /* 0x0000000069007209 */ /* 0x000fe80007810000 */
[----:B------:R-:W-:Y:S01]  /*b470*/  FMNMX.FTZ R0, R104, R0, !PT ;  /* 0x0000000068007209 */ /* 0x000fe20007810000 */
[----:B-1----:R-:W-:Y:S02]  /*b480*/  FADD.FTZ R2, -R106, R4 ;  /* 0x000000046a027221 */ /* 0x002fe40000010100 */
[--C-:B------:R-:W-:Y:S02]  /*b490*/  FFMA.FTZ R4, R165, c[0x0][0x2d0], -R168.reuse ;  /* 0x0000b400a5047a23 */ /* 0x100fe400000108a8 */
[----:B------:R-:W-:Y:S02]  /*b4a0*/  FMUL.FTZ R2, R2, c[0x0][0x2d0] ;  /* 0x0000b40002027a20 */ /* 0x000fe40000410000 */
[----:B------:R-:W-:Y:S01]  /*b4b0*/  MUFU.EX2 R227, R4 ;  /* 0x0000000400e37308 */ /* 0x000fe20000000800 */
[C---:B--2---:R-:W-:Y:S02]  /*b4c0*/  FMUL.FTZ R6, R101.reuse, R118 ;  /* 0x0000007665067220 */ /* 0x044fe40000410000 */
[----:B------:R-:W-:Y:S01]  /*b4d0*/  FMUL.FTZ R7, R101, R119 ;  /* 0x0000007765077220 */ /* 0x000fe20000410000 */
[----:B---3--:R-:W1:Y:S01]  /*b4e0*/  SHFL.BFLY PT, R3, R0, 0x2, 0x1f ;  /* 0x0c401f0000037f89 */ /* 0x008e6200000e0000 */
[C---:B----4-:R-:W-:Y:S02]  /*b4f0*/  FMUL.FTZ R5, R103.reuse, R117 ;  /* 0x0000007567057220 */ /* 0x050fe40000410000 */
[C---:B------:R-:W-:Y:S02]  /*b500*/  FMUL.FTZ R16, R103.reuse, R124 ;  /* 0x0000007c67107220 */ /* 0x040fe40000410000 */
[----:B------:R-:W-:Y:S01]  /*b510*/  FMUL.FTZ R17, R103, R125 ;  /* 0x0000007d67117220 */ /* 0x000fe20000410000 */
[----:B------:R2:W3:Y:S01]  /*b520*/  MUFU.EX2 R100, R2 ;  /* 0x0000000200647308 */ /* 0x0004e20000000800 */
[C---:B------:R-:W-:Y:S02]  /*b530*/  FMUL.FTZ R18, R101.reuse, R126 ;  /* 0x0000007e65127220 */ /* 0x040fe40000410000 */
[----:B------:R-:W-:Y:S02]  /*b540*/  FMUL.FTZ R19, R101, R127 ;  /* 0x0000007f65137220 */ /* 0x000fe40000410000 */
[C---:B------:R-:W-:Y:S01]  /*b550*/  FMUL.FTZ R32, R103.reuse, R140 ;  /* 0x0000008c67207220 */ /* 0x040fe20000410000 */
[----:B------:R-:W-:Y:S01]  /*b560*/  LDSM.16.MT88.4 R124, [R185+0x400] ;  /* 0x00040000b97c783b */ /* 0x000fe20000004200 */
[----:B------:R-:W-:Y:S02]  /*b570*/  FMUL.FTZ R33, R103, R141 ;  /* 0x0000008d67217220 */ /* 0x000fe40000410000 */
[C---:B------:R-:W-:Y:S02]  /*b580*/  FMUL.FTZ R34, R101.reuse, R142 ;  /* 0x0000008e65227220 */ /* 0x040fe40000410000 */
[----:B------:R-:W-:Y:S02]  /*b590*/  FMUL.FTZ R35, R101, R143 ;  /* 0x0000008f65237220 */ /* 0x000fe40000410000 */
[C---:B------:R-:W-:Y:S01]  /*b5a0*/  FMUL.FTZ R48, R103.reuse, R156 ;  /* 0x0000009c67307220 */ /* 0x040fe20000410000 */
[----:B------:R-:W-:Y:S01]  /*b5b0*/  LDSM.16.MT88.4 R140, [R186+0x800] ;  /* 0x00080000ba8c783b */ /* 0x000fe20000004200 */
[----:B------:R-:W-:Y:S02]  /*b5c0*/  FMUL.FTZ R49, R103, R157 ;  /* 0x0000009d67317220 */ /* 0x000fe40000410000 */
[C---:B------:R-:W-:Y:S01]  /*b5d0*/  FMUL.FTZ R50, R101.reuse, R158 ;  /* 0x0000009e65327220 */ /* 0x040fe20000410000 */
[----:B-1----:R-:W-:Y:S01]  /*b5e0*/  FMNMX.FTZ R0, R0, R3, !PT ;  /* 0x0000000300007209 */ /* 0x002fe20007810000 */
[----:B------:R-:W-:Y:S02]  /*b5f0*/  FMUL.FTZ R51, R101, R159 ;  /* 0x0000009f65337220 */ /* 0x000fe40000410000 */
[C---:B------:R-:W-:Y:S01]  /*b600*/  FMUL.FTZ R52, R103.reuse, R52 ;  /* 0x0000003467347220 */ /* 0x040fe20000410000 */
[----:B------:R-:W-:Y:S01]  /*b610*/  LDSM.16.MT88.4 R156, [R185+0x1400] ;  /* 0x00140000b99c783b */ /* 0x000fe20000004200 */
[----:B------:R-:W-:Y:S02]  /*b620*/  FMUL.FTZ R53, R103, R53 ;  /* 0x0000003567357220 */ /* 0x000fe40000410000 */
[----:B--2---:R-:W-:Y:S02]  /*b630*/  FFMA.FTZ R2, R164, c[0x0][0x2d0], -R168 ;  /* 0x0000b400a4027a23 */ /* 0x004fe400000108a8 */
[----:B------:R-:W-:Y:S02]  /*b640*/  FMUL.FTZ R164, R107, c[0x0][0x2d0] ;  /* 0x0000b4006ba47a20 */ /* 0x000fe40000410000 */
[----:B------:R1:W-:Y:S01]  /*b650*/  MUFU.EX2 R228, R2 ;  /* 0x0000000200e47308 */ /* 0x0003e20000000800 */
[----:B---3--:R-:W-:Y:S02]  /*b660*/  FMUL.FTZ R8, R100, R112 ;  /* 0x0000007064087220 */ /* 0x008fe40000410000 */
[--C-:B------:R-:W-:Y:S02]  /*b670*/  FFMA.FTZ R3, R178, c[0x0][0x2d0], -R164.reuse ;  /* 0x0000b400b2037a23 */ /* 0x100fe400000108a4 */
        /* <DEDUP_REMOVED lines=10> */
[C---:B------:R-:W-:Y:S02]  /*b720*/  FMUL.FTZ R44, R100.reuse, R152 ;  /* 0x00000098642c7220 */ /* 0x040fe40000410000 */
[----:B-1----:R-:W-:Y:S02]  /*b730*/  FFMA.FTZ R2, R177, c[0x0][0x2d0], -R164 ;  /* 0x0000b400b1027a23 */ /* 0x002fe400000108a4 */
[C---:B------:R-:W-:Y:S02]  /*b740*/  FMUL.FTZ R45, R100.reuse, R153 ;  /* 0x00000099642d7220 */ /* 0x040fe40000410000 */
[----:B------:R1:W3:Y:S01]  /*b750*/  MUFU.EX2 R226, R2 ;  /* 0x0000000200e27308 */ /* 0x0002e20000000800 */
[C---:B------:R-:W-:Y:S02]  /*b760*/  FMUL.FTZ R54, R101.reuse, R54 ;  /* 0x0000003665367220 */ /* 0x040fe40000410000 */
[----:B------:R-:W-:Y:S02]  /*b770*/  FMUL.FTZ R55, R101, R55 ;  /* 0x0000003765377220 */ /* 0x000fe40000410000 */
[--C-:B--2---:R-:W-:Y:S02]  /*b780*/  FFMA.FTZ R3, R161, c[0x0][0x2d0], -R168.reuse ;  /* 0x0000b400a1037a23 */ /* 0x104fe400000108a8 */
[C---:B------:R-:W-:Y:S02]  /*b790*/  FMUL.FTZ R56, R100.reuse, R56 ;  /* 0x0000003864387220 */ /* 0x040fe40000410000 */
[C---:B------:R-:W-:Y:S01]  /*b7a0*/  FMUL.FTZ R57, R100.reuse, R57 ;  /* 0x0000003964397220 */ /* 0x040fe20000410000 */
[----:B------:R2:W-:Y:S01]  /*b7b0*/  MUFU.EX2 R236, R3 ;  /* 0x0000000300ec7308 */ /* 0x0005e20000000800 */
[C---:B------:R-:W-:Y:S02]  /*b7c0*/  FMUL.FTZ R60, R100.reuse, R60 ;  /* 0x0000003c643c7220 */ /* 0x040fe40000410000 */
[C---:B------:R-:W-:Y:S02]  /*b7d0*/  FMUL.FTZ R61, R100.reuse, R61 ;  /* 0x0000003d643d7220 */ /* 0x040fe40000410000 */
[C---:B------:R-:W-:Y:S02]  /*b7e0*/  FMUL.FTZ R64, R103.reuse, R64 ;  /* 0x0000004067407220 */ /* 0x040fe40000410000 */
[----:B------:R-:W-:Y:S02]  /*b7f0*/  FMUL.FTZ R65, R103, R65 ;  /* 0x0000004167417220 */ /* 0x000fe40000410000 */
[C---:B------:R-:W-:Y:S02]  /*b800*/  FMUL.FTZ R66, R101.reuse, R66 ;  /* 0x0000004265427220 */ /* 0x040fe40000410000 */
[----:B------:R-:W-:Y:S02]  /*b810*/  FMUL.FTZ R67, R101, R67 ;  /* 0x0000004365437220 */ /* 0x000fe40000410000 */
[----:B------:R-:W-:Y:S01]  /*b820*/  FMUL.FTZ R68, R103, R68 ;  /* 0x0000004467447220 */ /* 0x000fe20000410000 */
[----:B-1----:R-:W1:Y:S01]  /*b830*/  SHFL.BFLY PT, R2, R0, 0x1, 0x1f ;  /* 0x0c201f0000027f89 */ /* 0x002e6200000e0000 */
[----:B---3--:R-:W-:Y:S01]  /*b840*/  F2FP.BF16.PACK_AB R117, R229, R226 ;  /* 0x000000e2e575723e */ /* 0x008fe200000010ff */
[----:B------:R-:W-:Y:S02]  /*b850*/  FMUL.FTZ R69, R103, R69 ;  /* 0x0000004567457220 */ /* 0x000fe40000410000 */
[C---:B------:R-:W-:Y:S02]  /*b860*/  FMUL.FTZ R70, R101.reuse, R70 ;  /* 0x0000004665467220 */ /* 0x040fe40000410000 */
[----:B------:R-:W-:Y:S02]  /*b870*/  FMUL.FTZ R71, R101, R71 ;  /* 0x0000004765477220 */ /* 0x000fe40000410000 */
[C---:B------:R-:W-:Y:S02]  /*b880*/  FMUL.FTZ R72, R100.reuse, R72 ;  /* 0x0000004864487220 */ /* 0x040fe40000410000 */
[----:B--2---:R-:W-:Y:S02]  /*b890*/  FFMA.FTZ R3, R111, c[0x0][0x2d0], -R168 ;  /* 0x0000b4006f037a23 */ /* 0x004fe400000108a8 */
[C---:B------:R-:W-:Y:S02]  /*b8a0*/  FMUL.FTZ R73, R100.reuse, R73 ;  /* 0x0000004964497220 */ /* 0x040fe40000410000 */
[----:B------:R2:W3:Y:S01]  /*b8b0*/  MUFU.EX2 R237, R3 ;  /* 0x0000000300ed7308 */ /* 0x0004e20000000800 */
[C---:B------:R-:W-:Y:S02]  /*b8c0*/  FMUL.FTZ R76, R100.reuse, R76 ;  /* 0x0000004c644c7220 */ /* 0x040fe40000410000 */
[----:B------:R-:W-:Y:S02]  /*b8d0*/  FMUL.FTZ R77, R100, R77 ;  /* 0x0000004d644d7220 */ /* 0x000fe40000410000 */
[C---:B------:R-:W-:Y:S02]  /*b8e0*/  FMUL.FTZ R80, R103.reuse, R80 ;  /* 0x0000005067507220 */ /* 0x040fe40000410000 */
[----:B------:R-:W-:Y:S02]  /*b8f0*/  FMUL.FTZ R81, R103, R81 ;  /* 0x0000005167517220 */ /* 0x000fe40000410000 */
[C---:B------:R-:W-:Y:S01]  /*b900*/  FMUL.FTZ R82, R101.reuse, R82 ;  /* 0x0000005265527220 */ /* 0x040fe20000410000 */
[----:B-1----:R-:W-:Y:S01]  /*b910*/  FMNMX.FTZ R2, R0, R2, !PT ;  /* 0x0000000200027209 */ /* 0x002fe20007810000 */
[--C-:B------:R-:W-:Y:S02]  /*b920*/  FFMA.FTZ R0, R160, c[0x0][0x2d0], -R164.reuse ;  /* 0x0000b400a0007a23 */ /* 0x100fe400000108a4 */
[----:B------:R-:W-:Y:S02]  /*b930*/  FMUL.FTZ R160, R106, c[0x0][0x2d0] ;  /* 0x0000b4006aa07a20 */ /* 0x000fe40000410000 */
[----:B------:R1:W-:Y:S01]  /*b940*/  MUFU.EX2 R234, R0 ;  /* 0x0000000000ea7308 */ /* 0x0003e20000000800 */
[----:B------:R-:W-:Y:S02]  /*b950*/  FMUL.FTZ R83, R101, R83 ;  /* 0x0000005365537220 */ /* 0x000fe40000410000 */
[C---:B------:R-:W-:Y:S02]  /*b960*/  FMUL.FTZ R84, R103.reuse, R84 ;  /* 0x0000005467547220 */ /* 0x040fe40000410000 */
[----:B------:R-:W-:Y:S02]  /*b970*/  FMUL.FTZ R85, R103, R85 ;  /* 0x0000005567557220 */ /* 0x000fe40000410000 */
[----:B------:R-:W-:Y:S02]  /*b980*/  FMUL.FTZ R86, R101, R86 ;  /* 0x0000005665567220 */ /* 0x000fe40000410000 */
[--C-:B--2---:R-:W-:Y:S01]  /*b990*/  FFMA.FTZ R3, R109, c[0x0][0x2d0], -R164.reuse ;  /* 0x0000b4006d037a23 */ /* 0x104fe200000108a4 */
[----:B---3--:R-:W-:Y:S01]  /*b9a0*/  F2FP.BF16.PACK_AB R118, R237, R236 ;  /* 0x000000eced76723e */ /* 0x008fe200000010ff */
[----:B------:R-:W-:Y:S02]  /*b9b0*/  FFMA.FTZ R109, R202, c[0x0][0x2d0], -R164 ;  /* 0x0000b400ca6d7a23 */ /* 0x000fe400000108a4 */
[----:B------:R2:W3:Y:S01]  /*b9c0*/  MUFU.EX2 R235, R3 ;  /* 0x0000000300eb7308 */ /* 0x0004e20000000800 */
[----:B------:R-:W-:Y:S02]  /*b9d0*/  FMUL.FTZ R87, R101, R87 ;  /* 0x0000005765577220 */ /* 0x000fe40000410000 */
[C---:B------:R-:W-:Y:S02]  /*b9e0*/  FMUL.FTZ R88, R100.reuse, R88 ;  /* 0x0000005864587220 */ /* 0x040fe40000410000 */
[C---:B------:R-:W-:Y:S02]  /*b9f0*/  FMUL.FTZ R89, R100.reuse, R89 ;  /* 0x0000005964597220 */ /* 0x040fe40000410000 */
[C---:B------:R-:W-:Y:S02]  /*ba00*/  FMUL.FTZ R92, R100.reuse, R92 ;  /* 0x0000005c645c7220 */ /* 0x040fe40000410000 */
[----:B------:R-:W-:Y:S02]  /*ba10*/  FMUL.FTZ R93, R100, R93 ;  /* 0x0000005d645d7220 */ /* 0x000fe40000410000 */
[----:B-1----:R-:W-:Y:S02]  /*ba20*/  FADD.FTZ R0, -R2, R102 ;  /* 0x0000006602007221 */ /* 0x002fe40000010100 */
[----:B------:R-:W-:Y:S02]  /*ba30*/  FFMA.FTZ R102, R203, c[0x0][0x2d0], -R168 ;  /* 0x0000b400cb667a23 */ /* 0x000fe400000108a8 */
[----:B------:R-:W-:Y:S02]  /*ba40*/  FMUL.FTZ R0, R0, c[0x0][0x2d0] ;  /* 0x0000b40000007a20 */ /* 0x000fe40000410000 */
[----:B------:R1:W-:Y:S01]  /*ba50*/  MUFU.EX2 R222, R102 ;  /* 0x0000006600de7308 */ /* 0x0003e20000000800 */
[C---:B------:R-:W-:Y:S02]  /*ba60*/  FMUL.FTZ R96, R103.reuse, R96 ;  /* 0x0000006067607220 */ /* 0x040fe40000410000 */
[----:B------:R-:W-:Y:S02]  /*ba70*/  FMUL.FTZ R97, R103, R97 ;  /* 0x0000006167617220 */ /* 0x000fe40000410000 */
[C---:B------:R-:W-:Y:S02]  /*ba80*/  FMUL.FTZ R98, R101.reuse, R98 ;  /* 0x0000006265627220 */ /* 0x040fe40000410000 */
[--C-:B--2---:R-:W-:Y:S01]  /*ba90*/  FFMA.FTZ R3, R180, c[0x0][0x2d0], -R160.reuse ;  /* 0x0000b400b4037a23 */ /* 0x104fe200000108a0 */
[----:B---3--:R-:W-:Y:S01]  /*baa0*/  F2FP.BF16.PACK_AB R119, R234, R235 ;  /* 0x000000ebea77723e */ /* 0x008fe200000010ff */
[----:B------:R-:W-:Y:S01]  /*bab0*/  FMUL.FTZ R99, R101, R99 ;  /* 0x0000006365637220 */ /* 0x000fe20000410000 */
[----:B------:R-:W2:Y:S01]  /*bac0*/  MUFU.EX2 R0, R0 ;  /* 0x0000000000007308 */ /* 0x000ea20000000800 */
[--C-:B------:R-:W-:Y:S02]  /*bad0*/  FFMA.FTZ R137, R174, c[0x0][0x2d0], -R160.reuse ;  /* 0x0000b400ae897a23 */ /* 0x100fe400000108a0 */
[----:B------:R-:W-:Y:S02]  /*bae0*/  FFMA.FTZ R136, R173, c[0x0][0x2d0], -R160 ;  /* 0x0000b400ad887a23 */ /* 0x000fe400000108a0 */
[--C-:B------:R-:W-:Y:S02]  /*baf0*/  FFMA.FTZ R111, R208, c[0x0][0x2d0], -R164.reuse ;  /* 0x0000b400d06f7a23 */ /* 0x100fe400000108a4 */
[----:B------:R-:W-:Y:S03]  /*bb00*/  FFMA.FTZ R132, R171, c[0x0][0x2d0], -R164 ;  /* 0x0000b400ab847a23 */ /* 0x000fe600000108a4 */
[----:B------:R3:W-:Y:S01]  /*bb10*/  MUFU.EX2 R224, R3 ;  /* 0x0000000300e07308 */ /* 0x0007e20000000800 */
[----:B-1----:R-:W-:Y:S09]  /*bb20*/  FFMA.FTZ R102, R201, c[0x0][0x2d0], -R168 ;  /* 0x0000b400c9667a23 */ /* 0x002ff200000108a8 */
[----:B------:R1:W-:Y:S01]  /*bb30*/  MUFU.EX2 R223, R102 ;  /* 0x0000006600df7308 */ /* 0x0003e20000000800 */
[C---:B--2---:R-:W-:Y:S02]  /*bb40*/  FMUL.FTZ R10, R0.reuse, R114 ;  /* 0x00000072000a7220 */ /* 0x044fe40000410000 */
[C---:B------:R-:W-:Y:S02]  /*bb50*/  FMUL.FTZ R11, R0.reuse, R115 ;  /* 0x00000073000b7220 */ /* 0x040fe40000410000 */
[C---:B------:R-:W-:Y:S02]  /*bb60*/  FMUL.FTZ R14, R0.reuse, R122 ;  /* 0x0000007a000e7220 */ /* 0x040fe40000410000 */
[C---:B------:R-:W-:Y:S03]  /*bb70*/  FMUL.FTZ R15, R0.reuse, R123 ;  /* 0x0000007b000f7220 */ /* 0x040fe60000410000 */
[----:B------:R-:W-:Y:S01]  /*bb80*/  MUFU.EX2 R201, R109 ;  /* 0x0000006d00c97308 */ /* 0x000fe20000000800 */
[----:B------:R-:W2:Y:S01]  /*bb90*/  LDSM.16.MT88.4 R120, [R185+0xc00] ;  /* 0x000c0000b978783b */ /* 0x000ea20000004200 */
[C---:B------:R-:W-:Y:S02]  /*bba0*/  FMUL.FTZ R26, R0.reuse, R134 ;  /* 0x00000086001a7220 */ /* 0x040fe40000410000 */
[----:B---3--:R-:W-:Y:S02]  /*bbb0*/  FFMA.FTZ R3, R179, c[0x0][0x2d0], -R160 ;  /* 0x0000b400b3037a23 */ /* 0x008fe400000108a0 */
[C---:B------:R-:W-:Y:S02]  /*bbc0*/  FMUL.FTZ R27, R0.reuse, R135 ;  /* 0x00000087001b7220 */ /* 0x040fe40000410000 */
[C---:B------:R-:W-:Y:S02]  /*bbd0*/  FMUL.FTZ R30, R0.reuse, R138 ;  /* 0x0000008a001e7220 */ /* 0x040fe40000410000 */
[----:B------:R-:W3:Y:S01]  /*bbe0*/  MUFU.EX2 R225, R3 ;  /* 0x0000000300e17308 */ /* 0x000ee20000000800 */
[C---:B------:R-:W-:Y:S02]  /*bbf0*/  FMUL.FTZ R31, R0.reuse, R139 ;  /* 0x0000008b001f7220 */ /* 0x040fe40000410000 */
[----:B-1----:R-:W-:Y:S02]  /*bc00*/  FFMA.FTZ R102, R199, c[0x0][0x2d0], -R164 ;  /* 0x0000b400c7667a23 */ /* 0x002fe400000108a4 */
        /* <DEDUP_REMOVED lines=10> */
[C---:B------:R-:W-:Y:S01]  /*bcb0*/  FMUL.FTZ R75, R0.reuse, R75 ;  /* 0x0000004b004b7220 */ /* 0x040fe20000410000 */
[----:B---3--:R-:W-:Y:S01]  /*bcc0*/  F2FP.BF16.PACK_AB R112, R225, R224 ;  /* 0x000000e0e170723e */ /* 0x008fe200000010ff */
[----:B------:R-:W-:Y:S02]  /*bcd0*/  FFMA.FTZ R3, R163, c[0x0][0x2d0], -R160 ;  /* 0x0000b400a3037a23 */ /* 0x000fe400000108a0 */
[C---:B------:R-:W-:Y:S02]  /*bce0*/  FMUL.FTZ R78, R0.reuse, R78 ;  /* 0x0000004e004e7220 */ /* 0x040fe40000410000 */
[----:B------:R3:W-:Y:S01]  /*bcf0*/  MUFU.EX2 R232, R3 ;  /* 0x0000000300e87308 */ /* 0x0007e20000000800 */
[C---:B------:R-:W-:Y:S02]  /*bd00*/  FMUL.FTZ R79, R0.reuse, R79 ;  /* 0x0000004f004f7220 */ /* 0x040fe40000410000 */
[----:B------:R-:W-:Y:S02]  /*bd10*/  FMUL.FTZ R90, R0, R90 ;  /* 0x0000005a005a7220 */ /* 0x000fe40000410000 */
[----:B-1----:R-:W-:Y:S02]  /*bd20*/  FFMA.FTZ R102, R204, c[0x0][0x2d0], -R164 ;  /* 0x0000b400cc667a23 */ /* 0x002fe400000108a4 */
[C---:B------:R-:W-:Y:S02]  /*bd30*/  FMUL.FTZ R91, R0.reuse, R91 ;  /* 0x0000005b005b7220 */ /* 0x040fe40000410000 */
[C---:B------:R-:W-:Y:S01]  /*bd40*/  FMUL.FTZ R94, R0.reuse, R94 ;  /* 0x0000005e005e7220 */ /* 0x040fe20000410000 */
[----:B------:R1:W-:Y:S01]  /*bd50*/  MUFU.EX2 R220, R102 ;  /* 0x0000006600dc7308 */ /* 0x0003e20000000800 */
[----:B------:R-:W-:Y:S02]  /*bd60*/  FMUL.FTZ R95, R0, R95 ;  /* 0x0000005f005f7220 */ /* 0x000fe40000410000 */
[--C-:B------:R-:W-:Y:S02]  /*bd70*/  FFMA.FTZ R138, R175, c[0x0][0x2d0], -R160.reuse ;  /* 0x0000b400af8a7a23 */ /* 0x100fe400000108a0 */
[----:B------:R-:W-:Y:S02]  /*bd80*/  FFMA.FTZ R135, R205, c[0x0][0x2d0], -R160 ;  /* 0x0000b400cd877a23 */ /* 0x000fe400000108a0 */
[----:B------:R-:W-:Y:S04]  /*bd90*/  FFMA.FTZ R109, R206, c[0x0][0x2d0], -R164 ;  /* 0x0000b400ce6d7a23 */ /* 0x000fe800000108a4 */
[----:B------:R-:W-:Y:S01]  /*bda0*/  MUFU.EX2 R173, R109 ;  /* 0x0000006d00ad7308 */ /* 0x000fe20000000800 */
[----:B---3--:R-:W-:Y:S09]  /*bdb0*/  FFMA.FTZ R3, R162, c[0x0][0x2d0], -R160 ;  /* 0x0000b400a2037a23 */ /* 0x008ff200000108a0 */
[----:B------:R3:W4:Y:S01]  /*bdc0*/  MUFU.EX2 R233, R3 ;  /* 0x0000000300e97308 */ /* 0x0007220000000800 */
[--C-:B-1----:R-:W-:Y:S09]  /*bdd0*/  FFMA.FTZ R102, R182, c[0x0][0x2d0], -R168.reuse ;  /* 0x0000b400b6667a23 */ /* 0x102ff200000108a8 */
[----:B------:R1:W-:Y:S01]  /*bde0*/  MUFU.EX2 R204, R102 ;  /* 0x0000006600cc7308 */ /* 0x0003e20000000800 */
[----:B---3--:R-:W-:Y:S01]  /*bdf0*/  FMUL.FTZ R3, R2, c[0x0][0x2d0] ;  /* 0x0000b40002037a20 */ /* 0x008fe20000410000 */
[----:B----4-:R-:W-:Y:S03]  /*be00*/  F2FP.BF16.PACK_AB R114, R233, R232 ;  /* 0x000000e8e972723e */ /* 0x010fe600000010ff */
[--C-:B------:R-:W-:Y:S02]  /*be10*/  FFMA.FTZ R4, R176, c[0x0][0x2d0], -R3.reuse ;  /* 0x0000b400b0047a23 */ /* 0x100fe40000010803 */
[--C-:B------:R-:W-:Y:S03]  /*be20*/  FFMA.FTZ R134, R212, c[0x0][0x2d0], -R3.reuse ;  /* 0x0000b400d4867a23 */ /* 0x100fe60000010803 */
[----:B------:R3:W4:Y:S01]  /*be30*/  MUFU.EX2 R161, R4 ;  /* 0x0000000400a17308 */ /* 0x0007220000000800 */
[--C-:B------:R-:W-:Y:S02]  /*be40*/  FFMA.FTZ R133, R214, c[0x0][0x2d0], -R3.reuse ;  /* 0x0000b400d6857a23 */ /* 0x100fe40000010803 */
[----:B-1----:R-:W-:Y:S02]  /*be50*/  FFMA.FTZ R102, R183, c[0x0][0x2d0], -R168 ;  /* 0x0000b400b7667a23 */ /* 0x002fe400000108a8 */
[--C-:B------:R-:W-:Y:S05]  /*be60*/  FFMA.FTZ R105, R105, c[0x0][0x2d0], -R3.reuse ;  /* 0x0000b40069697a23 */ /* 0x100fea0000010803 */
[----:B------:R1:W-:Y:S10]  /*be70*/  MUFU.EX2 R203, R102 ;  /* 0x0000006600cb7308 */ /* 0x0003f40000000800 */
[----:B------:R-:W-:Y:S01]  /*be80*/  MUFU.EX2 R165, R133 ;  /* 0x0000008500a57308 */ /* 0x000fe20000000800 */
[----:B---3--:R-:W-:Y:S02]  /*be90*/  FFMA.FTZ R4, R181, c[0x0][0x2d0], -R3 ;  /* 0x0000b400b5047a23 */ /* 0x008fe40000010803 */
[----:B----4-:R-:W-:Y:S07]  /*bea0*/  FFMA.FTZ R0, R0, R247, R161 ;  /* 0x000000f700007223 */ /* 0x010fee00000100a1 */
[----:B------:R3:W4:Y:S01]  /*beb0*/  MUFU.EX2 R162, R4 ;  /* 0x0000000400a27308 */ /* 0x0007220000000800 */
[----:B-1----:R-:W-:Y:S09]  /*bec0*/  FFMA.FTZ R102, R200, c[0x0][0x2d0], -R164 ;  /* 0x0000b400c8667a23 */ /* 0x002ff200000108a4 */
[----:B------:R1:W-:Y:S01]  /*bed0*/  MUFU.EX2 R202, R102 ;  /* 0x0000006600ca7308 */ /* 0x0003e20000000800 */
[--C-:B---3--:R-:W-:Y:S01]  /*bee0*/  FFMA.FTZ R4, R167, c[0x0][0x2d0], -R3.reuse ;  /* 0x0000b400a7047a23 */ /* 0x108fe20000010803 */
[C---:B----4-:R-:W-:Y:S08]  /*bef0*/  F2FP.BF16.PACK_AB R113, R162.reuse, R161 ;  /* 0x000000a1a271723e */ /* 0x050ff000000010ff */
[----:B------:R-:W-:Y:S01]  /*bf00*/  MUFU.EX2 R167, R138 ;  /* 0x0000008a00a77308 */ /* 0x000fe20000000800 */
[----:B------:R-:W-:Y:S02]  /*bf10*/  FADD.FTZ R0, R162, R0 ;  /* 0x00000000a2007221 */ /* 0x000fe40000010000 */
[----:B-1----:R-:W-:Y:S07]  /*bf20*/  FFMA.FTZ R102, R215, c[0x0][0x2d0], -R160 ;  /* 0x0000b400d7667a23 */ /* 0x002fee00000108a0 */
[----:B------:R1:W3:Y:S10]  /*bf30*/  MUFU.EX2 R230, R4 ;  /* 0x0000000400e67308 */ /* 0x0002f40000000800 */
[----:B------:R4:W-:Y:S01]  /*bf40*/  MUFU.EX2 R199, R102 ;  /* 0x0000006600c77308 */ /* 0x0009e20000000800 */
[----:B-1----:R-:W-:Y:S09]  /*bf50*/  FFMA.FTZ R4, R166, c[0x0][0x2d0], -R3 ;  /* 0x0000b400a6047a23 */ /* 0x002ff20000010803 */
[----:B------:R1:W-:Y:S01]  /*bf60*/  MUFU.EX2 R166, R105 ;  /* 0x0000006900a67308 */ /* 0x0003e20000000800 */
[----:B---3--:R-:W-:Y:S02]  /*bf70*/  FADD.FTZ R0, R230, R0 ;  /* 0x00000000e6007221 */ /* 0x008fe40000010000 */
[----:B----4-:R-:W-:Y:S07]  /*bf80*/  FFMA.FTZ R102, R211, c[0x0][0x2d0], -R160 ;  /* 0x0000b400d3667a23 */ /* 0x010fee00000108a0 */
[----:B------:R3:W4:Y:S10]  /*bf90*/  MUFU.EX2 R231, R4 ;  /* 0x0000000400e77308 */ /* 0x0007340000000800 */
[----:B------:R5:W-:Y:S01]  /*bfa0*/  MUFU.EX2 R200, R102 ;  /* 0x0000006600c87308 */ /* 0x000be20000000800 */
[----:B-1----:R-:W-:Y:S04]  /*bfb0*/  FFMA.FTZ R105, R101, R246, R226 ;  /* 0x000000f665697223 */ /* 0x002fe800000100e2 */
[----:B------:R-:W-:Y:S02]  /*bfc0*/  FADD.FTZ R105, R229, R105 ;  /* 0x00000069e5697221 */ /* 0x000fe40000010000 */
[----:B---3--:R-:W-:Y:S01]  /*bfd0*/  FMUL.FTZ R4, R103, R116 ;  /* 0x0000007467047220 */ /* 0x008fe20000410000 */
[----:B------:R-:W-:Y:S01]  /*bfe0*/  F2FP.BF16.PACK_AB R116, R228, R227 ;  /* 0x000000e3e474723e */ /* 0x000fe200000010ff */
[C---:B----4-:R-:W-:Y:S01]  /*bff0*/  FADD.FTZ R0, R231.reuse, R0 ;  /* 0x00000000e7007221 */ /* 0x050fe20000010000 */
[----:B------:R-:W-:Y:S05]  /*c000*/  F2FP.BF16.PACK_AB R115, R231, R230 ;  /* 0x000000e6e773723e */ /* 0x000fea00000010ff */
[-C--:B------:R-:W-:Y:S05]  /*c010*/  HMMA.16816.F32.BF16 R4, R116, R20.reuse, R4 ;  /* 0x000000147404723c */ /* 0x080fea0000041804 */
[--C-:B-----5:R-:W-:Y:S03]  /*c020*/  FFMA.FTZ R102, R210, c[0x0][0x2d0], -R3.reuse ;  /* 0x0000b400d2667a23 */ /* 0x120fe60000010803 */
[C---:B------:R-:W-:Y:S01]  /*c030*/  HMMA.16816.F32.BF16 R8, R112.reuse, R20, R8 ;  /* 0x000000147008723c */ /* 0x040fe20000041808 */
[----:B------:R1:W-:Y:S06]  /*c040*/  MUFU.EX2 R182, R102 ;  /* 0x0000006600b67308 */ /* 0x0003ec0000000800 */
[C---:B------:R-:W-:Y:S01]  /*c050*/  FMUL.FTZ R20, R103.reuse, R128 ;  /* 0x0000008067147220 */ /* 0x040fe20000410000 */
[-C--:B------:R-:W-:Y:S04]  /*c060*/  HMMA.16816.F32.BF16 R12, R112, R22.reuse, R12 ;  /* 0x00000016700c723c */ /* 0x080fe8000004180c */
[----:B------:R-:W-:Y:S02]  /*c070*/  FMUL.FTZ R21, R103, R129 ;  /* 0x0000008167157220 */ /* 0x000fe40000410000 */
[--C-:B------:R-:W-:Y:S02]  /*c080*/  FFMA.FTZ R129, R170, c[0x0][0x2d0], -R168.reuse ;  /* 0x0000b400aa817a23 */ /* 0x100fe400000108a8 */
[C---:B------:R-:W-:Y:S01]  /*c090*/  HMMA.16816.F32.BF16 R16, R116.reuse, R22, R16 ;  /* 0x000000167410723c */ /* 0x040fe20000041810 */
[----:B------:R-:W-:Y:S03]  /*c0a0*/  MUFU.EX2 R170, R132 ;  /* 0x0000008400aa7308 */ /* 0x000fe60000000800 */
[--C-:B------:R-:W-:Y:S03]  /*c0b0*/  FFMA.FTZ R128, R169, c[0x0][0x2d0], -R168.reuse ;  /* 0x0000b400a9807a23 */ /* 0x100fe600000108a8 */
[C---:B------:R-:W-:Y:S02]  /*c0c0*/  FMUL.FTZ R22, R101.reuse, R130 ;  /* 0x0000008265167220 */ /* 0x040fe40000410000 */
[----:B------:R-:W-:Y:S02]  /*c0d0*/  FMUL.FTZ R23, R101, R131 ;  /* 0x0000008365177220 */ /* 0x000fe40000410000 */
[----:B------:R-:W-:Y:S01]  /*c0e0*/  MUFU.EX2 R176, R129 ;  /* 0x0000008100b07308 */ /* 0x000fe20000000800 */
[--C-:B-1----:R-:W-:Y:S02]  /*c0f0*/  FFMA.FTZ R102, R209, c[0x0][0x2d0], -R3.reuse ;  /* 0x0000b400d1667a23 */ /* 0x102fe40000010803 */
[--C-:B------:R-:W-:Y:S02]  /*c100*/  FFMA.FTZ R131, R213, c[0x0][0x2d0], -R168.reuse ;  /* 0x0000b400d5837a23 */ /* 0x100fe400000108a8 */
[-C--:B------:R-:W-:Y:S03]  /*c110*/  HMMA.16816.F32.BF16 R20, R116, R36.reuse, R20 ;  /* 0x000000247414723c */ /* 0x080fe60000041814 */
[----:B------:R-:W-:Y:S02]  /*c120*/  FFMA.FTZ R130, R207, c[0x0][0x2d0], -R168 ;  /* 0x0000b400cf827a23 */ /* 0x000fe400000108a8 */
[----:B------:R1:W-:Y:S03]  /*c130*/  MUFU.EX2 R183, R102 ;  /* 0x0000006600b77308 */ /* 0x0003e60000000800 */
[C---:B------:R-:W-:Y:S07]  /*c140*/  HMMA.16816.F32.BF16 R24, R112.reuse, R36, R24 ;  /* 0x000000247018723c */ /* 0x040fee0000041818 */
[C---:B------:R-:W-:Y:S01]  /*c150*/  FMUL.FTZ R36, R103.reuse, R144 ;  /* 0x0000009067247220 */ /* 0x040fe20000410000 */
[-C--:B------:R-:W-:Y:S01]  /*c160*/  HMMA.16816.F32.BF16 R28, R112, R38.reuse, R28 ;  /* 0x00000026701c723c */ /* 0x080fe2000004181c */
[----:B------:R-:W-:Y:S03]  /*c170*/  MUFU.EX2 R171, R131 ;  /* 0x0000008300ab7308 */ /* 0x000fe60000000800 */
[----:B------:R-:W-:Y:S04]  /*c180*/  FMUL.FTZ R37, R103, R145 ;  /* 0x0000009167257220 */ /* 0x000fe80000410000 */
[C---:B------:R-:W-:Y:S03]  /*c190*/  HMMA.16816.F32.BF16 R32, R116.reuse, R38, R32 ;  /* 0x000000267420723c */ /* 0x040fe60000041820 */
[----:B------:R-:W-:Y:S01]  /*c1a0*/  MUFU.EX2 R175, R130 ;  /* 0x0000008200af7308 */ /* 0x000fe20000000800 */
[--C-:B-1----:R-:W-:Y:S03]  /*c1b0*/  FFMA.FTZ R102, R216, c[0x0][0x2d0], -R160.reuse ;  /* 0x0000b400d8667a23 */ /* 0x102fe600000108a0 */
[C---:B------:R-:W-:Y:S02]  /*c1c0*/  FMUL.FTZ R38, R101.reuse, R146 ;  /* 0x0000009265267220 */ /* 0x040fe40000410000 */
[----:B------:R-:W-:Y:S04]  /*c1d0*/  FMUL.FTZ R39, R101, R147 ;  /* 0x0000009365277220 */ /* 0x000fe80000410000 */
[----:B------:R1:W-:Y:S03]  /*c1e0*/  MUFU.EX2 R180, R102 ;  /* 0x0000006600b47308 */ /* 0x0003e60000000800 */
[-C--:B--2---:R-:W-:Y:S07]  /*c1f0*/  HMMA.16816.F32.BF16 R36, R116, R120.reuse, R36 ;  /* 0x000000787424723c */ /* 0x084fee0000041824 */
[----:B------:R-:W-:Y:S01]  /*c200*/  MUFU.EX2 R177, R128 ;  /* 0x0000008000b17308 */ /* 0x000fe20000000800 */
[C---:B------:R-:W-:Y:S08]  /*c210*/  HMMA.16816.F32.BF16 R40, R112.reuse, R120, R40 ;  /* 0x000000787028723c */ /* 0x040ff00000041828 */
[-C--:B------:R-:W-:Y:S01]  /*c220*/  HMMA.16816.F32.BF16 R44, R112, R122.reuse, R44 ;  /* 0x0000007a702c723c */ /* 0x080fe2000004182c */
[----:B------:R-:W-:Y:S03]  /*c230*/  MUFU.EX2 R168, R137 ;  /* 0x0000008900a87308 */ /* 0x000fe60000000800 */
[----:B-1----:R-:W-:Y:S04]  /*c240*/  FFMA.FTZ R102, R217, c[0x0][0x2d0], -R160 ;  /* 0x0000b400d9667a23 */ /* 0x002fe800000108a0 */
[C---:B------:R-:W-:Y:S01]  /*c250*/  HMMA.16816.F32.BF16 R48, R116.reuse, R122, R48 ;  /* 0x0000007a7430723c */ /* 0x040fe20000041830 */
[----:B------:R-:W1:Y:S02]  /*c260*/  LDSM.16.MT88.4 R120, [R186+0xc00] ;  /* 0x000c0000ba78783b */ /* 0x000e640000004200 */
[----:B------:R2:W-:Y:S10]  /*c270*/  MUFU.EX2 R181, R102 ;  /* 0x0000006600b57308 */ /* 0x0005f40000000800 */
[----:B------:R-:W3:Y:S01]  /*c280*/  MUFU.EX2 R169, R136 ;  /* 0x0000008800a97308 */ /* 0x000ee20000000800 */
[--C-:B--2---:R-:W-:Y:S09]  /*c290*/  FFMA.FTZ R102, R219, c[0x0][0x2d0], -R3.reuse ;  /* 0x0000b400db667a23 */ /* 0x104ff20000010803 */
[----:B------:R2:W-:Y:S01]  /*c2a0*/  MUFU.EX2 R179, R102 ;  /* 0x0000006600b37308 */ /* 0x0005e20000000800 */
[----:B---3--:R-:W-:Y:S01]  /*c2b0*/  F2FP.BF16.PACK_AB R162, R169, R168 ;  /* 0x000000a8a9a2723e */ /* 0x008fe200000010ff */
[-C--:B-1----:R-:W-:Y:S08]  /*c2c0*/  HMMA.16816.F32.BF16 R52, R116, R120.reuse, R52 ;  /* 0x000000787434723c */ /* 0x082ff00000041834 */
[C---:B------:R-:W-:Y:S04]  /*c2d0*/  HMMA.16816.F32.BF16 R56, R112.reuse, R120, R56 ;  /* 0x000000787038723c */ /* 0x040fe80000041838 */
[--C-:B--2---:R-:W-:Y:S04]  /*c2e0*/  FFMA.FTZ R102, R218, c[0x0][0x2d0], -R3.reuse ;  /* 0x0000b400da667a23 */ /* 0x104fe80000010803 */
[-C--:B------:R-:W-:Y:S01]  /*c2f0*/  HMMA.16816.F32.BF16 R60, R112, R122.reuse, R60 ;  /* 0x0000007a703c723c */ /* 0x080fe2000004183c */
[----:B------:R1:W-:Y:S03]  /*c300*/  MUFU.EX2 R178, R102 ;  /* 0x0000006600b27308 */ /* 0x0003e60000000800 */
[----:B------:R-:W-:Y:S02]  /*c310*/  FFMA.FTZ R3, R104, c[0x0][0x2d0], -R3 ;  /* 0x0000b40068037a23 */ /* 0x000fe40000010803 */
[----:B------:R-:W-:Y:S01]  /*c320*/  FFMA.FTZ R104, R100, R245, R224 ;  /* 0x000000f564687223 */ /* 0x000fe200000100e0 */
[----:B------:R-:W-:Y:S01]  /*c330*/  F2FP.BF16.PACK_AB R100, R175, R171 ;  /* 0x000000abaf64723e */ /* 0x000fe200000010ff */
[C---:B------:R-:W-:Y:S01]  /*c340*/  HMMA.16816.F32.BF16 R64, R116.reuse, R122, R64 ;  /* 0x0000007a7440723c */ /* 0x040fe20000041840 */
[----:B------:R-:W2:Y:S02]  /*c350*/  LDSM.16.MT88.4 R120, [R185+0x1800] ;  /* 0x00180000b978783b */ /* 0x000ea40000004200 */
[----:B------:R-:W3:Y:S01]  /*c360*/  MUFU.EX2 R109, R3 ;  /* 0x00000003006d7308 */ /* 0x000ee20000000800 */
[----:B------:R-:W-:Y:S02]  /*c370*/  FADD.FTZ R104, R225, R104 ;  /* 0x00000068e1687221 */ /* 0x000fe40000010000 */
[----:B-1----:R-:W-:Y:S07]  /*c380*/  FFMA.FTZ R102, R172, c[0x0][0x2d0], -R164 ;  /* 0x0000b400ac667a23 */ /* 0x002fee00000108a4 */
[----:B------:R-:W1:Y:S01]  /*c390*/  MUFU.EX2 R172, R111 ;  /* 0x0000006f00ac7308 */ /* 0x000e620000000800 */
[----:B---3--:R-:W-:Y:S01]  /*c3a0*/  F2FP.BF16.PACK_AB R163, R109, R166 ;  /* 0x000000a66da3723e */ /* 0x008fe200000010ff */
[----:B------:R-:W-:Y:S08]  /*c3b0*/  FFMA.FTZ R3, R103, R244, R227 ;  /* 0x000000f467037223 */ /* 0x000ff000000100e3 */
[----:B------:R3:W4:Y:S01]  /*c3c0*/  MUFU.EX2 R174, R102 ;  /* 0x0000006600ae7308 */ /* 0x0007220000000800 */
[----:B------:R-:W-:Y:S04]  /*c3d0*/  FADD.FTZ R3, R228, R3 ;  /* 0x00000003e4037221 */ /* 0x000fe80000010000 */
[----:B------:R-:W-:Y:S05]  /*c3e0*/  FADD.FTZ R3, R236, R3 ;  /* 0x00000003ec037221 */ /* 0x000fea0000010000 */
[----:B------:R-:W5:Y:S01]  /*c3f0*/  MUFU.EX2 R164, R135 ;  /* 0x0000008700a47308 */ /* 0x000f620000000800 */
[-C--:B--2---:R-:W-:Y:S03]  /*c400*/  HMMA.16816.F32.BF16 R68, R116, R120.reuse, R68 ;  /* 0x000000787444723c */ /* 0x084fe60000041844 */
[----:B-1----:R-:W-:Y:S01]  /*c410*/  F2FP.BF16.PACK_AB R101, R173, R172 ;  /* 0x000000acad65723e */ /* 0x002fe200000010ff */
[----:B------:R-:W-:Y:S04]  /*c420*/  FADD.FTZ R3, R237, R3 ;  /* 0x00000003ed037221 */ /* 0x000fe80000010000 */
[C---:B------:R-:W-:Y:S01]  /*c430*/  HMMA.16816.F32.BF16 R72, R112.reuse, R120, R72 ;  /* 0x000000787048723c */ /* 0x040fe20000041848 */
[----:B------:R-:W1:Y:S03]  /*c440*/  MUFU.EX2 R111, R134 ;  /* 0x00000086006f7308 */ /* 0x000e660000000800 */
[----:B------:R-:W-:Y:S01]  /*c450*/  FADD.FTZ R3, R222, R3 ;  /* 0x00000003de037221 */ /* 0x000fe20000010000 */
[----:B---3--:R-:W-:Y:S02]  /*c460*/  F2FP.BF16.PACK_AB R102, R177, R176 ;  /* 0x000000b0b166723e */ /* 0x008fe400000010ff */
[----:B----4-:R-:W-:Y:S01]  /*c470*/  F2FP.BF16.PACK_AB R103, R170, R174 ;  /* 0x000000aeaa67723e */ /* 0x010fe200000010ff */
[-C--:B------:R-:W-:Y:S04]  /*c480*/  HMMA.16816.F32.BF16 R76, R112, R122.reuse, R76 ;  /* 0x0000007a704c723c */ /* 0x080fe8000004184c */
[----:B------:R-:W-:Y:S01]  /*c490*/  FADD.FTZ R3, R223, R3 ;  /* 0x00000003df037221 */ /* 0x000fe20000010000 */
[----:B-----5:R-:W-:Y:S03]  /*c4a0*/  F2FP.BF16.PACK_AB R160, R167, R164 ;  /* 0x000000a4a7a0723e */ /* 0x020fe600000010ff */
[C---:B------:R-:W-:Y:S01]  /*c4b0*/  HMMA.16816.F32.BF16 R80, R116.reuse, R122, R80 ;  /* 0x0000007a7450723c */ /* 0x040fe20000041850 */
[----:B------:R-:W2:Y:S03]  /*c4c0*/  LDSM.16.MT88.4 R120, [R186+0x1800] ;  /* 0x00180000ba78783b */ /* 0x000ea60000004200 */
[----:B-1----:R-:W-:Y:S04]  /*c4d0*/  F2FP.BF16.PACK_AB R161, R165, R111 ;  /* 0x0000006fa5a1723e */ /* 0x002fe800000010ff */
[-C--:B--2---:R-:W-:Y:S08]  /*c4e0*/  HMMA.16816.F32.BF16 R84, R116, R120.reuse, R84 ;  /* 0x000000787454723c */ /* 0x084ff00000041854 */
[C---:B------:R-:W-:Y:S08]  /*c4f0*/  HMMA.16816.F32.BF16 R88, R112.reuse, R120, R88 ;  /* 0x000000787058723c */ /* 0x040ff00000041858 */
[-C--:B------:R-:W-:Y:S07]  /*c500*/  HMMA.16816.F32.BF16 R92, R112, R122.reuse, R92 ;  /* 0x0000007a705c723c */ /* 0x080fee000004185c */
[----:B------:R-:W-:Y:S01]  /*c510*/  F2FP.BF16.PACK_AB R112, R223, R222 ;  /* 0x000000dedf70723e */ /* 0x000fe200000010ff */
[----:B------:R-:W-:Y:S01]  /*c520*/  HMMA.16816.F32.BF16 R96, R116, R122, R96 ;  /* 0x0000007a7460723c */ /* 0x000fe20000041860 */
[----:B------:R-:W1:Y:S03]  /*c530*/  LDSM.16.MT88.4 R120, [R186+0x400] ;  /* 0x00040000ba78783b */ /* 0x000e660000004200 */
[----:B------:R-:W-:Y:S02]  /*c540*/  F2FP.BF16.PACK_AB R113, R220, R221 ;  /* 0x000000dddc71723e */ /* 0x000fe400000010ff */
[----:B------:R-:W-:Y:S02]  /*c550*/  F2FP.BF16.PACK_AB R114, R203, R204 ;  /* 0x000000cccb72723e */ /* 0x000fe400000010ff */
[----:B------:R-:W-:Y:S04]  /*c560*/  F2FP.BF16.PACK_AB R115, R202, R201 ;  /* 0x000000c9ca73723e */ /* 0x000fe800000010ff */
[----:B------:R-:W-:Y:S02]  /*c570*/  F2FP.BF16.PACK_AB R116, R200, R199 ;  /* 0x000000c7c874723e */ /* 0x000fe400000010ff */
        /* <DEDUP_REMOVED lines=95> */
.L_x_1083:
[----:B------:R-:W-:Y:S02]  /*cb70*/  MOV R9, 0x1f ;  /* 0x0000001f00097802 */ /* 0x000fe40000000f00 */
[----:B------:R-:W-:Y:S01]  /*cb80*/  MOV R8, 0xffffffff ;  /* 0xffffffff00087802 */ /* 0x000fe20000000f00 */
[----:B------:R-:W-:Y:S05]  /*cb90*/  BRA.DIV ~URZ, `(.L_x_1087) ;  /* 0x00005d027f007947 */ /* 0x000fea000b800000 */
[----:B------:R1:W2:Y:S02]  /*cba0*/  SHFL.BFLY PT, R0, R244, 0x2, 0x1f ;  /* 0x0c401f00f4007f89 */ /* 0x0002a400000e0000 */
.L_x_1167:
        /* <DEDUP_REMOVED lines=15> */
.L_x_1168:
        /* <DEDUP_REMOVED lines=58> */
[----:B------:R-:W-:Y:S01]  /*d040*/  FMUL.FTZ R49, R2, R57 ;  /* 0x0000003902317220 */ /* 0x000fe20000410000 */
        /* <DEDUP_REMOVED lines=75> */
.L_x_1062:
[----:B------:R2:W5:Y:S04]  /*d500*/  LDL R6, [R1] ;  /* 0x0000000001067983 */ /* 0x0005680000100800 */
        /* <DEDUP_REMOVED lines=17> */
[----:B------:R1:W-:Y:S02]  /*d620*/  STL [R1], R6 ;  /* 0x0000000601007387 */ /* 0x0003e40000100800 */
.L_x_1090:
[----:B--2---:R-:W-:Y:S05]  /*d630*/  BSYNC B0 ;  /* 0x0000000000007941 */ /* 0x004fea0003800000 */
.L_x_1089:
        /* <DEDUP_REMOVED lines=130> */
.L_x_1093:
        /* <DEDUP_REMOVED lines=24> */
[----:B--2---:R-:W-:Y:S01]  /*dfe0*/  IMAD.IADD R10, R4, 0x1, R75 ;  /* 0x00000001040a7824 */ /* 0x004fe200078e024b */
        /* <DEDUP_REMOVED lines=37> */
[----:B------:R-:W3:Y:S04]  /*e240*/  SHFL.IDX PT, R9, R3, 0x2, 0x1c1f ;  /* 0x005c1f0003097f89 */ /* 0x000ee800000e0000 */
[----:B------:R4:W-:Y:S01]  /*e250*/  SHFL.IDX PT, R7, R3, 0x3, 0x1c1f ;  /* 0x007c1f0003077f89 */ /* 0x0009e200000e0000 */
[----:B------:R-:W-:-:S03]  /*e260*/  IMAD R4, R11, c[0x0][0x4e8], RZ ;  /* 0x00013a000b047a24 */ /* 0x000fc600078e02ff */
[----:B------:R1:W1:Y:S01]  /*e270*/  SHFL.IDX PT, R6, R5, 0x3, 0x1c1f ;  /* 0x007c1f0005067f89 */ /* 0x00026200000e0000 */
[----:B------:R-:W-:Y:S01]  /*e280*/  LOP3.LUT P0, RZ, R16, 0x3, RZ, 0xc0, !PT ;  /* 0x0000000310ff7812 */ /* 0x000fe2000780c0ff */
[----:B----4-:R-:W-:-:S05]  /*e290*/  IMAD.IADD R3, R77, 0x1, R75 ;  /* 0x000000014d037824 */ /* 0x010fca00078e024b */
[C---:B------:R-:W-:Y:S02]  /*e2a0*/  IADD3 R16, R3.reuse, 0x8, RZ ;  /* 0x0000000803107810 */ /* 0x040fe40007ffe0ff */
[C---:B------:R-:W-:Y:S02]  /*e2b0*/  IADD3 R11, R3.reuse, 0x40, RZ ;  /* 0x00000040030b7810 */ /* 0x040fe40007ffe0ff */
[C---:B-1----:R-:W-:Y:S02]  /*e2c0*/  IADD3 R5, R3.reuse, 0x48, RZ ;  /* 0x0000004803057810 */ /* 0x042fe40007ffe0ff */
[-C--:B------:R-:W-:Y:S02]  /*e2d0*/  ISETP.GE.OR P5, PT, R3, R4.reuse, P0 ;  /* 0x000000040300720c */ /* 0x080fe400007a6670 */
[-C--:B------:R-:W-:Y:S02]  /*e2e0*/  ISETP.GE.OR P4, PT, R16, R4.reuse, P0 ;  /* 0x000000041000720c */ /* 0x080fe40000786670 */
[----:B------:R-:W-:-:S02]  /*e2f0*/  ISETP.GE.OR P1, PT, R11, R4, P0 ;  /* 0x000000040b00720c */ /* 0x000fc40000726670 */
[----:B------:R-:W-:-:S07]  /*e300*/  ISETP.GE.OR P0, PT, R5, R4, P0 ;  /* 0x000000040500720c */ /* 0x000fce0000706670 */
[----:B------:R1:W-:Y:S01]  /*e310*/  @!P5 ST.E [R14.64], R23 ;  /* 0x000000170e00d985 */ /* 0x0003e2000c101906 */
[----:B------:R-:W-:-:S03]  /*e320*/  ISETP.GE.AND P5, PT, R5, R4, PT ;  /* 0x000000040500720c */ /* 0x000fc60003fa6270 */
[----:B--2---:R1:W-:Y:S01]  /*e330*/  @!P4 ST.E [R12.64], R24 ;  /* 0x000000180c00c985 */ /* 0x0043e2000c101906 */
[----:B------:R-:W-:-:S03]  /*e340*/  ISETP.GE.AND P4, PT, R11, R4, PT ;  /* 0x000000040b00720c */ /* 0x000fc60003f86270 */
[----:B---3--:R1:W-:Y:S01]  /*e350*/  @!P1 ST.E [R8.64], R25 ;  /* 0x0000001908009985 */ /* 0x0083e2000c101906 */
[----:B------:R-:W-:-:S03]  /*e360*/  ISETP.GE.AND P1, PT, R3, R4, PT ;  /* 0x000000040300720c */ /* 0x000fc60003f26270 */
        /* <DEDUP_REMOVED lines=8> */
[----:B---3--:R-:W-:-:S04]  /*e3f0*/  SHF.R.S32.HI R77, RZ, 0x1f, R78 ;  /* 0x0000001fff4d7819 */ /* 0x008fc8000001144e */
[----:B------:R-:W-:-:S04]  /*e400*/  LEA.HI R77, R77, R78, RZ, 0x2 ;  /* 0x0000004e4d4d7211 */ /* 0x000fc800078f10ff */
[----:B------:R-:W-:-:S04]  /*e410*/  LOP3.LUT R77, R77, 0xfffffffc, RZ, 0xc0, !PT ;  /* 0xfffffffc4d4d7812 */ /* 0x000fc800078ec0ff */
[----:B------:R-:W-:Y:S02]  /*e420*/  IADD3 R77, -R77, R78, RZ ;  /* 0x0000004e4d4d7210 */ /* 0x000fe40007ffe1ff */
[----:B------:R-:W-:Y:S02]  /*e430*/  IADD3 R3, R7, R2, RZ ;  /* 0x0000000207037210 */ /* 0x000fe40007ffe0ff */
[----:B------:R-:W-:Y:S02]  /*e440*/  LEA R5, R77, R250, 0x5 ;  /* 0x000000fa4d057211 */ /* 0x000fe400078e28ff */
[----:B------:R-:W-:Y:S02]  /*e450*/  MOV R2, R6 ;  /* 0x0000000600027202 */ /* 0x000fe40000000f00 */
[----:B------:R-:W-:-:S03]  /*e460*/  IADD3 R5, R75, R5, RZ ;  /* 0x000000054b057210 */ /* 0x000fc60007ffe0ff */
[----:B------:R-:W-:Y:S01]  /*e470*/  IMAD.WIDE.U32 R6, R76, c[0x0][0x3e8], R2 ;  /* 0x0000fa004c067a25 */ /* 0x000fe200078e0002 */
[----:B------:R-:W-:-:S03]  /*e480*/  SHF.R.S32.HI R3, RZ, 0x1f, R0 ;  /* 0x0000001fff037819 */ /* 0x000fc60000011400 */
[----:B------:R-:W-:-:S04]  /*e490*/  @P2 IMAD.HI.U32 R9, R5, c[0x0][0x4ec], RZ ;  /* 0x00013b0005092a27 */ /* 0x000fc800078e00ff */
[----:B------:R-:W-:Y:S01]  /*e4a0*/  IMAD.MOV.U32 R2, RZ, RZ, R5 ;  /* 0x000000ffff027224 */ /* 0x000fe200078e0005 */
[----:B------:R-:W-:Y:S01]  /*e4b0*/  @P2 SHF.R.U32.HI R2, RZ, c[0x0][0x4f0], R9 ;  /* 0x00013c00ff022a19 */ /* 0x000fe20000011609 */
[----:B------:R-:W-:Y:S02]  /*e4c0*/  IMAD R8, R3, c[0x0][0x3f0], RZ ;  /* 0x0000fc0003087a24 */ /* 0x000fe400078e02ff */
[----:B------:R-:W-:Y:S02]  /*e4d0*/  IMAD R7, R76, c[0x0][0x3ec], R7 ;  /* 0x0000fb004c077a24 */ /* 0x000fe400078e0207 */
[C---:B------:R-:W-:Y:S01]  /*e4e0*/  IMAD R9, R0.reuse, c[0x0][0x3f4], R8 ;  /* 0x0000fd0000097a24 */ /* 0x040fe200078e0208 */
[----:B------:R-:W-:Y:S01]  /*e4f0*/  SHF.R.S32.HI R8, RZ, 0x1f, R2 ;  /* 0x0000001fff087819 */ /* 0x000fe20000011402 */
[----:B------:R-:W-:Y:S01]  /*e500*/  IMAD.WIDE.U32 R6, R0, c[0x0][0x3f0], R6 ;  /* 0x0000fc0000067a25 */ /* 0x000fe200078e0006 */
[----:B------:R-:W-:-:S03]  /*e510*/  IADD3 R0, -R2, RZ, RZ ;  /* 0x000000ff02007210 */ /* 0x000fc60007ffe1ff */
[----:B------:R-:W-:Y:S02]  /*e520*/  IMAD.IADD R7, R7, 0x1, R9 ;  /* 0x0000000107077824 */ /* 0x000fe400078e0209 */
[----:B------:R-:W-:-:S05]  /*e530*/  IMAD R0, R0, c[0x0][0x4e8], R5 ;  /* 0x00013a0000007a24 */ /* 0x000fca00078e0205 */
[----:B------:R-:W-:-:S05]  /*e540*/  SHF.R.S32.HI R5, RZ, 0x1f, R0 ;  /* 0x0000001fff057819 */ /* 0x000fca0000011400 */
[----:B------:R-:W-:Y:S01]  /*e550*/  IMAD R5, R5, c[0x0][0x3d8], RZ ;  /* 0x0000f60005057a24 */ /* 0x000fe200078e02ff */
[----:B------:R-:W-:Y:S02]  /*e560*/  IADD3 R11, R250, R75, RZ ;  /* 0x0000004bfa0b7210 */ /* 0x000fe40007ffe0ff */
[----:B--2---:R-:W-:-:S05]  /*e570*/  SHF.L.U32 R3, R18, 0x1, RZ ;  /* 0x0000000112037819 */ /* 0x004fca00000006ff */
        /* <DEDUP_REMOVED lines=23> */
.L_x_1169:
[----:B------:R-:W-:Y:S05]  /*e6f0*/  BRA.DIV ~URZ, `(.L_x_1096) ;  /* 0x000044a27f007947 */ /* 0x000fea000b800000 */
[----:B------:R3:W4:Y:S02]  /*e700*/  SHFL.IDX PT, R0, R13, RZ, 0x1c1f ;  /* 0x001c1fff0d007589 */ /* 0x00072400000e0000 */
.L_x_1170:
        /* <DEDUP_REMOVED lines=20> */
.L_x_1098:
[----:B------:R-:W-:Y:S05]  /*e850*/  BSYNC B0 ;  /* 0x0000000000007941 */ /* 0x000fea0003800000 */
.L_x_1097:
[----:B------:R-:W-:Y:S05]  /*e860*/  BRA.DIV ~URZ, `(.L_x_1099) ;  /* 0x000043927f007947 */ /* 0x000fea000b800000 */
[----:B--2---:R2:W1:Y:S04]  /*e870*/  SHFL.IDX PT, R10, R12, 0x1, 0x1c1f ;  /* 0x003c1f000c0a7f89 */ /* 0x00446800000e0000 */
[----:B----4-:R2:W4:Y:S02]  /*e880*/  SHFL.IDX PT, R0, R13, 0x1, 0x1c1f ;  /* 0x003c1f000d007f89 */ /* 0x01052400000e0000 */
.L_x_1171:
        /* <DEDUP_REMOVED lines=21> */
.L_x_1101:
[----:B------:R-:W-:Y:S05]  /*e9e0*/  BSYNC B0 ;  /* 0x0000000000007941 */ /* 0x000fea0003800000 */
.L_x_1100:
[----:B------:R-:W-:Y:S05]  /*e9f0*/  BRA.DIV ~URZ, `(.L_x_1102) ;  /* 0x000042c27f007947 */ /* 0x000fea000b800000 */
[----:B-1----:R1:W2:Y:S02]  /*ea00*/  SHFL.IDX PT, R10, R12, 0x2, 0x1c1f ;  /* 0x005c1f000c0a7f89 */ /* 0x0022a400000e0000 */
.L_x_1172:
[----:B------:R-:W-:Y:S05]  /*ea10*/  BRA.DIV ~URZ, `(.L_x_1103) ;  /* 0x000043127f007947 */ /* 0x000fea000b800000 */
[----:B----4-:R4:W1:Y:S02]  /*ea20*/  SHFL.IDX PT, R0, R13, 0x2, 0x1c1f ;  /* 0x005c1f000d007f89 */ /* 0x01086400000e0000 */
.L_x_1173:
        /* <DEDUP_REMOVED lines=21> */
.L_x_1105:
[----:B------:R-:W-:Y:S05]  /*eb80*/  BSYNC B0 ;  /* 0x0000000000007941 */ /* 0x000fea0003800000 */
.L_x_1104:
[----:B------:R-:W-:Y:S05]  /*eb90*/  BRA.DIV ~URZ, `(.L_x_1106) ;  /* 0x000041f27f007947 */ /* 0x000fea000b800000 */
[----:B-1----:R1:W3:Y:S04]  /*eba0*/  SHFL.IDX PT, R6, R12, 0x3, 0x1c1f ;  /* 0x007c1f000c067f89 */ /* 0x0022e800000e0000 */
[----:B------:R1:W4:Y:S02]  /*ebb0*/  SHFL.IDX PT, R0, R13, 0x3, 0x1c1f ;  /* 0x007c1f000d007f89 */ /* 0x00032400000e0000 */
.L_x_1174:
        /* <DEDUP_REMOVED lines=22> */
.L_x_1094:
        /* <DEDUP_REMOVED lines=35> */
.L_x_1175:
[----:B------:R-:W-:Y:S05]  /*ef50*/  BRA.DIV ~URZ, `(.L_x_1109) ;  /* 0x00003f627f007947 */ /* 0x000fea000b800000 */
[----:B------:R3:W4:Y:S02]  /*ef60*/  SHFL.IDX PT, R0, R13, RZ, 0x1c1f ;  /* 0x001c1fff0d007589 */ /* 0x00072400000e0000 */
.L_x_1176:
        /* <DEDUP_REMOVED lines=23> */
[----:B------:R-:W-:-:S04]  /*f0e0*/  @!P6 LEA R2, P2, R5, R0, 0x2 ;  /* 0x000000000502e211 */ /* 0x000fc800078410ff */
[----:B----4-:R-:W-:Y:S02]  /*f0f0*/  @!P6 LEA.HI.X R3, R5, R4, R6, 0x2, P2 ;  /* 0x000000040503e211 */ /* 0x010fe400010f1406 */
[C---:B------:R-:W-:Y:S01]  /*f100*/  @!P3 LEA R6, P2, R9.reuse, R0, 0x2 ;  /* 0x000000000906b211 */ /* 0x040fe200078410ff */
[----:B------:R-:W3:Y:S01]  /*f110*/  LDL R5, [R1+0x44] ;  /* 0x0000440001057983 */ /* 0x000ee20000100800 */
[C---:B--2---:R-:W-:Y:S02]  /*f120*/  ISETP.GE.AND P1, PT, R10.reuse, c[0x0][0x3c8], PT ;  /* 0x0000f2000a007a0c */ /* 0x044fe40003f26270 */
[----:B------:R-:W-:Y:S02]  /*f130*/  @!P3 LEA.HI.X R7, R9, R4, R16, 0x2, P2 ;  /* 0x000000040907b211 */ /* 0x000fe400010f1410 */
        /* <DEDUP_REMOVED lines=9> */
[----:B------:R-:W-:-:S03]  /*f1d0*/  ISETP.GE.AND P3, PT, R23, c[0x0][0x3c8], PT ;  /* 0x0000f20017007a0c */ /* 0x000fc60003f66270 */
[----:B------:R1:W-:Y:S01]  /*f1e0*/  @!P1 ST.E.64 [R2.64], R128 ;  /* 0x0000008002009985 */ /* 0x0003e2000c101b06 */
[----:B------:R-:W-:-:S05]  /*f1f0*/  ISETP.GE.AND P1, PT, R21, c[0x0][0x3c8], PT ;  /* 0x0000f20015007a0c */ /* 0x000fca0003f26270 */
[----:B-1----:R-:W-:-:S04]  /*f200*/  @!P6 LEA R6, P2, R25, R0, 0x2 ;  /* 0x000000001906e211 */ /* 0x002fc800078410ff */
[----:B------:R-:W-:Y:S02]  /*f210*/  @!P6 LEA.HI.X R7, R25, R4, R75, 0x2, P2 ;  /* 0x000000041907e211 */ /* 0x000fe400010f144b */
[----:B------:R-:W-:-:S03]  /*f220*/  @!P3 LEA R2, P2, R23, R0, 0x2 ;  /* 0x000000001702b211 */ /* 0x000fc600078410ff */
[----:B------:R1:W-:Y:S01]  /*f230*/  @!P6 ST.E.64 [R6.64], R140 ;  /* 0x0000008c0600e985 */ /* 0x0003e2000c101b06 */
[----:B------:R-:W-:Y:S02]  /*f240*/  @!P3 LEA.HI.X R3, R23, R4, R24, 0x2, P2 ;  /* 0x000000041703b211 */ /* 0x000fe400010f1418 */
[----:B------:R-:W-:-:S03]  /*f250*/  ISETP.GE.AND P6, PT, R19, c[0x0][0x3c8], PT ;  /* 0x0000f20013007a0c */ /* 0x000fc60003fc6270 */
[----:B------:R1:W-:Y:S01]  /*f260*/  @!P3 ST.E.64 [R2.64], R144 ;  /* 0x000000900200b985 */ /* 0x0003e2000c101b06 */
[----:B------:R-:W-:Y:S02]  /*f270*/  ISETP.GE.AND P3, PT, R17, c[0x0][0x3c8], PT ;  /* 0x0000f20011007a0c */ /* 0x000fe40003f66270 */
[----:B-1----:R-:W-:-:S04]  /*f280*/  @!P1 LEA R6, P2, R21, R0, 0x2 ;  /* 0x0000000015069211 */ /* 0x002fc800078410ff */
[----:B------:R-:W-:-:S03]  /*f290*/  @!P1 LEA.HI.X R7, R21, R4, R22, 0x2, P2 ;  /* 0x0000000415079211 */ /* 0x000fc600010f1416 */
[C---:B------:R-:W-:Y:S02]  /*f2a0*/  @!P6 LEA R2, P2, R19.reuse, R0, 0x2 ;  /* 0x000000001302e211 */ /* 0x040fe400078410ff */
[----:B------:R1:W-:Y:S01]  /*f2b0*/  @!P1 ST.E.64 [R6.64], R156 ;  /* 0x0000009c06009985 */ /* 0x0003e2000c101b06 */
[----:B------:R-:W-:Y:S02]  /*f2c0*/  ISETP.GE.AND P1, PT, R8, c[0x0][0x3c8], PT ;  /* 0x0000f20008007a0c */ /* 0x000fe40003f26270 */
[----:B------:R-:W-:-:S05]  /*f2d0*/  @!P6 LEA.HI.X R3, R19, R4, R20, 0x2, P2 ;  /* 0x000000041303e211 */ /* 0x000fca00010f1414 */
[----:B------:R1:W-:Y:S01]  /*f2e0*/  @!P6 ST.E.64 [R2.64], R164 ;  /* 0x000000a40200e985 */ /* 0x0003e2000c101b06 */
[----:B------:R-:W-:Y:S02]  /*f2f0*/  ISETP.GE.AND P6, PT, R15, c[0x0][0x3c8], PT ;  /* 0x0000f2000f007a0c */ /* 0x000fe40003fc6270 */
[----:B-1----:R-:W-:-:S04]  /*f300*/  @!P3 LEA R6, P2, R17, R0, 0x2 ;  /* 0x000000001106b211 */ /* 0x002fc800078410ff */
[----:B------:R-:W-:Y:S02]  /*f310*/  @!P3 LEA.HI.X R7, R17, R4, R18, 0x2, P2 ;  /* 0x000000041107b211 */ /* 0x000fe400010f1412 */
[----:B------:R-:W-:-:S03]  /*f320*/  @!P1 LEA R2, P2, R8, R0, 0x2 ;  /* 0x0000000008029211 */ /* 0x000fc600078410ff */
[----:B------:R1:W-:Y:S01]  /*f330*/  @!P3 ST.E.64 [R6.64], R166 ;  /* 0x000000a60600b985 */ /* 0x0003e2000c101b06 */
[----:B------:R-:W-:Y:S02]  /*f340*/  ISETP.GE.AND P3, PT, R11, c[0x0][0x3c8], PT ;  /* 0x0000f2000b007a0c */ /* 0x000fe40003f66270 */
[----:B--2---:R-:W-:Y:S02]  /*f350*/  @!P1 LEA.HI.X R3, R8, R4, R9, 0x2, P2 ;  /* 0x0000000408039211 */ /* 0x004fe400010f1409 */
[----:B---3--:R-:W-:-:S03]  /*f360*/  ISETP.GE.AND P2, PT, R5, c[0x0][0x3c8], PT ;  /* 0x0000f20005007a0c */ /* 0x008fc60003f46270 */
[----:B------:R2:W-:Y:S01]  /*f370*/  @!P1 ST.E.64 [R2.64], R100 ;  /* 0x0000006402009985 */ /* 0x0005e2000c101b06 */
[----:B------:R-:W-:-:S04]  /*f380*/  @!P6 LEA R8, P1, R15, R0, 0x2 ;  /* 0x000000000f08e211 */ /* 0x000fc800078210ff */
[----:B-----5:R-:W-:Y:S02]  /*f390*/  @!P6 LEA.HI.X R9, R15, R4, R16, 0x2, P1 ;  /* 0x000000040f09e211 */ /* 0x020fe400008f1410 */
[----:B-1----:R-:W-:-:S03]  /*f3a0*/  @!P3 LEA R6, P1, R11, R0, 0x2 ;  /* 0x000000000b06b211 */ /* 0x002fc600078210ff */
[----:B------:R1:W-:Y:S01]  /*f3b0*/  @!P6 ST.E.64 [R8.64], R170 ;  /* 0x000000aa0800e985 */ /* 0x0003e2000c101b06 */
[----:B----4-:R-:W-:Y:S02]  /*f3c0*/  @!P3 LEA.HI.X R7, R11, R4, R14, 0x2, P1 ;  /* 0x000000040b07b211 */ /* 0x010fe400008f140e */
[----:B--2---:R-:W-:-:S04]  /*f3d0*/  @!P2 LEA R2, P1, R5, R0, 0x2 ;  /* 0x000000000502a211 */ /* 0x004fc800078210ff */
[----:B------:R-:W-:Y:S01]  /*f3e0*/  @!P2 LEA.HI.X R3, R5, R4, R10, 0x2, P1 ;  /* 0x000000040503a211 */ /* 0x000fe200008f140a */
[----:B------:R1:W-:Y:S04]  /*f3f0*/  @!P3 ST.E.64 [R6.64], R168 ;  /* 0x000000a80600b985 */ /* 0x0003e8000c101b06 */
[----:B------:R1:W-:Y:S04]  /*f400*/  @!P2 ST.E.64 [R2.64], R84 ;  /* 0x000000540200a985 */ /* 0x0003e8000c101b06 */
.L_x_1111:
[----:B------:R-:W-:Y:S05]  /*f410*/  BSYNC B0 ;  /* 0x0000000000007941 */ /* 0x000fea0003800000 */
.L_x_1110:
[----:B------:R-:W-:Y:S05]  /*f420*/  BRA.DIV ~URZ, `(.L_x_1112) ;  /* 0x00003af27f007947 */ /* 0x000fea000b800000 */
[----:B--2---:R2:W1:Y:S04]  /*f430*/  SHFL.IDX PT, R4, R12, 0x1, 0x1c1f ;  /* 0x003c1f000c047f89 */ /* 0x00446800000e0000 */
[----:B----4-:R2:W4:Y:S02]  /*f440*/  SHFL.IDX PT, R0, R13, 0x1, 0x1c1f ;  /* 0x003c1f000d007f89 */ /* 0x01052400000e0000 */
.L_x_1177:
[----:B------:R-:W-:Y:S01]  /*f450*/  BSSY B0, `(.L_x_1113) ;  /* 0x000004a000007945 */ /* 0x000fe20003800000 */
[----:B------:R-:W-:Y:S05]  /*f460*/  @P0 BRA `(.L_x_1114) ;  /* 0x0000048000000947 */ /* 0x000fea0003800000 */
[----:B------:R-:W5:Y:S04]  /*f470*/  LDL R5, [R1+0x24] ;  /* 0x0000240001057983 */ /* 0x000f680000100800 */
[----:B--2---:R-:W2:Y:S04]  /*f480*/  LDL R14, [R1+0x6c] ;  /* 0x00006c00010e7983 */ /* 0x004ea80000100800 */
[----:B-1-3--:R-:W3:Y:S04]  /*f490*/  LDL R6, [R1+0xb4] ;  /* 0x0000b40001067983 */ /* 0x00aee80000100800 */
[----:B----4-:R-:W4:Y:S04]  /*f4a0*/  LDL R16, [R1+0xb0] ;  /* 0x0000b00001107983 */ /* 0x010f280000100800 */
        /* <DEDUP_REMOVED lines=19> */
[----:B------:R-:W-:-:S04]  /*f5e0*/  @!P2 LEA R2, P3, R5, R0, 0x2 ;  /* 0x000000000502a211 */ /* 0x000fc800078610ff */
[----:B---3--:R-:W-:Y:S02]  /*f5f0*/  @!P2 LEA.HI.X R3, R5, R4, R6, 0x2, P3 ;  /* 0x000000040503a211 */ /* 0x008fe400018f1406 */
[----:B------:R-:W2:Y:S01]  /*f600*/  LDL R5, [R1+0x44] ;  /* 0x0000440001057983 */ /* 0x000ea20000100800 */
[----:B------:R-:W-:-:S04]  /*f610*/  @!P6 LEA R6, P3, R14, R0, 0x2 ;  /* 0x000000000e06e211 */ /* 0x000fc800078610ff */
[----:B----4-:R-:W-:Y:S02]  /*f620*/  @!P6 LEA.HI.X R7, R14, R4, R16, 0x2, P3 ;  /* 0x000000040e07e211 */ /* 0x010fe400018f1410 */
[----:B------:R-:W3:Y:S04]  /*f630*/  LDL R16, [R1+0x8c] ;  /* 0x00008c0001107983 */ /* 0x000ee80000100800 */
[----:B------:R-:W4:Y:S01]  /*f640*/  LDL R14, [R1+0x88] ;  /* 0x00008800010e7983 */ /* 0x000f220000100800 */
[----:B------:R-:W-:Y:S02]  /*f650*/  ISETP.GE.AND P1, PT, R76, c[0x0][0x3c8], PT ;  /* 0x0000f2004c007a0c */ /* 0x000fe40003f26270 */
[----:B------:R-:W-:Y:S01]  /*f660*/  ISETP.GE.AND P0, PT, R25, c[0x0][0x3c8], PT ;  /* 0x0000f20019007a0c */ /* 0x000fe20003f06270 */
[----:B------:R1:W-:Y:S01]  /*f670*/  @!P2 ST.E.64 [R2.64], R124 ;  /* 0x0000007c0200a985 */ /* 0x0003e2000c101b06 */
[----:B------:R-:W-:-:S03]  /*f680*/  ISETP.GE.AND P2, PT, R8, c[0x0][0x3c8], PT ;  /* 0x0000f20008007a0c */ /* 0x000fc60003f46270 */
[----:B------:R5:W-:Y:S01]  /*f690*/  @!P6 ST.E.64 [R6.64], R126 ;  /* 0x0000007e0600e985 */ /* 0x000be2000c101b06 */
[----:B------:R-:W-:-:S05]  /*f6a0*/  ISETP.GE.AND P6, PT, R23, c[0x0][0x3c8], PT ;  /* 0x0000f20017007a0c */ /* 0x000fca0003fc6270 */
[----:B-1----:R-:W-:-:S04]  /*f6b0*/  @!P1 LEA R2, P3, R76, R0, 0x2 ;  /* 0x000000004c029211 */ /* 0x002fc800078610ff */
[----:B------:R-:W-:Y:S02]  /*f6c0*/  @!P1 LEA.HI.X R3, R76, R4, R77, 0x2, P3 ;  /* 0x000000044c039211 */ /* 0x000fe400018f144d */
[----:B-----5:R-:W-:-:S03]  /*f6d0*/  @!P0 LEA R6, P3, R25, R0, 0x2 ;  /* 0x0000000019068211 */ /* 0x020fc600078610ff */
[----:B------:R1:W-:Y:S01]  /*f6e0*/  @!P1 ST.E.64 [R2.64], R130 ;  /* 0x0000008202009985 */ /* 0x0003e2000c101b06 */
[----:B------:R-:W-:Y:S02]  /*f6f0*/  @!P0 LEA.HI.X R7, R25, R4, R75, 0x2, P3 ;  /* 0x0000000419078211 */ /* 0x000fe400018f144b */
[----:B------:R-:W-:-:S03]  /*f700*/  ISETP.GE.AND P1, PT, R21, c[0x0][0x3c8], PT ;  /* 0x0000f20015007a0c */ /* 0x000fc60003f26270 */
[----:B------:R5:W-:Y:S01]  /*f710*/  @!P0 ST.E.64 [R6.64], R96 ;  /* 0x0000006006008985 */ /* 0x000be2000c101b06 */
[----:B------:R-:W-:Y:S02]  /*f720*/  ISETP.GE.AND P0, PT, R10, c[0x0][0x3c8], PT ;  /* 0x0000f2000a007a0c */ /* 0x000fe40003f06270 */
[----:B-1----:R-:W-:-:S04]  /*f730*/  @!P2 LEA R2, P3, R8, R0, 0x2 ;  /* 0x000000000802a211 */ /* 0x002fc800078610ff */
[----:B------:R-:W-:Y:S02]  /*f740*/  @!P2 LEA.HI.X R3, R8, R4, R9, 0x2, P3 ;  /* 0x000000040803a211 */ /* 0x000fe400018f1409 */
[----:B------:R-:W-:-:S03]  /*f750*/  @!P6 LEA R8, P3, R23, R0, 0x2 ;  /* 0x000000001708e211 */ /* 0x000fc600078610ff */
[----:B------:R1:W-:Y:S01]  /*f760*/  @!P2 ST.E.64 [R2.64], R104 ;  /* 0x000000680200a985 */ /* 0x0003e2000c101b06 */
[----:B------:R-:W-:Y:S02]  /*f770*/  @!P6 LEA.HI.X R9, R23, R4, R24, 0x2, P3 ;  /* 0x000000041709e211 */ /* 0x000fe400018f1418 */
[----:B------:R-:W-:Y:S02]  /*f780*/  ISETP.GE.AND P3, PT, R19, c[0x0][0x3c8], PT ;  /* 0x0000f20013007a0c */ /* 0x000fe40003f66270 */
[C---:B-----5:R-:W-:Y:S01]  /*f790*/  @!P1 LEA R6, P2, R21.reuse, R0, 0x2 ;  /* 0x0000000015069211 */ /* 0x060fe200078410ff */
[----:B------:R5:W-:Y:S03]  /*f7a0*/  @!P6 ST.E.64 [R8.64], R110 ;  /* 0x0000006e0800e985 */ /* 0x000be6000c101b06 */
        /* <DEDUP_REMOVED lines=9> */
[----:B-----5:R-:W-:-:S04]  /*f840*/  @!P2 LEA R8, P6, R17, R0, 0x2 ;  /* 0x000000001108a211 */ /* 0x020fc800078c10ff */
[----:B------:R-:W-:Y:S02]  /*f850*/  @!P2 LEA.HI.X R9, R17, R4, R18, 0x2, P6 ;  /* 0x000000041109a211 */ /* 0x000fe400030f1412 */
[----:B------:R-:W-:Y:S01]  /*f860*/  @!P1 LEA R6, P6, R15, R0, 0x2 ;  /* 0x000000000f069211 */ /* 0x000fe200078c10ff */
[----:B------:R1:W-:Y:S04]  /*f870*/  @!P3 ST.E.64 [R10.64], R146 ;  /* 0x000000920a00b985 */ /* 0x0003e8000c101b06 */
[----:B------:R1:W-:Y:S01]  /*f880*/  @!P2 ST.E.64 [R8.64], R142 ;  /* 0x0000008e0800a985 */ /* 0x0003e2000c101b06 */
[----:B--2---:R-:W-:Y:S02]  /*f890*/  ISETP.GE.AND P0, PT, R5, c[0x0][0x3c8], PT ;  /* 0x0000f20005007a0c */ /* 0x004fe40003f06270 */
[----:B---3--:R-:W-:-:S11]  /*f8a0*/  @!P1 LEA.HI.X R7, R15, R4, R16, 0x2, P6 ;  /* 0x000000040f079211 */ /* 0x008fd600030f1410 */
[----:B-1----:R-:W-:-:S04]  /*f8b0*/  @!P0 LEA R2, P6, R5, R0, 0x2 ;  /* 0x0000000005028211 */ /* 0x002fc800078c10ff */
[----:B----4-:R-:W-:Y:S01]  /*f8c0*/  @!P0 LEA.HI.X R3, R5, R4, R14, 0x2, P6 ;  /* 0x0000000405038211 */ /* 0x010fe200030f140e */
[----:B------:R1:W-:Y:S04]  /*f8d0*/  @!P1 ST.E.64 [R6.64], R82 ;  /* 0x0000005206009985 */ /* 0x0003e8000c101b06 */
[----:B------:R1:W-:Y:S04]  /*f8e0*/  @!P0 ST.E.64 [R2.64], R80 ;  /* 0x0000005002008985 */ /* 0x0003e8000c101b06 */
.L_x_1114:
[----:B------:R-:W-:Y:S05]  /*f8f0*/  BSYNC B0 ;  /* 0x0000000000007941 */ /* 0x000fea0003800000 */
.L_x_1113:
[----:B------:R-:W-:Y:S05]  /*f900*/  BRA.DIV ~URZ, `(.L_x_1115) ;  /* 0x000036d27f007947 */ /* 0x000fea000b800000 */
[----:B-1----:R1:W2:Y:S02]  /*f910*/  SHFL.IDX PT, R4, R12, 0x2, 0x1c1f ;  /* 0x005c1f000c047f89 */ /* 0x0022a400000e0000 */
.L_x_1178:
[----:B------:R-:W-:Y:S05]  /*f920*/  BRA.DIV ~URZ, `(.L_x_1116) ;  /* 0x000037227f007947 */ /* 0x000fea000b800000 */
[----:B----4-:R4:W1:Y:S02]  /*f930*/  SHFL.IDX PT, R0, R13, 0x2, 0x1c1f ;  /* 0x005c1f000d007f89 */ /* 0x01086400000e0000 */
.L_x_1179:
        /* <DEDUP_REMOVED lines=24> */
[----:B-----5:R-:W-:-:S13]  /*fac0*/  ISETP.GE.AND P0, PT, R11, c[0x0][0x3c8], PT ;  /* 0x0000f2000b007a0c */ /* 0x020fda0003f06270 */
[----:B-1----:R-:W-:-:S04]  /*fad0*/  @!P0 LEA R2, P6, R11, R0, 0x2 ;  /* 0x000000000b028211 */ /* 0x002fc800078c10ff */
[----:B---3--:R-:W-:Y:S02]  /*fae0*/  @!P0 LEA.HI.X R3, R11, R4, R14, 0x2, P6 ;  /* 0x000000040b038211 */ /* 0x008fe400030f140e */
[----:B------:R-:W3:Y:S04]  /*faf0*/  LDL R11, [R1+0x98] ;  /* 0x00009800010b7983 */ /* 0x000ee80000100800 */
[----:B------:R-:W5:Y:S01]  /*fb00*/  LDL R14, [R1+0x88] ;  /* 0x00008800010e7983 */ /* 0x000f620000100800 */
[----:B----4-:R-:W-:Y:S02]  /*fb10*/  ISETP.GE.AND P1, PT, R6, c[0x0][0x3c8], PT ;  /* 0x0000f20006007a0c */ /* 0x010fe40003f26270 */
[----:B--2---:R-:W-:Y:S02]  /*fb20*/  ISETP.GE.AND P2, PT, R78, c[0x0][0x3c8], PT ;  /* 0x0000f2004e007a0c */ /* 0x004fe40003f46270 */
[----:B------:R-:W-:Y:S01]  /*fb30*/  ISETP.GE.AND P4, PT, R76, c[0x0][0x3c8], PT ;  /* 0x0000f2004c007a0c */ /* 0x000fe20003f86270 */
[----:B------:R1:W-:Y:S08]  /*fb40*/  @!P0 ST.E.64 [R2.64], R36 ;  /* 0x0000002402008985 */ /* 0x0003f0000c101b06 */
[----:B------:R-:W-:-:S04]  /*fb50*/  @!P1 LEA R8, P3, R6, R0, 0x2 ;  /* 0x0000000006089211 */ /* 0x000fc800078610ff */
[----:B------:R-:W-:Y:S02]  /*fb60*/  @!P1 LEA.HI.X R9, R6, R4, R7, 0x2, P3 ;  /* 0x0000000406099211 */ /* 0x000fe400018f1407 */
[----:B------:R-:W-:Y:S02]  /*fb70*/  ISETP.GE.AND P3, PT, R25, c[0x0][0x3c8], PT ;  /* 0x0000f20019007a0c */ /* 0x000fe40003f66270 */
[C---:B------:R-:W-:Y:S01]  /*fb80*/  @!P2 LEA R6, P0, R78.reuse, R0, 0x2 ;  /* 0x000000004e06a211 */ /* 0x040fe200078010ff */
[----:B------:R2:W-:Y:S01]  /*fb90*/  @!P1 ST.E.64 [R8.64], R38 ;  /* 0x0000002608009985 */ /* 0x0005e2000c101b06 */
[----:B------:R-:W-:Y:S02]  /*fba0*/  ISETP.GE.AND P1, PT, R23, c[0x0][0x3c8], PT ;  /* 0x0000f20017007a0c */ /* 0x000fe40003f26270 */
[----:B------:R-:W-:Y:S02]  /*fbb0*/  @!P2 LEA.HI.X R7, R78, R4, R79, 0x2, P0 ;  /* 0x000000044e07a211 */ /* 0x000fe400000f144f */
[----:B------:R-:W-:-:S02]  /*fbc0*/  ISETP.GE.AND P0, PT, R21, c[0x0][0x3c8], PT ;  /* 0x0000f20015007a0c */ /* 0x000fc40003f06270 */
[----:B-1----:R-:W-:-:S04]  /*fbd0*/  @!P4 LEA R2, P6, R76, R0, 0x2 ;  /* 0x000000004c02c211 */ /* 0x002fc800078c10ff */
[----:B------:R-:W-:Y:S01]  /*fbe0*/  @!P4 LEA.HI.X R3, R76, R4, R77, 0x2, P6 ;  /* 0x000000044c03c211 */ /* 0x000fe200030f144d */
[----:B------:R1:W-:Y:S04]  /*fbf0*/  @!P2 ST.E.64 [R6.64], R40 ;  /* 0x000000280600a985 */ /* 0x0003e8000c101b06 */
[----:B------:R4:W-:Y:S01]  /*fc00*/  @!P4 ST.E.64 [R2.64], R42 ;  /* 0x0000002a0200c985 */ /* 0x0009e2000c101b06 */
[----:B------:R-:W-:Y:S02]  /*fc10*/  ISETP.GE.AND P4, PT, R10, c[0x0][0x3c8], PT ;  /* 0x0000f2000a007a0c */ /* 0x000fe40003f86270 */
[----:B--2---:R-:W-:-:S04]  /*fc20*/  @!P3 LEA R8, P2, R25, R0, 0x2 ;  /* 0x000000001908b211 */ /* 0x004fc800078410ff */
[----:B------:R-:W-:-:S05]  /*fc30*/  @!P3 LEA.HI.X R9, R25, R4, R75, 0x2, P2 ;  /* 0x000000041909b211 */ /* 0x000fca00010f144b */
[----:B------:R-:W-:Y:S01]  /*fc40*/  @!P3 ST.E.64 [R8.64], R66 ;  /* 0x000000420800b985 */ /* 0x000fe2000c101b06 */
[----:B------:R-:W-:Y:S02]  /*fc50*/  ISETP.GE.AND P3, PT, R19, c[0x0][0x3c8], PT ;  /* 0x0000f20013007a0c */ /* 0x000fe40003f66270 */
[-C--:B-1----:R-:W-:Y:S02]  /*fc60*/  @!P0 LEA R6, P2, R21, R0.reuse, 0x2 ;  /* 0x0000000015068211 */ /* 0x082fe400078410ff */
[----:B----4-:R-:W-:Y:S02]  /*fc70*/  @!P1 LEA R2, P6, R23, R0, 0x2 ;  /* 0x0000000017029211 */ /* 0x010fe400078c10ff */
[-C--:B------:R-:W-:Y:S02]  /*fc80*/  @!P0 LEA.HI.X R7, R21, R4.reuse, R22, 0x2, P2 ;  /* 0x0000000415078211 */ /* 0x080fe400010f1416 */
[----:B------:R-:W-:Y:S02]  /*fc90*/  @!P1 LEA.HI.X R3, R23, R4, R24, 0x2, P6 ;  /* 0x0000000417039211 */ /* 0x000fe400030f1418 */
[----:B------:R-:W-:-:S03]  /*fca0*/  ISETP.GE.AND P2, PT, R17, c[0x0][0x3c8], PT ;  /* 0x0000f20011007a0c */ /* 0x000fc60003f46270 */
[----:B------:R1:W-:Y:S01]  /*fcb0*/  @!P1 ST.E.64 [R2.64], R44 ;  /* 0x0000002c02009985 */ /* 0x0003e2000c101b06 */
[----:B------:R-:W-:-:S03]  /*fcc0*/  ISETP.GE.AND P1, PT, R15, c[0x0][0x3c8], PT ;  /* 0x0000f2000f007a0c */ /* 0x000fc60003f26270 */
[----:B------:R2:W-:Y:S01]  /*fcd0*/  @!P0 ST.E.64 [R6.64], R48 ;  /* 0x0000003006008985 */ /* 0x0005e2000c101b06 */
[----:B------:R-:W-:Y:S02]  /*fce0*/  ISETP.GE.AND P0, PT, R5, c[0x0][0x3c8], PT ;  /* 0x0000f20005007a0c */ /* 0x000fe40003f06270 */
        /* <DEDUP_REMOVED lines=8> */
[----:B------:R-:W-:Y:S01]  /*fd70*/  @!P1 LEA.HI.X R7, R15, R4, R16, 0x2, P6 ;  /* 0x000000040f079211 */ /* 0x000fe200030f1410 */
[----:B------:R2:W-:Y:S04]  /*fd80*/  @!P3 ST.E.64 [R10.64], R72 ;  /* 0x000000480a00b985 */ /* 0x0005e8000c101b06 */
[----:B------:R2:W-:Y:S04]  /*fd90*/  @!P2 ST.E.64 [R8.64], R68 ;  /* 0x000000440800a985 */ /* 0x0005e8000c101b06 */
[----:B------:R2:W-:Y:S01]  /*fda0*/  @!P1 ST.E.64 [R6.64], R56 ;  /* 0x0000003806009985 */ /* 0x0005e2000c101b06 */
[----:B-1----:R-:W-:-:S04]  /*fdb0*/  @!P0 LEA R2, P4, R5, R0, 0x2 ;  /* 0x0000000005028211 */ /* 0x002fc800078810ff */
[----:B-----5:R-:W-:-:S05]  /*fdc0*/  @!P0 LEA.HI.X R3, R5, R4, R14, 0x2, P4 ;  /* 0x0000000405038211 */ /* 0x020fca00020f140e */
[----:B------:R2:W-:Y:S04]  /*fdd0*/  @!P0 ST.E.64 [R2.64], R28 ;  /* 0x0000001c02008985 */ /* 0x0005e8000c101b06 */
.L_x_1118:
[----:B------:R-:W-:Y:S05]  /*fde0*/  BSYNC B0 ;  /* 0x0000000000007941 */ /* 0x000fea0003800000 */
.L_x_1117:
[----:B------:R-:W-:Y:S05]  /*fdf0*/  BRA.DIV ~URZ, `(.L_x_1119) ;  /* 0x000032b27f007947 */ /* 0x000fea000b800000 */
[----:B--2---:R2:W3:Y:S04]  /*fe00*/  SHFL.IDX PT, R4, R12, 0x3, 0x1c1f ;  /* 0x007c1f000c047f89 */ /* 0x0044e800000e0000 */
[----:B-1----:R2:W1:Y:S02]  /*fe10*/  SHFL.IDX PT, R0, R13, 0x3, 0x1c1f ;  /* 0x007c1f000d007f89 */ /* 0x00246400000e0000 */
.L_x_1180:
[----:B------:R-:W-:Y:S05]  /*fe20*/  @P5 BRA `(.L_x_1107) ;  /* 0x0000128000005947 */ /* 0x000fea0003800000 */
[----:B------:R-:W5:Y:S04]  /*fe30*/  LDL R9, [R1+0x24] ;  /* 0x0000240001097983 */ /* 0x000f680000100800 */
[----:B--2---:R-:W2:Y:S04]  /*fe40*/  LDL R5, [R1+0x6c] ;  /* 0x00006c0001057983 */ /* 0x004ea80000100800 */
[----:B---34-:R-:W3:Y:S04]  /*fe50*/  LDL R13, [R1+0xb4] ;  /* 0x0000b400010d7983 */ /* 0x018ee80000100800 */
[----:B------:R-:W4:Y:S04]  /*fe60*/  LDL R8, [R1+0xb0] ;  /* 0x0000b00001087983 */ /* 0x000f280000100800 */
        /* <DEDUP_REMOVED lines=19> */
[----:B-1----:R-:W-:-:S04]  /*ffa0*/  @!P4 LEA R6, P6, R9, R0, 0x2 ;  /* 0x000000000906c211 */ /* 0x002fc800078c10ff */
[----:B---3--:R-:W-:Y:S02]  /*ffb0*/  @!P4 LEA.HI.X R7, R9, R4, R13, 0x2, P6 ;  /* 0x000000040907c211 */ /* 0x008fe400030f140d */
[----:B------:R-:W2:Y:S01]  /*ffc0*/  LDL R13, [R1+0x8c] ;  /* 0x00008c00010d7983 */ /* 0x000ea20000100800 */
[----:B------:R-:W-:-:S04]  /*ffd0*/  @!P3 LEA R2, P5, R5, R0, 0x2 ;  /* 0x000000000502b211 */ /* 0x000fc800078a10ff */
[----:B----4-:R-:W-:Y:S02]  /*ffe0*/  @!P3 LEA.HI.X R3, R5, R4, R8, 0x2, P5 ;  /* 0x000000040503b211 */ /* 0x010fe400028f1408 */
[----:B------:R-:W3:Y:S01]  /*fff0*/  LDL R5, [R1+0x44] ;  /* 0x0000440001057983 */ /* 0x000ee20000100800 */
[----:B------:R-:W-:Y:S02]  /*10000*/  ISETP.GE.AND P2, PT, R28, c[0x0][0x3c8], PT ;  /* 0x0000f2001c007a0c */ /* 0x000fe40003f46270 */
[----:B------:R-:W-:Y:S02]  /*10010*/  ISETP.GE.AND P1, PT, R24, c[0x0][0x3c8], PT ;  /* 0x0000f20018007a0c */ /* 0x000fe40003f26270 */
[----:B------:R-:W-:Y:S01]  /*10020*/  ISETP.GE.AND P0, PT, R22, c[0x0][0x3c8], PT ;  /* 0x0000f20016007a0c */ /* 0x000fe20003f06270 */
[----:B------:R1:W-:Y:S01]  /*10030*/  @!P4 ST.E.64 [R6.64], R60 ;  /* 0x0000003c0600c985 */ /* 0x0003e2000c101b06 */
[----:B------:R-:W-:-:S03]  /*10040*/  ISETP.GE.AND P4, PT, R20, c[0x0][0x3c8], PT ;  /* 0x0000f20014007a0c */ /* 0x000fc60003f86270 */
[----:B------:R4:W-:Y:S04]  /*10050*/  @!P3 ST.E.64 [R2.64], R34 ;  /* 0x000000220200b985 */ /* 0x0009e8000c101b06 */
[----:B------:R-:W-:-:S04]  /*10060*/  @!P2 LEA R8, P5, R28, R0, 0x2 ;  /* 0x000000001c08a211 */ /* 0x000fc800078a10ff */
[----:B------:R-:W-:Y:S02]  /*10070*/  @!P2 LEA.HI.X R9, R28, R4, R29, 0x2, P5 ;  /* 0x000000041c09a211 */ /* 0x000fe400028f141d */
[----:B------:R-:W-:-:S03]  /*10080*/  ISETP.GE.AND P5, PT, R10, c[0x0][0x3c8], PT ;  /* 0x0000f2000a007a0c */ /* 0x000fc60003fa6270 */
[----:B------:R-:W-:Y:S01]  /*10090*/  @!P2 ST.E.64 [R8.64], R70 ;  /* 0x000000460800a985 */ /* 0x000fe2000c101b06 */
[-C--:B-1----:R-:W-:Y:S02]  /*100a0*/  @!P1 LEA R6, P6, R24, R0.reuse, 0x2 ;  /* 0x0000000018069211 */ /* 0x082fe400078c10ff */
[----:B----4-:R-:W-:Y:S02]  /*100b0*/  @!P0 LEA R2, P3, R22, R0, 0x2 ;  /* 0x0000000016028211 */ /* 0x010fe400078610ff */
[-C--:B------:R-:W-:Y:S02]  /*100c0*/  @!P1 LEA.HI.X R7, R24, R4.reuse, R25, 0x2, P6 ;  /* 0x0000000418079211 */ /* 0x080fe400030f1419 */
[----:B------:R-:W-:-:S03]  /*100d0*/  @!P0 LEA.HI.X R3, R22, R4, R23, 0x2, P3 ;  /* 0x0000000416038211 */ /* 0x000fc600018f1417 */
[----:B------:R1:W-:Y:S01]  /*100e0*/  @!P1 ST.E.64 [R6.64], R64 ;  /* 0x0000004006009985 */ /* 0x0003e2000c101b06 */
[----:B------:R-:W-:-:S03]  /*100f0*/  ISETP.GE.AND P3, PT, R18, c[0x0][0x3c8], PT ;  /* 0x0000f20012007a0c */ /* 0x000fc60003f66270 */
[----:B------:R4:W-:Y:S01]  /*10100*/  @!P0 ST.E.64 [R2.64], R30 ;  /* 0x0000001e02008985 */ /* 0x0009e2000c101b06 */
[----:B------:R-:W-:Y:S02]  /*10110*/  ISETP.GE.AND P2, PT, R16, c[0x0][0x3c8], PT ;  /* 0x0000f20010007a0c */ /* 0x000fe40003f46270 */
[----:B------:R-:W-:Y:S02]  /*10120*/  ISETP.GE.AND P1, PT, R14, c[0x0][0x3c8], PT ;  /* 0x0000f2000e007a0c */ /* 0x000fe40003f26270 */
[----:B-1----:R-:W-:-:S04]  /*10130*/  @!P4 LEA R6, P0, R20, R0, 0x2 ;  /* 0x000000001406c211 */ /* 0x002fc800078010ff */
[----:B------:R-:W-:Y:S02]  /*10140*/  @!P4 LEA.HI.X R7, R20, R4, R21, 0x2, P0 ;  /* 0x000000041407c211 */ /* 0x000fe400000f1415 */
[----:B------:R-:W-:Y:S02]  /*10150*/  ISETP.GE.AND P0, PT, R12, c[0x0][0x3c8], PT ;  /* 0x0000f2000c007a0c */ /* 0x000fe40003f06270 */
[C---:B----4-:R-:W-:Y:S01]  /*10160*/  @!P5 LEA R2, P6, R10.reuse, R0, 0x2 ;  /* 0x000000000a02d211 */ /* 0x050fe200078c10ff */
[----:B------:R1:W-:Y:S03]  /*10170*/  @!P4 ST.E.64 [R6.64], R46 ;  /* 0x0000002e0600c985 */ /* 0x0003e6000c101b06 */
[----:B------:R-:W-:Y:S02]  /*10180*/  @!P5 LEA.HI.X R3, R10, R4, R11, 0x2, P6 ;  /* 0x000000040a03d211 */ /* 0x000fe400030f140b */
[----:B------:R-:W-:-:S02]  /*10190*/  @!P3 LEA R10, P4, R18, R0, 0x2 ;  /* 0x00000000120ab211 */ /* 0x000fc400078810ff */
[----:B------:R-:W-:Y:S01]  /*101a0*/  @!P2 LEA R8, P6, R16, R0, 0x2 ;  /* 0x000000001008a211 */ /* 0x000fe200078c10ff */
[----:B------:R4:W-:Y:S01]  /*101b0*/  @!P5 ST.E.64 [R2.64], R50 ;  /* 0x000000320200d985 */ /* 0x0009e2000c101b06 */
[-C--:B------:R-:W-:Y:S02]  /*101c0*/  @!P3 LEA.HI.X R11, R18, R4.reuse, R19, 0x2, P4 ;  /* 0x00000004120bb211 */ /* 0x080fe400020f1413 */
[----:B------:R-:W-:-:S03]  /*101d0*/  @!P2 LEA.HI.X R9, R16, R4, R17, 0x2, P6 ;  /* 0x000000041009a211 */ /* 0x000fc600030f1411 */
[----:B------:R2:W-:Y:S04]  /*101e0*/  @!P3 ST.E.64 [R10.64], R62 ;  /* 0x0000003e0a00b985 */ /* 0x0005e8000c101b06 */
[----:B------:R2:W-:Y:S01]  /*101f0*/  @!P2 ST.E.64 [R8.64], R58 ;  /* 0x0000003a0800a985 */ /* 0x0005e2000c101b06 */
[----:B-1----:R-:W-:-:S04]  /*10200*/  @!P1 LEA R6, P5, R14, R0, 0x2 ;  /* 0x000000000e069211 */ /* 0x002fc800078a10ff */
[----:B------:R-:W-:Y:S02]  /*10210*/  @!P1 LEA.HI.X R7, R14, R4, R15, 0x2, P5 ;  /* 0x000000040e079211 */ /* 0x000fe400028f140f */
[----:B----4-:R-:W-:-:S03]  /*10220*/  @!P0 LEA R2, P4, R12, R0, 0x2 ;  /* 0x000000000c028211 */ /* 0x010fc600078810ff */
[----:B------:R1:W-:Y:S01]  /*10230*/  @!P1 ST.E.64 [R6.64], R54 ;  /* 0x0000003606009985 */ /* 0x0003e2000c101b06 */
[----:B--2---:R-:W-:-:S05]  /*10240*/  @!P0 LEA.HI.X R3, R12, R4, R13, 0x2, P4 ;  /* 0x000000040c038211 */ /* 0x004fca00020f140d */
[----:B------:R1:W-:Y:S01]  /*10250*/  @!P0 ST.E.64 [R2.64], R32 ;  /* 0x0000002002008985 */ /* 0x0003e2000c101b06 */
[----:B---3--:R-:W-:-:S13]  /*10260*/  ISETP.GE.AND P0, PT, R5, c[0x0][0x3c8], PT ;  /* 0x0000f20005007a0c */ /* 0x008fda0003f06270 */
[----:B------:R-:W-:Y:S05]  /*10270*/  @P0 BRA `(.L_x_1107) ;  /* 0x00000e3000000947 */ /* 0x000fea0003800000 */
[----:B------:R-:W2:Y:S01]  /*10280*/  LDL R12, [R1+0x88] ;  /* 0x00008800010c7983 */ /* 0x000ea20000100800 */
[----:B-1----:R-:W-:-:S04]  /*10290*/  LEA R2, P0, R5, R0, 0x2 ;  /* 0x0000000005027211 */ /* 0x002fc800078010ff */
[----:B--2---:R-:W-:-:S05]  /*102a0*/  LEA.HI.X R3, R5, R4, R12, 0x2, P0 ;  /* 0x0000000405037211 */ /* 0x004fca00000f140c */
[----:B------:R1:W-:Y:S01]  /*102b0*/  ST.E.64 [R2.64], R26 ;  /* 0x0000001a02007985 */ /* 0x0003e2000c101b06 */
[----:B------:R-:W-:Y:S05]  /*102c0*/  BRA `(.L_x_1107) ;  /* 0x00000de000007947 */ /* 0x000fea0003800000 */
.L_x_1092:
        /* <DEDUP_REMOVED lines=22> */
.L_x_1120:
        /* <DEDUP_REMOVED lines=57> */
.L_x_1122:
[----:B------:R-:W-:Y:S05]  /*107c0*/  BSYNC B0 ;  /* 0x0000000000007941 */ /* 0x000fea0003800000 */
.L_x_1121:
        /* <DEDUP_REMOVED lines=12> */
[----:B------:R-:W-:Y:S02]  /*10890*/  IADD3 R11, R250, R8, RZ ;  /* 0x00000008fa0b7210 */ /* 0x000fe40007ffe0ff */
[----:B------:R-:W-:Y:S01]  /*108a0*/  ISETP.NE.AND P0, PT, R2, 0x1, PT ;  /* 0x000000010200780c */ /* 0x000fe20003f05270 */
[----:B------:R-:W-:-:S04]  /*108b0*/  IMAD.WIDE.U32 R2, R0, c[0x0][0x3a0], RZ ;  /* 0x0000e80000027a25 */ /* 0x000fc800078e00ff */
[----:B------:R-:W-:Y:S01]  /*108c0*/  IMAD R0, R0, c[0x0][0x3a4], R4 ;  /* 0x0000e90000007a24 */ /* 0x000fe200078e0204 */
[----:B------:R-:W-:Y:S01]  /*108d0*/  LEA R4, R5, R250, 0x5 ;  /* 0x000000fa05047211 */ /* 0x000fe200078e28ff */
[----:B------:R-:W-:Y:S02]  /*108e0*/  IMAD R5, R20, c[0x0][0x3f0], RZ ;  /* 0x0000fc0014057a24 */ /* 0x000fe400078e02ff */
[----:B------:R-:W-:Y:S01]  /*108f0*/  IMAD.IADD R3, R3, 0x1, R0 ;  /* 0x0000000103037824 */ /* 0x000fe200078e0200 */
[----:B------:R-:W-:-:S03]  /*10900*/  IADD3 R4, R8, R4, RZ ;  /* 0x0000000408047210 */ /* 0x000fc60007ffe0ff */
        /* <DEDUP_REMOVED lines=24> */
.L_x_1181:
[----:B------:R-:W-:Y:S05]  /*10a90*/  BRA.DIV ~URZ, `(.L_x_1124) ;  /* 0x000027427f007947 */ /* 0x000fea000b800000 */
[----:B------:R3:W4:Y:S02]  /*10aa0*/  SHFL.IDX PT, R0, R12, RZ, 0x1c1f ;  /* 0x001c1fff0c007589 */ /* 0x00072400000e0000 */
.L_x_1182:
        /* <DEDUP_REMOVED lines=21> */
.L_x_1126:
[----:B------:R-:W-:Y:S05]  /*10c00*/  BSYNC B0 ;  /* 0x0000000000007941 */ /* 0x000fea0003800000 */
.L_x_1125:
[----:B------:R-:W-:Y:S05]  /*10c10*/  BRA.DIV ~URZ, `(.L_x_1127) ;  /* 0x000026227f007947 */ /* 0x000fea000b800000 */
[----:B--2---:R2:W1:Y:S04]  /*10c20*/  SHFL.IDX PT, R8, R9, 0x1, 0x1c1f ;  /* 0x003c1f0009087f89 */ /* 0x00446800000e0000 */
[----:B----4-:R2:W4:Y:S02]  /*10c30*/  SHFL.IDX PT, R0, R12, 0x1, 0x1c1f ;  /* 0x003c1f000c007f89 */ /* 0x01052400000e0000 */
.L_x_1183:
        /* <DEDUP_REMOVED lines=21> */
.L_x_1129:
[----:B------:R-:W-:Y:S05]  /*10d90*/  BSYNC B0 ;  /* 0x0000000000007941 */ /* 0x000fea0003800000 */
.L_x_1128:
[----:B------:R-:W-:Y:S05]  /*10da0*/  BRA.DIV ~URZ, `(.L_x_1130) ;  /* 0x000025527f007947 */ /* 0x000fea000b800000 */
[----:B-1----:R1:W2:Y:S02]  /*10db0*/  SHFL.IDX PT, R8, R9, 0x2, 0x1c1f ;  /* 0x005c1f0009087f89 */ /* 0x0022a400000e0000 */
.L_x_1184:
[----:B------:R-:W-:Y:S05]  /*10dc0*/  BRA.DIV ~URZ, `(.L_x_1131) ;  /* 0x000025a27f007947 */ /* 0x000fea000b800000 */
[----:B----4-:R4:W1:Y:S02]  /*10dd0*/  SHFL.IDX PT, R0, R12, 0x2, 0x1c1f ;  /* 0x005c1f000c007f89 */ /* 0x01086400000e0000 */
.L_x_1185:
        /* <DEDUP_REMOVED lines=21> */
.L_x_1133:
[----:B------:R-:W-:Y:S05]  /*10f30*/  BSYNC B0 ;  /* 0x0000000000007941 */ /* 0x000fea0003800000 */
.L_x_1132:
[----:B------:R-:W-:Y:S05]  /*10f40*/  BRA.DIV ~URZ, `(.L_x_1134) ;  /* 0x000024827f007947 */ /* 0x000fea000b800000 */
[----:B--2---:R2:W3:Y:S04]  /*10f50*/  SHFL.IDX PT, R8, R9, 0x3, 0x1c1f ;  /* 0x007c1f0009087f89 */ /* 0x0044e800000e0000 */
[----:B-1----:R2:W1:Y:S02]  /*10f60*/  SHFL.IDX PT, R0, R12, 0x3, 0x1c1f ;  /* 0x007c1f000c007f89 */ /* 0x00246400000e0000 */
.L_x_1186:
        /* <DEDUP_REMOVED lines=20> */
.L_x_1107:
[----:B------:R-:W-:Y:S05]  /*110b0*/  BSYNC B1 ;  /* 0x0000000000017941 */ /* 0x000fea0003800000 */
.L_x_1091:
[----:B-1--4-:R-:W4:Y:S02]  /*110c0*/  LDL R0, [R1+0xbc] ;  /* 0x0000bc0001007983 */ /* 0x012f240000100800 */
[----:B----4-:R-:W-:-:S13]  /*110d0*/  ISETP.NE.AND P0, PT, R0, RZ, PT ;  /* 0x000000ff0000720c */ /* 0x010fda0003f05270 */
[----:B------:R-:W-:Y:S01]  /*110e0*/  @P0 WARPSYNC 0xffffffff ;  /* 0xffffffff00000948 */ /* 0x000fe20003800000 */
[----:B------:R-:W-:Y:S06]  /*110f0*/  @P0 BAR.SYNC.DEFER_BLOCKING 0x5, 0x80 ;  /* 0x0142000000000b1d */ /* 0x000fec0000010000 */
[----:B---3--:R-:W1:Y:S04]  /*11100*/  @P0 LDS.128 R4, [0xc080] ;  /* 0x00c08000ff040984 */ /* 0x008e680000000c00 */
[----:B-1----:R1:W-:Y:S04]  /*11110*/  @P0 STL.64 [R1], R4 ;  /* 0x0000000401000387 */ /* 0x0023e80000100a00 */
        /* <DEDUP_REMOVED lines=9> */
.L_x_1187:
[----:B------:R-:W-:Y:S05]  /*111b0*/  BRA.DIV ~URZ, `(.L_x_1137) ;  /* 0x000023427f007947 */ /* 0x000fea000b800000 */
[----:B------:R3:W4:Y:S02]  /*111c0*/  SHFL.IDX PT, R8, R74, 0x1, 0x1f ;  /* 0x00201f004a087f89 */ /* 0x00072400000e0000 */
.L_x_1188:
        /* <DEDUP_REMOVED lines=19> */
.L_x_1189:
        /* <DEDUP_REMOVED lines=16> */
.L_x_1190:
[----:B---3--:R-:W-:Y:S01]  /*11400*/  IMAD R0, R0, c[0x0][0x538], RZ ;  /* 0x00014e0000007a24 */ /* 0x008fe200078e02ff */
[----:B------:R-:W-:Y:S04]  /*11410*/  BSSY B1, `(.L_x_1140) ;  /* 0x00000ce000017945 */ /* 0x000fe80003800000 */
[----:B----4-:R-:W-:-:S04]  /*11420*/  IADD3 R8, R0, R8, RZ ;  /* 0x0000000800087210 */ /* 0x010fc80007ffe0ff */
[----:B--2---:R-:W-:-:S13]  /*11430*/  ISETP.GT.AND P6, PT, R8, R9, PT ;  /* 0x000000090800720c */ /* 0x004fda0003fc4270 */
[----:B------:R-:W-:Y:S05]  /*11440*/  @P6 BRA `(.L_x_1141) ;  /* 0x0000025000006947 */ /* 0x000fea0003800000 */
.L_x_1145:
        /* <DEDUP_REMOVED lines=17> */
.L_x_1191:
        /* <DEDUP_REMOVED lines=16> */
.L_x_1192:
[----:B--2---:R-:W-:-:S05]  /*11660*/  IMAD R0, R0, c[0x0][0x538], RZ ;  /* 0x00014e0000007a24 */ /* 0x004fca00078e02ff */
[----:B------:R-:W-:-:S04]  /*11670*/  IADD3 R8, R0, R8, RZ ;  /* 0x0000000800087210 */ /* 0x000fc80007ffe0ff */
[----:B------:R-:W-:-:S13]  /*11680*/  ISETP.GT.AND P6, PT, R8, R9, PT ;  /* 0x000000090800720c */ /* 0x000fda0003fc4270 */
[----:B-1----:R-:W-:Y:S05]  /*11690*/  @!P6 BRA `(.L_x_1145) ;  /* 0xfffffdb00000e947 */ /* 0x002fea000383ffff */
.L_x_1141:
[----:B------:R-:W-:-:S05]  /*116a0*/  IADD3 R11, -R0, R8, RZ ;  /* 0x00000008000b7210 */ /* 0x000fca0007ffe1ff */
[----:B------:R-:W-:-:S05]  /*116b0*/  IMAD R0, R4, c[0x0][0x538], R11 ;  /* 0x00014e0004007a24 */ /* 0x000fca00078e020b */
[----:B------:R-:W-:Y:S01]  /*116c0*/  ISETP.GT.AND P0, PT, R0, R9, PT ;  /* 0x000000090000720c */ /* 0x000fe20003f04270 */
[----:B------:R-:W-:-:S12]  /*116d0*/  BRA.DIV ~URZ, `(.L_x_1146) ;  /* 0x000022627f007947 */ /* 0x000fd8000b800000 */
[----:B------:R-:W-:-:S03]  /*116e0*/  VOTE.ANY R10, PT, !P0 ;  /* 0x00000000000a7806 */ /* 0x000fc600040e0100 */
.L_x_1193:
[----:B------:R-:W2:Y:S01]  /*116f0*/  LDL.LU R0, [R1+0xc] ;  /* 0x00000c0001007983 */ /* 0x000ea20000300800 */
[----:B------:R-:W2:Y:S02]  /*11700*/  POPC R8, R10 ;  /* 0x0000000a00087309 */ /* 0x000ea40000000000 */
[----:B--2---:R-:W-:-:S05]  /*11710*/  IADD3 R0, R8, R0, RZ ;  /* 0x0000000008007210 */ /* 0x004fca0007ffe0ff */
[----:B------:R2:W-:Y:S01]  /*11720*/  STL [R1+0xc], R0 ;  /* 0x00000c0001007387 */ /* 0x0005e20000100800 */
[----:B------:R-:W-:Y:S05]  /*11730*/  BRA.DIV ~URZ, `(.L_x_1147) ;  /* 0x000022527f007947 */ /* 0x000fea000b800000 */
[----:B------:R3:W4:Y:S04]  /*11740*/  SHFL.IDX PT, R12, R6, R8, 0x1f ;  /* 0x00001f08060c7589 */ /* 0x00072800000e0000 */
[----:B------:R3:W1:Y:S02]  /*11750*/  SHFL.IDX PT, R7, R7, R8, 0x1f ;  /* 0x00001f0807077589 */ /* 0x00066400000e0000 */
.L_x_1194:
[----:B------:R-:W-:Y:S01]  /*11760*/  ISETP.NE.AND P0, PT, R10, RZ, PT ;  /* 0x000000ff0a00720c */ /* 0x000fe20003f05270 */
[----:B------:R-:W-:-:S12]  /*11770*/  BSSY B0, `(.L_x_1148) ;  /* 0x0000005000007945 */ /* 0x000fd80003800000 */
[----:B------:R-:W-:Y:S05]  /*11780*/  @!P0 BRA `(.L_x_1149) ;  /* 0x0000003000008947 */ /* 0x000fea0003800000 */
[----:B------:R-:W-:Y:S01]  /*11790*/  IADD3 R3, R8, -0x1, RZ ;  /* 0xffffffff08037810 */ /* 0x000fe20007ffe0ff */
[----:B------:R-:W-:Y:S05]  /*117a0*/  BRA.DIV ~URZ, `(.L_x_1150) ;  /* 0x000022b27f007947 */ /* 0x000fea000b800000 */
[----:B------:R2:W3:Y:S02]  /*117b0*/  SHFL.IDX PT, R13, R4, R3, 0x1f ;  /* 0x00001f03040d7589 */ /* 0x0004e400000e0000 */
.L_x_1149:
[----:B------:R-:W-:Y:S05]  /*117c0*/  BSYNC B0 ;  /* 0x0000000000007941 */ /* 0x000fea0003800000 */
.L_x_1148:
[----:B--23--:R-:W-:Y:S01]  /*117d0*/  IMAD R0, R13, c[0x0][0x538], R11 ;  /* 0x00014e000d007a24 */ /* 0x00cfe200078e020b */
[----:B-1----:R-:W-:Y:S01]  /*117e0*/  ISETP.NE.AND P0, PT, R7, 0x1, PT ;  /* 0x000000010700780c */ /* 0x002fe20003f05270 */
[----:B------:R-:W-:Y:S03]  /*117f0*/  BSSY B0, `(.L_x_1151) ;  /* 0x0000086000007945 */ /* 0x000fe60003800000 */
[----:B------:R1:W-:Y:S01]  /*11800*/  STL [R1], R0 ;  /* 0x0000000001007387 */ /* 0x0003e20000100800 */
        /* <DEDUP_REMOVED lines=64> */
.L_x_1152:
        /* <DEDUP_REMOVED lines=68> */
.L_x_1153:
[----:B------:R-:W-:Y:S05]  /*12050*/  BSYNC B0 ;  /* 0x0000000000007941 */ /* 0x000fea0003800000 */
.L_x_1151:
[----:B------:R-:W-:-:S04]  /*12060*/  LOP3.LUT R2, RZ, R2, RZ, 0x33, !PT ;  /* 0x00000002ff027212 */ /* 0x000fc800078e33ff */
[----:B-1----:R-:W-:-:S05]  /*12070*/  IADD3 R0, R2, R12, RZ ;  /* 0x0000000c02007210 */ /* 0x002fca0007ffe0ff */
[----:B------:R1:W-:Y:S01]  /*12080*/  STL [R1+0x4], R0 ;  /* 0x0000040001007387 */ /* 0x0003e20000100800 */
[----:B------:R-:W-:Y:S05]  /*12090*/  BRA `(.L_x_1154) ;  /* 0x0000005000007947 */ /* 0x000fea0003800000 */
.L_x_1142:
[----:B------:R-:W-:Y:S01]  /*120a0*/  MOV R0, c[0x0][0x53c] ;  /* 0x00014f0000007a02 */ /* 0x000fe20000000f00 */
[----:B------:R2:W-:Y:S04]  /*120b0*/  STL [R1], R9 ;  /* 0x0000000901007387 */ /* 0x0005e80000100800 */
[----:B------:R2:W-:Y:S04]  /*120c0*/  STL [R1+0x4], RZ ;  /* 0x000004ff01007387 */ /* 0x0005e80000100800 */
[----:B------:R2:W-:Y:S04]  /*120d0*/  STL [R1+0x8], RZ ;  /* 0x000008ff01007387 */ /* 0x0005e80000100800 */
[----:B------:R2:W-:Y:S02]  /*120e0*/  STL [R1+0xc], R0 ;  /* 0x00000c0001007387 */ /* 0x0005e40000100800 */
.L_x_1154:
[----:B------:R-:W-:Y:S05]  /*120f0*/  BSYNC B1 ;  /* 0x0000000000017941 */ /* 0x000fea0003800000 */
.L_x_1140:
[----:B-1----:R-:W3:Y:S04]  /*12100*/  LDL R4, [R1] ;  /* 0x0000000001047983 */ /* 0x002ee80000100800 */
        /* <DEDUP_REMOVED lines=8> */
.L_x_1135:
[----:B--2---:R-:W2:Y:S02]  /*12190*/  LDL R0, [R1+0xc] ;  /* 0x00000c0001007983 */ /* 0x004ea40000100800 */
[----:B--2---:R-:W-:-:S13]  /*121a0*/  ISETP.GE.AND P0, PT, R0, c[0x0][0x53c], PT ;  /* 0x00014f0000007a0c */ /* 0x004fda0003f06270 */
[----:B-1----:R-:W-:Y:S01]  /*121b0*/  @P0 CALL.REL.NOINC `(.L_x_1155) ;  /* 0x0000001000000944 */ /* 0x002fe20003c00000 */
[----:B------:R-:W-:Y:S05]  /*121c0*/  BRA `(.L_x_1156) ;  /* 0xfffefb1000007947 */ /* 0x000fea000383ffff */
.L_x_1155:
[----:B------:R-:W-:Y:S05]  /*121d0*/  EXIT ;  /* 0x000000000000794d */ /* 0x000fea0003800000 */
.L_x_1045:
[----:B------:R-:W-:Y:S01]  /*121e0*/  IMAD.MOV.U32 R0, RZ, RZ, R5 ;  /* 0x000000ffff007224 */ /* 0x000fe200078e0005 */
[----:B------:R-:W-:Y:S02]  /*121f0*/  MOV R2, 0x1 ;  /* 0x0000000100027802 */ /* 0x000fe40000000f00 */
[----:B------:R-:W-:Y:S02]  /*12200*/  MOV R3, 0x12220 ;  /* 0x0001222000037802 */ /* 0x000fe40000000f00 */
[----:B------:R-:W-:Y:S05]  /*12210*/  CALL.REL.NOINC `($__internal_20_$__cuda_sm70_shflsync_up_p) ;  /* 0x0000193000007944 */ /* 0x000fea0003c00000 */
[----:B------:R-:W-:Y:S01]  /*12220*/  MOV R0, R4 ;  /* 0x0000000400007202 */ /* 0x000fe20000000f00 */
[----:B------:R-:W-:Y:S05]  /*12230*/  BRA `(.L_x_1157) ;  /* 0xfffee22000007947 */ /* 0x000fea000383ffff */
.L_x_1046:
[----:B------:R-:W-:Y:S01]  /*12240*/  IMAD.MOV.U32 R0, RZ, RZ, R5 ;  /* 0x000000ffff007224 */ /* 0x000fe200078e0005 */
[----:B------:R-:W-:Y:S02]  /*12250*/  MOV R2, 0x2 ;  /* 0x0000000200027802 */ /* 0x000fe40000000f00 */
[----:B------:R-:W-:Y:S02]  /*12260*/  MOV R3, 0x12280 ;  /* 0x0001228000037802 */ /* 0x000fe40000000f00 */
[----:B------:R-:W-:Y:S05]  /*12270*/  CALL.REL.NOINC `($__internal_20_$__cuda_sm70_shflsync_up_p) ;  /* 0x000018d000007944 */ /* 0x000fea0003c00000 */
[----:B------:R-:W-:Y:S01]  /*12280*/  SEL R0, R4, RZ, P4 ;  /* 0x000000ff04007207 */ /* 0x000fe20002000000 */
[----:B------:R-:W-:Y:S01]  /*12290*/  IMAD.MOV.U32 R2, RZ, RZ, 0x4 ;  /* 0x00000004ff027424 */ /* 0x000fe200078e00ff */
[----:B------:R-:W-:-:S03]  /*122a0*/  MOV R3, 0x122d0 ;  /* 0x000122d000037802 */ /* 0x000fc60000000f00 */
[----:B------:R-:W-:Y:S02]  /*122b0*/  IMAD.IADD R0, R5, 0x1, R0 ;  /* 0x0000000105007824 */ /* 0x000fe400078e0200 */
        /* <DEDUP_REMOVED lines=14> */
[----:B------:R-:W-:Y:S01]  /*123a0*/  IMAD.IADD R4, R0, 0x1, R4 ;  /* 0x0000000100047824 */ /* 0x000fe200078e0204 */
[----:B------:R-:W-:-:S03]  /*123b0*/  MOV R0, 0x1f ;  /* 0x0000001f00007802 */ /* 0x000fc60000000f00 */
[----:B------:R-:W-:Y:S02]  /*123c0*/  IMAD.MOV.U32 R5, RZ, RZ, R4 ;  /* 0x000000ffff057224 */ /* 0x000fe400078e0004 */
[----:B------:R-:W-:Y:S05]  /*123d0*/  CALL.REL.NOINC `($__internal_19_$__cuda_sm70_shflsync_idx_p) ;  /* 0x0000172000007944 */ /* 0x000fea0003c00000 */
[----:B------:R-:W-:Y:S05]  /*123e0*/  BRA `(.L_x_1158) ;  /* 0xfffee17000007947 */ /* 0x000fea000383ffff */
.L_x_1048:
[----:B------:R-:W-:Y:S02]  /*123f0*/  SEL R0, RZ, 0x1, P0 ;  /* 0x00000001ff007807 */ /* 0x000fe40000000000 */
[----:B------:R-:W-:Y:S02]  /*12400*/  MOV R2, 0x12420 ;  /* 0x0001242000027802 */ /* 0x000fe40000000f00 */
[----:B------:R-:W-:Y:S05]  /*12410*/  CALL.REL.NOINC `($__internal_21_$__cuda_sm70_votesync_ballot) ;  /* 0x000017a000007944 */ /* 0x000fea0003c00000 */
[----:B------:R-:W-:Y:S01]  /*12420*/  MOV R10, R0 ;  /* 0x00000000000a7202 */ /* 0x000fe20000000f00 */
[----:B------:R-:W-:Y:S05]  /*12430*/  BRA `(.L_x_1159) ;  /* 0xfffee1b000007947 */ /* 0x000fea000383ffff */
.L_x_1049:
[----:B------:R-:W-:Y:S01]  /*12440*/  IMAD.MOV.U32 R5, RZ, RZ, R9 ;  /* 0x000000ffff057224 */ /* 0x000fe200078e0009 */
[----:B------:R-:W-:Y:S01]  /*12450*/  MOV R3, R6 ;  /* 0x0000000600037202 */ /* 0x000fe20000000f00 */
[----:B-1----:R-:W-:Y:S01]  /*12460*/  IMAD.MOV.U32 R0, RZ, RZ, 0x1f ;  /* 0x0000001fff007424 */ /* 0x002fe200078e00ff */
[----:B------:R-:W-:Y:S02]  /*12470*/  MOV R2, 0x12490 ;  /* 0x0001249000027802 */ /* 0x000fe40000000f00 */
[----:B------:R-:W-:Y:S05]  /*12480*/  CALL.REL.NOINC `($__internal_19_$__cuda_sm70_shflsync_idx_p) ;  /* 0x0000167000007944 */ /* 0x000fea0003c00000 */
[----:B------:R-:W-:Y:S01]  /*12490*/  IMAD.MOV.U32 R12, RZ, RZ, R0 ;  /* 0x000000ffff0c7224 */ /* 0x000fe200078e0000 */
[----:B------:R-:W-:Y:S01]  /*124a0*/  MOV R5, R8 ;  /* 0x0000000800057202 */ /* 0x000fe20000000f00 */
[----:B------:R-:W-:Y:S01]  /*124b0*/  IMAD.MOV.U32 R7, RZ, RZ, RZ ;  /* 0x000000ffff077224 */ /* 0x000fe200078e00ff */
[----:B------:R-:W-:Y:S01]  /*124c0*/  MOV R3, R6 ;  /* 0x0000000600037202 */ /* 0x000fe20000000f00 */
[----:B------:R-:W-:Y:S01]  /*124d0*/  IMAD.MOV.U32 R0, RZ, RZ, 0x1f ;  /* 0x0000001fff007424 */ /* 0x000fe200078e00ff */
[----:B------:R-:W-:-:S02]  /*124e0*/  MOV R2, 0x12500 ;  /* 0x0001250000027802 */ /* 0x000fc40000000f00 */
[----:B------:R-:W-:Y:S05]  /*124f0*/  CALL.REL.NOINC `($__internal_19_$__cuda_sm70_shflsync_idx_p) ;  /* 0x0000160000007944 */ /* 0x000fea0003c00000 */
[----:B------:R-:W-:Y:S01]  /*12500*/  MOV R9, R0 ;  /* 0x0000000000097202 */ /* 0x000fe20000000f00 */
[----:B------:R-:W-:Y:S05]  /*12510*/  BRA `(.L_x_1160) ;  /* 0xfffee14000007947 */ /* 0x000fea000383ffff */
.L_x_1052:
[----:B------:R-:W-:Y:S01]  /*12520*/  IMAD.MOV.U32 R5, RZ, RZ, R4 ;  /* 0x000000ffff057224 */ /* 0x000fe200078e0004 */
[----:B-1----:R-:W-:-:S02]  /*12530*/  MOV R0, 0x1f ;  /* 0x0000001f00007802 */ /* 0x002fc40000000f00 */
[----:B------:R-:W-:Y:S02]  /*12540*/  MOV R2, 0x12560 ;  /* 0x0001256000027802 */ /* 0x000fe40000000f00 */
[----:B--234-:R-:W-:Y:S05]  /*12550*/  CALL.REL.NOINC `($__internal_19_$__cuda_sm70_shflsync_idx_p) ;  /* 0x000015a000007944 */ /* 0x01cfea0003c00000 */
[----:B------:R-:W-:Y:S01]  /*12560*/  MOV R7, R0 ;  /* 0x0000000000077202 */ /* 0x000fe20000000f00 */
[----:B------:R-:W-:Y:S05]  /*12570*/  BRA `(.L_x_1051) ;  /* 0xfffee14000007947 */ /* 0x000fea000383ffff */
.L_x_1063:
[----:B-1----:R-:W-:Y:S01]  /*12580*/  IMAD.MOV.U32 R5, RZ, RZ, R11 ;  /* 0x000000ffff057224 */ /* 0x002fe200078e000b */
[----:B------:R-:W-:Y:S01]  /*12590*/  MOV R3, RZ ;  /* 0x000000ff00037202 */ /* 0x000fe20000000f00 */
[----:B------:R-:W-:Y:S01]  /*125a0*/  IMAD.MOV.U32 R0, RZ, RZ, 0x1c1f ;  /* 0x00001c1fff007424 */ /* 0x000fe200078e00ff */
[----:B------:R-:W-:Y:S02]  /*125b0*/  MOV R2, 0x125d0 ;  /* 0x000125d000027802 */ /* 0x000fe40000000f00 */
[----:B------:R-:W-:Y:S05]  /*125c0*/  CALL.REL.NOINC `($__internal_19_$__cuda_sm70_shflsync_idx_p) ;  /* 0x0000153000007944 */ /* 0x000fea0003c00000 */
[----:B------:R-:W-:Y:S01]  /*125d0*/  MOV R8, R0 ;  /* 0x0000000000087202 */ /* 0x000fe20000000f00 */
[----:B------:R-:W-:Y:S05]  /*125e0*/  BRA `(.L_x_1161) ;  /* 0xffff081000007947 */ /* 0x000fea000383ffff */
.L_x_1064:
[----:B------:R-:W-:Y:S01]  /*125f0*/  IMAD.MOV.U32 R5, RZ, RZ, R12 ;  /* 0x000000ffff057224 */ /* 0x000fe200078e000c */
[----:B------:R-:W-:Y:S01]  /*12600*/  MOV R3, RZ ;  /* 0x000000ff00037202 */ /* 0x000fe20000000f00 */
[----:B------:R-:W-:Y:S01]  /*12610*/  IMAD.MOV.U32 R0, RZ, RZ, 0x1c1f ;  /* 0x00001c1fff007424 */ /* 0x000fe200078e00ff */
[----:B------:R-:W-:Y:S02]  /*12620*/  MOV R2, 0x12640 ;  /* 0x0001264000027802 */ /* 0x000fe40000000f00 */
[----:B-12---:R-:W-:Y:S05]  /*12630*/  CALL.REL.NOINC `($__internal_19_$__cuda_sm70_shflsync_idx_p) ;  /* 0x000014c000007944 */ /* 0x006fea0003c00000 */
[----:B------:R-:W-:Y:S05]  /*12640*/  BRA `(.L_x_1162) ;  /* 0xffff07d000007947 */ /* 0x000fea000383ffff */
.L_x_1067:
[----:B--2---:R-:W-:Y:S01]  /*12650*/  IMAD.MOV.U32 R5, RZ, RZ, R11 ;  /* 0x000000ffff057224 */ /* 0x004fe200078e000b */
[----:B------:R-:W-:Y:S01]  /*12660*/  MOV R3, 0x1 ;  /* 0x0000000100037802 */ /* 0x000fe20000000f00 */
[----:B----4-:R-:W-:Y:S01]  /*12670*/  IMAD.MOV.U32 R0, RZ, RZ, 0x1c1f ;  /* 0x00001c1fff007424 */ /* 0x010fe200078e00ff */
[----:B------:R-:W-:-:S02]  /*12680*/  MOV R2, 0x126a0 ;  /* 0x000126a000027802 */ /* 0x000fc40000000f00 */
[----:B-1-3--:R-:W-:Y:S05]  /*12690*/  CALL.REL.NOINC `($__internal_19_$__cuda_sm70_shflsync_idx_p) ;  /* 0x0000146000007944 */ /* 0x00afea0003c00000 */
[----:B------:R-:W-:Y:S01]  /*126a0*/  IMAD.MOV.U32 R8, RZ, RZ, R0 ;  /* 0x000000ffff087224 */ /* 0x000fe200078e0000 */
[----:B------:R-:W-:Y:S01]  /*126b0*/  MOV R3, 0x1 ;  /* 0x0000000100037802 */ /* 0x000fe20000000f00 */
[----:B------:R-:W-:Y:S01]  /*126c0*/  IMAD.MOV.U32 R5, RZ, RZ, R12 ;  /* 0x000000ffff057224 */ /* 0x000fe200078e000c */
[----:B------:R-:W-:-:S02]  /*126d0*/  MOV R0, 0x1c1f ;  /* 0x00001c1f00007802 */ /* 0x000fc40000000f00 */
[----:B------:R-:W-:Y:S02]  /*126e0*/  MOV R2, 0x12700 ;  /* 0x0001270000027802 */ /* 0x000fe40000000f00 */
[----:B------:R-:W-:Y:S05]  /*126f0*/  CALL.REL.NOINC `($__internal_19_$__cuda_sm70_shflsync_idx_p) ;  /* 0x0000140000007944 */ /* 0x000fea0003c00000 */
[----:B------:R-:W-:Y:S05]  /*12700*/  BRA `(.L_x_1163) ;  /* 0xffff090000007947 */ /* 0x000fea000383ffff */
.L_x_1070:
[----:B-1----:R-:W-:Y:S01]  /*12710*/  IMAD.MOV.U32 R5, RZ, RZ, R11 ;  /* 0x000000ffff057224 */ /* 0x002fe200078e000b */
[----:B------:R-:W-:Y:S01]  /*12720*/  MOV R3, 0x2 ;  /* 0x0000000200037802 */ /* 0x000fe20000000f00 */
[----:B----4-:R-:W-:Y:S01]  /*12730*/  IMAD.MOV.U32 R0, RZ, RZ, 0x1c1f ;  /* 0x00001c1fff007424 */ /* 0x010fe200078e00ff */
[----:B------:R-:W-:Y:S02]  /*12740*/  MOV R2, 0x12760 ;  /* 0x0001276000027802 */ /* 0x000fe40000000f00 */
[----:B--23--:R-:W-:Y:S05]  /*12750*/  CALL.REL.NOINC `($__internal_19_$__cuda_sm70_shflsync_idx_p) ;  /* 0x000013a000007944 */ /* 0x00cfea0003c00000 */
[----:B------:R-:W-:Y:S01]  /*12760*/  MOV R8, R0 ;  /* 0x0000000000087202 */ /* 0x000fe20000000f00 */
[----:B------:R-:W-:Y:S05]  /*12770*/  BRA `(.L_x_1164) ;  /* 0xffff0a6000007947 */ /* 0x000fea000383ffff */
.L_x_1071:
[----:B------:R-:W-:Y:S01]  /*12780*/  IMAD.MOV.U32 R5, RZ, RZ, R12 ;  /* 0x000000ffff057224 */ /* 0x000fe200078e000c */
[----:B------:R-:W-:Y:S01]  /*12790*/  MOV R3, 0x2 ;  /* 0x0000000200037802 */ /* 0x000fe20000000f00 */
[----:B----4-:R-:W-:Y:S01]  /*127a0*/  IMAD.MOV.U32 R0, RZ, RZ, 0x1c1f ;  /* 0x00001c1fff007424 */ /* 0x010fe200078e00ff */
[----:B------:R-:W-:Y:S02]  /*127b0*/  MOV R2, 0x127d0 ;  /* 0x000127d000027802 */ /* 0x000fe40000000f00 */
[----:B-123--:R-:W-:Y:S05]  /*127c0*/  CALL.REL.NOINC `($__internal_19_$__cuda_sm70_shflsync_idx_p) ;  /* 0x0000133000007944 */ /* 0x00efea0003c00000 */
[----:B------:R-:W-:Y:S05]  /*127d0*/  BRA `(.L_x_1165) ;  /* 0xffff0a2000007947 */ /* 0x000fea000383ffff */
.L_x_1074:
[----:B-1----:R-:W-:Y:S01]  /*127e0*/  IMAD.MOV.U32 R5, RZ, RZ, R11 ;  /* 0x000000ffff057224 */ /* 0x002fe200078e000b */
[----:B------:R-:W-:Y:S01]  /*127f0*/  MOV R3, 0x3 ;  /* 0x0000000300037802 */ /* 0x000fe20000000f00 */
[----:B------:R-:W-:Y:S01]  /*12800*/  IMAD.MOV.U32 R0, RZ, RZ, 0x1c1f ;  /* 0x00001c1fff007424 */ /* 0x000fe200078e00ff */
[----:B------:R-:W-:-:S02]  /*12810*/  MOV R2, 0x12830 ;  /* 0x0001283000027802 */ /* 0x000fc40000000f00 */
[----:B--234-:R-:W-:Y:S05]  /*12820*/  CALL.REL.NOINC `($__internal_19_$__cuda_sm70_shflsync_idx_p) ;  /* 0x000012d000007944 */ /* 0x01cfea0003c00000 */
[----:B------:R-:W-:Y:S01]  /*12830*/  IMAD.MOV.U32 R6, RZ, RZ, R0 ;  /* 0x000000ffff067224 */ /* 0x000fe200078e0000 */
[----:B------:R-:W-:Y:S01]  /*12840*/  MOV R3, 0x3 ;  /* 0x0000000300037802 */ /* 0x000fe20000000f00 */
[----:B------:R-:W-:Y:S01]  /*12850*/  IMAD.MOV.U32 R5, RZ, RZ, R12 ;  /* 0x000000ffff057224 */ /* 0x000fe200078e000c */
[----:B------:R-:W-:-:S02]  /*12860*/  MOV R0, 0x1c1f ;  /* 0x00001c1f00007802 */ /* 0x000fc40000000f00 */
[----:B------:R-:W-:Y:S02]  /*12870*/  MOV R2, 0x12890 ;  /* 0x0001289000027802 */ /* 0x000fe40000000f00 */
[----:B------:R-:W-:Y:S05]  /*12880*/  CALL.REL.NOINC `($__internal_19_$__cuda_sm70_shflsync_idx_p) ;  /* 0x0000127000007944 */ /* 0x000fea0003c00000 */
[----:B------:R-:W-:Y:S05]  /*12890*/  BRA `(.L_x_1166) ;  /* 0xffff0b4000007947 */ /* 0x000fea000383ffff */
.L_x_1087:
[----:B------:R-:W-:Y:S01]  /*128a0*/  IMAD.MOV.U32 R0, RZ, RZ, R244 ;  /* 0x000000ffff007224 */ /* 0x000fe200078e00f4 */
[----:B------:R-:W-:Y:S02]  /*128b0*/  MOV R3, 0x2 ;  /* 0x0000000200037802 */ /* 0x000fe40000000f00 */
[----:B------:R-:W-:Y:S02]  /*128c0*/  MOV R2, 0x128e0 ;  /* 0x000128e000027802 */ /* 0x000fe40000000f00 */
[----:B------:R-:W-:Y:S05]  /*128d0*/  CALL.REL.NOINC `($__internal_18_$__cuda_sm70_shflsync_bfly_p) ;  /* 0x000011e000007944 */ /* 0x000fea0003c00000 */
[----:B------:R-:W-:Y:S05]  /*128e0*/  BRA `(.L_x_1167) ;  /* 0xffffa2c000007947 */ /* 0x000fea000383ffff */
.L_x_1088:
[----:B------:R-:W-:Y:S01]  /*128f0*/  IMAD.MOV.U32 R0, RZ, RZ, R5 ;  /* 0x000000ffff007224 */ /* 0x000fe200078e0005 */
[----:B------:R-:W-:Y:S02]  /*12900*/  MOV R3, 0x1 ;  /* 0x0000000100037802 */ /* 0x000fe40000000f00 */
[----:B------:R-:W-:Y:S02]  /*12910*/  MOV R2, 0x12930 ;  /* 0x0001293000027802 */ /* 0x000fe40000000f00 */
[----:B-1----:R-:W-:Y:S05]  /*12920*/  CALL.REL.NOINC `($__internal_18_$__cuda_sm70_shflsync_bfly_p) ;  /* 0x0000119000007944 */ /* 0x002fea0003c00000 */
[----:B------:R-:W-:Y:S01]  /*12930*/  FADD.FTZ R5, R5, R0 ;  /* 0x0000000005057221 */ /* 0x000fe20000010000 */
[----:B------:R-:W-:Y:S02]  /*12940*/  MOV R0, R246 ;  /* 0x000000f600007202 */ /* 0x000fe40000000f00 */
[----:B------:R-:W-:Y:S02]  /*12950*/  MOV R3, 0x2 ;  /* 0x0000000200037802 */ /* 0x000fe40000000f00 */
[----:B------:R-:W-:-:S02]  /*12960*/  MOV R2, 0x12980 ;  /* 0x0001298000027802 */ /* 0x000fc40000000f00 */
[----:B------:R-:W-:Y:S05]  /*12970*/  CALL.REL.NOINC `($__internal_18_$__cuda_sm70_shflsync_bfly_p) ;  /* 0x0000114000007944 */ /* 0x000fea0003c00000 */
[----:B------:R-:W-:Y:S01]  /*12980*/  FADD.FTZ R7, R246, R0 ;  /* 0x00000000f6077221 */ /* 0x000fe20000010000 */
[----:B------:R-:W-:-:S02]  /*12990*/  MOV R3, 0x1 ;  /* 0x0000000100037802 */ /* 0x000fc40000000f00 */
[----:B------:R-:W-:Y:S02]  /*129a0*/  MOV R2, 0x129d0 ;  /* 0x000129d000027802 */ /* 0x000fe40000000f00 */
[----:B------:R-:W-:Y:S02]  /*129b0*/  MOV R0, R7 ;  /* 0x0000000700007202 */ /* 0x000fe40000000f00 */
[----:B------:R-:W-:Y:S05]  /*129c0*/  CALL.REL.NOINC `($__internal_18_$__cuda_sm70_shflsync_bfly_p) ;  /* 0x000010f000007944 */ /* 0x000fea0003c00000 */
[----:B------:R-:W-:Y:S01]  /*129d0*/  FADD.FTZ R4, R7, R0 ;  /* 0x0000000007047221 */ /* 0x000fe20000010000 */
[----:B------:R-:W-:Y:S02]  /*129e0*/  MOV R0, R245 ;  /* 0x000000f500007202 */ /* 0x000fe40000000f00 */
[----:B------:R-:W-:Y:S02]  /*129f0*/  MOV R3, 0x2 ;  /* 0x0000000200037802 */ /* 0x000fe40000000f00 */
[----:B------:R-:W-:Y:S02]  /*12a00*/  MOV R2, 0x12a20 ;  /* 0x00012a2000027802 */ /* 0x000fe40000000f00 */
[----:B------:R-:W-:Y:S05]  /*12a10*/  CALL.REL.NOINC `($__internal_18_$__cuda_sm70_shflsync_bfly_p) ;  /* 0x000010a000007944 */ /* 0x000fea0003c00000 */
[----:B------:R-:W-:Y:S01]  /*12a20*/  FADD.FTZ R7, R245, R0 ;  /* 0x00000000f5077221 */ /* 0x000fe20000010000 */
[----:B------:R-:W-:Y:S02]  /*12a30*/  MOV R3, 0x1 ;  /* 0x0000000100037802 */ /* 0x000fe40000000f00 */
[----:B------:R-:W-:-:S02]  /*12a40*/  MOV R2, 0x12a70 ;  /* 0x00012a7000027802 */ /* 0x000fc40000000f00 */
        /* <DEDUP_REMOVED lines=9> */
[----:B------:R-:W-:Y:S02]  /*12ae0*/  MOV R2, 0x12b10 ;  /* 0x00012b1000027802 */ /* 0x000fe40000000f00 */
[----:B------:R-:W-:-:S02]  /*12af0*/  MOV R0, R6 ;  /* 0x0000000600007202 */ /* 0x000fc40000000f00 */
[----:B------:R-:W-:Y:S05]  /*12b00*/  CALL.REL.NOINC `($__internal_18_$__cuda_sm70_shflsync_bfly_p) ;  /* 0x00000fb000007944 */ /* 0x000fea0003c00000 */
[----:B------:R-:W-:Y:S01]  /*12b10*/  MOV R8, R0 ;  /* 0x0000000000087202 */ /* 0x000fe20000000f00 */
[----:B------:R-:W-:Y:S05]  /*12b20*/  BRA `(.L_x_1168) ;  /* 0xffffa17000007947 */ /* 0x000fea000383ffff */
.L_x_1095:
[----:B-1234-:R-:W-:Y:S01]  /*12b30*/  IMAD.MOV.U32 R5, RZ, RZ, R12 ;  /* 0x000000ffff057224 */ /* 0x01efe200078e000c */
[----:B------:R-:W-:Y:S01]  /*12b40*/  MOV R3, RZ ;  /* 0x000000ff00037202 */ /* 0x000fe20000000f00 */
[----:B------:R-:W-:Y:S01]  /*12b50*/  IMAD.MOV.U32 R0, RZ, RZ, 0x1c1f ;  /* 0x00001c1fff007424 */ /* 0x000fe200078e00ff */
[----:B------:R-:W-:-:S02]  /*12b60*/  MOV R2, 0x12b80 ;  /* 0x00012b8000027802 */ /* 0x000fc40000000f00 */
[----:B------:R-:W-:Y:S05]  /*12b70*/  CALL.REL.NOINC `($__internal_19_$__cuda_sm70_shflsync_idx_p) ;  /* 0x00000f8000007944 */ /* 0x000fea0003c00000 */
[----:B------:R-:W-:Y:S01]  /*12b80*/  MOV R10, R0 ;  /* 0x00000000000a7202 */ /* 0x000fe20000000f00 */
[----:B------:R-:W-:Y:S05]  /*12b90*/  BRA `(.L_x_1169) ;  /* 0xffffbb5000007947 */ /* 0x000fea000383ffff */
.L_x_1096:
[----:B------:R-:W-:Y:S01]  /*12ba0*/  IMAD.MOV.U32 R5, RZ, RZ, R13 ;  /* 0x000000ffff057224 */ /* 0x000fe200078e000d */
[----:B------:R-:W-:Y:S01]  /*12bb0*/  MOV R3, RZ ;  /* 0x000000ff00037202 */ /* 0x000fe20000000f00 */
[----:B------:R-:W-:Y:S01]  /*12bc0*/  IMAD.MOV.U32 R0, RZ, RZ, 0x1c1f ;  /* 0x00001c1fff007424 */ /* 0x000fe200078e00ff */
[----:B------:R-:W-:-:S02]  /*12bd0*/  MOV R2, 0x12bf0 ;  /* 0x00012bf000027802 */ /* 0x000fc40000000f00 */
[----:B-12---:R-:W-:Y:S05]  /*12be0*/  CALL.REL.NOINC `($__internal_19_$__cuda_sm70_shflsync_idx_p) ;  /* 0x00000f1000007944 */ /* 0x006fea0003c00000 */
[----:B------:R-:W-:Y:S05]  /*12bf0*/  BRA `(.L_x_1170) ;  /* 0xffffbb1000007947 */ /* 0x000fea000383ffff */
.L_x_1099:
[----:B------:R-:W-:Y:S01]  /*12c00*/  IMAD.MOV.U32 R5, RZ, RZ, R12 ;  /* 0x000000ffff057224 */ /* 0x000fe200078e000c */
[----:B--2---:R-:W-:Y:S01]  /*12c10*/  MOV R3, 0x1 ;  /* 0x0000000100037802 */ /* 0x004fe20000000f00 */
        /* <DEDUP_REMOVED lines=10> */
.L_x_1102:
[----:B------:R-:W-:Y:S01]  /*12cc0*/  IMAD.MOV.U32 R5, RZ, RZ, R12 ;  /* 0x000000ffff057224 */ /* 0x000fe200078e000c */
[----:B-1----:R-:W-:Y:S01]  /*12cd0*/  MOV R3, 0x2 ;  /* 0x0000000200037802 */ /* 0x002fe20000000f00 */
[----:B----4-:R-:W-:Y:S01]  /*12ce0*/  IMAD.MOV.U32 R0, RZ, RZ, 0x1c1f ;  /* 0x00001c1fff007424 */ /* 0x010fe200078e00ff */
[----:B------:R-:W-:Y:S02]  /*12cf0*/  MOV R2, 0x12d10 ;  /* 0x00012d1000027802 */ /* 0x000fe40000000f00 */
[----:B--23--:R-:W-:Y:S05]  /*12d00*/  CALL.REL.NOINC `($__internal_19_$__cuda_sm70_shflsync_idx_p) ;  /* 0x00000df000007944 */ /* 0x00cfea0003c00000 */
[----:B------:R-:W-:Y:S01]  /*12d10*/  MOV R10, R0 ;  /* 0x00000000000a7202 */ /* 0x000fe20000000f00 */
[----:B------:R-:W-:Y:S05]  /*12d20*/  BRA `(.L_x_1172) ;  /* 0xffffbce000007947 */ /* 0x000fea000383ffff */
.L_x_1103:
[----:B------:R-:W-:Y:S01]  /*12d30*/  IMAD.MOV.U32 R5, RZ, RZ, R13 ;  /* 0x000000ffff057224 */ /* 0x000fe200078e000d */
[----:B------:R-:W-:Y:S01]  /*12d40*/  MOV R3, 0x2 ;  /* 0x0000000200037802 */ /* 0x000fe20000000f00 */
[----:B----4-:R-:W-:Y:S01]  /*12d50*/  IMAD.MOV.U32 R0, RZ, RZ, 0x1c1f ;  /* 0x00001c1fff007424 */ /* 0x010fe200078e00ff */
[----:B------:R-:W-:Y:S02]  /*12d60*/  MOV R2, 0x12d80 ;  /* 0x00012d8000027802 */ /* 0x000fe40000000f00 */
[----:B-123--:R-:W-:Y:S05]  /*12d70*/  CALL.REL.NOINC `($__internal_19_$__cuda_sm70_shflsync_idx_p) ;  /* 0x00000d8000007944 */ /* 0x00efea0003c00000 */
[----:B------:R-:W-:Y:S05]  /*12d80*/  BRA `(.L_x_1173) ;  /* 0xffffbca000007947 */ /* 0x000fea000383ffff */
.L_x_1106:
[----:B------:R-:W-:Y:S01]  /*12d90*/  IMAD.MOV.U32 R5, RZ, RZ, R12 ;  /* 0x000000ffff057224 */ /* 0x000fe200078e000c */
[----:B-1----:R-:W-:Y:S01]  /*12da0*/  MOV R3, 0x3 ;  /* 0x0000000300037802 */ /* 0x002fe20000000f00 */
        /* <DEDUP_REMOVED lines=10> */
.L_x_1108:
[----:B------:R-:W-:Y:S01]  /*12e50*/  IMAD.MOV.U32 R5, RZ, RZ, R12 ;  /* 0x000000ffff057224 */ /* 0x000fe200078e000c */
[----:B------:R-:W-:Y:S01]  /*12e60*/  MOV R3, RZ ;  /* 0x000000ff00037202 */ /* 0x000fe20000000f00 */
[----:B------:R-:W-:Y:S01]  /*12e70*/  IMAD.MOV.U32 R0, RZ, RZ, 0x1c1f ;  /* 0x00001c1fff007424 */ /* 0x000fe200078e00ff */
[----:B------:R-:W-:Y:S02]  /*12e80*/  MOV R2, 0x12ea0 ;  /* 0x00012ea000027802 */ /* 0x000fe40000000f00 */
[----:B------:R-:W-:Y:S05]  /*12e90*/  CALL.REL.NOINC `($__internal_19_$__cuda_sm70_shflsync_idx_p) ;  /* 0x00000c6000007944 */ /* 0x000fea0003c00000 */
[----:B------:R-:W-:Y:S01]  /*12ea0*/  MOV R4, R0 ;  /* 0x0000000000047202 */ /* 0x000fe20000000f00 */
[----:B------:R-:W-:Y:S05]  /*12eb0*/  BRA `(.L_x_1175) ;  /* 0xffffc09000007947 */ /* 0x000fea000383ffff */
.L_x_1109:
[----:B------:R-:W-:Y:S01]  /*12ec0*/  IMAD.MOV.U32 R5, RZ, RZ, R13 ;  /* 0x000000ffff057224 */ /* 0x000fe200078e000d */
[----:B------:R-:W-:Y:S01]  /*12ed0*/  MOV R3, RZ ;  /* 0x000000ff00037202 */ /* 0x000fe20000000f00 */
[----:B------:R-:W-:Y:S01]  /*12ee0*/  IMAD.MOV.U32 R0, RZ, RZ, 0x1c1f ;  /* 0x00001c1fff007424 */ /* 0x000fe200078e00ff */
[----:B------:R-:W-:Y:S02]  /*12ef0*/  MOV R2, 0x12f10 ;  /* 0x00012f1000027802 */ /* 0x000fe40000000f00 */
[----:B-12---:R-:W-:Y:S05]  /*12f00*/  CALL.REL.NOINC `($__internal_19_$__cuda_sm70_shflsync_idx_p) ;  /* 0x00000bf000007944 */ /* 0x006fea0003c00000 */
[----:B------:R-:W-:Y:S05]  /*12f10*/  BRA `(.L_x_1176) ;  /* 0xffffc05000007947 */ /* 0x000fea000383ffff */
.L_x_1112:
[----:B------:R-:W-:Y:S01]  /*12f20*/  IMAD.MOV.U32 R5, RZ, RZ, R12 ;  /* 0x000000ffff057224 */ /* 0x000fe200078e000c */
[----:B-1----:R-:W-:Y:S01]  /*12f30*/  MOV R3, 0x1 ;  /* 0x0000000100037802 */ /* 0x002fe20000000f00 */
[----:B----4-:R-:W-:Y:S01]  /*12f40*/  IMAD.MOV.U32 R0, RZ, RZ, 0x1c1f ;  /* 0x00001c1fff007424 */ /* 0x010fe200078e00ff */
[----:B------:R-:W-:-:S02]  /*12f50*/  MOV R2, 0x12f70 ;  /* 0x00012f7000027802 */ /* 0x000fc40000000f00 */
[----:B--23--:R-:W-:Y:S05]  /*12f60*/  CALL.REL.NOINC `($__internal_19_$__cuda_sm70_shflsync_idx_p) ;  /* 0x00000b9000007944 */ /* 0x00cfea0003c00000 */
[----:B------:R-:W-:Y:S01]  /*12f70*/  IMAD.MOV.U32 R4, RZ, RZ, R0 ;  /* 0x000000ffff047224 */ /* 0x000fe200078e0000 */
[----:B------:R-:W-:Y:S01]  /*12f80*/  MOV R3, 0x1 ;  /* 0x0000000100037802 */ /* 0x000fe20000000f00 */
[----:B------:R-:W-:Y:S01]  /*12f90*/  IMAD.MOV.U32 R5, RZ, RZ, R13 ;  /* 0x000000ffff057224 */ /* 0x000fe200078e000d */
[----:B------:R-:W-:-:S02]  /*12fa0*/  MOV R0, 0x1c1f ;  /* 0x00001c1f00007802 */ /* 0x000fc40000000f00 */
[----:B------:R-:W-:Y:S02]  /*12fb0*/  MOV R2, 0x12fd0 ;  /* 0x00012fd000027802 */ /* 0x000fe40000000f00 */
[----:B------:R-:W-:Y:S05]  /*12fc0*/  CALL.REL.NOINC `($__internal_19_$__cuda_sm70_shflsync_idx_p) ;  /* 0x00000b3000007944 */ /* 0x000fea0003c00000 */
[----:B------:R-:W-:Y:S05]  /*12fd0*/  BRA `(.L_x_1177) ;  /* 0xffffc47000007947 */ /* 0x000fea000383ffff */
.L_x_1115:
[----:B------:R-:W-:Y:S01]  /*12fe0*/  IMAD.MOV.U32 R5, RZ, RZ, R12 ;  /* 0x000000ffff057224 */ /* 0x000fe200078e000c */
[----:B-1----:R-:W-:Y:S01]  /*12ff0*/  MOV R3, 0x2 ;  /* 0x0000000200037802 */ /* 0x002fe20000000f00 */
[----:B----4-:R-:W-:Y:S01]  /*13000*/  IMAD.MOV.U32 R0, RZ, RZ, 0x1c1f ;  /* 0x00001c1fff007424 */ /* 0x010fe200078e00ff */
[----:B------:R-:W-:Y:S02]  /*13010*/  MOV R2, 0x13030 ;  /* 0x0001303000027802 */ /* 0x000fe40000000f00 */
[----:B--23--:R-:W-:Y:S05]  /*13020*/  CALL.REL.NOINC `($__internal_19_$__cuda_sm70_shflsync_idx_p) ;  /* 0x00000ad000007944 */ /* 0x00cfea0003c00000 */
[----:B------:R-:W-:Y:S01]  /*13030*/  MOV R4, R0 ;  /* 0x0000000000047202 */ /* 0x000fe20000000f00 */
[----:B------:R-:W-:Y:S05]  /*13040*/  BRA `(.L_x_1178) ;  /* 0xffffc8d000007947 */ /* 0x000fea000383ffff */
.L_x_1116:
[----:B------:R-:W-:Y:S01]  /*13050*/  IMAD.MOV.U32 R5, RZ, RZ, R13 ;  /* 0x000000ffff057224 */ /* 0x000fe200078e000d */
[----:B------:R-:W-:Y:S01]  /*13060*/  MOV R3, 0x2 ;  /* 0x0000000200037802 */ /* 0x000fe20000000f00 */
[----:B----4-:R-:W-:Y:S01]  /*13070*/  IMAD.MOV.U32 R0, RZ, RZ, 0x1c1f ;  /* 0x00001c1fff007424 */ /* 0x010fe200078e00ff */
[----:B------:R-:W-:Y:S02]  /*13080*/  MOV R2, 0x130a0 ;  /* 0x000130a000027802 */ /* 0x000fe40000000f00 */
[----:B-123--:R-:W-:Y:S05]  /*13090*/  CALL.REL.NOINC `($__internal_19_$__cuda_sm70_shflsync_idx_p) ;  /* 0x00000a6000007944 */ /* 0x00efea0003c00000 */
[----:B------:R-:W-:Y:S05]  /*130a0*/  BRA `(.L_x_1179) ;  /* 0xffffc89000007947 */ /* 0x000fea000383ffff */
.L_x_1119:
[----:B------:R-:W-:Y:S01]  /*130b0*/  IMAD.MOV.U32 R5, RZ, RZ, R12 ;  /* 0x000000ffff057224 */ /* 0x000fe200078e000c */
[----:B--2---:R-:W-:Y:S01]  /*130c0*/  MOV R3, 0x3 ;  /* 0x0000000300037802 */ /* 0x004fe20000000f00 */
[----:B-1----:R-:W-:Y:S01]  /*130d0*/  IMAD.MOV.U32 R0, RZ, RZ, 0x1c1f ;  /* 0x00001c1fff007424 */ /* 0x002fe200078e00ff */
[----:B------:R-:W-:-:S02]  /*130e0*/  MOV R2, 0x13100 ;  /* 0x0001310000027802 */ /* 0x000fc40000000f00 */
[----:B---34-:R-:W-:Y:S05]  /*130f0*/  CALL.REL.NOINC `($__internal_19_$__cuda_sm70_shflsync_idx_p) ;  /* 0x00000a0000007944 */ /* 0x018fea0003c00000 */
[----:B------:R-:W-:Y:S01]  /*13100*/  IMAD.MOV.U32 R4, RZ, RZ, R0 ;  /* 0x000000ffff047224 */ /* 0x000fe200078e0000 */
[----:B------:R-:W-:Y:S01]  /*13110*/  MOV R3, 0x3 ;  /* 0x0000000300037802 */ /* 0x000fe20000000f00 */
[----:B------:R-:W-:Y:S01]  /*13120*/  IMAD.MOV.U32 R5, RZ, RZ, R13 ;  /* 0x000000ffff057224 */ /* 0x000fe200078e000d */
[----:B------:R-:W-:-:S02]  /*13130*/  MOV R0, 0x1c1f ;  /* 0x00001c1f00007802 */ /* 0x000fc40000000f00 */
[----:B------:R-:W-:Y:S02]  /*13140*/  MOV R2, 0x13160 ;  /* 0x0001316000027802 */ /* 0x000fe40000000f00 */
[----:B------:R-:W-:Y:S05]  /*13150*/  CALL.REL.NOINC `($__internal_19_$__cuda_sm70_shflsync_idx_p) ;  /* 0x000009a000007944 */ /* 0x000fea0003c00000 */
[----:B------:R-:W-:Y:S05]  /*13160*/  BRA `(.L_x_1180) ;  /* 0xffffccb000007947 */ /* 0x000fea000383ffff */
.L_x_1123:
[----:B------:R-:W-:Y:S01]  /*13170*/  IMAD.MOV.U32 R5, RZ, RZ, R9 ;  /* 0x000000ffff057224 */ /* 0x000fe200078e0009 */
[----:B------:R-:W-:Y:S01]  /*13180*/  MOV R3, RZ ;  /* 0x000000ff00037202 */ /* 0x000fe20000000f00 */
[----:B------:R-:W-:Y:S01]  /*13190*/  IMAD.MOV.U32 R0, RZ, RZ, 0x1c1f ;  /* 0x00001c1fff007424 */ /* 0x000fe200078e00ff */
[----:B------:R-:W-:Y:S02]  /*131a0*/  MOV R2, 0x131c0 ;  /* 0x000131c000027802 */ /* 0x000fe40000000f00 */
[----:B------:R-:W-:Y:S05]  /*131b0*/  CALL.REL.NOINC `($__internal_19_$__cuda_sm70_shflsync_idx_p) ;  /* 0x0000094000007944 */ /* 0x000fea0003c00000 */
[----:B------:R-:W-:Y:S01]  /*131c0*/  MOV R8, R0 ;  /* 0x0000000000087202 */ /* 0x000fe20000000f00 */
[----:B------:R-:W-:Y:S05]  /*131d0*/  BRA `(.L_x_1181) ;  /* 0xffffd8b000007947 */ /* 0x000fea000383ffff */
.L_x_1124:
[----:B------:R-:W-:Y:S01]  /*131e0*/  IMAD.MOV.U32 R5, RZ, RZ, R12 ;  /* 0x000000ffff057224 */ /* 0x000fe200078e000c */
[----:B------:R-:W-:Y:S01]  /*131f0*/  MOV R3, RZ ;  /* 0x000000ff00037202 */ /* 0x000fe20000000f00 */
[----:B------:R-:W-:Y:S01]  /*13200*/  IMAD.MOV.U32 R0, RZ, RZ, 0x1c1f ;  /* 0x00001c1fff007424 */ /* 0x000fe200078e00ff */
[----:B------:R-:W-:Y:S02]  /*13210*/  MOV R2, 0x13230 ;  /* 0x0001323000027802 */ /* 0x000fe40000000f00 */
[----:B-12---:R-:W-:Y:S05]  /*13220*/  CALL.REL.NOINC `($__internal_19_$__cuda_sm70_shflsync_idx_p) ;  /* 0x000008d000007944 */ /* 0x006fea0003c00000 */
[----:B------:R-:W-:Y:S05]  /*13230*/  BRA `(.L_x_1182) ;  /* 0xffffd87000007947 */ /* 0x000fea000383ffff */
.L_x_1127:
        /* <DEDUP_REMOVED lines=12> */
.L_x_1130:
[----:B-1----:R-:W-:Y:S01]  /*13300*/  IMAD.MOV.U32 R5, RZ, RZ, R9 ;  /* 0x000000ffff057224 */ /* 0x002fe200078e0009 */
[----:B------:R-:W-:Y:S01]  /*13310*/  MOV R3, 0x2 ;  /* 0x0000000200037802 */ /* 0x000fe20000000f00 */
[----:B----4-:R-:W-:Y:S01]  /*13320*/  IMAD.MOV.U32 R0, RZ, RZ, 0x1c1f ;  /* 0x00001c1fff007424 */ /* 0x010fe200078e00ff */
[----:B------:R-:W-:Y:S02]  /*13330*/  MOV R2, 0x13350 ;  /* 0x0001335000027802 */ /* 0x000fe40000000f00 */
[----:B--23--:R-:W-:Y:S05]  /*13340*/  CALL.REL.NOINC `($__internal_19_$__cuda_sm70_shflsync_idx_p) ;  /* 0x000007b000007944 */ /* 0x00cfea0003c00000 */
[----:B------:R-:W-:Y:S01]  /*13350*/  MOV R8, R0 ;  /* 0x0000000000087202 */ /* 0x000fe20000000f00 */
[----:B------:R-:W-:Y:S05]  /*13360*/  BRA `(.L_x_1184) ;  /* 0xffffda5000007947 */ /* 0x000fea000383ffff */
.L_x_1131:
[----:B------:R-:W-:Y:S01]  /*13370*/  IMAD.MOV.U32 R5, RZ, RZ, R12 ;  /* 0x000000ffff057224 */ /* 0x000fe200078e000c */
[----:B------:R-:W-:Y:S01]  /*13380*/  MOV R3, 0x2 ;  /* 0x0000000200037802 */ /* 0x000fe20000000f00 */
[----:B----4-:R-:W-:Y:S01]  /*13390*/  IMAD.MOV.U32 R0, RZ, RZ, 0x1c1f ;  /* 0x00001c1fff007424 */ /* 0x010fe200078e00ff */
[----:B------:R-:W-:Y:S02]  /*133a0*/  MOV R2, 0x133c0 ;  /* 0x000133c000027802 */ /* 0x000fe40000000f00 */
[----:B-123--:R-:W-:Y:S05]  /*133b0*/  CALL.REL.NOINC `($__internal_19_$__cuda_sm70_shflsync_idx_p) ;  /* 0x0000074000007944 */ /* 0x00efea0003c00000 */
[----:B------:R-:W-:Y:S05]  /*133c0*/  BRA `(.L_x_1185) ;  /* 0xffffda1000007947 */ /* 0x000fea000383ffff */
.L_x_1134:
        /* <DEDUP_REMOVED lines=12> */
.L_x_1136:
[----:B------:R-:W-:Y:S01]  /*13490*/  IMAD.MOV.U32 R5, RZ, RZ, R74 ;  /* 0x000000ffff057224 */ /* 0x000fe200078e004a */
[----:B------:R-:W-:Y:S01]  /*134a0*/  MOV R3, RZ ;  /* 0x000000ff00037202 */ /* 0x000fe20000000f00 */
[----:B------:R-:W-:Y:S01]  /*134b0*/  IMAD.MOV.U32 R0, RZ, RZ, 0x1f ;  /* 0x0000001fff007424 */ /* 0x000fe200078e00ff */
[----:B------:R-:W-:Y:S02]  /*134c0*/  MOV R2, 0x134e0 ;  /* 0x000134e000027802 */ /* 0x000fe40000000f00 */
[----:B--2---:R-:W-:Y:S05]  /*134d0*/  CALL.REL.NOINC `($__internal_19_$__cuda_sm70_shflsync_idx_p) ;  /* 0x0000062000007944 */ /* 0x004fea0003c00000 */
[----:B------:R-:W-:Y:S01]  /*134e0*/  MOV R9, R0 ;  /* 0x0000000000097202 */ /* 0x000fe20000000f00 */
[----:B------:R-:W-:Y:S05]  /*134f0*/  BRA `(.L_x_1187) ;  /* 0xffffdcb000007947 */ /* 0x000fea000383ffff */
.L_x_1137:
[----:B------:R-:W-:Y:S01]  /*13500*/  IMAD.MOV.U32 R5, RZ, RZ, R74 ;  /* 0x000000ffff057224 */ /* 0x000fe200078e004a */
[----:B------:R-:W-:Y:S01]  /*13510*/  MOV R3, 0x1 ;  /* 0x0000000100037802 */ /* 0x000fe20000000f00 */
[----:B------:R-:W-:Y:S01]  /*13520*/  IMAD.MOV.U32 R0, RZ, RZ, 0x1f ;  /* 0x0000001fff007424 */ /* 0x000fe200078e00ff */
[----:B------:R-:W-:Y:S02]  /*13530*/  MOV R2, 0x13550 ;  /* 0x0001355000027802 */ /* 0x000fe40000000f00 */
[----:B-12---:R-:W-:Y:S05]  /*13540*/  CALL.REL.NOINC `($__internal_19_$__cuda_sm70_shflsync_idx_p) ;  /* 0x000005b000007944 */ /* 0x006fea0003c00000 */
[----:B------:R-:W-:Y:S01]  /*13550*/  MOV R8, R0 ;  /* 0x0000000000087202 */ /* 0x000fe20000000f00 */
[----:B------:R-:W-:Y:S05]  /*13560*/  BRA `(.L_x_1188) ;  /* 0xffffdc6000007947 */ /* 0x000fea000383ffff */
.L_x_1138:
[----:B------:R-:W-:Y:S02]  /*13570*/  MOV R2, 0x1 ;  /* 0x0000000100027802 */ /* 0x000fe40000000f00 */
[----:B------:R-:W-:-:S02]  /*13580*/  MOV R3, 0x135a0 ;  /* 0x000135a000037802 */ /* 0x000fc40000000f00 */
[----:B-1234-:R-:W-:Y:S05]  /*13590*/  CALL.REL.NOINC `($__internal_20_$__cuda_sm70_shflsync_up_p) ;  /* 0x000005b000007944 */ /* 0x01efea0003c00000 */
[----:B------:R-:W-:Y:S05]  /*135a0*/  BRA `(.L_x_1189) ;  /* 0xffffdd5000007947 */ /* 0x000fea000383ffff */
.L_x_1139:
[----:B------:R-:W-:Y:S02]  /*135b0*/  MOV R2, 0x2 ;  /* 0x0000000200027802 */ /* 0x000fe40000000f00 */
[----:B------:R-:W-:-:S02]  /*135c0*/  MOV R3, 0x135e0 ;  /* 0x000135e000037802 */ /* 0x000fc40000000f00 */
[----:B--2-4-:R-:W-:Y:S05]  /*135d0*/  CALL.REL.NOINC `($__internal_20_$__cuda_sm70_shflsync_up_p) ;  /* 0x0000057000007944 */ /* 0x014fea0003c00000 */
        /* <DEDUP_REMOVED lines=23> */
.L_x_1143:
[----:B------:R-:W-:Y:S02]  /*13750*/  MOV R2, 0x1 ;  /* 0x0000000100027802 */ /* 0x000fe40000000f00 */
[----:B------:R-:W-:Y:S02]  /*13760*/  MOV R3, 0x13780 ;  /* 0x0001378000037802 */ /* 0x000fe40000000f00 */
[----:B------:R-:W-:Y:S05]  /*13770*/  CALL.REL.NOINC `($__internal_20_$__cuda_sm70_shflsync_up_p) ;  /* 0x000003d000007944 */ /* 0x000fea0003c00000 */
[----:B------:R-:W-:Y:S01]  /*13780*/  MOV R2, R4 ;  /* 0x0000000400027202 */ /* 0x000fe20000000f00 */
[----:B------:R-:W-:Y:S05]  /*13790*/  BRA `(.L_x_1191) ;  /* 0xffffddc000007947 */ /* 0x000fea000383ffff */
.L_x_1144:
        /* <DEDUP_REMOVED lines=26> */
.L_x_1146:
[----:B------:R-:W-:Y:S02]  /*13940*/  SEL R0, RZ, 0x1, P0 ;  /* 0x00000001ff007807 */ /* 0x000fe40000000000 */
[----:B------:R-:W-:Y:S02]  /*13950*/  MOV R2, 0x13970 ;  /* 0x0001397000027802 */ /* 0x000fe40000000f00 */
[----:B-1----:R-:W-:Y:S05]  /*13960*/  CALL.REL.NOINC `($__internal_21_$__cuda_sm70_votesync_ballot) ;  /* 0x0000025000007944 */ /* 0x002fea0003c00000 */
[----:B------:R-:W-:Y:S01]  /*13970*/  MOV R10, R0 ;  /* 0x00000000000a7202 */ /* 0x000fe20000000f00 */
[----:B------:R-:W-:Y:S05]  /*13980*/  BRA `(.L_x_1193) ;  /* 0xffffdd6000007947 */ /* 0x000fea000383ffff */
.L_x_1147:
[----:B------:R-:W-:Y:S01]  /*13990*/  IMAD.MOV.U32 R5, RZ, RZ, R6 ;  /* 0x000000ffff057224 */ /* 0x000fe200078e0006 */
[----:B------:R-:W-:Y:S01]  /*139a0*/  MOV R3, R8 ;  /* 0x0000000800037202 */ /* 0x000fe20000000f00 */
[----:B--2---:R-:W-:Y:S01]  /*139b0*/  IMAD.MOV.U32 R0, RZ, RZ, 0x1f ;  /* 0x0000001fff007424 */ /* 0x004fe200078e00ff */
[----:B------:R-:W-:Y:S02]  /*139c0*/  MOV R2, 0x139e0 ;  /* 0x000139e000027802 */ /* 0x000fe40000000f00 */
[----:B-1----:R-:W-:Y:S05]  /*139d0*/  CALL.REL.NOINC `($__internal_19_$__cuda_sm70_shflsync_idx_p) ;  /* 0x0000012000007944 */ /* 0x002fea0003c00000 */
[----:B------:R-:W-:Y:S01]  /*139e0*/  IMAD.MOV.U32 R12, RZ, RZ, R0 ;  /* 0x000000ffff0c7224 */ /* 0x000fe200078e0000 */
[----:B------:R-:W-:Y:S01]  /*139f0*/  MOV R3, R8 ;  /* 0x0000000800037202 */ /* 0x000fe20000000f00 */
[----:B------:R-:W-:Y:S01]  /*13a00*/  IMAD.MOV.U32 R5, RZ, RZ, R7 ;  /* 0x000000ffff057224 */ /* 0x000fe200078e0007 */
[----:B------:R-:W-:Y:S02]  /*13a10*/  MOV R0, 0x1f ;  /* 0x0000001f00007802 */ /* 0x000fe40000000f00 */
[----:B------:R-:W-:-:S02]  /*13a20*/  MOV R2, 0x13a40 ;  /* 0x00013a4000027802 */ /* 0x000fc40000000f00 */
[----:B------:R-:W-:Y:S05]  /*13a30*/  CALL.REL.NOINC `($__internal_19_$__cuda_sm70_shflsync_idx_p) ;  /* 0x000000c000007944 */ /* 0x000fea0003c00000 */
[----:B------:R-:W-:Y:S01]  /*13a40*/  MOV R7, R0 ;  /* 0x0000000000077202 */ /* 0x000fe20000000f00 */
[----:B------:R-:W-:Y:S05]  /*13a50*/  BRA `(.L_x_1194) ;  /* 0xffffdd0000007947 */ /* 0x000fea000383ffff */
.L_x_1150:
[----:B------:R-:W-:Y:S01]  /*13a60*/  IMAD.MOV.U32 R5, RZ, RZ, R4 ;  /* 0x000000ffff057224 */ /* 0x000fe200078e0004 */
[----:B--2---:R-:W-:-:S02]  /*13a70*/  MOV R0, 0x1f ;  /* 0x0000001f00007802 */ /* 0x004fc40000000f00 */
[----:B------:R-:W-:Y:S02]  /*13a80*/  MOV R2, 0x13aa0 ;  /* 0x00013aa000027802 */ /* 0x000fe40000000f00 */
[----:B-1-34-:R-:W-:Y:S05]  /*13a90*/  CALL.REL.NOINC `($__internal_19_$__cuda_sm70_shflsync_idx_p) ;  /* 0x0000006000007944 */ /* 0x01afea0003c00000 */
[----:B------:R-:W-:Y:S01]  /*13aa0*/  MOV R13, R0 ;  /* 0x00000000000d7202 */ /* 0x000fe20000000f00 */
[----:B------:R-:W-:Y:S05]  /*13ab0*/  BRA `(.L_x_1149) ;  /* 0xffffdd0000007947 */ /* 0x000fea000383ffff */
        .weak           $__internal_18_$__cuda_sm70_shflsync_bfly_p
        .type           $__internal_18_$__cuda_sm70_shflsync_bfly_p,@function
        .size           $__internal_18_$__cuda_sm70_shflsync_bfly_p,($__internal_19_$__cuda_sm70_shflsync_idx_p - $__internal_18_$__cuda_sm70_shflsync_bfly_p)
$__internal_18_$__cuda_sm70_shflsync_bfly_p:
[----:B------:R-:W-:Y:S04]  /*13ac0*/  WARPSYNC R8 ;  /* 0x0000000800007348 */ /* 0x000fe80003800000 */
[----:B------:R1:W2:Y:S02]  /*13ad0*/  SHFL.BFLY PT, R0, R0, R3, R9 ;  /* 0x0c00000300007389 */ /* 0x0002a400000e0009 */
[----:B-1----:R-:W-:-:S04]  /*13ae0*/  MOV R3, 0x0 ;  /* 0x0000000000037802 */ /* 0x002fc80000000f00 */
[----:B--2---:R-:W-:Y:S05]  /*13af0*/  RET.REL.NODEC R2 `(_ZN7cutlass13device_kernelIN5flash19enable_sm80_to_sm89INS1_16FlashAttnFwdSm80INS1_25CollectiveMainloopFwdSm80ILi4ELi1ELb0EN4cute5tupleIJNS5_1CILi128EEENS7_ILi48EEENS7_ILi96EEEEEELi96ENS_10bfloat16_tEfNS_4arch4Sm80ELb1ELb0ELb1ELb1ELb0ELb0ELb1ELb1EEENS1_21CollectiveEpilogueFwdINS6_IJS8_SA_S9_EEENS6_IJNS7_ILi1EEESI_SI_EEESC_SE_Li128ELb1ELb1ELb1ELb0EEENS1_36VarlenDynamicPersistentTileSchedulerILi128ELi48ELi128ELi128ELb1ELb1ELb0ELb1ELb1ELb1EEEEEEEEEvNT_6ParamsE) ;  /* 0xfffec50002007950 */ /* 0x004fea0003c3ffff */
        .weak           $__internal_19_$__cuda_sm70_shflsync_idx_p
        .type           $__internal_19_$__cuda_sm70_shflsync_idx_p,@function
        .size           $__internal_19_$__cuda_sm70_shflsync_idx_p,($__internal_20_$__cuda_sm70_shflsync_up_p - $__internal_19_$__cuda_sm70_shflsync_idx_p)
$__internal_19_$__cuda_sm70_shflsync_idx_p:
[----:B------:R-:W-:-:S04]  /*13b00*/  MOV R15, 0xffffffff ;  /* 0xffffffff000f7802 */ /* 0x000fc80000000f00 */
[----:B------:R-:W-:Y:S04]  /*13b10*/  WARPSYNC R15 ;  /* 0x0000000f00007348 */ /* 0x000fe80003800000 */
[----:B------:R1:W2:Y:S02]  /*13b20*/  SHFL.IDX PT, R0, R5, R3, R0 ;  /* 0x0000000305007389 */ /* 0x0002a400000e0000 */
[----:B-1----:R-:W-:-:S04]  /*13b30*/  MOV R3, 0x0 ;  /* 0x0000000000037802 */ /* 0x002fc80000000f00 */
[----:B--2---:R-:W-:Y:S05]  /*13b40*/  RET.REL.NODEC R2 `(_ZN7cutlass13device_kernelIN5flash19enable_sm80_to_sm89INS1_16FlashAttnFwdSm80INS1_25CollectiveMainloopFwdSm80ILi4ELi1ELb0EN4cute5tupleIJNS5_1CILi128EEENS7_ILi48EEENS7_ILi96EEEEEELi96ENS_10bfloat16_tEfNS_4arch4Sm80ELb1ELb0ELb1ELb1ELb0ELb0ELb1ELb1EEENS1_21CollectiveEpilogueFwdINS6_IJS8_SA_S9_EEENS6_IJNS7_ILi1EEESI_SI_EEESC_SE_Li128ELb1ELb1ELb1ELb0EEENS1_36VarlenDynamicPersistentTileSchedulerILi128ELi48ELi128ELi128ELb1ELb1ELb0ELb1ELb1ELb1EEEEEEEEEvNT_6ParamsE) ;  /* 0xfffec4b002007950 */ /* 0x004fea0003c3ffff */
        .weak           $__internal_20_$__cuda_sm70_shflsync_up_p
        .type           $__internal_20_$__cuda_sm70_shflsync_up_p,@function
        .size           $__internal_20_$__cuda_sm70_shflsync_up_p,($__internal_21_$__cuda_sm70_votesync_ballot - $__internal_20_$__cuda_sm70_shflsync_up_p)
$__internal_20_$__cuda_sm70_shflsync_up_p:
[----:B------:R-:W-:Y:S02]  /*13b50*/  IMAD.MOV.U32 R4, RZ, RZ, RZ ;  /* 0x000000ffff047224 */ /* 0x000fe400078e00ff */
[----:B------:R-:W-:-:S04]  /*13b60*/  IMAD.MOV.U32 R10, RZ, RZ, -0x1 ;  /* 0xffffffffff0a7424 */ /* 0x000fc800078e00ff */
[----:B------:R-:W-:Y:S04]  /*13b70*/  WARPSYNC R10 ;  /* 0x0000000a00007348 */ /* 0x000fe80003800000 */
[----:B------:R1:W2:Y:S02]  /*13b80*/  SHFL.UP PT, R4, R0, R2, R4 ;  /* 0x0400000200047389 */ /* 0x0002a400000e0004 */
[----:B-1----:R-:W-:Y:S02]  /*13b90*/  MOV R2, R3 ;  /* 0x0000000300027202 */ /* 0x002fe40000000f00 */
[----:B------:R-:W-:-:S04]  /*13ba0*/  MOV R3, 0x0 ;  /* 0x0000000000037802 */ /* 0x000fc80000000f00 */
[----:B--2---:R-:W-:Y:S05]  /*13bb0*/  RET.REL.NODEC R2 `(_ZN7cutlass13device_kernelIN5flash19enable_sm80_to_sm89INS1_16FlashAttnFwdSm80INS1_25CollectiveMainloopFwdSm80ILi4ELi1ELb0EN4cute5tupleIJNS5_1CILi128EEENS7_ILi48EEENS7_ILi96EEEEEELi96ENS_10bfloat16_tEfNS_4arch4Sm80ELb1ELb0ELb1ELb1ELb0ELb0ELb1ELb1EEENS1_21CollectiveEpilogueFwdINS6_IJS8_SA_S9_EEENS6_IJNS7_ILi1EEESI_SI_EEESC_SE_Li128ELb1ELb1ELb1ELb0EEENS1_36VarlenDynamicPersistentTileSchedulerILi128ELi48ELi128ELi128ELb1ELb1ELb0ELb1ELb1ELb1EEEEEEEEEvNT_6ParamsE) ;  /* 0xfffec44002007950 */ /* 0x004fea0003c3ffff */
        .weak           $__internal_21_$__cuda_sm70_votesync_ballot
        .type           $__internal_21_$__cuda_sm70_votesync_ballot,@function
        .size           $__internal_21_$__cuda_sm70_votesync_ballot,(.L_x_2873 - $__internal_21_$__cuda_sm70_votesync_ballot)
$__internal_21_$__cuda_sm70_votesync_ballot:
[----:B------:R-:W-:Y:S01]  /*13bc0*/  ISETP.NE.U32.AND P0, PT, R0, 0x1, PT ;  /* 0x000000010000780c */ /* 0x000fe20003f05070 */
[----:B------:R-:W-:-:S04]  /*13bd0*/  IMAD.MOV.U32 R3, RZ, RZ, -0x1 ;  /* 0xffffffffff037424 */ /* 0x000fc800078e00ff */
[----:B------:R-:W-:Y:S08]  /*13be0*/  WARPSYNC R3 ;  /* 0x0000000300007348 */ /* 0x000ff00003800000 */
[----:B------:R-:W-:-:S04]  /*13bf0*/  VOTE.ANY R0, PT, !P0 ;  /* 0x0000000000007806 */ /* 0x000fc800040e0100 */
[----:B------:R-:W-:Y:S01]  /*13c00*/  LOP3.LUT R0, R0, R3, RZ, 0xc0, !PT ;  /* 0x0000000300007212 */ /* 0x000fe200078ec0ff */
[----:B------:R-:W-:-:S04]  /*13c10*/  IMAD.MOV.U32 R3, RZ, RZ, 0x0 ;  /* 0x00000000ff037424 */ /* 0x000fc800078e00ff */
[----:B------:R-:W-:Y:S05]  /*13c20*/  RET.REL.NODEC R2 `(_ZN7cutlass13device_kernelIN5flash19enable_sm80_to_sm89INS1_16FlashAttnFwdSm80INS1_25CollectiveMainloopFwdSm80ILi4ELi1ELb0EN4cute5tupleIJNS5_1CILi128EEENS7_ILi48EEENS7_ILi96EEEEEELi96ENS_10bfloat16_tEfNS_4arch4Sm80ELb1ELb0ELb1ELb1ELb0ELb0ELb1ELb1EEENS1_21CollectiveEpilogueFwdINS6_IJS8_SA_S9_EEENS6_IJNS7_ILi1EEESI_SI_EEESC_SE_Li128ELb1ELb1ELb1ELb0EEENS1_36VarlenDynamicPersistentTileSchedulerILi128ELi48ELi128ELi128ELb1ELb1ELb0ELb1ELb1ELb1EEEEEEEEEvNT_6ParamsE) ;  /* 0xfffec3d002007950 */ /* 0x000fea0003c3ffff */
.L_x_1195:
        /* <DEDUP_REMOVED lines=13> */
.L_x_2873:


//--------------------- .text._ZN7cutlass13device_kernelIN5flash19enable_sm80_to_sm89INS1_16FlashAttnFwdSm80INS1_25CollectiveMainloopFwdSm80ILi4ELi1ELb0EN4cute5tupleIJNS5_1CILi128EEENS7_ILi48EEENS7_ILi96EEEEEELi96ENS_10bfloat16_tEfNS_4arch4Sm80ELb1ELb0ELb1ELb1ELb0ELb1ELb1ELb1EEENS1_21CollectiveEpilogueFwdINS6_IJS8_SA_S9_EEENS6_IJNS7_ILi1EEESI_SI_EEESC_SE_Li128ELb1ELb1ELb1ELb0EEENS1_36VarlenDynamicPersistentTileSchedulerILi128ELi48ELi128ELi128ELb1ELb1ELb0ELb1ELb1ELb1EEEEEEEEEvNT_6ParamsE --------------------------
	.section	.text._ZN7cutlass13device_kernelIN5flash19enable_sm80_to_sm89INS1_16FlashAttnFwdSm80INS1_25CollectiveMainloopFwdSm80ILi4ELi1ELb0EN4cute5tupleIJNS5_1CILi128EEENS7_ILi48EEENS7_ILi96EEEEEELi96ENS_10bfloat16_tEfNS_4arch4Sm80ELb1ELb0ELb1ELb1ELb0ELb1ELb1ELb1EEENS1_21CollectiveEpilogueFwdINS6_IJS8_SA_S9_EEENS6_IJNS7_ILi1EEESI_SI_EEESC_SE_Li128ELb1ELb1ELb1ELb0EEENS1_36VarlenDynamicPersistentTileSchedulerILi128ELi48ELi128ELi128ELb1ELb1ELb0ELb1ELb1ELb1EEEEEEEEEvNT_6ParamsE,"ax",@progbits
	.sectioninfo	@"SHI_REGISTERS=255"
	.align	128
.text._ZN7cutlass13device_kernelIN5flash19enable_sm80_to_sm89INS1_16FlashAttnFwdSm80INS1_25CollectiveMainloopFwdSm80ILi4ELi1ELb0EN4cute5tupleIJNS5_1CILi128EEENS7_ILi48EEENS7_ILi96EEEEEELi96ENS_10bfloat16_tEfNS_4arch4Sm80ELb1ELb0ELb1ELb1ELb0ELb1ELb1ELb1EEENS1_21CollectiveEpilogueFwdINS6_IJS8_SA_S9_EEENS6_IJNS7_ILi1EEESI_SI_EEESC_SE_Li128ELb1ELb1ELb1ELb0EEENS1_36VarlenDynamicPersistentTileSchedulerILi128ELi48ELi128ELi128ELb1ELb1ELb0ELb1ELb1ELb1EEEEEEEEEvNT_6ParamsE:
        .type           _ZN7cutlass13device_kernelIN5flash19enable_sm80_to_sm89INS1_16FlashAttnFwdSm80INS1_25CollectiveMainloopFwdSm80ILi4ELi1ELb0EN4cute5tupleIJNS5_1CILi128EEENS7_ILi48EEENS7_ILi96EEEEEELi96ENS_10bfloat16_tEfNS_4arch4Sm80ELb1ELb0ELb1ELb1ELb0ELb1ELb1ELb1EEENS1_21CollectiveEpilogueFwdINS6_IJS8_SA_S9_EEENS6_IJNS7_ILi1EEESI_SI_EEESC_SE_Li128ELb1ELb1ELb1ELb0EEENS1_36VarlenDynamicPersistentTileSchedulerILi128ELi48ELi128ELi128ELb1ELb1ELb0ELb1ELb1ELb1EEEEEEEEEvNT_6ParamsE,@function
        .size           _ZN7cutlass13device_kernelIN5flash19enable_sm80_to_sm89INS1_16FlashAttnFwdSm80INS1_25CollectiveMainloopFwdSm80ILi4ELi1ELb0EN4cute5tupleIJNS5_1CILi128EEENS7_ILi48EEENS7_ILi96EEEEEELi96ENS_10bfloat16_tEfNS_4arch4Sm80ELb1ELb0ELb1ELb1ELb0ELb1ELb1ELb1EEENS1_21CollectiveEpilogueFwdINS6_IJS8_SA_S9_EEENS6_IJNS7_ILi1EEESI_SI_EEESC_SE_Li128ELb1ELb1ELb1ELb0EEENS1_36VarlenDynamicPersistentTileSchedulerILi128ELi48ELi128ELi128ELb1ELb1ELb0ELb1ELb1ELb1EEEEEEEEEvNT_6ParamsE,(.L_x_2878 - _ZN7cutlass13device_kernelIN5flash19enable_sm80_to_sm89INS1_16FlashAttnFwdSm80INS1_25CollectiveMainloopFwdSm80ILi4ELi1ELb0EN4cute5tupleIJNS5_1CILi128EEENS7_ILi48EEENS7_ILi96EEEEEELi96ENS_10bfloat16_tEfNS_4arch4Sm80ELb1ELb0ELb1ELb1ELb0ELb1ELb1ELb1EEENS1_21CollectiveEpilogueFwdINS6_IJS8_SA_S9_EEENS6_IJNS7_ILi1EEESI_SI_EEESC_SE_Li128ELb1ELb1ELb1ELb0EEENS1_36VarlenDynamicPersistentTileSchedulerILi128ELi48ELi128ELi128ELb1ELb1ELb0ELb1ELb1ELb1EEEEEEEEEvNT_6ParamsE)
        .other          _ZN7cutlass13device_kernelIN5flash19enable_sm80_to_sm89INS1_16FlashAttnFwdSm80INS1_25CollectiveMainloopFwdSm80ILi4ELi1ELb0EN4cute5tupleIJNS5_1CILi128EEENS7_ILi48EEENS7_ILi96EEEEEELi96ENS_10bfloat16_tEfNS_4arch4Sm80ELb1ELb0ELb1ELb1ELb0ELb1ELb1ELb1EEENS1_21CollectiveEpilogueFwdINS6_IJS8_SA_S9_EEENS6_IJNS7_ILi1EEESI_SI_EEESC_SE_Li128ELb1ELb1ELb1ELb0EEENS1_36VarlenDynamicPersistentTileSchedulerILi128ELi48ELi128ELi128ELb1ELb1ELb0ELb1ELb1ELb1EEEEEEEEEvNT_6ParamsE,@"STO_CUDA_ENTRY STV_DEFAULT"
_ZN7cutlass13device_kernelIN5flash19enable_sm80_to_sm89INS1_16FlashAttnFwdSm80INS1_25CollectiveMainloopFwdSm80ILi4ELi1ELb0EN4cute5tupleIJNS5_1CILi128EEENS7_ILi48EEENS7_ILi96EEEEEELi96ENS_10bfloat16_tEfNS_4arch4Sm80ELb1ELb0ELb1ELb1ELb0ELb1ELb1ELb1EEENS1_21CollectiveEpilogueFwdINS6_IJS8_SA_S9_EEENS6_IJNS7_ILi1EEESI_SI_EEESC_SE_Li128ELb1ELb1ELb1ELb0EEENS1_36VarlenDynamicPersistentTileSchedulerILi128ELi48ELi128ELi128ELb1ELb1ELb0ELb1ELb1ELb1EEEEEEEEEvNT_6ParamsE:
        /* <DEDUP_REMOVED lines=54> */
.L_x_1201:
        /* <DEDUP_REMOVED lines=16> */
.L_x_1385:
        /* <DEDUP_REMOVED lines=16> */
.L_x_1386:
[----:B--2---:R-:W-:-:S05]  /*0560*/  IMAD R0, R0, c[0x0][0x538], RZ ;  /* 0x00014e0000007a24 */ /* 0x004fca00078e02ff */
[----:B------:R-:W-:-:S04]  /*0570*/  IADD3 R7, R0, R7, RZ ;  /* 0x0000000700077210 */ /* 0x000fc80007ffe0ff */
[----:B------:R-:W-:-:S13]  /*0580*/  ISETP.GT.AND P0, PT, R7, UR4, PT ;  /* 0x0000000407007c0c */ /* 0x000fda000bf04270 */
[----:B-1----:R-:W-:Y:S05]  /*0590*/  @!P0 BRA `(.L_x_1201) ;  /* 0xfffffdc000008947 */ /* 0x002fea000383ffff */
.L_x_1197:
[----:B------:R-:W-:-:S05]  /*05a0*/  IADD3 R11, -R0, R7, RZ ;  /* 0x00000007000b7210 */ /* 0x000fca0007ffe1ff */
[----:B------:R-:W-:-:S05]  /*05b0*/  IMAD R0, R4, c[0x0][0x538], R11 ;  /* 0x00014e0004007a24 */ /* 0x000fca00078e020b */
[----:B------:R-:W-:Y:S01]  /*05c0*/  ISETP.GT.AND P0, PT, R0, UR4, PT ;  /* 0x0000000400007c0c */ /* 0x000fe2000bf04270 */
[----:B------:R-:W-:-:S12]  /*05d0*/  BRA.DIV ~URZ, `(.L_x_1202) ;  /* 0x0001e6b27f007947 */ /* 0x000fd8000b800000 */
[----:B------:R-:W-:-:S04]  /*05e0*/  VOTE.ANY R10, PT, !P0 ;  /* 0x00000000000a7806 */ /* 0x000fc800040e0100 */
.L_x_1387:
[----:B------:R-:W1:Y:S02]  /*05f0*/  POPC R7, R10 ;  /* 0x0000000a00077309 */ /* 0x000e640000000000 */
[----:B-1----:R-:W-:-:S05]  /*0600*/  IADD3 R0, R7, R6, RZ ;  /* 0x0000000607007210 */ /* 0x002fca0007ffe0ff */
[----:B------:R1:W-:Y:S01]  /*0610*/  STL [R1+0x44], R0 ;  /* 0x0000440001007387 */ /* 0x0003e20000100800 */
[----:B------:R-:W-:Y:S05]  /*0620*/  BRA.DIV ~URZ, `(.L_x_1203) ;  /* 0x0001e6b27f007947 */ /* 0x000fea000b800000 */
[----:B------:R2:W3:Y:S01]  /*0630*/  SHFL.IDX PT, R12, R9, R7, 0x1f ;  /* 0x00001f07090c7589 */ /* 0x0004e200000e0000 */
[----:B------:R-:W-:-:S03]  /*0640*/  MOV R6, RZ ;  /* 0x000000ff00067202 */ /* 0x000fc60000000f00 */
[----:B------:R2:W4:Y:S04]  /*0650*/  SHFL.IDX PT, R9, R8, R7, 0x1f ;  /* 0x00001f0708097589 */ /* 0x00052800000e0000 */
.L_x_1388:
[----:B------:R-:W-:Y:S01]  /*0660*/  ISETP.NE.AND P0, PT, R10, RZ, PT ;  /* 0x000000ff0a00720c */ /* 0x000fe20003f05270 */
[----:B------:R-:W-:-:S12]  /*0670*/  BSSY B0, `(.L_x_1204) ;  /* 0x0000005000007945 */ /* 0x000fd80003800000 */
[----:B------:R-:W-:Y:S05]  /*0680*/  @!P0 BRA `(.L_x_1205) ;  /* 0x0000003000008947 */ /* 0x000fea0003800000 */
[----:B------:R-:W-:Y:S01]  /*0690*/  IADD3 R3, R7, -0x1, RZ ;  /* 0xffffffff07037810 */ /* 0x000fe20007ffe0ff */
[----:B------:R-:W-:Y:S05]  /*06a0*/  BRA.DIV ~URZ, `(.L_x_1206) ;  /* 0x0001e7127f007947 */ /* 0x000fea000b800000 */
[----:B------:R1:W2:Y:S02]  /*06b0*/  SHFL.IDX PT, R6, R4, R3, 0x1f ;  /* 0x00001f0304067589 */ /* 0x0002a400000e0000 */
.L_x_1205:
[----:B------:R-:W-:Y:S05]  /*06c0*/  BSYNC B0 ;  /* 0x0000000000007941 */ /* 0x000fea0003800000 */
.L_x_1204:
        /* <DEDUP_REMOVED lines=69> */
.L_x_1208:
        /* <DEDUP_REMOVED lines=70> */
.L_x_1209:
[----:B------:R-:W-:Y:S05]  /*0f80*/  BSYNC B0 ;  /* 0x0000000000007941 */ /* 0x000fea0003800000 */
.L_x_1207:
[----:B------:R-:W-:-:S04]  /*0f90*/  LOP3.LUT R0, RZ, R0, RZ, 0x33, !PT ;  /* 0x00000000ff007212 */ /* 0x000fc800078e33ff */
[----:B------:R-:W-:-:S05]  /*0fa0*/  IADD3 R0, R0, R12, RZ ;  /* 0x0000000c00007210 */ /* 0x000fca0007ffe0ff */
[----:B------:R2:W-:Y:S01]  /*0fb0*/  STL [R1+0x3c], R0 ;  /* 0x00003c0001007387 */ /* 0x0005e20000100800 */
[----:B------:R-:W-:Y:S05]  /*0fc0*/  BRA `(.L_x_1210) ;  /* 0x0000006000007947 */ /* 0x000fea0003800000 */
.L_x_1198:
[----:B------:R-:W-:Y:S01]  /*0fd0*/  MOV R0, UR4 ;  /* 0x0000000400007c02 */ /* 0x000fe20008000f00 */
[----:B------:R-:W-:Y:S04]  /*0fe0*/  STL [R1+0x3c], RZ ;  /* 0x00003cff01007387 */ /* 0x000fe80000100800 */
[----:B------:R-:W-:Y:S04]  /*0ff0*/  STL [R1+0x40], RZ ;  /* 0x000040ff01007387 */ /* 0x000fe80000100800 */
[----:B------:R1:W-:Y:S02]  /*1000*/  STL [R1+0x38], R0 ;  /* 0x0000380001007387 */ /* 0x0003e40000100800 */
[----:B-1----:R-:W-:-:S05]  /*1010*/  MOV R0, c[0x0][0x53c] ;  /* 0x00014f0000007a02 */ /* 0x002fca0000000f00 */
[----:B------:R1:W-:Y:S02]  /*1020*/  STL [R1+0x44], R0 ;  /* 0x0000440001007387 */ /* 0x0003e40000100800 */
.L_x_1210:
        /* <DEDUP_REMOVED lines=8> */
.L_x_1196:
        /* <DEDUP_REMOVED lines=9> */
[----:B------:R-:W-:Y:S02]  /*1140*/  SHF.R.S32.HI R2, RZ, 0x3, R16 ;  /* 0x00000003ff027819 */ /* 0x000fe40000011410 */
[CC--:B------:R-:W-:Y:S01]  /*1150*/  LEA.HI R11, R7.reuse, R24.reuse, RZ, 0x5 ;  /* 0x00000018070b7211 */ /* 0x0c0fe200078f28ff */
[----:B------:R-:W-:Y:S01]  /*1160*/  IMAD.IADD R3, R24, 0x1, -R0 ;  /* 0x0000000118037824 */ /* 0x000fe200078e0a00 */
[----:B------:R-:W-:Y:S01]  /*1170*/  LOP3.LUT R4, R12, 0xfffffffc, RZ, 0xc0, !PT ;  /* 0xfffffffc0c047812 */ /* 0x000fe200078ec0ff */
[----:B------:R-:W-:Y:S01]  /*1180*/  IMAD.SHL.U32 R0, R2, 0x40, RZ ;  /* 0x0000004002007824 */ /* 0x000fe200078e00ff */
[----:B------:R-:W-:Y:S02]  /*1190*/  LEA.HI R7, R7, R24, RZ, 0x4 ;  /* 0x0000001807077211 */ /* 0x000fe400078f20ff */
[----:B------:R-:W-:Y:S01]  /*11a0*/  SHF.R.S32.HI R14, RZ, 0x1, R15 ;  /* 0x00000001ff0e7819 */ /* 0x000fe2000001140f */
[----:B------:R-:W-:Y:S01]  /*11b0*/  IMAD.IADD R25, R24, 0x1, -R4 ;  /* 0x0000000118197824 */ /* 0x000fe200078e0a04 */
[----:B------:R-:W-:-:S02]  /*11c0*/  SHF.R.S32.HI R8, RZ, 0x4, R7 ;  /* 0x00000004ff087819 */ /* 0x000fc40000011407 */
[----:B------:R-:W-:Y:S01]  /*11d0*/  LEA.HI R5, R15, R14, RZ, 0x1 ;  /* 0x0000000e0f057211 */ /* 0x000fe200078f08ff */
[----:B------:R-:W-:Y:S01]  /*11e0*/  IMAD.SHL.U32 R30, R25, 0x8, RZ ;  /* 0x00000008191e7824 */ /* 0x000fe200078e00ff */
[----:B------:R-:W-:Y:S02]  /*11f0*/  LEA.HI R6, R7, R8, RZ, 0x1 ;  /* 0x0000000807067211 */ /* 0x000fe400078f08ff */
[----:B------:R-:W-:Y:S02]  /*1200*/  LOP3.LUT R2, R5, 0x7fffffe, RZ, 0xc0, !PT ;  /* 0x07fffffe05027812 */ /* 0x000fe400078ec0ff */
[----:B------:R-:W-:Y:S02]  /*1210*/  LOP3.LUT R0, R0, 0xc0, RZ, 0xc0, !PT ;  /* 0x000000c000007812 */ /* 0x000fe400078ec0ff */
[----:B------:R-:W-:Y:S01]  /*1220*/  LEA.HI R10, R3, R3, RZ, 0x1 ;  /* 0x00000003030a7211 */ /* 0x000fe200078f08ff */
[----:B------:R-:W-:Y:S01]  /*1230*/  IMAD.IADD R2, R14, 0x1, -R2 ;  /* 0x000000010e027824 */ /* 0x000fe200078e0a02 */
[----:B------:R-:W-:-:S02]  /*1240*/  LOP3.LUT R6, R6, 0xfffffffe, RZ, 0xc0, !PT ;  /* 0xfffffffe06067812 */ /* 0x000fc400078ec0ff */
[----:B------:R-:W-:Y:S01]  /*1250*/  SHF.R.U32.HI R5, RZ, 0x3, R0 ;  /* 0x00000003ff057819 */ /* 0x000fe20000011600 */
[----:B------:R-:W-:Y:S01]  /*1260*/  IMAD R20, R8, 0x8, R2 ;  /* 0x0000000808147824 */ /* 0x000fe200078e0202 */
[----:B------:R-:W-:Y:S01]  /*1270*/  LOP3.LUT R0, R0, 0x18, R30, 0xf8, !PT ;  /* 0x0000001800007812 */ /* 0x000fe200078ef81e */
[----:B------:R-:W-:Y:S01]  /*1280*/  IMAD.IADD R17, R8, 0x1, -R6 ;  /* 0x0000000108117824 */ /* 0x000fe200078e0a06 */
[----:B------:R-:W-:Y:S01]  /*1290*/  LOP3.LUT R4, R10, 0x3fffffe, RZ, 0xc0, !PT ;  /* 0x03fffffe0a047812 */ /* 0x000fe200078ec0ff */
[----:B------:R-:W-:Y:S01]  /*12a0*/  IMAD.SHL.U32 R20, R20, 0x20, RZ ;  /* 0x0000002014147824 */ /* 0x000fe200078e00ff */
[----:B------:R-:W-:Y:S02]  /*12b0*/  LOP3.LUT R9, R0, R5, RZ, 0x3c, !PT ;  /* 0x0000000500097212 */ /* 0x000fe400078e3cff */
        /* <DEDUP_REMOVED lines=37> */
[----:B------:R-:W-:-:S03]  /*1510*/  SHF.R.S32.HI R31, RZ, 0x1f, R30 ;  /* 0x0000001fff1f7819 */ /* 0x000fc6000001141e */
        /* <DEDUP_REMOVED lines=9> */
[----:B------:R-:W-:Y:S01]  /*15b0*/  LOP3.LUT P3, RZ, R2, 0x2, RZ, 0xc0, !PT ;  /* 0x0000000202ff7812 */ /* 0x000fe2000786c0ff */
[----:B------:R-:W-:Y:S01]  /*15c0*/  IMAD.IADD R7, R23, 0x1, -R3 ;  /* 0x0000000117077824 */ /* 0x000fe200078e0a03 */
[----:B------:R-:W-:Y:S02]  /*15d0*/  LEA.HI R4, R4, R5, RZ, 0x2 ;  /* 0x0000000504047211 */ /* 0x000fe400078f10ff */
[----:B------:R-:W-:Y:S01]  /*15e0*/  LOP3.LUT R3, R0, 0xffffff00, RZ, 0xc0, !PT ;  /* 0xffffff0000037812 */ /* 0x000fe200078ec0ff */
[----:B------:R-:W-:Y:S01]  /*15f0*/  IMAD.SHL.U32 R0, R2, 0x40, RZ ;  /* 0x0000004002007824 */ /* 0x000fe200078e00ff */
[----:B------:R-:W-:-:S03]  /*1600*/  LOP3.LUT R2, R4, 0xfffffffc, RZ, 0xc0, !PT ;  /* 0xfffffffc04027812 */ /* 0x000fc600078ec0ff */
[----:B------:R-:W-:Y:S01]  /*1610*/  IMAD R22, R6, 0x20, R3 ;  /* 0x0000002006167824 */ /* 0x000fe200078e0203 */
[----:B------:R-:W-:Y:S01]  /*1620*/  LOP3.LUT R0, R0, 0xc0, RZ, 0xc0, !PT ;  /* 0x000000c000007812 */ /* 0x000fe200078ec0ff */
[----:B------:R-:W-:Y:S01]  /*1630*/  IMAD.IADD R12, R5, 0x1, -R2 ;  /* 0x00000001050c7824 */ /* 0x000fe200078e0a02 */
[----:B------:R-:W-:Y:S01]  /*1640*/  LEA.HI R6, R7, R7, RZ, 0x1 ;  /* 0x0000000707067211 */ /* 0x000fe200078f08ff */
[----:B------:R-:W-:Y:S01]  /*1650*/  IMAD.SHL.U32 R2, R13, 0x20, RZ ;  /* 0x000000200d027824 */ /* 0x000fe200078e00ff */
[----:B------:R-:W-:Y:S01]  /*1660*/  LOP3.LUT R5, R0, 0x8, R16, 0xf8, !PT ;  /* 0x0000000800057812 */ /* 0x000fe200078ef810 */
[----:B------:R-:W-:Y:S01]  /*1670*/  STL [R1+0x94], R22 ;  /* 0x0000941601007387 */ /* 0x000fe20000100800 */
[----:B------:R-:W-:Y:S01]  /*1680*/  SHF.R.U32.HI R3, RZ, 0x3, R0 ;  /* 0x00000003ff037819 */ /* 0x000fe20000011600 */
[----:B------:R-:W-:Y:S01]  /*1690*/  IMAD.SHL.U32 R0, R8, 0x200, RZ ;  /* 0x0000020008007824 */ /* 0x000fe200078e00ff */
[----:B------:R-:W-:Y:S01]  /*16a0*/  LOP3.LUT R4, R6, 0x3fffffe, RZ, 0xc0, !PT ;  /* 0x03fffffe06047812 */ /* 0x000fe200078ec0ff */
[----:B------:R-:W-:Y:S01]  /*16b0*/  STL [R1+0x7c], R20 ;  /* 0x00007c1401007387 */ /* 0x000fe20000100800 */
[----:B------:R-:W-:-:S02]  /*16c0*/  LOP3.LUT R8, R5, R3, RZ, 0x3c, !PT ;  /* 0x0000000305087212 */ /* 0x000fc400078e3cff */
[----:B------:R-:W-:Y:S01]  /*16d0*/  LOP3.LUT R3, R15, 0xfffffffe, RZ, 0xc0, !PT ;  /* 0xfffffffe0f037812 */ /* 0x000fe200078ec0ff */
[----:B------:R-:W-:Y:S01]  /*16e0*/  IMAD.IADD R7, R7, 0x1, -R4 ;  /* 0x0000000107077824 */ /* 0x000fe200078e0a04 */
[----:B------:R-:W-:Y:S02]  /*16f0*/  LOP3.LUT R2, R2, 0xffffff00, RZ, 0xc0, !PT ;  /* 0xffffff0002027812 */ /* 0x000fe400078ec0ff */
[----:B------:R-:W-:Y:S01]  /*1700*/  SHF.R.S32.HI R5, RZ, 0x1, R6 ;  /* 0x00000001ff057819 */ /* 0x000fe20000011406 */
[----:B------:R-:W-:Y:S01]  /*1710*/  IMAD.IADD R29, R24, 0x1, -R3 ;  /* 0x00000001181d7824 */ /* 0x000fe200078e0a03 */
[----:B------:R-:W-:Y:S01]  /*1720*/  LOP3.LUT P4, RZ, R12, 0x2, RZ, 0xc0, !PT ;  /* 0x000000020cff7812 */ /* 0x000fe2000788c0ff */
[----:B------:R-:W-:Y:S01]  /*1730*/  IMAD.IADD R4, R2, 0x1, R0 ;  /* 0x0000000102047824 */ /* 0x000fe200078e0200 */
[----:B------:R-:W-:Y:S01]  /*1740*/  LOP3.LUT R3, R5, 0x1, RZ, 0xc0, !PT ;  /* 0x0000000105037812 */ /* 0x000fe200078ec0ff */
[----:B------:R-:W-:Y:S01]  /*1750*/  IMAD R16, R11, 0x20, R2 ;  /* 0x000000200b107824 */ /* 0x000fe200078e0202 */
[----:B------:R-:W-:Y:S01]  /*1760*/  LEA.HI R2, R9, R23, RZ, 0x2 ;  /* 0x0000001709027211 */ /* 0x000fe200078f10ff */
[----:B------:R-:W-:Y:S01]  /*1770*/  IMAD.SHL.U32 R114, R29, 0x4, RZ ;  /* 0x000000041d727824 */ /* 0x000fe200078e00ff */
[----:B------:R-:W-:Y:S01]  /*1780*/  ISETP.NE.U32.AND P2, PT, R3, 0x1, PT ;  /* 0x000000010300780c */ /* 0x000fe20003f45070 */
[----:B------:R-:W-:Y:S01]  /*1790*/  IMAD R0, R25, 0x2, R0 ;  /* 0x0000000219007824 */ /* 0x000fe200078e0200 */
[----:B------:R-:W-:Y:S01]  /*17a0*/  LOP3.LUT R2, R2, 0xfffffffc, RZ, 0xc0, !PT ;  /* 0xfffffffc02027812 */ /* 0x000fe200078ec0ff */
[----:B------:R-:W-:Y:S01]  /*17b0*/  IMAD R15, R11, 0x20, R4 ;  /* 0x000000200b0f7824 */ /* 0x000fe200078e0204 */
[C---:B------:R-:W-:Y:S01]  /*17c0*/  IADD3 R164, R114.reuse, 0x10, RZ ;  /* 0x0000001072a47810 */ /* 0x040fe20007ffe0ff */
[----:B------:R-:W-:Y:S01]  /*17d0*/  IMAD R7, R7, 0x20, R0 ;  /* 0x0000002007077824 */ /* 0x000fe200078e0200 */
[----:B------:R-:W-:Y:S01]  /*17e0*/  SHF.R.S32.HI R3, RZ, 0x1, R14 ;  /* 0x00000001ff037819 */ /* 0x000fe2000001140e */
[----:B------:R-:W-:Y:S01]  /*17f0*/  IMAD.IADD R2, R23, 0x1, -R2 ;  /* 0x0000000117027824 */ /* 0x000fe200078e0a02 */
[----:B------:R-:W-:Y:S01]  /*1800*/  LOP3.LUT P1, RZ, R5, 0x2, RZ, 0xc0, !PT ;  /* 0x0000000205ff7812 */ /* 0x000fe2000782c0ff */
[C---:B------:R-:W-:Y:S01]  /*1810*/  IMAD.IADD R112, R114.reuse, 0x1, R164 ;  /* 0x0000000172707824 */ /* 0x040fe200078e02a4 */
[----:B------:R-:W-:Y:S01]  /*1820*/  IADD3 R113, R114, 0x20, RZ ;  /* 0x0000002072717810 */ /* 0x000fe20007ffe0ff */
[----:B------:R-:W-:Y:S01]  /*1830*/  IMAD.SHL.U32 R4, R3, 0x40, RZ ;  /* 0x0000004003047824 */ /* 0x000fe200078e00ff */
[----:B------:R-:W-:Y:S01]  /*1840*/  LOP3.LUT P0, RZ, R2, 0x2, RZ, 0xc0, !PT ;  /* 0x0000000202ff7812 */ /* 0x000fe2000780c0ff */
[----:B------:R-:W-:-:S02]  /*1850*/  IMAD R0, R17, 0x8, R18 ;  /* 0x0000000811007824 */ /* 0x000fc400078e0212 */
[----:B------:R-:W-:Y:S01]  /*1860*/  IMAD.SHL.U32 R3, R2, 0x40, RZ ;  /* 0x0000004002037824 */ /* 0x000fe200078e00ff */
[----:B------:R-:W-:Y:S01]  /*1870*/  SHF.R.S32.HI R2, RZ, 0x1f, R112 ;  /* 0x0000001fff027819 */ /* 0x000fe20000011470 */
[----:B------:R-:W-:Y:S01]  /*1880*/  IMAD.U32 R0, R0, 0x20, R8 ;  /* 0x0000002000007824 */ /* 0x000fe200078e0008 */
[----:B------:R-:W-:Y:S01]  /*1890*/  LOP3.LUT R27, R4, 0xc0, RZ, 0xc0, !PT ;  /* 0x000000c0041b7812 */ /* 0x000fe200078ec0ff */
[----:B------:R-:W-:Y:S01]  /*18a0*/  IMAD.SHL.U32 R5, R5, 0x40, RZ ;  /* 0x0000004005057824 */ /* 0x000fe200078e00ff */
[-C--:B------:R-:W-:Y:S01]  /*18b0*/  LEA.HI R8, R2, R112.reuse, RZ, 0x3 ;  /* 0x0000007002087211 */ /* 0x080fe200078f18ff */
[----:B------:R-:W-:Y:S01]  /*18c0*/  IMAD.IADD R111, R114, 0x1, R113 ;  /* 0x00000001726f7824 */ /* 0x000fe200078e0271 */
[----:B------:R-:W-:Y:S01]  /*18d0*/  LEA.HI R2, R2, R112, RZ, 0x5 ;  /* 0x0000007002027211 */ /* 0x000fe200078f28ff */
[----:B------:R-:W-:Y:S01]  /*18e0*/  STL [R1+0x8c], R27 ;  /* 0x00008c1b01007387 */ /* 0x000fe20000100800 */
        /* <DEDUP_REMOVED lines=13> */
[----:B------:R-:W-:Y:S02]  /*19c0*/  LOP3.LUT R3, R6, R24, RZ, 0x3c, !PT ;  /* 0x0000001806037212 */ /* 0x000fe400078e3cff */
[----:B------:R-:W-:-:S02]  /*19d0*/  LEA.HI R5, R5, R5, RZ, 0x1d ;  /* 0x0000000505057211 */ /* 0x000fc400078fe8ff */
[----:B------:R-:W-:Y:S02]  /*19e0*/  IADD3 R13, R4, R2, R20 ;  /* 0x00000002040d7210 */ /* 0x000fe40007ffe014 */
[----:B------:R-:W-:Y:S01]  /*19f0*/  IADD3 R11, R3, R22, R2 ;  /* 0x00000016030b7210 */ /* 0x000fe20007ffe002 */
[----:B------:R-:W-:Y:S01]  /*1a00*/  IMAD.IADD R10, R5, 0x1, R7 ;  /* 0x00000001050a7824 */ /* 0x000fe200078e0207 */
[----:B------:R-:W-:Y:S01]  /*1a10*/  SHF.R.S32.HI R2, RZ, 0x1f, R111 ;  /* 0x0000001fff027819 */ /* 0x000fe2000001146f */
[----:B------:R-:W-:Y:S01]  /*1a20*/  IMAD.SHL.U32 R3, R12, 0x40, RZ ;  /* 0x000000400c037824 */ /* 0x000fe200078e00ff */
[----:B------:R-:W-:Y:S01]  /*1a30*/  SHF.R.S32.HI R8, RZ, 0x3, R8 ;  /* 0x00000003ff087819 */ /* 0x000fe20000011408 */
[----:B------:R-:W-:Y:S01]  /*1a40*/  IMAD.SHL.U32 R7, R17, 0x8, RZ ;  /* 0x0000000811077824 */ /* 0x000fe200078e00ff */
[-C--:B------:R-:W-:Y:S01]  /*1a50*/  LEA.HI R5, R2, R111.reuse, RZ, 0x5 ;  /* 0x0000006f02057211 */ /* 0x080fe200078f28ff */
[----:B------:R-:W-:Y:S01]  /*1a60*/  IMAD.SHL.U32 R18, R10, 0x2, RZ ;  /* 0x000000020a127824 */ /* 0x000fe200078e00ff */
[----:B------:R-:W-:Y:S01]  /*1a70*/  LEA.HI R4, R2, R111, RZ, 0x3 ;  /* 0x0000006f02047211 */ /* 0x000fe200078f18ff */
[----:B------:R-:W-:Y:S01]  /*1a80*/  IMAD.MOV.U32 R12, RZ, RZ, 0x20 ;  /* 0x00000020ff0c7424 */ /* 0x000fe200078e00ff */
[----:B------:R-:W-:Y:S01]  /*1a90*/  LOP3.LUT R2, R3, 0xc0, RZ, 0xc0, !PT ;  /* 0x000000c003027812 */ /* 0x000fe200078ec0ff */
[----:B------:R-:W-:Y:S01]  /*1aa0*/  IMAD.SHL.U32 R3, R5, 0x80, RZ ;  /* 0x0000008005037824 */ /* 0x000fe200078e00ff */
[----:B------:R-:W-:Y:S01]  /*1ab0*/  LOP3.LUT R6, R25, 0x18, R4, 0xf8, !PT ;  /* 0x0000001819067812 */ /* 0x000fe200078ef804 */
[----:B------:R-:W-:Y:S01]  /*1ac0*/  STL [R1+0x5c], R18 ;  /* 0x00005c1201007387 */ /* 0x000fe20000100800 */
[----:B------:R-:W-:-:S02]  /*1ad0*/  LOP3.LUT R7, R2, 0x8, R7, 0xf8, !PT ;  /* 0x0000000802077812 */ /* 0x000fc400078ef807 */
[----:B------:R-:W-:Y:S02]  /*1ae0*/  SHF.R.U32.HI R5, RZ, 0x3, R2 ;  /* 0x00000003ff057819 */ /* 0x000fe40000011602 */
[----:B------:R-:W-:Y:S02]  /*1af0*/  LOP3.LUT R2, R3, 0xfffff000, RZ, 0xc0, !PT ;  /* 0xfffff00003027812 */ /* 0x000fe400078ec0ff */
[----:B------:R-:W-:Y:S02]  /*1b00*/  LOP3.LUT R6, R6, R23, RZ, 0x3c, !PT ;  /* 0x0000001706067212 */ /* 0x000fe400078e3cff */
[----:B------:R-:W-:Y:S02]  /*1b10*/  LOP3.LUT R9, R27, 0x18, R4, 0xf8, !PT ;  /* 0x000000181b097812 */ /* 0x000fe400078ef804 */
[----:B------:R-:W-:Y:S02]  /*1b20*/  IADD3 R10, R6, R2, R20 ;  /* 0x00000002060a7210 */ /* 0x000fe40007ffe014 */
[----:B------:R-:W-:-:S02]  /*1b30*/  LOP3.LUT R3, R7, R5, RZ, 0x3c, !PT ;  /* 0x0000000507037212 */ /* 0x000fc400078e3cff */
[C---:B------:R-:W-:Y:S02]  /*1b40*/  IADD3 R6, R18.reuse, 0x80, RZ ;  /* 0x0000008012067810 */ /* 0x040fe40007ffe0ff */
[----:B------:R-:W-:Y:S02]  /*1b50*/  LOP3.LUT R5, R9, R24, RZ, 0x3c, !PT ;  /* 0x0000001809057212 */ /* 0x000fe400078e3cff */
[----:B------:R-:W-:Y:S02]  /*1b60*/  IADD3 R14, R18, 0x70, RZ ;  /* 0x00000070120e7810 */ /* 0x000fe40007ffe0ff */
[----:B------:R-:W-:Y:S02]  /*1b70*/  @P2 IADD3 R14, R6, 0x10, RZ ;  /* 0x00000010060e2810 */ /* 0x000fe40007ffe0ff */
[----:B------:R-:W-:Y:S01]  /*1b80*/  IADD3 R9, R5, R22, R2 ;  /* 0x0000001605097210 */ /* 0x000fe20007ffe002 */
[----:B------:R-:W-:Y:S01]  /*1b90*/  IMAD.IADD R2, R3, 0x1, R15 ;  /* 0x0000000103027824 */ /* 0x000fe200078e020f */
[C---:B------:R-:W-:Y:S01]  /*1ba0*/  IADD3 R7, R30.reuse, 0x20, RZ ;  /* 0x000000201e077810 */ /* 0x040fe20007ffe0ff */
[----:B------:R-:W-:Y:S01]  /*1bb0*/  STL [R1+0x60], R14 ;  /* 0x0000600e01007387 */ /* 0x000fe20000100800 */
[----:B------:R-:W-:Y:S01]  /*1bc0*/  LOP3.LUT R5, R19, 0x7ffffffc, RZ, 0xc0, !PT ;  /* 0x7ffffffc13057812 */ /* 0x000fe200078ec0ff */
[----:B------:R-:W-:Y:S01]  /*1bd0*/  IMAD.IADD R3, R3, 0x1, R16 ;  /* 0x0000000103037824 */ /* 0x000fe200078e0210 */
[----:B------:R-:W-:Y:S01]  /*1be0*/  IADD3 R6, R30, 0x40, RZ ;  /* 0x000000401e067810 */ /* 0x000fe20007ffe0ff */
[----:B------:R1:W-:Y:S01]  /*1bf0*/  STL [R1+0x30], R7 ;  /* 0x0000300701007387 */ /* 0x0003e20000100800 */
[----:B------:R-:W-:Y:S01]  /*1c00*/  SHF.R.S32.HI R15, RZ, 0x1f, R7 ;  /* 0x0000001fff0f7819 */ /* 0x000fe20000011407 */
[----:B------:R-:W-:Y:S01]  /*1c10*/  IMAD.IADD R5, R28, 0x1, -R5 ;  /* 0x000000011c057824 */ /* 0x000fe200078e0a05 */
[----:B------:R-:W-:Y:S01]  /*1c20*/  LEA R165, R0, 0x3c80, 0x1 ;  /* 0x00003c8000a57811 */ /* 0x000fe200078e08ff */
[----:B------:R-:W-:Y:S01]  /*1c30*/  STL.64 [R1+0x28], R30 ;  /* 0x0000281e01007387 */ /* 0x000fe20000100a00 */
[----:B------:R-:W-:Y:S01]  /*1c40*/  LEA R0, R11, 0x6080, 0x1 ;  /* 0x000060800b007811 */ /* 0x000fe200078e08ff */
[----:B------:R-:W-:Y:S01]  /*1c50*/  IMAD.SHL.U32 R5, R5, 0x2, RZ ;  /* 0x0000000205057824 */ /* 0x000fe200078e00ff */
[----:B------:R-:W-:Y:S01]  /*1c60*/  IADD3 R194, R165, 0x20, RZ ;  /* 0x00000020a5c27810 */ /* 0x000fe20007ffe0ff */
[----:B------:R2:W-:Y:S01]  /*1c70*/  STL [R1+0x34], R6 ;  /* 0x0000340601007387 */ /* 0x0005e20000100800 */
[----:B------:R-:W-:-:S02]  /*1c80*/  LEA R192, R2, 0x6080, 0x1 ;  /* 0x0000608002c07811 */ /* 0x000fc400078e08ff */
[----:B------:R-:W-:Y:S01]  /*1c90*/  LEA R166, R3, 0x1880, 0x1 ;  /* 0x0000188003a67811 */ /* 0x000fe200078e08ff */
[----:B------:R-:W-:Y:S01]  /*1ca0*/  STL [R1+0x70], R15 ;  /* 0x0000700f01007387 */ /* 0x000fe20000100800 */
[----:B------:R-:W-:-:S04]  /*1cb0*/  @P3 IADD3 R194, R165, -0x20, RZ ;  /* 0xffffffe0a5c23810 */ /* 0x000fc80007ffe0ff */
        /* <DEDUP_REMOVED lines=8> */
[C---:B------:R-:W-:Y:S02]  /*1d40*/  IADD3 R196, R194.reuse, 0x1c00, RZ ;  /* 0x00001c00c2c47810 */ /* 0x040fe40007ffe0ff */
[--C-:B--2---:R-:W-:Y:S01]  /*1d50*/  LOP3.LUT R6, R27, 0x18, R104.reuse, 0xf8, !PT ;  /* 0x000000181b067812 */ /* 0x104fe200078ef868 */
[----:B------:R2:W-:Y:S01]  /*1d60*/  STL [R1+0x24], R5 ;  /* 0x0000240501007387 */ /* 0x0005e20000100800 */
[----:B------:R-:W-:Y:S02]  /*1d70*/  IADD3 R195, R194, 0x2000, RZ ;  /* 0x00002000c2c37810 */ /* 0x000fe40007ffe0ff */
[----:B------:R-:W-:Y:S01]  /*1d80*/  LOP3.LUT R6, R6, R24, RZ, 0x3c, !PT ;  /* 0x0000001806067212 */ /* 0x000fe200078e3cff */
[----:B-1----:R-:W-:Y:S01]  /*1d90*/  IMAD.IADD R7, R26, 0x1, R21 ;  /* 0x000000011a077824 */ /* 0x002fe200078e0215 */
[----:B--2---:R-:W-:-:S04]  /*1da0*/  LOP3.LUT R5, R25, 0x8, R104, 0xf8, !PT ;  /* 0x0000000819057812 */ /* 0x004fc800078ef868 */
[----:B------:R1:W-:Y:S04]  /*1db0*/  STL [R1+0x98], R7 ;  /* 0x0000980701007387 */ /* 0x0003e80000100800 */
[----:B------:R2:W-:Y:S01]  /*1dc0*/  STL [R1+0x88], R8 ;  /* 0x0000880801007387 */ /* 0x0005e20000100800 */
[----:B-1----:R-:W-:Y:S02]  /*1dd0*/  LOP3.LUT R7, R25, 0x18, R104, 0xf8, !PT ;  /* 0x0000001819077812 */ /* 0x002fe400078ef868 */
[----:B--2---:R-:W-:Y:S02]  /*1de0*/  SHF.R.S32.HI R8, RZ, 0x3, R4 ;  /* 0x00000003ff087819 */ /* 0x004fe40000011404 */
[-C--:B------:R-:W-:Y:S01]  /*1df0*/  LOP3.LUT R4, R5, R23.reuse, RZ, 0x3c, !PT ;  /* 0x0000001705047212 */ /* 0x080fe200078e3cff */
[----:B------:R-:W-:Y:S01]  /*1e00*/  IMAD.IADD R5, R22, 0x1, R6 ;  /* 0x0000000116057824 */ /* 0x000fe200078e0206 */
[----:B------:R-:W-:Y:S01]  /*1e10*/  LOP3.LUT R7, R7, R23, RZ, 0x3c, !PT ;  /* 0x0000001707077212 */ /* 0x000fe200078e3cff */
[----:B------:R1:W-:Y:S01]  /*1e20*/  STL [R1+0x84], R8 ;  /* 0x0000840801007387 */ /* 0x0003e20000100800 */
[----:B------:R-:W-:Y:S01]  /*1e30*/  SEL R6, R12, 0xffffffe0, !P1 ;  /* 0xffffffe00c067807 */ /* 0x000fe20004800000 */
[----:B------:R-:W-:Y:S01]  /*1e40*/  IMAD.IADD R252, R20, 0x1, R4 ;  /* 0x0000000114fc7824 */ /* 0x000fe200078e0204 */
[----:B------:R-:W-:Y:S01]  /*1e50*/  SEL R4, R12, 0xffffffe0, !P4 ;  /* 0xffffffe00c047807 */ /* 0x000fe20006000000 */
[----:B------:R-:W-:-:S03]  /*1e60*/  IMAD.IADD R7, R20, 0x1, R7 ;  /* 0x0000000114077824 */ /* 0x000fc600078e0207 */
[----:B------:R-:W-:Y:S01]  /*1e70*/  LEA R252, R252, 0x1880, 0x1 ;  /* 0x00001880fcfc7811 */ /* 0x000fe200078e08ff */
[----:B------:R-:W-:Y:S02]  /*1e80*/  IMAD.IADD R193, R192, 0x1, R4 ;  /* 0x00000001c0c17824 */ /* 0x000fe400078e0204 */
[----:B------:R-:W-:Y:S01]  /*1e90*/  IMAD.IADD R167, R4, 0x1, R166 ;  /* 0x0000000104a77824 */ /* 0x000fe200078e02a6 */
[----:B-1----:R-:W-:Y:S02]  /*1ea0*/  LEA R8, R5, 0x6080, 0x1 ;  /* 0x0000608005087811 */ /* 0x002fe400078e08ff */
[----:B------:R-:W-:-:S03]  /*1eb0*/  LEA R5, R13, 0x6080, 0x1 ;  /* 0x000060800d057811 */ /* 0x000fc600078e08ff */
[----:B------:R1:W-:Y:S04]  /*1ec0*/  STL [R1+0xb0], R8 ;  /* 0x0000b00801007387 */ /* 0x0003e80000100800 */
[----:B------:R2:W-:Y:S04]  /*1ed0*/  STL [R1+0xac], R5 ;  /* 0x0000ac0501007387 */ /* 0x0005e80000100800 */
[----:B------:R3:W-:Y:S01]  /*1ee0*/  STL [R1+0xa8], R0 ;  /* 0x0000a80001007387 */ /* 0x0007e20000100800 */
[----:B-1----:R-:W-:Y:S02]  /*1ef0*/  LEA R8, R9, 0x6080, 0x1 ;  /* 0x0000608009087811 */ /* 0x002fe400078e08ff */
[----:B--2---:R-:W-:-:S02]  /*1f00*/  LEA R5, R10, 0x6080, 0x1 ;  /* 0x000060800a057811 */ /* 0x004fc400078e08ff */
[----:B---3--:R-:W-:-:S03]  /*1f10*/  IADD3 R0, R252, 0x20, RZ ;  /* 0x00000020fc007810 */ /* 0x008fc60007ffe0ff */
[----:B------:R1:W-:Y:S01]  /*1f20*/  STL [R1+0xa4], R5 ;  /* 0x0000a40501007387 */ /* 0x0003e20000100800 */
[----:B------:R-:W-:-:S03]  /*1f30*/  @P0 IADD3 R0, R252, -0x20, RZ ;  /* 0xffffffe0fc000810 */ /* 0x000fc60007ffe0ff */
[----:B------:R-:W-:Y:S01]  /*1f40*/  STL [R1+0xa0], R8 ;  /* 0x0000a00801007387 */ /* 0x000fe20000100800 */
[----:B-1----:R-:W-:-:S05]  /*1f50*/  LEA R5, R7, 0x6080, 0x1 ;  /* 0x0000608007057811 */ /* 0x002fca00078e08ff */
[----:B------:R-:W-:Y:S04]  /*1f60*/  STL [R1+0x9c], R5 ;  /* 0x00009c0501007387 */ /* 0x000fe80000100800 */
[----:B------:R1:W-:Y:S02]  /*1f70*/  STL [R1], R0 ;  /* 0x0000000001007387 */ /* 0x0003e40000100800 */
[----:B-1----:R-:W-:-:S05]  /*1f80*/  IMAD.IADD R0, R18, 0x1, R6 ;  /* 0x0000000112007824 */ /* 0x002fca00078e0206 */
[----:B------:R1:W-:Y:S02]  /*1f90*/  STL [R1+0x68], R0 ;  /* 0x0000680001007387 */ /* 0x0003e40000100800 */
[----:B-1----:R-:W-:-:S05]  /*1fa0*/  IMAD.IADD R0, R6, 0x1, R14 ;  /* 0x0000000106007824 */ /* 0x002fca00078e020e */
[----:B------:R1:W-:Y:S02]  /*1fb0*/  STL [R1+0x64], R0 ;  /* 0x0000640001007387 */ /* 0x0003e40000100800 */
.L_x_1384:
        /* <DEDUP_REMOVED lines=14> */
[----:B------:R-:W-:-:S02]  /*20a0*/  IMAD.MOV.U32 R139, RZ, RZ, RZ ;  /* 0x000000ffff8b7224 */ /* 0x000fc400078e00ff */
[----:B------:R-:W-:Y:S01]  /*20b0*/  IMAD.MOV.U32 R13, RZ, RZ, RZ ;  /* 0x000000ffff0d7224 */ /* 0x000fe200078e00ff */
[----:B--2---:R-:W-:Y:S01]  /*20c0*/  SHF.R.S32.HI R20, RZ, 0x1f, R18 ;  /* 0x0000001fff147819 */ /* 0x004fe20000011412 */
[----:B------:R1:W-:Y:S01]  /*20d0*/  STL [R1+0x48], R18 ;  /* 0x0000481201007387 */ /* 0x0003e20000100800 */
[C---:B------:R-:W-:Y:S02]  /*20e0*/  @P4 LEA R2, P0, R18.reuse, c[0x0][0x360], 0x2 ;  /* 0x0000d80012024a11 */ /* 0x040fe400078010ff */
[C---:B------:R-:W-:Y:S01]  /*20f0*/  @P2 LEA R4, P1, R18.reuse, c[0x0][0x370], 0x2 ;  /* 0x0000dc0012042a11 */ /* 0x040fe200078210ff */
[----:B------:R1:W-:Y:S01]  /*2100*/  STL [R1+0x58], R20 ;  /* 0x0000581401007387 */ /* 0x0003e20000100800 */
[C-C-:B------:R-:W-:Y:S02]  /*2110*/  @P4 LEA.HI.X R3, R18.reuse, c[0x0][0x364], R20.reuse, 0x2, P0 ;  /* 0x0000d90012034a11 */ /* 0x140fe400000f1414 */
[----:B------:R-:W-:-:S03]  /*2120*/  @P2 LEA.HI.X R5, R18, c[0x0][0x374], R20, 0x2, P1 ;  /* 0x0000dd0012052a11 */ /* 0x000fc600008f1414 */
[----:B------:R2:W4:Y:S01]  /*2130*/  @P4 LDG.E R0, [R2.64] ;  /* 0x0000000602004981 */ /* 0x000522000c1e1900 */
[----:B------:R-:W-:-:S03]  /*2140*/  ISETP.NE.U32.AND P0, PT, RZ, c[0x0][0x350], PT ;  /* 0x0000d400ff007a0c */ /* 0x000fc60003f05070 */
[----:B------:R1:W5:Y:S01]  /*2150*/  @P2 LDG.E R149, [R4.64] ;  /* 0x0000000604952981 */ /* 0x000362000c1e1900 */
[----:B------:R-:W-:Y:S02]  /*2160*/  ISETP.NE.AND.EX P6, PT, RZ, c[0x0][0x354], PT, P0 ;  /* 0x0000d500ff007a0c */ /* 0x000fe40003fc5300 */
[----:B------:R-:W-:-:S04]  /*2170*/  LEA R6, P2, R18, c[0x0][0x348], 0x2 ;  /* 0x0000d20012067a11 */ /* 0x000fc800078410ff */
[----:B------:R-:W-:-:S05]  /*2180*/  LEA.HI.X R7, R18, c[0x0][0x34c], R20, 0x2, P2 ;  /* 0x0000d30012077a11 */ /* 0x000fca00010f1414 */
[----:B------:R3:W5:Y:S01]  /*2190*/  @P3 LDG.E R139, [R6.64] ;  /* 0x00000006068b3981 */ /* 0x000762000c1e1900 */
[C---:B--2---:R-:W-:Y:S02]  /*21a0*/  LEA R2, P0, R18.reuse, c[0x0][0x358], 0x2 ;  /* 0x0000d60012027a11 */ /* 0x044fe400078010ff */
[C---:B-1----:R-:W-:Y:S02]  /*21b0*/  LEA R4, P1, R18.reuse, c[0x0][0x350], 0x2 ;  /* 0x0000d40012047a11 */ /* 0x042fe400078210ff */
[C-C-:B------:R-:W-:Y:S02]  /*21c0*/  LEA.HI.X R3, R18.reuse, c[0x0][0x35c], R20.reuse, 0x2, P0 ;  /* 0x0000d70012037a11 */ /* 0x140fe400000f1414 */
[----:B------:R-:W-:-:S03]  /*21d0*/  LEA.HI.X R5, R18, c[0x0][0x354], R20, 0x2, P1 ;  /* 0x0000d50012057a11 */ /* 0x000fc600008f1414 */
[----:B------:R1:W5:Y:S04]  /*21e0*/  @P5 LDG.E R13, [R2.64] ;  /* 0x00000006020d5981 */ /* 0x000368000c1e1900 */
[----:B------:R1:W5:Y:S01]  /*21f0*/  @P6 LDG.E R148, [R4.64] ;  /* 0x0000000604946981 */ /* 0x000362000c1e1900 */
[----:B---3--:R-:W-:-:S05]  /*2200*/  LOP3.LUT R22, R9, 0xffff, RZ, 0xc0, !PT ;  /* 0x0000ffff09167812 */ /* 0x008fca00078ec0ff */
[----:B------:R1:W-:Y:S01]  /*2210*/  STL [R1+0x50], R22 ;  /* 0x0000501601007387 */ /* 0x0003e20000100800 */
[----:B------:R-:W-:Y:S01]  /*2220*/  YIELD ;  /* 0x0000000000007946 */ /* 0x000fe20003800000 */
[----:B------:R-:W-:Y:S02]  /*2230*/  P2R R14, PR, RZ, 0x40 ;  /* 0x00000040ff0e7803 */ /* 0x000fe40000000000 */
        /* <DEDUP_REMOVED lines=9> */
.L_x_1211:
[----:B------:R-:W-:-:S04]  /*22d0*/  ISETP.NE.U32.AND P0, PT, RZ, c[0x0][0x368], PT ;  /* 0x0000da00ff007a0c */ /* 0x000fc80003f05070 */
[----:B------:R-:W-:-:S13]  /*22e0*/  ISETP.NE.AND.EX P0, PT, RZ, c[0x0][0x36c], PT, P0 ;  /* 0x0000db00ff007a0c */ /* 0x000fda0003f05300 */
[----:B------:R-:W-:Y:S05]  /*22f0*/  @!P0 BRA `(.L_x_1212) ;  /* 0x0000004000008947 */ /* 0x000fea0003800000 */
[----:B-1----:R-:W-:-:S04]  /*2300*/  LEA R4, P0, R18, c[0x0][0x368], 0x2 ;  /* 0x0000da0012047a11 */ /* 0x002fc800078010ff */
[----:B------:R-:W-:-:S05]  /*2310*/  LEA.HI.X R5, R18, c[0x0][0x36c], R20, 0x2, P0 ;  /* 0x0000db0012057a11 */ /* 0x000fca00000f1414 */
[----:B------:R1:W5:Y:S01]  /*2320*/  LDG.E R12, [R4.64] ;  /* 0x00000006040c7981 */ /* 0x000362000c1e1900 */
[----:B------:R-:W-:Y:S05]  /*2330*/  BRA `(.L_x_1213) ;  /* 0x0000005000007947 */ /* 0x000fea0003800000 */
.L_x_1212:
[----:B------:R-:W-:Y:S01]  /*2340*/  MOV R12, c[0x0][0x1d0] ;  /* 0x00007400000c7a02 */ /* 0x000fe20000000f00 */
[----:B------:R-:W-:Y:S05]  /*2350*/  @!P6 BRA `(.L_x_1213) ;  /* 0x000000300000e947 */ /* 0x000fea0003800000 */
[----:B------:R-:W2:Y:S04]  /*2360*/  LDG.E R6, [R4.64] ;  /* 0x0000000604067981 */ /* 0x000ea8000c1e1900 */
[----:B-1----:R-:W2:Y:S02]  /*2370*/  LDG.E R0, [R4.64+0x4] ;  /* 0x0000040604007981 */ /* 0x002ea4000c1e1900 */
[----:B--2---:R-:W-:Y:S02]  /*2380*/  IADD3 R12, -R6, R0, RZ ;  /* 0x00000000060c7210 */ /* 0x004fe40007ffe1ff */
.L_x_1213:
[----:B-1----:R-:W2:Y:S04]  /*2390*/  LDL R4, [R1+0x4c] ;  /* 0x00004c0001047983 */ /* 0x002ea80000100800 */
[----:B------:R-:W3:Y:S04]  /*23a0*/  LDL.LU R0, [R1+0x3c] ;  /* 0x00003c0001007983 */ /* 0x000ee80000300800 */
[----:B------:R-:W4:Y:S04]  /*23b0*/  LDL.LU R6, [R1+0x20] ;  /* 0x0000200001067983 */ /* 0x000f280000300800 */
[----:B------:R1:W3:Y:S01]  /*23c0*/  @P5 LDG.E R5, [R2.64] ;  /* 0x0000000602055981 */ /* 0x0002e2000c1e1900 */
[----:B------:R-:W-:-:S04]  /*23d0*/  ISETP.NE.U32.AND P0, PT, RZ, c[0x0][0x378], PT ;  /* 0x0000de00ff007a0c */ /* 0x000fc80003f05070 */
[----:B------:R-:W-:Y:S01]  /*23e0*/  ISETP.NE.AND.EX P1, PT, RZ, c[0x0][0x37c], PT, P0 ;  /* 0x0000df00ff007a0c */ /* 0x000fe20003f25300 */
[----:B------:R-:W-:Y:S02]  /*23f0*/  IMAD.MOV.U32 R7, RZ, RZ, c[0x0][0x2c4] ;  /* 0x0000b100ff077624 */ /* 0x000fe400078e00ff */
[----:B--2---:R-:W-:Y:S02]  /*2400*/  IMAD.MOV.U32 R8, RZ, RZ, R4 ;  /* 0x000000ffff087224 */ /* 0x004fe400078e0004 */
[----:B------:R1:W2:Y:S01]  /*2410*/  @P5 LDG.E R4, [R2.64+0x4] ;  /* 0x0000040602045981 */ /* 0x0002a2000c1e1900 */
[----:B------:R-:W-:Y:S01]  /*2420*/  ISETP.NE.AND P2, PT, R7, 0x1, PT ;  /* 0x000000010700780c */ /* 0x000fe20003f45270 */
[----:B-----5:R-:W-:Y:S01]  /*2430*/  IMAD.MOV.U32 R138, RZ, RZ, R12 ;  /* 0x000000ffff8a7224 */ /* 0x020fe200078e000c */
[----:B----4-:R-:W-:Y:S01]  /*2440*/  LOP3.LUT R6, R6, 0xfffffffb, RZ, 0xc0, !PT ;  /* 0xfffffffb06067812 */ /* 0x010fe200078ec0ff */
[----:B------:R-:W-:-:S04]  /*2450*/  IMAD.IADD R7, R12, 0x1, -R149 ;  /* 0x000000010c077824 */ /* 0x000fc800078e0a95 */
[----:B-1----:R-:W-:-:S04]  /*2460*/  @P1 LEA R2, P0, R18, c[0x0][0x378], 0x2 ;  /* 0x0000de0012021a11 */ /* 0x002fc800078010ff */
[----:B------:R-:W-:-:S05]  /*2470*/  @P1 LEA.HI.X R3, R18, c[0x0][0x37c], R20, 0x2, P0 ;  /* 0x0000df0012031a11 */ /* 0x000fca00000f1414 */
[----:B------:R3:W5:Y:S01]  /*2480*/  @P1 LDG.E R138, [R2.64] ;  /* 0x00000006028a1981 */ /* 0x000762000c1e1900 */
[----:B------:R-:W-:Y:S01]  /*2490*/  @P2 LOP3.LUT R6, R6, 0x4, RZ, 0xfc, !PT ;  /* 0x0000000406062812 */ /* 0x000fe200078efcff */
[----:B---3--:R-:W-:Y:S02]  /*24a0*/  IMAD.SHL.U32 R2, R0, 0x80, RZ ;  /* 0x0000008000027824 */ /* 0x008fe400078e00ff */
[----:B------:R-:W-:-:S03]  /*24b0*/  IMAD.MOV.U32 R0, RZ, RZ, c[0x0][0x228] ;  /* 0x00008a00ff007624 */ /* 0x000fc600078e00ff */
[----:B------:R1:W-:Y:S04]  /*24c0*/  STL [R1+0x54], R2 ;  /* 0x0000540201007387 */ /* 0x0003e80000100800 */
[----:B------:R3:W-:Y:S01]  /*24d0*/  STL [R1+0x20], R6 ;  /* 0x0000200601007387 */ /* 0x0007e20000100800 */
[----:B-1----:R-:W-:-:S05]  /*24e0*/  IADD3 R2, R2, 0x7f, RZ ;  /* 0x0000007f02027810 */ /* 0x002fca0007ffe0ff */
[----:B------:R-:W-:-:S05]  /*24f0*/  @P2 IMAD.HI.U32 R3, R2, c[0x0][0x2c8], RZ ;  /* 0x0000b20002032a27 */ /* 0x000fca00078e00ff */
[----:B------:R-:W-:Y:S01]  /*2500*/  @P2 SHF.R.U32.HI R2, RZ, c[0x0][0x2cc], R3 ;  /* 0x0000b300ff022a19 */ /* 0x000fe20000011603 */
[----:B------:R-:W-:Y:S01]  /*2510*/  BSSY B0, `(.L_x_1214) ;  /* 0x0000037000007945 */ /* 0x000fe20003800000 */
[----:B--2---:R-:W-:-:S04]  /*2520*/  @P5 IMAD.IADD R0, R4, 0x1, -R5 ;  /* 0x0000000104005824 */ /* 0x004fc800078e0a05 */
[----:B---3--:R-:W-:-:S05]  /*2530*/  IMAD.IADD R6, R7, 0x1, R0 ;  /* 0x0000000107067824 */ /* 0x008fca00078e0200 */
[C---:B------:R-:W-:Y:S02]  /*2540*/  IADD3 R154, R6.reuse, 0x30, -R8 ;  /* 0x00000030069a7810 */ /* 0x040fe40007ffe808 */
[----:B------:R-:W-:Y:S02]  /*2550*/  IADD3 R4, R6, 0x2f, RZ ;  /* 0x0000002f06047810 */ /* 0x000fe40007ffe0ff */
[----:B------:R-:W-:Y:S01]  /*2560*/  LOP3.LUT R5, R9, 0xff000000, RZ, 0xc0, !PT ;  /* 0xff00000009057812 */ /* 0x000fe200078ec0ff */
[----:B------:R-:W-:Y:S01]  /*2570*/  IMAD.IADD R3, R154, 0x1, R2 ;  /* 0x000000019a037824 */ /* 0x000fe200078e0202 */
[----:B------:R1:W-:Y:S01]  /*2580*/  STL [R1+0x3c], R6 ;  /* 0x00003c0601007387 */ /* 0x0003e20000100800 */
[----:B------:R-:W-:Y:S01]  /*2590*/  IMAD.HI R2, R4, 0x2aaaaaab, RZ ;  /* 0x2aaaaaab04027827 */ /* 0x000fe200078e02ff */
[----:B------:R-:W-:-:S04]  /*25a0*/  SHF.R.U32.HI R8, RZ, 0x8, R5 ;  /* 0x00000008ff087819 */ /* 0x000fc80000011605 */
[----:B------:R-:W-:-:S04]  /*25b0*/  SHF.R.U32.HI R4, RZ, 0x1f, R2 ;  /* 0x0000001fff047819 */ /* 0x000fc80000011602 */
[----:B------:R-:W-:Y:S01]  /*25c0*/  LEA.HI.SX32 R153, R2, R4, 0x1d ;  /* 0x0000000402997211 */ /* 0x000fe200078feaff */
[----:B-1----:R-:W-:Y:S01]  /*25d0*/  IMAD.HI R6, R3, 0x2aaaaaab, RZ ;  /* 0x2aaaaaab03067827 */ /* 0x002fe200078e02ff */
[----:B------:R-:W-:-:S04]  /*25e0*/  LOP3.LUT R3, R9, 0xff0000, RZ, 0xc0, !PT ;  /* 0x00ff000009037812 */ /* 0x000fc800078ec0ff */
[----:B------:R-:W-:Y:S02]  /*25f0*/  LEA.HI R3, R3, R8, RZ, 0x10 ;  /* 0x0000000803037211 */ /* 0x000fe400078f80ff */
[----:B------:R-:W-:Y:S02]  /*2600*/  SHF.R.U32.HI R5, RZ, 0x1f, R6 ;  /* 0x0000001fff057819 */ /* 0x000fe40000011606 */
[----:B------:R-:W-:Y:S02]  /*2610*/  SHF.R.U32.HI R9, RZ, 0x10, R3 ;  /* 0x00000010ff097819 */ /* 0x000fe40000011603 */
[----:B------:R-:W-:Y:S02]  /*2620*/  LOP3.LUT R16, R3, 0xff, RZ, 0xc0, !PT ;  /* 0x000000ff03107812 */ /* 0x000fe400078ec0ff */
[----:B------:R-:W-:Y:S01]  /*2630*/  LEA.HI.SX32 R2, R6, R5, 0x1d ;  /* 0x0000000506027211 */ /* 0x000fe200078feaff */
[----:B------:R1:W-:Y:S03]  /*2640*/  STL [R1+0x40], R9 ;  /* 0x0000400901007387 */ /* 0x0003e60000100800 */
[----:B------:R-:W-:Y:S01]  /*2650*/  IMNMX R6, R153, R2, PT ;  /* 0x0000000299067217 */ /* 0x000fe20003800200 */
[----:B------:R1:W-:Y:S03]  /*2660*/  STL [R1+0x80], R16 ;  /* 0x0000801001007387 */ /* 0x0003e60000100800 */
[----:B------:R-:W-:-:S02]  /*2670*/  ISETP.GE.AND P0, PT, R6, 0x1, PT ;  /* 0x000000010600780c */ /* 0x000fc40003f06270 */
[----:B------:R-:W-:Y:S01]  /*2680*/  ISETP.NE.AND P1, PT, R9, RZ, PT ;  /* 0x000000ff0900720c */ /* 0x000fe20003f25270 */
[----:B------:R-:W-:-:S03]  /*2690*/  IMAD.MOV.U32 R2, RZ, RZ, RZ ;  /* 0x000000ffff027224 */ /* 0x000fc600078e00ff */
[----:B------:R-:W-:-:S07]  /*26a0*/  SEL R137, R9, c[0x0][0x338], P1 ;  /* 0x0000ce0009897a07 */ /* 0x000fce0000800000 */
[----:B------:R-:W-:Y:S05]  /*26b0*/  @!P0 BRA `(.L_x_1215) ;  /* 0x000001c000008947 */ /* 0x000fea0003800000 */
[----:B------:R-:W-:Y:S02]  /*26c0*/  IABS R3, R137 ;  /* 0x0000008900037213 */ /* 0x000fe40000000000 */
[----:B------:R-:W-:Y:S02]  /*26d0*/  IADD3 R8, R137, -0x1, R6 ;  /* 0xffffffff89087810 */ /* 0x000fe40007ffe006 */
[----:B------:R-:W2:Y:S02]  /*26e0*/  I2F.RP R2, R3 ;  /* 0x0000000300027306 */ /* 0x000ea40000209400 */
[----:B------:R-:W-:-:S06]  /*26f0*/  IABS R11, R8 ;  /* 0x00000008000b7213 */ /* 0x000fcc0000000000 */
[----:B--2---:R-:W2:Y:S02]  /*2700*/  MUFU.RCP R2, R2 ;  /* 0x0000000200027308 */ /* 0x004ea40000001000 */
[----:B--2---:R-:W-:-:S06]  /*2710*/  IADD3 R2, R2, 0xffffffe, RZ ;  /* 0x0ffffffe02027810 */ /* 0x004fcc0007ffe0ff */
[----:B------:R-:W2:Y:S02]  /*2720*/  F2I.FTZ.U32.TRUNC.NTZ R5, R2 ;  /* 0x0000000200057305 */ /* 0x000ea4000021f000 */
[----:B--2---:R-:W-:-:S04]  /*2730*/  IMAD.MOV R2, RZ, RZ, -R5 ;  /* 0x000000ffff027224 */ /* 0x004fc800078e0a05 */
[----:B------:R-:W-:Y:S01]  /*2740*/  IMAD.MOV.U32 R4, RZ, RZ, R2 ;  /* 0x000000ffff047224 */ /* 0x000fe200078e0002 */
[----:B------:R-:W-:-:S03]  /*2750*/  IABS R2, R137 ;  /* 0x0000008900027213 */ /* 0x000fc60000000000 */
[----:B-1----:R-:W-:Y:S02]  /*2760*/  IMAD R9, R4, R3, RZ ;  /* 0x0000000304097224 */ /* 0x002fe400078e02ff */
        /* <DEDUP_REMOVED lines=17> */
.L_x_1215:
[----:B------:R-:W-:Y:S05]  /*2880*/  BSYNC B0 ;  /* 0x0000000000007941 */ /* 0x000fea0003800000 */
.L_x_1214:
[----:B------:R-:W-:Y:S01]  /*2890*/  IMAD R3, R16, R2, RZ ;  /* 0x0000000210037224 */ /* 0x000fe200078e02ff */
        /* <DEDUP_REMOVED lines=21> */
[----:B------:R-:W3:Y:S04]  /*29f0*/  LDL R9, [R1+0x30] ;  /* 0x0000300001097983 */ /* 0x000ee80000100800 */
[----:B------:R-:W4:Y:S04]  /*2a00*/  LDL R8, [R1+0x34] ;  /* 0x0000340001087983 */ /* 0x000f280000100800 */
[----:B------:R-:W3:Y:S04]  /*2a10*/  LDL R21, [R1+0x18] ;  /* 0x0000180001157983 */ /* 0x000ee80000100800 */
[----:B------:R-:W1:Y:S01]  /*2a20*/  S2R R11, SR_TID.X ;  /* 0x00000000000b7919 */ /* 0x000e620000002100 */
[----:B------:R-:W-:-:S02]  /*2a30*/  SHF.R.S32.HI R3, RZ, 0x1f, R13 ;  /* 0x0000001fff037819 */ /* 0x000fc4000001140d */
[----:B-1----:R-:W-:-:S04]  /*2a40*/  SHF.R.S32.HI R10, RZ, 0x1f, R11 ;  /* 0x0000001fff0a7819 */ /* 0x002fc8000001140b */
[----:B------:R-:W-:-:S04]  /*2a50*/  LEA.HI R10, R10, R11, RZ, 0x2 ;  /* 0x0000000b0a0a7211 */ /* 0x000fc800078f10ff */
[----:B------:R-:W-:-:S04]  /*2a60*/  SHF.R.S32.HI R10, RZ, 0x2, R10 ;  /* 0x00000002ff0a7819 */ /* 0x000fc8000001140a */
[----:B------:R-:W-:-:S04]  /*2a70*/  IADD3 R131, P0, R10, R13, RZ ;  /* 0x0000000d0a837210 */ /* 0x000fc80007f1e0ff */
[----:B------:R-:W-:-:S05]  /*2a80*/  LEA.HI.X.SX32 R134, R10, R3, 0x1, P0 ;  /* 0x000000030a867211 */ /* 0x000fca00000f0eff */
[----:B------:R-:W-:Y:S01]  /*2a90*/  IMAD R3, R134, c[0x0][0x238], RZ ;  /* 0x00008e0086037a24 */ /* 0x000fe200078e02ff */
[----:B------:R-:W-:-:S03]  /*2aa0*/  IADD3 R31, R2, -0x1, RZ ;  /* 0xffffffff021f7810 */ /* 0x000fc60007ffe0ff */
[----:B------:R-:W-:Y:S01]  /*2ab0*/  IMAD R3, R131, c[0x0][0x23c], R3 ;  /* 0x00008f0083037a24 */ /* 0x000fe200078e0203 */
[----:B------:R-:W-:Y:S02]  /*2ac0*/  ISETP.NE.AND P3, PT, R14, RZ, PT ;  /* 0x000000ff0e00720c */ /* 0x000fe40003f65270 */
[----:B------:R-:W-:Y:S01]  /*2ad0*/  SEL R14, R20, RZ, !P5 ;  /* 0x000000ff140e7207 */ /* 0x000fe20006800000 */
[----:B------:R-:W-:Y:S01]  /*2ae0*/  IMAD.MOV.U32 R140, RZ, RZ, 0x30 ;  /* 0x00000030ff8c7424 */ /* 0x000fe200078e00ff */
[----:B------:R-:W-:-:S03]  /*2af0*/  SEL R13, R18, RZ, !P5 ;  /* 0x000000ff120d7207 */ /* 0x000fc60006800000 */
[C---:B------:R-:W-:Y:S02]  /*2b00*/  IMAD R156, R140.reuse, c[0x0][0x23c], RZ ;  /* 0x00008f008c9c7a24 */ /* 0x040fe400078e02ff */
[----:B------:R-:W-:-:S04]  /*2b10*/  IMAD.WIDE.U32 R146, R140, c[0x0][0x238], RZ ;  /* 0x00008e008c927a25 */ /* 0x000fc800078e00ff */
[----:B------:R-:W-:Y:S01]  /*2b20*/  IMAD.IADD R156, R147, 0x1, R156 ;  /* 0x00000001939c7824 */ /* 0x000fe200078e029c */
[----:B------:R-:W-:Y:S01]  /*2b30*/  MOV R157, c[0x0][0x238] ;  /* 0x00008e00009d7a02 */ /* 0x000fe20000000f00 */
[----:B------:R-:W-:-:S05]  /*2b40*/  IMAD.MOV.U32 R155, RZ, RZ, 0x5 ;  /* 0x00000005ff9b7424 */ /* 0x000fca00078e00ff */
[C---:B------:R-:W-:Y:S02]  /*2b50*/  SHF.L.U64.HI R155, R157.reuse, R155, c[0x0][0x23c] ;  /* 0x00008f009d9b7619 */ /* 0x040fe4000001029b */
[----:B------:R-:W-:Y:S01]  /*2b60*/  SHF.L.U32 R157, R157, 0x5, RZ ;  /* 0x000000059d9d7819 */ /* 0x000fe200000006ff */
[----:B--2---:R-:W-:-:S04]  /*2b70*/  IMAD.WIDE.U32 R4, R131, c[0x0][0x238], R16 ;  /* 0x00008e0083047a25 */ /* 0x004fc800078e0010 */
[----:B------:R-:W-:Y:S01]  /*2b80*/  IMAD.IADD R3, R5, 0x1, R3 ;  /* 0x0000000105037824 */ /* 0x000fe200078e0203 */
[----:B------:R-:W-:Y:S01]  /*2b90*/  MOV R2, R4 ;  /* 0x0000000400027202 */ /* 0x000fe20000000f00 */
[----:B------:R-:W-:-:S04]  /*2ba0*/  IMAD R5, R31, -0x30, R0 ;  /* 0xffffffd01f057824 */ /* 0x000fc800078e0200 */
[----:B------:R-:W-:Y:S01]  /*2bb0*/  IMAD.WIDE.U32 R2, R22, c[0x0][0x240], R2 ;  /* 0x0000900016027a25 */ /* 0x000fe200078e0002 */
[----:B------:R-:W-:-:S03]  /*2bc0*/  IMNMX R5, R5, 0x30, PT ;  /* 0x0000003005057817 */ /* 0x000fc60003800200 */
[----:B------:R-:W-:Y:S02]  /*2bd0*/  IMAD R3, R22, c[0x0][0x244], R3 ;  /* 0x0000910016037a24 */ /* 0x000fe400078e0203 */
[----:B------:R-:W-:Y:S02]  /*2be0*/  IMAD R4, R14, c[0x0][0x248], RZ ;  /* 0x000092000e047a24 */ /* 0x000fe400078e02ff */
[----:B------:R-:W-:Y:S02]  /*2bf0*/  IMAD.IADD R7, R5, 0x1, -R10 ;  /* 0x0000000105077824 */ /* 0x000fe400078e0a0a */
[C---:B------:R-:W-:Y:S02]  /*2c00*/  IMAD R4, R13.reuse, c[0x0][0x24c], R4 ;  /* 0x000093000d047a24 */ /* 0x040fe400078e0204 */
[----:B------:R-:W-:Y:S01]  /*2c10*/  IMAD.WIDE.U32 R98, R13, c[0x0][0x248], R2 ;  /* 0x000092000d627a25 */ /* 0x000fe200078e0002 */
[----:B------:R-:W-:Y:S02]  /*2c20*/  ISETP.GE.AND P1, PT, R7, 0x1, PT ;  /* 0x000000010700780c */ /* 0x000fe40003f26270 */
[----:B------:R-:W-:Y:S01]  /*2c30*/  SHF.R.S32.HI R3, RZ, 0x1f, R31 ;  /* 0x0000001fff037819 */ /* 0x000fe2000001141f */
[----:B------:R-:W-:Y:S01]  /*2c40*/  IMAD R2, R156, R31, RZ ;  /* 0x0000001f9c027224 */ /* 0x000fe200078e02ff */
[----:B------:R-:W-:Y:S01]  /*2c50*/  IADD3 R89, R99, R4, RZ ;  /* 0x0000000463597210 */ /* 0x000fe20007ffe0ff */
[----:B------:R-:W-:-:S02]  /*2c60*/  IMAD.MOV.U32 R88, RZ, RZ, R98 ;  /* 0x000000ffff587224 */ /* 0x000fc400078e0062 */
[-C--:B------:R-:W-:Y:S02]  /*2c70*/  IMAD R2, R3, R146.reuse, R2 ;  /* 0x0000009203027224 */ /* 0x080fe400078e0202 */
[----:B------:R-:W-:Y:S01]  /*2c80*/  IMAD.WIDE.U32 R4, R31, R146, R88 ;  /* 0x000000921f047225 */ /* 0x000fe200078e0058 */
[----:B------:R-:W-:-:S03]  /*2c90*/  ISETP.GE.AND P6, PT, R16, c[0x0][0x1d4], PT ;  /* 0x0000750010007a0c */ /* 0x000fc60003fc6270 */
[----:B------:R-:W-:Y:S01]  /*2ca0*/  IMAD.IADD R6, R5, 0x1, R2 ;  /* 0x0000000105067824 */ /* 0x000fe200078e0202 */
[----:B------:R-:W-:Y:S02]  /*2cb0*/  @P1 LEA R2, P0, R4, c[0x0][0x220], 0x1 ;  /* 0x0000880004021a11 */ /* 0x000fe400078008ff */
[----:B---3--:R-:W-:Y:S02]  /*2cc0*/  ISETP.GE.AND P5, PT, R9, c[0x0][0x1d4], PT ;  /* 0x0000750009007a0c */ /* 0x008fe40003fa6270 */
[----:B----4-:R-:W-:Y:S02]  /*2cd0*/  ISETP.GE.AND P4, PT, R8, c[0x0][0x1d4], PT ;  /* 0x0000750008007a0c */ /* 0x010fe40003f86270 */
[----:B------:R-:W-:Y:S02]  /*2ce0*/  @P1 LEA.HI.X R3, R4, c[0x0][0x224], R6, 0x1, P0 ;  /* 0x0000890004031a11 */ /* 0x000fe400000f0c06 */
[----:B------:R-:W-:Y:S01]  /*2cf0*/  ISETP.GT.AND P0, PT, R7, 0x20, PT ;  /* 0x000000200700780c */ /* 0x000fe20003f04270 */
[----:B------:R-:W-:-:S05]  /*2d00*/  @P1 IMAD.SHL.U32 R5, R21, 0x2, RZ ;  /* 0x0000000215051824 */ /* 0x000fca00078e00ff */
[----:B------:R-:W-:Y:S01]  /*2d10*/  @!PT LDS RZ, [RZ] ;  /* 0x00000000fffff984 */ /* 0x000fe20000000800 */
[----:B------:R-:W-:Y:S01]  /*2d20*/  @!PT LDS RZ, [RZ] ;  /* 0x00000000fffff984 */ /* 0x000fe20000000800 */
[----:B------:R-:W-:Y:S01]  /*2d30*/  @!PT LDS RZ, [RZ] ;  /* 0x00000000fffff984 */ /* 0x000fe20000000800 */
[----:B------:R1:W-:Y:S04]  /*2d40*/  @P1 LDGSTS.E.BYPASS.LTC128B.128 [R5+0x3c80], [R2.64], !P6 ;  /* 0x03c8000002051fae */ /* 0x0003e8000f101d46 */
[----:B------:R1:W-:Y:S04]  /*2d50*/  @P1 LDGSTS.E.BYPASS.LTC128B.128 [R5+0x4880], [R2.64+0x40], !P5 ;  /* 0x0488004002051fae */ /* 0x0003e8000e901d46 */
[----:B------:R1:W-:Y:S02]  /*2d60*/  @P1 LDGSTS.E.BYPASS.LTC128B.128 [R5+0x5480], [R2.64+0x80], !P4 ;  /* 0x0548008002051fae */ /* 0x0003e4000e101d46 */
[----:B-1----:R-:W-:-:S05]  /*2d70*/  @P0 IADD3 R3, P1, R157, R4, RZ ;  /* 0x000000049d030210 */ /* 0x002fca0007f3e0ff */
[----:B------:R-:W-:Y:S01]  /*2d80*/  @P0 IMAD.X R6, R6, 0x1, R155, P1 ;  /* 0x0000000106060824 */ /* 0x000fe200008e069b */
[----:B------:R-:W-:-:S04]  /*2d90*/  @P0 LEA R2, P1, R3, c[0x0][0x220], 0x1 ;  /* 0x0000880003020a11 */ /* 0x000fc800078208ff */
[----:B------:R-:W-:Y:S02]  /*2da0*/  @P0 LEA.HI.X R3, R3, c[0x0][0x224], R6, 0x1, P1 ;  /* 0x0000890003030a11 */ /* 0x000fe400008f0c06 */
[----:B------:R-:W-:-:S04]  /*2db0*/  ISETP.NE.U32.AND P1, PT, RZ, c[0x0][0x340], PT ;  /* 0x0000d000ff007a0c */ /* 0x000fc80003f25070 */
[----:B------:R-:W-:-:S13]  /*2dc0*/  ISETP.NE.AND.EX P1, PT, RZ, c[0x0][0x344], PT, P1 ;  /* 0x0000d100ff007a0c */ /* 0x000fda0003f25310 */
[----:B------:R-:W-:-:S06]  /*2dd0*/  @P1 IMAD.WIDE R6, R18, R15, c[0x0][0x340] ;  /* 0x0000d00012061625 */ /* 0x000fcc00078e020f */
[----:B------:R1:W2:Y:S04]  /*2de0*/  @P1 LDG.E R6, [R6.64] ;  /* 0x0000000606061981 */ /* 0x0002a8000c1e1900 */
[----:B------:R-:W3:Y:S01]  /*2df0*/  S2R R19, SR_TID.X ;  /* 0x0000000000137919 */ /* 0x000ee20000002100 */
[----:B-1----:R-:W-:-:S05]  /*2e00*/  IMAD.IADD R7, R12, 0x1, R148 ;  /* 0x000000010c077824 */ /* 0x002fca00078e0294 */
[----:B------:R-:W-:Y:S01]  /*2e10*/  SHF.R.S32.HI R11, RZ, 0x1f, R7 ;  /* 0x0000001fff0b7819 */ /* 0x000fe20000011407 */
[----:B------:R-:W-:-:S04]  /*2e20*/  IMAD.WIDE.U32 R4, R7, c[0x0][0x1e0], RZ ;  /* 0x0000780007047a25 */ /* 0x000fc800078e00ff */
[----:B------:R-:W-:-:S04]  /*2e30*/  IMAD R8, R11, c[0x0][0x1e0], RZ ;  /* 0x000078000b087a24 */ /* 0x000fc800078e02ff */
[----:B------:R-:W-:-:S05]  /*2e40*/  IMAD R8, R7, c[0x0][0x1e4], R8 ;  /* 0x0000790007087a24 */ /* 0x000fca00078e0208 */
[----:B------:R-:W-:-:S05]  /*2e50*/  IADD3 R5, R5, R8, RZ ;  /* 0x0000000805057210 */ /* 0x000fca0007ffe0ff */
[----:B------:R-:W-:-:S04]  /*2e60*/  IMAD.WIDE.U32 R8, R22, c[0x0][0x1e8], R4 ;  /* 0x00007a0016087a25 */ /* 0x000fc800078e0004 */
[----:B------:R-:W-:Y:S02]  /*2e70*/  @P0 IMAD.SHL.U32 R4, R21, 0x2, RZ ;  /* 0x0000000215040824 */ /* 0x000fe400078e00ff */
[----:B------:R-:W-:-:S03]  /*2e80*/  IMAD R5, R22, c[0x0][0x1ec], R9 ;  /* 0x00007b0016057a24 */ /* 0x000fc600078e0209 */
[----:B------:R1:W-:Y:S04]  /*2e90*/  @P0 LDGSTS.E.BYPASS.LTC128B.128 [R4+0x4480], [R2.64], !P6 ;  /* 0x0448000002040fae */ /* 0x0003e8000f101d46 */
[----:B------:R1:W-:Y:S04]  /*2ea0*/  @P0 LDGSTS.E.BYPASS.LTC128B.128 [R4+0x5080], [R2.64+0x40], !P5 ;  /* 0x0508004002040fae */ /* 0x0003e8000e901d46 */
[----:B------:R1:W-:Y:S01]  /*2eb0*/  @P0 LDGSTS.E.BYPASS.LTC128B.128 [R4+0x5c80], [R2.64+0x80], !P4 ;  /* 0x05c8008002040fae */ /* 0x0003e2000e101d46 */
[----:B------:R-:W-:-:S03]  /*2ec0*/  IMAD.MOV.U32 R160, RZ, RZ, c[0x0][0x27c] ;  /* 0x00009f00ffa07624 */ /* 0x000fc600078e00ff */
[----:B------:R-:W0:Y:S01]  /*2ed0*/  LDGDEPBAR ;  /* 0x00000000000079af */ /* 0x000e220000000000 */
[----:B------:R-:W-:Y:S01]  /*2ee0*/  WARPSYNC 0xffffffff ;  /* 0xffffffff00007948 */ /* 0x000fe20003800000 */
[----:B------:R-:W-:Y:S02]  /*2ef0*/  ISETP.GE.AND P2, PT, R104, c[0x0][0x27c], PT ;  /* 0x00009f0068007a0c */ /* 0x000fe40003f46270 */
[----:B------:R-:W-:Y:S02]  /*2f00*/  SHF.R.S32.HI R115, RZ, 0x1f, R114 ;  /* 0x0000001fff737819 */ /* 0x000fe40000011472 */
[----:B-----5:R-:W-:Y:S01]  /*2f10*/  SHF.R.S32.HI R25, RZ, 0x1f, R138 ;  /* 0x0000001fff197819 */ /* 0x020fe2000001148a */
[----:B-1----:R-:W-:Y:S01]  /*2f20*/  IMAD.MOV.U32 R4, RZ, RZ, R8 ;  /* 0x000000ffff047224 */ /* 0x002fe200078e0008 */
[----:B--2---:R-:W-:Y:S01]  /*2f30*/  @P1 SHF.R.S32.HI R10, RZ, 0x1f, R6 ;  /* 0x0000001fff0a1819 */ /* 0x004fe20000011406 */
[----:B------:R-:W-:Y:S01]  /*2f40*/  @!P1 IMAD.MOV.U32 R10, RZ, RZ, R20 ;  /* 0x000000ffff0a9224 */ /* 0x000fe200078e0014 */
[----:B---3--:R-:W-:-:S04]  /*2f50*/  LEA.HI R20, R19, R19, RZ, 0x1 ;  /* 0x0000001313147211 */ /* 0x008fc800078f08ff */
[----:B------:R-:W-:Y:S02]  /*2f60*/  SHF.R.S32.HI R20, RZ, 0x1, R20 ;  /* 0x00000001ff147819 */ /* 0x000fe40000011414 */
[----:B------:R-:W-:Y:S02]  /*2f70*/  @!P1 MOV R6, R18 ;  /* 0x0000001200069202 */ /* 0x000fe40000000f00 */
[----:B------:R-:W-:Y:S02]  /*2f80*/  SEL R21, R10, RZ, !P3 ;  /* 0x000000ff0a157207 */ /* 0x000fe40005800000 */
[----:B------:R-:W-:Y:S02]  /*2f90*/  SHF.R.S32.HI R9, RZ, 0x1f, R20 ;  /* 0x0000001fff097819 */ /* 0x000fe40000011414 */
[----:B------:R-:W-:Y:S01]  /*2fa0*/  SEL R15, R6, RZ, !P3 ;  /* 0x000000ff060f7207 */ /* 0x000fe20005800000 */
[----:B------:R-:W-:Y:S02]  /*2fb0*/  IMAD R2, R21, c[0x0][0x1f0], RZ ;  /* 0x00007c0015027a24 */ /* 0x000fe400078e02ff */
[----:B------:R-:W-:-:S02]  /*2fc0*/  IMAD R3, R9, c[0x0][0x1e0], RZ ;  /* 0x0000780009037a24 */ /* 0x000fc400078e02ff */
[C---:B------:R-:W-:Y:S02]  /*2fd0*/  IMAD R2, R15.reuse, c[0x0][0x1f4], R2 ;  /* 0x00007d000f027a24 */ /* 0x040fe400078e0202 */
[----:B------:R-:W-:-:S04]  /*2fe0*/  IMAD.WIDE.U32 R78, R15, c[0x0][0x1f0], R4 ;  /* 0x00007c000f4e7a25 */ /* 0x000fc800078e0004 */
[----:B------:R-:W-:-:S04]  /*2ff0*/  IMAD.WIDE.U32 R158, R20, c[0x0][0x1e0], RZ ;  /* 0x00007800149e7a25 */ /* 0x000fc800078e00ff */
[----:B------:R-:W-:Y:S01]  /*3000*/  IMAD R3, R20, c[0x0][0x1e4], R3 ;  /* 0x0000790014037a24 */ /* 0x000fe200078e0203 */
[----:B------:R-:W-:Y:S02]  /*3010*/  SHF.L.U32 R6, R160, 0x1, RZ ;  /* 0x00000001a0067819 */ /* 0x000fe400000006ff */
[----:B------:R-:W-:Y:S01]  /*3020*/  IADD3 R77, R79, R2, RZ ;  /* 0x000000024f4d7210 */ /* 0x000fe20007ffe0ff */
[----:B------:R-:W-:Y:S02]  /*3030*/  IMAD.IADD R133, R159, 0x1, R3 ;  /* 0x000000019f857824 */ /* 0x000fe400078e0203 */
[----:B------:R-:W2:Y:S01]  /*3040*/  LDL R35, [R1+0x74] ;  /* 0x0000740001237983 */ /* 0x000ea20000100800 */
[----:B------:R-:W-:Y:S01]  /*3050*/  IMAD.WIDE.U32 R2, R22, c[0x0][0x260], R16 ;  /* 0x0000980016027a25 */ /* 0x000fe200078e0010 */
[----:B------:R-:W-:Y:S02]  /*3060*/  IADD3 R136, P0, R20, R7, RZ ;  /* 0x0000000714887210 */ /* 0x000fe40007f1e0ff */
[----:B------:R-:W3:Y:S01]  /*3070*/  LDL R33, [R1+0x78] ;  /* 0x0000780001217983 */ /* 0x000ee20000100800 */
[----:B------:R-:W-:Y:S01]  /*3080*/  IMAD R4, R14, c[0x0][0x268], RZ ;  /* 0x00009a000e047a24 */ /* 0x000fe200078e02ff */
[----:B------:R-:W-:Y:S01]  /*3090*/  SEL R16, RZ, c[0x0][0x27c], !P2 ;  /* 0x00009f00ff107a07 */ /* 0x000fe20005000000 */
[----:B------:R-:W-:Y:S01]  /*30a0*/  IMAD R3, R22, c[0x0][0x264], R3 ;  /* 0x0000990016037a24 */ /* 0x000fe200078e0203 */
[----:B------:R-:W4:Y:S01]  /*30b0*/  LDL R34, [R1+0x7c] ;  /* 0x00007c0001227983 */ /* 0x000f220000100800 */
[----:B------:R-:W-:Y:S01]  /*30c0*/  IMAD R8, R9, c[0x0][0x280], RZ ;  /* 0x0000a00009087a24 */ /* 0x000fe200078e02ff */
[----:B------:R-:W-:Y:S01]  /*30d0*/  ISETP.GE.AND P1, PT, R112, c[0x0][0x27c], PT ;  /* 0x00009f0070007a0c */ /* 0x000fe20003f26270 */
[----:B------:R-:W-:Y:S01]  /*30e0*/  IMAD.X R135, R11, 0x1, R9, P0 ;  /* 0x000000010b877824 */ /* 0x000fe200000e0609 */
[C---:B------:R-:W-:Y:S01]  /*30f0*/  IADD3 R19, -R6.reuse, c[0x0][0x1d4], RZ ;  /* 0x0000750006137a10 */ /* 0x040fe20007ffe1ff */
[----:B------:R-:W-:Y:S01]  /*3100*/  IMAD R32, R13, c[0x0][0x26c], R4 ;  /* 0x00009b000d207a24 */ /* 0x000fe200078e0204 */
[----:B------:R-:W-:Y:S01]  /*3110*/  ISETP.GE.AND P0, PT, R111, c[0x0][0x27c], PT ;  /* 0x00009f006f007a0c */ /* 0x000fe20003f06270 */
[----:B------:R-:W-:Y:S01]  /*3120*/  IMAD R9, R9, c[0x0][0x290], RZ ;  /* 0x0000a40009097a24 */ /* 0x000fe200078e02ff */
[CC--:B------:R-:W-:Y:S01]  /*3130*/  SEL R18, R6.reuse, R19.reuse, !P2 ;  /* 0x0000001306127207 */ /* 0x0c0fe20005000000 */
[----:B------:R-:W-:Y:S01]  /*3140*/  IMAD.WIDE.U32 R82, R13, c[0x0][0x268], R2 ;  /* 0x00009a000d527a25 */ /* 0x000fe200078e0002 */
[----:B------:R-:W-:-:S02]  /*3150*/  SEL R17, R6, R19, !P1 ;  /* 0x0000001306117207 */ /* 0x000fc40004800000 */
[----:B------:R-:W-:Y:S01]  /*3160*/  SEL R19, R6, R19, !P0 ;  /* 0x0000001306137207 */ /* 0x000fe20004000000 */
[----:B------:R-:W-:Y:S01]  /*3170*/  IMAD.WIDE.U32 R4, R20, c[0x0][0x280], R114 ;  /* 0x0000a00014047a25 */ /* 0x000fe200078e0072 */
[----:B------:R-:W-:Y:S01]  /*3180*/  ULDC.U8 UR4, c[0x0][0x298] ;  /* 0x0000a60000047ab9 */ /* 0x000fe20000000000 */
[----:B------:R-:W-:Y:S02]  /*3190*/  ISETP.GE.AND P2, PT, R160, 0x1, PT ;  /* 0x00000001a000780c */ /* 0x000fe40003f46270 */
[C---:B------:R-:W-:Y:S02]  /*31a0*/  IMAD R8, R20.reuse, c[0x0][0x284], R8 ;  /* 0x0000a10014087a24 */ /* 0x040fe400078e0208 */
[----:B------:R-:W-:-:S04]  /*31b0*/  IMAD.WIDE.U32 R12, R20, c[0x0][0x280], R104 ;  /* 0x0000a000140c7a25 */ /* 0x000fc800078e0068 */
[----:B------:R-:W-:Y:S02]  /*31c0*/  IMAD R14, R20, c[0x0][0x294], R9 ;  /* 0x0000a500140e7a24 */ /* 0x000fe400078e0209 */
[----:B------:R-:W-:Y:S02]  /*31d0*/  IMAD.IADD R9, R5, 0x1, R8 ;  /* 0x0000000105097824 */ /* 0x000fe400078e0208 */
[----:B------:R-:W-:Y:S02]  /*31e0*/  IMAD.IADD R5, R8, 0x1, R13 ;  /* 0x0000000108057824 */ /* 0x000fe400078e020d */
[----:B------:R-:W-:Y:S02]  /*31f0*/  IMAD.IADD R13, R104, 0x1, R16 ;  /* 0x00000001680d7824 */ /* 0x000fe400078e0210 */
[----:B------:R-:W-:-:S04]  /*3200*/  IMAD.WIDE.U32 R2, R22, c[0x0][0x210], R104 ;  /* 0x0000840016027a25 */ /* 0x000fc800078e0068 */
[----:B------:R-:W-:Y:S02]  /*3210*/  IMAD.MOV.U32 R8, RZ, RZ, R4 ;  /* 0x000000ffff087224 */ /* 0x000fe400078e0004 */
[----:B------:R-:W-:Y:S01]  /*3220*/  IMAD.MOV.U32 R4, RZ, RZ, R12 ;  /* 0x000000ffff047224 */ /* 0x000fe200078e000c */
[----:B------:R-:W-:Y:S01]  /*3230*/  SHF.R.S32.HI R12, RZ, 0x1f, R13 ;  /* 0x0000001fff0c7819 */ /* 0x000fe2000001140d */
[----:B------:R-:W-:Y:S02]  /*3240*/  IMAD R11, R22, c[0x0][0x214], R3 ;  /* 0x00008500160b7a24 */ /* 0x000fe400078e0203 */
[----:B------:R-:W-:Y:S01]  /*3250*/  IMAD.MOV.U32 R10, RZ, RZ, R2 ;  /* 0x000000ffff0a7224 */ /* 0x000fe200078e0002 */
[-C--:B------:R-:W-:Y:S01]  /*3260*/  LEA.HI R16, R12, R13.reuse, RZ, 0x3 ;  /* 0x0000000d0c107211 */ /* 0x080fe200078f18ff */
[----:B------:R-:W-:Y:S01]  /*3270*/  IMAD.WIDE.U32 R6, R20, c[0x0][0x290], R114 ;  /* 0x0000a40014067a25 */ /* 0x000fe200078e0072 */
[----:B------:R-:W-:-:S03]  /*3280*/  LEA.HI R22, R12, R13, RZ, 0x5 ;  /* 0x0000000d0c167211 */ /* 0x000fc600078f28ff */
[----:B------:R-:W-:Y:S01]  /*3290*/  IMAD.WIDE.U32 R2, R20, c[0x0][0x290], R104 ;  /* 0x0000a40014027a25 */ /* 0x000fe200078e0068 */
[----:B------:R-:W-:-:S03]  /*32a0*/  SEL R12, RZ, c[0x0][0x27c], !P1 ;  /* 0x00009f00ff0c7a07 */ /* 0x000fc60004800000 */
[----:B------:R-:W-:Y:S02]  /*32b0*/  IMAD.IADD R7, R7, 0x1, R14 ;  /* 0x0000000107077824 */ /* 0x000fe400078e020e */
[----:B------:R-:W-:Y:S01]  /*32c0*/  IMAD.IADD R3, R14, 0x1, R3 ;  /* 0x000000010e037824 */ /* 0x000fe200078e0203 */
[----:B------:R-:W-:Y:S01]  /*32d0*/  SHF.R.S32.HI R14, RZ, 0x1f, R17 ;  /* 0x0000001fff0e7819 */ /* 0x000fe20000011411 */
[----:B------:R-:W-:Y:S01]  /*32e0*/  IMAD.IADD R12, R112, 0x1, R12 ;  /* 0x00000001700c7824 */ /* 0x000fe200078e020c */
[----:B------:R-:W-:Y:S02]  /*32f0*/  SHF.R.S32.HI R13, RZ, 0x1f, R19 ;  /* 0x0000001fff0d7819 */ /* 0x000fe40000011413 */
[----:B------:R-:W-:Y:S01]  /*3300*/  LEA.HI R23, R14, R17, RZ, 0x4 ;  /* 0x000000110e177211 */ /* 0x000fe200078f20ff */
[----:B------:R-:W-:Y:S01]  /*3310*/  IMAD R14, R21, c[0x0][0x218], RZ ;  /* 0x00008600150e7a24 */ /* 0x000fe200078e02ff */
[----:B------:R-:W-:Y:S02]  /*3320*/  LEA.HI R21, R13, R19, RZ, 0x4 ;  /* 0x000000130d157211 */ /* 0x000fe400078f20ff */
[----:B------:R-:W-:Y:S01]  /*3330*/  SHF.R.S32.HI R13, RZ, 0x1f, R12 ;  /* 0x0000001fff0d7819 */ /* 0x000fe2000001140c */
[----:B------:R-:W-:Y:S01]  /*3340*/  IMAD.WIDE.U32 R100, R15, c[0x0][0x218], R10 ;  /* 0x000086000f647a25 */ /* 0x000fe200078e000a */
[----:B------:R-:W-:-:S02]  /*3350*/  SHF.R.S32.HI R20, RZ, 0x1f, R18 ;  /* 0x0000001fff147819 */ /* 0x000fc40000011412 */
[----:B------:R-:W-:Y:S01]  /*3360*/  SEL R17, RZ, c[0x0][0x27c], !P0 ;  /* 0x00009f00ff117a07 */ /* 0x000fe20004000000 */
[----:B------:R-:W-:Y:S01]  /*3370*/  IMAD R27, R15, c[0x0][0x21c], R14 ;  /* 0x000087000f1b7a24 */ /* 0x000fe200078e020e */
[CC--:B------:R-:W-:Y:S02]  /*3380*/  LEA.HI R11, R13.reuse, R12.reuse, RZ, 0x5 ;  /* 0x0000000c0d0b7211 */ /* 0x0c0fe400078f28ff */
[----:B------:R-:W-:Y:S01]  /*3390*/  LEA.HI R15, R13, R12, RZ, 0x3 ;  /* 0x0000000c0d0f7211 */ /* 0x000fe200078f18ff */
[----:B------:R-:W-:Y:S01]  /*33a0*/  IMAD.IADD R14, R111, 0x1, R17 ;  /* 0x000000016f0e7824 */ /* 0x000fe200078e0211 */
[----:B------:R-:W-:Y:S02]  /*33b0*/  LEA.HI R24, R20, R18, RZ, 0x4 ;  /* 0x0000001214187211 */ /* 0x000fe400078f20ff */
[----:B------:R-:W-:Y:S02]  /*33c0*/  SHF.R.S32.HI R11, RZ, 0x5, R11 ;  /* 0x00000005ff0b7819 */ /* 0x000fe4000001140b */
[----:B------:R-:W-:-:S02]  /*33d0*/  SHF.R.S32.HI R17, RZ, 0x5, R22 ;  /* 0x00000005ff117819 */ /* 0x000fc40000011416 */
[----:B------:R-:W-:-:S04]  /*33e0*/  SHF.R.S32.HI R10, RZ, 0x1f, R14 ;  /* 0x0000001fff0a7819 */ /* 0x000fc8000001140e */
[----:B------:R-:W-:Y:S02]  /*33f0*/  LEA.HI R13, R10, R14, RZ, 0x3 ;  /* 0x0000000e0a0d7211 */ /* 0x000fe400078f18ff */
[----:B------:R-:W-:Y:S01]  /*3400*/  IADD3 R130, P1, P0, R78, R158, R104 ;  /* 0x0000009e4e827210 */ /* 0x000fe2000783e068 */
[----:B------:R-:W-:Y:S01]  /*3410*/  IMAD R150, R140, c[0x0][0x1e4], RZ ;  /* 0x000079008c967a24 */ /* 0x000fe200078e02ff */
[----:B------:R-:W-:Y:S01]  /*3420*/  LOP3.LUT R103, R16, 0xfffffff8, RZ, 0xc0, !PT ;  /* 0xfffffff810677812 */ /* 0x000fe200078ec0ff */
[C---:B------:R-:W-:Y:S01]  /*3430*/  IMAD R151, R140.reuse, c[0x0][0x284], RZ ;  /* 0x0000a1008c977a24 */ /* 0x040fe200078e02ff */
[----:B------:R-:W-:Y:S01]  /*3440*/  IADD3.X R129, R77, R133, R105, P1, P0 ;  /* 0x000000854d817210 */ /* 0x000fe20000fe0469 */
[C---:B------:R-:W-:Y:S01]  /*3450*/  IMAD R152, R140.reuse, c[0x0][0x294], RZ ;  /* 0x0000a5008c987a24 */ /* 0x040fe200078e02ff */
[----:B------:R-:W-:Y:S01]  /*3460*/  ISETP.NE.AND P0, PT, RZ, UR4, PT ;  /* 0x00000004ff007c0c */ /* 0x000fe2000bf05270 */
[----:B------:R-:W-:Y:S01]  /*3470*/  IMAD.WIDE.U32 R144, R140, c[0x0][0x1e0], RZ ;  /* 0x000078008c907a25 */ /* 0x000fe200078e00ff */
[----:B------:R-:W-:-:S02]  /*3480*/  LOP3.LUT R102, R15, 0xfffffff8, RZ, 0xc0, !PT ;  /* 0xfffffff80f667812 */ /* 0x000fc400078ec0ff */
[----:B------:R-:W-:Y:S01]  /*3490*/  LOP3.LUT R87, R13, 0xfffffff8, RZ, 0xc0, !PT ;  /* 0xfffffff80d577812 */ /* 0x000fe200078ec0ff */
        /* <DEDUP_REMOVED lines=26> */
[----:B------:R-:W-:Y:S02]  /*3640*/  LEA.HI.SX32 R12, R16, R10, 0x1d ;  /* 0x0000000a100c7211 */ /* 0x000fe400078feaff */
[----:B------:R-:W-:Y:S02]  /*3650*/  SHF.R.S32.HI R18, RZ, 0x5, R17 ;  /* 0x00000005ff127819 */ /* 0x000fe40000011411 */
[----:B------:R-:W-:Y:S02]  /*3660*/  LEA.HI.SX32 R11, R15, R11, 0x1d ;  /* 0x0000000b0f0b7211 */ /* 0x000fe400078feaff */
[----:B------:R-:W-:Y:S01]  /*3670*/  LEA.HI.SX32 R10, R13, R14, 0x1d ;  /* 0x0000000e0d0a7211 */ /* 0x000fe200078feaff */
[----:B------:R-:W-:Y:S01]  /*3680*/  IMAD R22, R18, 0x600, R34 ;  /* 0x0000060012167824 */ /* 0x000fe200078e0222 */
[----:B------:R-:W-:-:S02]  /*3690*/  SHF.R.S32.HI R17, RZ, 0x1f, R12 ;  /* 0x0000001fff117819 */ /* 0x000fc4000001140c */
[----:B------:R-:W-:Y:S02]  /*36a0*/  SHF.R.S32.HI R14, RZ, 0x1f, R11 ;  /* 0x0000001fff0e7819 */ /* 0x000fe4000001140b */
[----:B------:R-:W-:Y:S02]  /*36b0*/  SHF.R.S32.HI R18, RZ, 0x1f, R10 ;  /* 0x0000001fff127819 */ /* 0x000fe4000001140a */
[----:B------:R-:W-:Y:S01]  /*36c0*/  IADD3 R26, R20, R19, RZ ;  /* 0x00000013141a7210 */ /* 0x000fe20007ffe0ff */
[----:B------:R-:W-:Y:S01]  /*36d0*/  IMAD.SHL.U32 R81, R11, 0x8, RZ ;  /* 0x000000080b517824 */ /* 0x000fe200078e00ff */
[----:B------:R-:W-:Y:S01]  /*36e0*/  LEA.HI R19, R17, R12, RZ, 0x2 ;  /* 0x0000000c11137211 */ /* 0x000fe200078f10ff */
[----:B------:R-:W-:Y:S01]  /*36f0*/  IMAD.SHL.U32 R84, R12, 0x8, RZ ;  /* 0x000000080c547824 */ /* 0x000fe200078e00ff */
[----:B------:R-:W-:Y:S01]  /*3700*/  LEA.HI R17, R14, R11, RZ, 0x2 ;  /* 0x0000000b0e117211 */ /* 0x000fe200078f10ff */
[----:B------:R-:W-:Y:S01]  /*3710*/  IMAD.SHL.U32 R85, R10, 0x8, RZ ;  /* 0x000000080a557824 */ /* 0x000fe200078e00ff */
[----:B------:R-:W-:-:S02]  /*3720*/  LEA.HI R11, R18, R10, RZ, 0x2 ;  /* 0x0000000a120b7211 */ /* 0x000fc400078f10ff */
[C---:B------:R-:W-:Y:S02]  /*3730*/  LOP3.LUT R20, R35.reuse, 0x18, R13, 0xf8, !PT ;  /* 0x0000001823147812 */ /* 0x040fe400078ef80d */
        /* <DEDUP_REMOVED lines=14> */
[C---:B------:R-:W-:Y:S02]  /*3820*/  IMAD R10, R25.reuse, c[0x0][0x290], RZ ;  /* 0x0000a400190a7a24 */ /* 0x040fe400078e02ff */
        /* <DEDUP_REMOVED lines=20> */
.L_x_1243:
        /* <DEDUP_REMOVED lines=8> */
[----:B------:R-:W-:Y:S01]  /*39f0*/  IMAD R3, R80, R144, R2 ;  /* 0x0000009050037224 */ /* 0x000fe200078e0202 */
[----:B------:R-:W-:Y:S03]  /*3a00*/  IADD3 R2, P0, R130, R10, RZ ;  /* 0x0000000a82027210 */ /* 0x000fe60007f1e0ff */
[----:B------:R-:W-:Y:S04]  /*3a10*/  IMAD.IADD R12, R11, 0x1, R3 ;  /* 0x000000010b0c7824 */ /* 0x000fe800078e0203 */
[----:B------:R-:W-:Y:S01]  /*3a20*/  IMAD.X R3, R12, 0x1, R129, P0 ;  /* 0x000000010c037824 */ /* 0x000fe200000e0681 */
[----:B------:R-:W-:Y:S02]  /*3a30*/  LEA R52, P0, R2, c[0x0][0x1c8], 0x1 ;  /* 0x0000720002347a11 */ /* 0x000fe400078008ff */
[----:B-1----:R-:W-:Y:S02]  /*3a40*/  LEA.HI R161, R162, R162, RZ, 0x1 ;  /* 0x000000a2a2a17211 */ /* 0x002fe400078f08ff */
[----:B------:R-:W-:Y:S02]  /*3a50*/  LEA.HI.X R53, R2, c[0x0][0x1cc], R3, 0x1, P0 ;  /* 0x0000730002357a11 */ /* 0x000fe400000f0c03 */
[----:B------:R-:W-:Y:S01]  /*3a60*/  SHF.R.S32.HI R161, RZ, 0x1, R161 ;  /* 0x00000001ffa17819 */ /* 0x000fe200000114a1 */
        /* <DEDUP_REMOVED lines=73> */
.L_x_1221:
[----:B------:R-:W-:Y:S05]  /*3f00*/  BSYNC B0 ;  /* 0x0000000000007941 */ /* 0x000fea0003800000 */
.L_x_1220:
        /* <DEDUP_REMOVED lines=89> */
.L_x_1224:
[----:B------:R-:W-:Y:S05]  /*44a0*/  BSYNC B0 ;  /* 0x0000000000007941 */ /* 0x000fea0003800000 */
.L_x_1223:
[----:B------:R-:W-:Y:S01]  /*44b0*/  ISETP.GE.AND P0, PT, R112, c[0x0][0x1d4], PT ;  /* 0x0000750070007a0c */ /* 0x000fe20003f06270 */
[----:B------:R-:W-:Y:S01]  /*44c0*/  @!UPT UIADD3 URZ, URZ, URZ, URZ ;  /* 0x0000003f3f3ff290 */ /* 0x000fe2000fffe03f */
[----:B------:R-:W-:Y:S11]  /*44d0*/  BSSY B0, `(.L_x_1225) ;  /* 0x0000037000007945 */ /* 0x000ff60003800000 */
[----:B------:R-:W-:-:S05]  /*44e0*/  @P0 BRA `(.L_x_1226) ;  /* 0x0000035000000947 */ /* 0x000fca0003800000 */
[----:B------:R-:W-:Y:S01]  /*44f0*/  ISETP.GE.AND P0, PT, R30, c[0x0][0x27c], PT ;  /* 0x00009f001e007a0c */ /* 0x000fe20003f06270 */
[----:B------:R-:W2:Y:S11]  /*4500*/  LDL R2, [R1] ;  /* 0x0000000001027983 */ /* 0x000eb60000100800 */
        /* <DEDUP_REMOVED lines=51> */
.L_x_1226:
[----:B------:R-:W-:Y:S05]  /*4840*/  BSYNC B0 ;  /* 0x0000000000007941 */ /* 0x000fea0003800000 */
.L_x_1225:
        /* <DEDUP_REMOVED lines=56> */
.L_x_1228:
[----:B------:R-:W-:Y:S05]  /*4bd0*/  BSYNC B0 ;  /* 0x0000000000007941 */ /* 0x000fea0003800000 */
.L_x_1227:
[----:B------:R-:W-:Y:S01]  /*4be0*/  IADD3 R2, R104, 0x30, RZ ;  /* 0x0000003068027810 */ /* 0x000fe20007ffe0ff */
[----:B------:R-:W-:Y:S03]  /*4bf0*/  BSSY B0, `(.L_x_1229) ;  /* 0x0000039000007945 */ /* 0x000fe60003800000 */
[----:B------:R-:W-:Y:S11]  /*4c00*/  ISETP.GE.AND P0, PT, R2, c[0x0][0x1d4], PT ;  /* 0x0000750002007a0c */ /* 0x000ff60003f06270 */
[----:B------:R-:W-:Y:S02]  /*4c10*/  @!UPT UIADD3 URZ, URZ, URZ, URZ ;  /* 0x0000003f3f3ff290 */ /* 0x000fe4000fffe03f */
[----:B------:R-:W-:-:S05]  /*4c20*/  @P0 BRA `(.L_x_1230) ;  /* 0x0000035000000947 */ /* 0x000fca0003800000 */
[----:B------:R-:W-:Y:S01]  /*4c30*/  ISETP.GE.AND P0, PT, R29, c[0x0][0x27c], PT ;  /* 0x00009f001d007a0c */ /* 0x000fe20003f06270 */
[----:B------:R-:W2:Y:S11]  /*4c40*/  LDL R3, [R1] ;  /* 0x0000000001037983 */ /* 0x000eb60000100800 */
        /* <DEDUP_REMOVED lines=51> */
.L_x_1230:
[----:B------:R-:W-:Y:S05]  /*4f80*/  BSYNC B0 ;  /* 0x0000000000007941 */ /* 0x000fea0003800000 */
.L_x_1229:
        /* <DEDUP_REMOVED lines=57> */
.L_x_1232:
[----:B------:R-:W-:Y:S05]  /*5320*/  BSYNC B0 ;  /* 0x0000000000007941 */ /* 0x000fea0003800000 */
.L_x_1231:
[----:B------:R-:W-:Y:S04]  /*5330*/  IADD3 R2, R104, 0x50, RZ ;  /* 0x0000005068027810 */ /* 0x000fe80007ffe0ff */
        /* <DEDUP_REMOVED lines=57> */
.L_x_1219:
        /* <DEDUP_REMOVED lines=47> */
.L_x_1234:
[----:B------:R-:W-:Y:S05]  /*59c0*/  BSYNC B0 ;  /* 0x0000000000007941 */ /* 0x000fea0003800000 */
.L_x_1233:
        /* <DEDUP_REMOVED lines=149> */
.L_x_1236:
[----:B------:R-:W-:Y:S05]  /*6320*/  BSYNC B0 ;  /* 0x0000000000007941 */ /* 0x000fea0003800000 */
.L_x_1235:
        /* <DEDUP_REMOVED lines=115> */
.L_x_1238:
[----:B------:R-:W-:Y:S05]  /*6a60*/  BSYNC B0 ;  /* 0x0000000000007941 */ /* 0x000fea0003800000 */
.L_x_1237:
[----:B------:R-:W-:Y:S11]  /*6a70*/  ISETP.GE.AND P0, PT, R111, c[0x0][0x1d4], PT ;  /* 0x000075006f007a0c */ /* 0x000ff60003f06270 */
[----:B------:R-:W-:Y:S02]  /*6a80*/  @!UPT UIADD3 URZ, URZ, URZ, URZ ;  /* 0x0000003f3f3ff290 */ /* 0x000fe4000fffe03f */
[----:B------:R-:W-:-:S05]  /*6a90*/  @P0 BRA `(.L_x_1222) ;  /* 0x0000090000000947 */ /* 0x000fca0003800000 */
[----:B------:R-:W-:Y:S01]  /*6aa0*/  IADD3 R2, P1, P0, R78, R71, R87 ;  /* 0x000000474e027210 */ /* 0x000fe2000783e057 */
[----:B-1----:R-:W1:Y:S03]  /*6ab0*/  LDS.128 R12, [R106+0x3c80] ;  /* 0x003c80006a0c7984 */ /* 0x002e660000000c00 */
[----:B------:R-:W-:Y:S02]  /*6ac0*/  IADD3.X R3, R77, R70, R119, P1, P0 ;  /* 0x000000464d037210 */ /* 0x000fe40000fe0477 */
[C---:B------:R-:W-:Y:S03]  /*6ad0*/  LEA R46, P0, R2.reuse, c[0x0][0x1c8], 0x1 ;  /* 0x00007200022e7a11 */ /* 0x040fe600078008ff */
[----:B------:R-:W2:Y:S01]  /*6ae0*/  LDS.128 R40, [R109+0x3c80] ;  /* 0x003c80006d287984 */ /* 0x000ea20000000c00 */
[----:B------:R-:W-:Y:S02]  /*6af0*/  LEA.HI.X R47, R2, c[0x0][0x1cc], R3, 0x1, P0 ;  /* 0x00007300022f7a11 */ /* 0x000fe400000f0c03 */
[----:B------:R-:W-:Y:S11]  /*6b00*/  ISETP.GE.AND P0, PT, R111, c[0x0][0x27c], PT ;  /* 0x00009f006f007a0c */ /* 0x000ff60003f06270 */
[----:B------:R-:W-:Y:S02]  /*6b10*/  @!UPT UIADD3 URZ, URZ, URZ, URZ ;  /* 0x0000003f3f3ff290 */ /* 0x000fe4000fffe03f */
[----:B------:R-:W-:Y:S02]  /*6b20*/  @!P0 SHF.R.U64 R5, R22, 0x10, R23 ;  /* 0x0000001016058819 */ /* 0x000fe40000001217 */
[----:B------:R-:W-:Y:S02]  /*6b30*/  @!P0 SHF.R.U32.HI R3, RZ, 0x10, R57 ;  /* 0x00000010ff038819 */ /* 0x000fe40000011639 */
[----:B------:R-:W-:Y:S02]  /*6b40*/  @!P0 SHF.R.U32.HI R2, RZ, 0x10, R21 ;  /* 0x00000010ff028819 */ /* 0x000fe40000011615 */
[----:B------:R-:W-:Y:S02]  /*6b50*/  @!P0 PRMT R8, R60, 0x5410, R3 ;  /* 0x000054103c088816 */ /* 0x000fe40000000003 */
[----:B------:R-:W-:Y:S02]  /*6b60*/  @!P0 PRMT R3, R26, 0x5410, R2 ;  /* 0x000054101a038816 */ /* 0x000fe40000000002 */
[----:B------:R-:W-:Y:S02]  /*6b70*/  @!P0 SHF.R.U64 R7, R56, 0x10, R57 ;  /* 0x0000001038078819 */ /* 0x000fe40000001239 */
[----:B------:R-:W-:Y:S01]  /*6b80*/  @!P0 SHF.R.U64 R4, R20, 0x10, R21 ;  /* 0x0000001014048819 */ /* 0x000fe20000001215 */
[----:B------:R-:W-:Y:S01]  /*6b90*/  @!P0 IMAD.U32 R21, R8, 0x10000, RZ ;  /* 0x0001000008158824 */ /* 0x000fe200078e00ff */
[----:B------:R-:W-:Y:S01]  /*6ba0*/  @!P0 PRMT R11, R27, 0x5410, R5 ;  /* 0x000054101b0b8816 */ /* 0x000fe20000000005 */
[----:B------:R-:W-:Y:S01]  /*6bb0*/  @!P0 IMAD.U32 R5, R3, 0x10000, RZ ;  /* 0x0001000003058824 */ /* 0x000fe200078e00ff */
[----:B------:R-:W-:Y:S01]  /*6bc0*/  @!P0 PRMT R9, R60, 0x5432, R7 ;  /* 0x000054323c098816 */ /* 0x000fe20000000007 */
[----:B-1----:R-:W-:Y:S01]  /*6bd0*/  @!P0 IMAD.U32 R2, R13, 0x10000, RZ ;  /* 0x000100000d028824 */ /* 0x002fe200078e00ff */
[----:B------:R-:W-:Y:S02]  /*6be0*/  @!P0 PRMT R7, R26, 0x5432, R4 ;  /* 0x000054321a078816 */ /* 0x000fe40000000004 */
[----:B------:R-:W-:Y:S01]  /*6bf0*/  @!P0 LOP3.LUT R3, R3, 0xffff0000, RZ, 0xc0, !PT ;  /* 0xffff000003038812 */ /* 0x000fe200078ec0ff */
[----:B------:R-:W-:Y:S01]  /*6c00*/  @!P0 FMUL.FTZ R17, R2, R21 ;  /* 0x0000001502118220 */ /* 0x000fe20000410000 */
[----:B------:R-:W-:Y:S01]  /*6c10*/  @!P0 SHF.R.U64 R10, R58, 0x10, R59 ;  /* 0x000000103a0a8819 */ /* 0x000fe2000000123b */
[-C--:B------:R-:W-:Y:S01]  /*6c20*/  @!P0 FMUL.FTZ R4, R2, R5.reuse ;  /* 0x0000000502048220 */ /* 0x080fe20000410000 */
[C---:B--2---:R-:W-:Y:S01]  /*6c30*/  @!P0 LOP3.LUT R24, R41.reuse, 0xffff0000, RZ, 0xc0, !PT ;  /* 0xffff000029188812 */ /* 0x044fe200078ec0ff */
[----:B------:R-:W-:Y:S01]  /*6c40*/  @!P0 IMAD.U32 R22, R41, 0x10000, RZ ;  /* 0x0001000029168824 */ /* 0x000fe200078e00ff */
[----:B------:R-:W-:Y:S01]  /*6c50*/  @!P0 LOP3.LUT R32, R42, 0xffff0000, RZ, 0xc0, !PT ;  /* 0xffff00002a208812 */ /* 0x000fe200078ec0ff */
[----:B------:R-:W-:Y:S01]  /*6c60*/  @!P0 IMAD.U32 R18, R40, 0x10000, RZ ;  /* 0x0001000028128824 */ /* 0x000fe200078e00ff */
[C---:B------:R-:W-:Y:S01]  /*6c70*/  @!P0 SHF.L.U32 R34, R43.reuse, 0x10, RZ ;  /* 0x000000102b228819 */ /* 0x040fe200000006ff */
[----:B------:R-:W-:Y:S01]  /*6c80*/  @!P0 FFMA.FTZ R52, R22, R5, -R17 ;  /* 0x0000000516348223 */ /* 0x000fe20000010811 */
[----:B------:R-:W-:Y:S01]  /*6c90*/  @!P0 LOP3.LUT R36, R43, 0xffff0000, RZ, 0xc0, !PT ;  /* 0xffff00002b248812 */ /* 0x000fe200078ec0ff */
[----:B------:R-:W-:Y:S01]  /*6ca0*/  @!P0 IMAD.U32 R17, R9, 0x10000, RZ ;  /* 0x0001000009118824 */ /* 0x000fe200078e00ff */
[----:B------:R-:W-:Y:S01]  /*6cb0*/  @!P0 PRMT R37, R61, 0x5410, R10 ;  /* 0x000054103d258816 */ /* 0x000fe2000000000a */
[----:B------:R-:W-:Y:S01]  /*6cc0*/  @!P0 IMAD.U32 R26, R42, 0x10000, RZ ;  /* 0x000100002a1a8824 */ /* 0x000fe200078e00ff */
[----:B------:R-:W-:Y:S02]  /*6cd0*/  @!P0 SHF.R.U32.HI R6, RZ, 0x10, R23 ;  /* 0x00000010ff068819 */ /* 0x000fe40000011617 */
[----:B------:R-:W-:Y:S01]  /*6ce0*/  @!P0 LOP3.LUT R2, R13, 0xffff0000, RZ, 0xc0, !PT ;  /* 0xffff00000d028812 */ /* 0x000fe200078ec0ff */
[----:B------:R-:W-:Y:S01]  /*6cf0*/  @!P0 IMAD.U32 R25, R37, 0x10000, RZ ;  /* 0x0001000025198824 */ /* 0x000fe200078e00ff */
[----:B------:R-:W-:Y:S02]  /*6d00*/  @!P0 PRMT R10, R27, 0x5432, R6 ;  /* 0x000054321b0a8816 */ /* 0x000fe40000000006 */
[----:B------:R-:W-:Y:S01]  /*6d10*/  @!P0 SHF.L.U32 R6, R12, 0x10, RZ ;  /* 0x000000100c068819 */ /* 0x000fe200000006ff */
[----:B------:R-:W-:Y:S01]  /*6d20*/  @!P0 FMUL.FTZ R5, R2, R3 ;  /* 0x0000000302058220 */ /* 0x000fe20000410000 */
[----:B------:R-:W-:Y:S01]  /*6d30*/  @!P0 LOP3.LUT R23, R8, 0xffff0000, RZ, 0xc0, !PT ;  /* 0xffff000008178812 */ /* 0x000fe200078ec0ff */
[C---:B------:R-:W-:Y:S01]  /*6d40*/  @!P0 IMAD.U32 R8, R7.reuse, 0x10000, RZ ;  /* 0x0001000007088824 */ /* 0x040fe200078e00ff */
[----:B------:R-:W-:Y:S01]  /*6d50*/  @!P0 LOP3.LUT R7, R7, 0xffff0000, RZ, 0xc0, !PT ;  /* 0xffff000007078812 */ /* 0x000fe200078ec0ff */
[----:B------:R-:W-:Y:S01]  /*6d60*/  @!P0 FMUL.FTZ R20, R6, R17 ;  /* 0x0000001106148220 */ /* 0x000fe20000410000 */
[----:B------:R-:W-:Y:S01]  /*6d70*/  @!P0 SHF.R.U32.HI R16, RZ, 0x10, R59 ;  /* 0x00000010ff108819 */ /* 0x000fe2000001163b */
[----:B------:R-:W-:Y:S02]  /*6d80*/  @!P0 FMUL.FTZ R19, R2, R23 ;  /* 0x0000001702138220 */ /* 0x000fe40000410000 */
[-C--:B------:R-:W-:Y:S01]  /*6d90*/  @!P0 FMUL.FTZ R2, R6, R8.reuse ;  /* 0x0000000806028220 */ /* 0x080fe20000410000 */
[----:B------:R-:W-:Y:S01]  /*6da0*/  @!P0 PRMT R16, R61, 0x5432, R16 ;  /* 0x000054323d108816 */ /* 0x000fe20000000010 */
[----:B------:R-:W-:Y:S01]  /*6db0*/  @!P0 FFMA.FTZ R51, R24, R3, -R19 ;  /* 0x0000000318338223 */ /* 0x000fe20000010813 */
[----:B------:R-:W-:Y:S01]  /*6dc0*/  @!P0 LOP3.LUT R3, R12, 0xffff0000, RZ, 0xc0, !PT ;  /* 0xffff00000c038812 */ /* 0x000fe200078ec0ff */
[----:B------:R-:W-:Y:S01]  /*6dd0*/  @!P0 FFMA.FTZ R50, R18, R8, -R20 ;  /* 0x0000000812328223 */ /* 0x000fe20000010814 */
[----:B------:R-:W-:Y:S01]  /*6de0*/  @!P0 LOP3.LUT R20, R40, 0xffff0000, RZ, 0xc0, !PT ;  /* 0xffff000028148812 */ /* 0x000fe200078ec0ff */
[C---:B------:R-:W-:Y:S01]  /*6df0*/  @!P0 IMAD.U32 R8, R11.reuse, 0x10000, RZ ;  /* 0x000100000b088824 */ /* 0x040fe200078e00ff */
[C---:B------:R-:W-:Y:S01]  /*6e00*/  @!P0 LOP3.LUT R35, R16.reuse, 0xffff0000, RZ, 0xc0, !PT ;  /* 0xffff000010238812 */ /* 0x040fe200078ec0ff */
[----:B------:R-:W-:Y:S01]  /*6e10*/  @!P0 IMAD.U32 R33, R16, 0x10000, RZ ;  /* 0x0001000010218824 */ /* 0x000fe200078e00ff */
[----:B------:R-:W-:Y:S01]  /*6e20*/  @!P0 LOP3.LUT R16, R11, 0xffff0000, RZ, 0xc0, !PT ;  /* 0xffff00000b108812 */ /* 0x000fe200078ec0ff */
[C---:B------:R-:W-:Y:S01]  /*6e30*/  @!P0 IMAD.U32 R11, R10.reuse, 0x10000, RZ ;  /* 0x000100000a0b8824 */ /* 0x040fe200078e00ff */
[----:B------:R-:W-:Y:S01]  /*6e40*/  @!P0 LOP3.LUT R10, R10, 0xffff0000, RZ, 0xc0, !PT ;  /* 0xffff00000a0a8812 */ /* 0x000fe200078ec0ff */
[----:B------:R-:W-:Y:S01]  /*6e50*/  @!P0 FFMA.FTZ R2, R17, R18, R2 ;  /* 0x0000001211028223 */ /* 0x000fe20000010002 */
[----:B------:R-:W-:Y:S02]  /*6e60*/  @!P0 LOP3.LUT R19, R9, 0xffff0000, RZ, 0xc0, !PT ;  /* 0xffff000009138812 */ /* 0x000fe400078ec0ff */
[----:B------:R-:W-:Y:S03]  /*6e70*/  @!P0 SHF.L.U32 R6, R14, 0x10, RZ ;  /* 0x000000100e068819 */ /* 0x000fe600000006ff */
[C---:B------:R-:W-:Y:S02]  /*6e80*/  @!P0 FMUL.FTZ R9, R3.reuse, R19 ;  /* 0x0000001303098220 */ /* 0x040fe40000410000 */
[----:B------:R-:W-:Y:S02]  /*6e90*/  @!P0 FMUL.FTZ R27, R6, R25 ;  /* 0x00000019061b8220 */ /* 0x000fe40000410000 */
[-C--:B------:R-:W-:Y:S02]  /*6ea0*/  @!P0 FMUL.FTZ R3, R3, R7.reuse ;  /* 0x0000000703038220 */ /* 0x080fe40000410000 */
[----:B------:R-:W-:Y:S01]  /*6eb0*/  @!P0 FFMA.FTZ R49, R20, R7, -R9 ;  /* 0x0000000714318223 */ /* 0x000fe20000010809 */
[----:B------:R-:W-:Y:S01]  /*6ec0*/  @!P0 LOP3.LUT R7, R14, 0xffff0000, RZ, 0xc0, !PT ;  /* 0xffff00000e078812 */ /* 0x000fe200078ec0ff */
[-C--:B------:R-:W-:Y:S01]  /*6ed0*/  @!P0 FFMA.FTZ R48, R26, R8.reuse, -R27 ;  /* 0x000000081a308223 */ /* 0x080fe2000001081b */
[----:B------:R-:W-:Y:S01]  /*6ee0*/  @!P0 LOP3.LUT R27, R37, 0xffff0000, RZ, 0xc0, !PT ;  /* 0xffff0000251b8812 */ /* 0x000fe200078ec0ff */
[----:B------:R-:W-:Y:S01]  /*6ef0*/  @!P0 FMUL.FTZ R6, R6, R8 ;  /* 0x0000000806068220 */ /* 0x000fe20000410000 */
[C---:B------:R-:W-:Y:S01]  /*6f00*/  @!P0 LOP3.LUT R9, R15.reuse, 0xffff0000, RZ, 0xc0, !PT ;  /* 0xffff00000f098812 */ /* 0x040fe200078ec0ff */
[----:B------:R-:W-:Y:S02]  /*6f10*/  @!P0 IMAD.U32 R8, R15, 0x10000, RZ ;  /* 0x000100000f088824 */ /* 0x000fe400078e00ff */
[----:B------:R-:W-:Y:S02]  /*6f20*/  @!P0 FMUL.FTZ R39, R7, R27 ;  /* 0x0000001b07278220 */ /* 0x000fe40000410000 */
[----:B------:R-:W-:Y:S02]  /*6f30*/  @!P0 FMUL.FTZ R38, R8, R33 ;  /* 0x0000002108268220 */ /* 0x000fe40000410000 */
[----:B------:R-:W-:Y:S02]  /*6f40*/  @!P0 FMUL.FTZ R37, R9, R35 ;  /* 0x0000002309258220 */ /* 0x000fe40000410000 */
[----:B------:R-:W-:Y:S02]  /*6f50*/  @!P0 FFMA.FTZ R3, R19, R20, R3 ;  /* 0x0000001413038223 */ /* 0x000fe40000010003 */
[----:B------:R-:W-:Y:S02]  /*6f60*/  @!P0 FFMA.FTZ R39, R32, R16, -R39 ;  /* 0x0000001020278223 */ /* 0x000fe40000010827 */
[----:B------:R-:W-:Y:S02]  /*6f70*/  @!P0 FFMA.FTZ R4, R21, R22, R4 ;  /* 0x0000001615048223 */ /* 0x000fe40000010004 */
[----:B------:R-:W-:Y:S01]  /*6f80*/  @!P0 FFMA.FTZ R45, R34, R11, -R38 ;  /* 0x0000000b222d8223 */ /* 0x000fe20000010826 */
[----:B------:R-:W-:Y:S01]  /*6f90*/  @!P0 F2FP.BF16.PACK_AB R38, R51, R52 ;  /* 0x000000343326823e */ /* 0x000fe200000010ff */
[----:B------:R-:W-:Y:S01]  /*6fa0*/  @!P0 FFMA.FTZ R44, R36, R10, -R37 ;  /* 0x0000000a242c8223 */ /* 0x000fe20000010825 */
[----:B------:R-:W-:Y:S01]  /*6fb0*/  @!P0 F2FP.BF16.PACK_AB R37, R49, R50 ;  /* 0x000000323125823e */ /* 0x000fe200000010ff */
[----:B------:R-:W-:Y:S02]  /*6fc0*/  @!P0 FMUL.FTZ R7, R7, R16 ;  /* 0x0000001007078220 */ /* 0x000fe40000410000 */
[----:B------:R-:W-:Y:S01]  /*6fd0*/  @!P0 FFMA.FTZ R5, R23, R24, R5 ;  /* 0x0000001817058223 */ /* 0x000fe20000010005 */
[----:B------:R-:W-:Y:S01]  /*6fe0*/  @!P0 MOV R40, R37 ;  /* 0x0000002500288202 */ /* 0x000fe20000000f00 */
        /* <DEDUP_REMOVED lines=9> */
[----:B------:R-:W-:Y:S01]  /*7080*/  @!P0 F2FP.BF16.PACK_AB R4, R5, R4 ;  /* 0x000000040504823e */ /* 0x000fe200000010ff */
[----:B------:R-:W-:Y:S01]  /*7090*/  @!P0 IMAD.MOV.U32 R41, RZ, RZ, R38 ;  /* 0x000000ffff298224 */ /* 0x000fe200078e0026 */
[----:B------:R-:W-:Y:S01]  /*70a0*/  @!P0 F2FP.BF16.PACK_AB R3, R7, R6 ;  /* 0x000000060703823e */ /* 0x000fe200000010ff */
[----:B------:R-:W-:Y:S02]  /*70b0*/  @!P0 IMAD.MOV.U32 R42, RZ, RZ, R11 ;  /* 0x000000ffff2a8224 */ /* 0x000fe400078e000b */
[----:B------:R-:W-:Y:S01]  /*70c0*/  @!P0 FFMA.FTZ R9, R35, R36, R9 ;  /* 0x0000002423098223 */ /* 0x000fe20000010009 */
[----:B------:R-:W-:Y:S01]  /*70d0*/  @!P0 MOV R14, R3 ;  /* 0x00000003000e8202 */ /* 0x000fe20000000f00 */
[----:B------:R-:W-:Y:S01]  /*70e0*/  @!P0 IMAD.MOV.U32 R12, RZ, RZ, R10 ;  /* 0x000000ffff0c8224 */ /* 0x000fe200078e000a */
[----:B------:R1:W-:Y:S01]  /*70f0*/  STG.E.128 [R46.64], R40 ;  /* 0x000000282e007986 */ /* 0x0003e2000c101d06 */
[----:B------:R-:W-:Y:S01]  /*7100*/  @!P0 IMAD.MOV.U32 R13, RZ, RZ, R4 ;  /* 0x000000ffff0d8224 */ /* 0x000fe200078e0004 */
[----:B------:R-:W-:Y:S05]  /*7110*/  @!P0 F2FP.BF16.PACK_AB R2, R9, R8 ;  /* 0x000000080902823e */ /* 0x000fea00000010ff */
        /* <DEDUP_REMOVED lines=10> */
.L_x_1218:
[----:B------:R-:W-:Y:S05]  /*71c0*/  IMAD R2, R31, -0x30, R0 ;  /* 0xffffffd01f027824 */ /* 0x000fea00078e0200 */
[----:B------:R-:W-:Y:S04]  /*71d0*/  IMNMX R76, R2, 0x30, PT ;  /* 0x00000030024c7817 */ /* 0x000fe80003800200 */
[----:B------:R-:W-:Y:S11]  /*71e0*/  ISETP.GE.AND P0, PT, R161, R76, PT ;  /* 0x0000004ca100720c */ /* 0x000ff60003f06270 */
[----:B------:R-:W-:Y:S02]  /*71f0*/  @!UPT UIADD3 URZ, URZ, URZ, URZ ;  /* 0x0000003f3f3ff290 */ /* 0x000fe4000fffe03f */
[----:B------:R-:W-:-:S05]  /*7200*/  @P0 BRA `(.L_x_1222) ;  /* 0x0000019000000947 */ /* 0x000fca0003800000 */
[----:B------:R-:W2:Y:S01]  /*7210*/  LDL R3, [R1] ;  /* 0x0000000001037983 */ /* 0x000ea20000100800 */
[C---:B------:R-:W-:Y:S02]  /*7220*/  ISETP.GE.AND P0, PT, R104.reuse, c[0x0][0x1d4], PT ;  /* 0x0000750068007a0c */ /* 0x040fe40003f06270 */
[----:B------:R-:W-:Y:S11]  /*7230*/  IADD3 R2, R104, 0x30, RZ ;  /* 0x0000003068027810 */ /* 0x000ff60007ffe0ff */
[----:B------:R-:W1:Y:S04]  /*7240*/  @!P0 LDS.128 R4, [R252+0x2400] ;  /* 0x00240000fc048984 */ /* 0x000e680000000c00 */
[----:B-1----:R-:W-:Y:S01]  /*7250*/  @!P0 STG.E.128 [R52.64], R4 ;  /* 0x0000000434008986 */ /* 0x002fe2000c101d06 */
[----:B------:R-:W-:Y:S11]  /*7260*/  ISETP.GE.AND P0, PT, R112, c[0x0][0x1d4], PT ;  /* 0x0000750070007a0c */ /* 0x000ff60003f06270 */
[----:B------:R-:W-:Y:S02]  /*7270*/  @!UPT UIADD3 URZ, URZ, URZ, URZ ;  /* 0x0000003f3f3ff290 */ /* 0x000fe4000fffe03f */
[----:B--2---:R-:W1:Y:S04]  /*7280*/  @!P0 LDS.128 R4, [R3+0x2400] ;  /* 0x0024000003048984 */ /* 0x004e680000000c00 */
        /* <DEDUP_REMOVED lines=17> */
.L_x_1222:
[----:B------:R-:W-:Y:S05]  /*73a0*/  BSYNC B1 ;  /* 0x0000000000017941 */ /* 0x000fea0003800000 */
.L_x_1217:
[----:B-12--5:R-:W-:Y:S01]  /*73b0*/  IMAD R2, R80, 0x30, RZ ;  /* 0x0000003050027824 */ /* 0x026fe200078e02ff */
[----:B------:R-:W2:Y:S01]  /*73c0*/  LDL R16, [R1+0x18] ;  /* 0x0000180001107983 */ /* 0x000ea20000100800 */
[----:B------:R-:W-:Y:S01]  /*73d0*/  SHF.R.S32.HI R17, RZ, 0x1f, R162 ;  /* 0x0000001fff117819 */ /* 0x000fe200000114a2 */
[----:B------:R-:W-:Y:S01]  /*73e0*/  IMAD.WIDE.U32 R10, R31, 0x30, RZ ;  /* 0x000000301f0a7825 */ /* 0x000fe200078e00ff */
[----:B------:R-:W-:Y:S02]  /*73f0*/  BSSY B0, `(.L_x_1239) ;  /* 0x0000053000007945 */ /* 0x000fe40003800000 */
[----:B------:R-:W-:Y:S01]  /*7400*/  LEA.HI R17, R17, R162, RZ, 0x2 ;  /* 0x000000a211117211 */ /* 0x000fe200078f10ff */
[----:B------:R-:W-:Y:S01]  /*7410*/  IMAD.IADD R9, R11, 0x1, R2 ;  /* 0x000000010b097824 */ /* 0x000fe200078e0202 */
[----:B------:R-:W-:Y:S02]  /*7420*/  IADD3 R4, P0, R131, R10, RZ ;  /* 0x0000000a83047210 */ /* 0x000fe40007f1e0ff */
[----:B------:R-:W-:Y:S02]  /*7430*/  SHF.R.S32.HI R17, RZ, 0x2, R17 ;  /* 0x00000002ff117819 */ /* 0x000fe40000011411 */
[----:B------:R-:W-:Y:S03]  /*7440*/  IADD3.X R2, R9, R134, RZ, P0, !PT ;  /* 0x0000008609027210 */ /* 0x000fe600007fe4ff */
[----:B------:R-:W-:Y:S05]  /*7450*/  IMAD.IADD R3, R76, 0x1, -R17 ;  /* 0x000000014c037824 */ /* 0x000fea00078e0a11 */
        /* <DEDUP_REMOVED lines=22> */
[C---:B--2---:R-:W-:Y:S05]  /*75c0*/  @P1 IMAD.SHL.U32 R6, R16.reuse, 0x2, RZ ;  /* 0x0000000210061824 */ /* 0x044fea00078e00ff */
        /* <DEDUP_REMOVED lines=15> */
[----:B-1----:R-:W2:Y:S01]  /*76c0*/  LDL R18, [R1] ;  /* 0x0000000001127983 */ /* 0x002ea20000100800 */
[----:B------:R-:W-:Y:S01]  /*76d0*/  IADD3 R2, P0, R136, R10, RZ ;  /* 0x0000000a88027210 */ /* 0x000fe20007f1e0ff */
[----:B------:R-:W-:Y:S01]  /*76e0*/  IMAD.MOV.U32 R4, RZ, RZ, R100 ;  /* 0x000000ffff047224 */ /* 0x000fe200078e0064 */
[----:B------:R-:W-:Y:S01]  /*76f0*/  IADD3 R8, R104, 0x30, RZ ;  /* 0x0000003068087810 */ /* 0x000fe20007ffe0ff */
[----:B------:R-:W-:Y:S02]  /*7700*/  IMAD.MOV.U32 R5, RZ, RZ, R127 ;  /* 0x000000ffff057224 */ /* 0x000fe400078e007f */
[----:B------:R-:W-:Y:S02]  /*7710*/  IMAD.X R3, R9, 0x1, R135, P0 ;  /* 0x0000000109037824 */ /* 0x000fe400000e0687 */
[C---:B------:R-:W-:Y:S04]  /*7720*/  IMAD.WIDE.U32 R4, R2.reuse, c[0x0][0x208], R4 ;  /* 0x0000820002047a25 */ /* 0x040fe800078e0004 */
[----:B------:R-:W-:Y:S04]  /*7730*/  IMAD R3, R3, c[0x0][0x208], RZ ;  /* 0x0000820003037a24 */ /* 0x000fe800078e02ff */
[----:B------:R-:W-:Y:S01]  /*7740*/  IMAD R3, R2, c[0x0][0x20c], R3 ;  /* 0x0000830002037a24 */ /* 0x000fe200078e0203 */
[C---:B------:R-:W-:Y:S03]  /*7750*/  LEA R2, P0, R4.reuse, c[0x0][0x1f8], 0x1 ;  /* 0x00007e0004027a11 */ /* 0x040fe600078008ff */
[----:B------:R-:W-:Y:S05]  /*7760*/  IMAD.IADD R3, R5, 0x1, R3 ;  /* 0x0000000105037824 */ /* 0x000fea00078e0203 */
[----:B------:R-:W-:Y:S02]  /*7770*/  LEA.HI.X R3, R4, c[0x0][0x1fc], R3, 0x1, P0 ;  /* 0x00007f0004037a11 */ /* 0x000fe400000f0c03 */
[----:B------:R-:W-:Y:S11]  /*7780*/  ISETP.GE.AND P0, PT, R104, c[0x0][0x1d4], PT ;  /* 0x0000750068007a0c */ /* 0x000ff60003f06270 */
[----:B------:R-:W-:Y:S02]  /*7790*/  @!UPT UIADD3 URZ, URZ, URZ, URZ ;  /* 0x0000003f3f3ff290 */ /* 0x000fe4000fffe03f */
[----:B------:R-:W1:Y:S04]  /*77a0*/  @!P0 LDS.128 R12, [R252] ;  /* 0x00000000fc0c8984 */ /* 0x000e680000000c00 */
[----:B-1----:R-:W-:Y:S01]  /*77b0*/  @!P0 STG.E.128 [R2.64], R12 ;  /* 0x0000000c02008986 */ /* 0x002fe2000c101d06 */
[----:B------:R-:W-:Y:S11]  /*77c0*/  ISETP.GE.AND P0, PT, R112, c[0x0][0x1d4], PT ;  /* 0x0000750070007a0c */ /* 0x000ff60003f06270 */
[----:B------:R-:W-:Y:S02]  /*77d0*/  @!UPT UIADD3 URZ, URZ, URZ, URZ ;  /* 0x0000003f3f3ff290 */ /* 0x000fe4000fffe03f */
[----:B--2---:R-:W1:Y:S04]  /*77e0*/  @!P0 LDS.128 R4, [R18] ;  /* 0x0000000012048984 */ /* 0x004e680000000c00 */
[----:B-1----:R-:W-:Y:S01]  /*77f0*/  @!P0 STG.E.128 [R2.64+0x20], R4 ;  /* 0x0000200402008986 */ /* 0x002fe2000c101d06 */
[----:B------:R-:W-:Y:S11]  /*7800*/  ISETP.GE.AND P0, PT, R111, c[0x0][0x1d4], PT ;  /* 0x000075006f007a0c */ /* 0x000ff60003f06270 */
[----:B------:R-:W-:Y:S02]  /*7810*/  @!UPT UIADD3 URZ, URZ, URZ, URZ ;  /* 0x0000003f3f3ff290 */ /* 0x000fe4000fffe03f */
[----:B------:R-:W1:Y:S04]  /*7820*/  @!P0 LDS.128 R4, [R252+0xc00] ;  /* 0x000c0000fc048984 */ /* 0x000e680000000c00 */
[----:B-1----:R1:W-:Y:S01]  /*7830*/  @!P0 STG.E.128 [R2.64+0x40], R4 ;  /* 0x0000400402008986 */ /* 0x0023e2000c101d06 */
[----:B------:R-:W-:Y:S11]  /*7840*/  ISETP.GE.AND P0, PT, R8, c[0x0][0x1d4], PT ;  /* 0x0000750008007a0c */ /* 0x000ff60003f06270 */
[----:B------:R-:W-:Y:S02]  /*7850*/  @!UPT UIADD3 URZ, URZ, URZ, URZ ;  /* 0x0000003f3f3ff290 */ /* 0x000fe4000fffe03f */
[----:B------:R-:W2:Y:S01]  /*7860*/  @!P0 LDS.128 R8, [R18+0xc00] ;  /* 0x000c000012088984 */ /* 0x000ea20000000c00 */
[----:B-1----:R-:W-:Y:S03]  /*7870*/  IADD3 R4, R104, 0x40, RZ ;  /* 0x0000004068047810 */ /* 0x002fe60007ffe0ff */
[----:B--2---:R1:W-:Y:S01]  /*7880*/  @!P0 STG.E.128 [R2.64+0x60], R8 ;  /* 0x0000600802008986 */ /* 0x0043e2000c101d06 */
[----:B------:R-:W-:Y:S11]  /*7890*/  ISETP.GE.AND P0, PT, R4, c[0x0][0x1d4], PT ;  /* 0x0000750004007a0c */ /* 0x000ff60003f06270 */
[----:B------:R-:W-:Y:S02]  /*78a0*/  @!UPT UIADD3 URZ, URZ, URZ, URZ ;  /* 0x0000003f3f3ff290 */ /* 0x000fe4000fffe03f */
[----:B------:R-:W2:Y:S01]  /*78b0*/  @!P0 LDS.128 R4, [R252+0x1800] ;  /* 0x00180000fc048984 */ /* 0x000ea20000000c00 */
[----:B-1----:R-:W-:Y:S03]  /*78c0*/  IADD3 R8, R104, 0x50, RZ ;  /* 0x0000005068087810 */ /* 0x002fe60007ffe0ff */
[----:B--2---:R-:W-:Y:S01]  /*78d0*/  @!P0 STG.E.128 [R2.64+0x80], R4 ;  /* 0x0000800402008986 */ /* 0x004fe2000c101d06 */
[----:B------:R-:W-:Y:S11]  /*78e0*/  ISETP.GE.AND P0, PT, R8, c[0x0][0x1d4], PT ;  /* 0x0000750008007a0c */ /* 0x000ff60003f06270 */
[----:B------:R-:W-:Y:S02]  /*78f0*/  @!UPT UIADD3 URZ, URZ, URZ, URZ ;  /* 0x0000003f3f3ff290 */ /* 0x000fe4000fffe03f */
[----:B------:R-:W1:Y:S04]  /*7900*/  @!P0 LDS.128 R4, [R18+0x1800] ;  /* 0x0018000012048984 */ /* 0x000e680000000c00 */
[----:B-1----:R1:W-:Y:S02]  /*7910*/  @!P0 STG.E.128 [R2.64+0xa0], R4 ;  /* 0x0000a00402008986 */ /* 0x0023e4000c101d06 */
.L_x_1240:
[----:B-1----:R-:W-:Y:S05]  /*7920*/  BSYNC B0 ;  /* 0x0000000000007941 */ /* 0x002fea0003800000 */
.L_x_1239:
        /* <DEDUP_REMOVED lines=34> */
.L_x_1242:
[----:B------:R-:W-:Y:S05]  /*7b50*/  BSYNC B0 ;  /* 0x0000000000007941 */ /* 0x000fea0003800000 */
.L_x_1241:
[----:B------:R-:W0:Y:S01]  /*7b60*/  LDGDEPBAR ;  /* 0x00000000000079af */ /* 0x000e220000000000 */
[----:B------:R-:W-:Y:S01]  /*7b70*/  IADD3 R31, R31, -0x1, RZ ;  /* 0xffffffff1f1f7810 */ /* 0x000fe20007ffe0ff */
[----:B------:R-:W-:-:S05]  /*7b80*/  @P3 BRA `(.L_x_1243) ;  /* 0xffffbde000003947 */ /* 0x000fca000383ffff */
[----:B------:R-:W-:Y:S01]  /*7b90*/  WARPSYNC 0xffffffff ;  /* 0xffffffff00007948 */ /* 0x000fe20003800000 */
[----:B------:R-:W-:Y:S06]  /*7ba0*/  BAR.SYNC.DEFER_BLOCKING 0x0 ;  /* 0x0000000000007b1d */ /* 0x000fec0000010000 */
.L_x_1216:
[----:B------:R-:W2:Y:S01]  /*7bb0*/  LDL R17, [R1+0x54] ;  /* 0x0000540001117983 */ /* 0x000ea20000100800 */
[----:B------:R-:W-:-:S05]  /*7bc0*/  IMAD.MOV.U32 R0, RZ, RZ, c[0x0][0x2c4] ;  /* 0x0000b100ff007624 */ /* 0x000fca00078e00ff */
[----:B------:R-:W-:Y:S01]  /*7bd0*/  ISETP.NE.AND P3, PT, R0, 0x1, PT ;  /* 0x000000010000780c */ /* 0x000fe20003f65270 */
[----:B------:R-:W-:Y:S01]  /*7be0*/  BSSY B0, `(.L_x_1244) ;  /* 0x0000029000007945 */ /* 0x000fe20003800000 */
[----:B------:R-:W-:Y:S01]  /*7bf0*/  IMAD.IADD R12, R148, 0x1, R149 ;  /* 0x00000001940c7824 */ /* 0x000fe200078e0295 */
[----:B--2---:R-:W-:-:S10]  /*7c00*/  IADD3 R0, R17, 0x7f, RZ ;  /* 0x0000007f11007810 */ /* 0x004fd40007ffe0ff */
[----:B-1----:R-:W-:-:S05]  /*7c10*/  @P3 IMAD.HI.U32 R2, R0, c[0x0][0x2c8], RZ ;  /* 0x0000b20000023a27 */ /* 0x002fca00078e00ff */
[----:B------:R-:W-:-:S05]  /*7c20*/  @P3 SHF.R.U32.HI R0, RZ, c[0x0][0x2cc], R2 ;  /* 0x0000b300ff003a19 */ /* 0x000fca0000011602 */
[----:B------:R-:W-:-:S04]  /*7c30*/  IMAD.IADD R0, R154, 0x1, R0 ;  /* 0x000000019a007824 */ /* 0x000fc800078e0200 */
[----:B------:R-:W-:-:S05]  /*7c40*/  IMAD.HI R0, R0, 0x2aaaaaab, RZ ;  /* 0x2aaaaaab00007827 */ /* 0x000fca00078e02ff */
[----:B------:R-:W-:-:S04]  /*7c50*/  SHF.R.U32.HI R2, RZ, 0x1f, R0 ;  /* 0x0000001fff027819 */ /* 0x000fc80000011600 */
[----:B------:R-:W-:-:S04]  /*7c60*/  LEA.HI.SX32 R0, R0, R2, 0x1d ;  /* 0x0000000200007211 */ /* 0x000fc800078feaff */
[----:B------:R-:W-:-:S04]  /*7c70*/  IMNMX R6, R153, R0, PT ;  /* 0x0000000099067217 */ /* 0x000fc80003800200 */
[----:B------:R-:W-:Y:S01]  /*7c80*/  ISETP.GE.AND P0, PT, R6, 0x1, PT ;  /* 0x000000010600780c */ /* 0x000fe20003f06270 */
[----:B------:R-:W-:-:S12]  /*7c90*/  IMAD.MOV.U32 R0, RZ, RZ, RZ ;  /* 0x000000ffff007224 */ /* 0x000fd800078e00ff */
[----:B------:R-:W-:Y:S05]  /*7ca0*/  @!P0 BRA `(.L_x_1245) ;  /* 0x000001c000008947 */ /* 0x000fea0003800000 */
[----:B------:R-:W-:Y:S01]  /*7cb0*/  IABS R2, R137 ;  /* 0x0000008900027213 */ /* 0x000fe20000000000 */
        /* <DEDUP_REMOVED lines=27> */
.L_x_1245:
[----:B------:R-:W-:Y:S05]  /*7e70*/  BSYNC B0 ;  /* 0x0000000000007941 */ /* 0x000fea0003800000 */
.L_x_1244:
        /* <DEDUP_REMOVED lines=58> */
[----:B------:R-:W2:Y:S04]  /*8220*/  LDL R26, [R1+0x48] ;  /* 0x00004800011a7983 */ /* 0x000ea80000100800 */
[----:B------:R-:W3:Y:S04]  /*8230*/  LDL R31, [R1+0x50] ;  /* 0x00005000011f7983 */ /* 0x000ee80000100800 */
[----:B------:R-:W4:Y:S04]  /*8240*/  LDL R27, [R1+0x58] ;  /* 0x00005800011b7983 */ /* 0x000f280000100800 */
[----:B------:R-:W3:Y:S01]  /*8250*/  LDL.64 R24, [R1+0x28] ;  /* 0x0000280001187983 */ /* 0x000ee20000100a00 */
[----:B------:R-:W-:-:S03]  /*8260*/  ISETP.NE.U32.AND P0, PT, RZ, c[0x0][0x340], PT ;  /* 0x0000d000ff007a0c */ /* 0x000fc60003f05070 */
[----:B------:R-:W3:Y:S01]  /*8270*/  LDL.LU R20, [R1+0x20] ;  /* 0x0000200001147983 */ /* 0x000ee20000300800 */
[----:B------:R-:W-:-:S03]  /*8280*/  ISETP.NE.AND.EX P2, PT, RZ, c[0x0][0x344], PT, P0 ;  /* 0x0000d100ff007a0c */ /* 0x000fc60003f45300 */
[----:B------:R-:W3:Y:S04]  /*8290*/  LDL R19, [R1+0x30] ;  /* 0x0000300001137983 */ /* 0x000ee80000100800 */
[----:B------:R-:W3:Y:S06]  /*82a0*/  LDL R18, [R1+0x34] ;  /* 0x0000340001127983 */ /* 0x000eec0000100800 */
[----:B------:R-:W-:Y:S01]  /*82b0*/  @P2 IMAD.MOV.U32 R2, RZ, RZ, 0x4 ;  /* 0x00000004ff022424 */ /* 0x000fe200078e00ff */
[----:B------:R-:W1:Y:S01]  /*82c0*/  S2R R5, SR_TID.X ;  /* 0x0000000000057919 */ /* 0x000e620000002100 */
[----:B------:R-:W-:-:S05]  /*82d0*/  SHF.R.S32.HI R0, RZ, 0x1f, R139 ;  /* 0x0000001fff007819 */ /* 0x000fca000001148b */
[----:B------:R-:W-:-:S04]  /*82e0*/  IMAD R0, R0, c[0x0][0x178], RZ ;  /* 0x00005e0000007a24 */ /* 0x000fc800078e02ff */
[----:B------:R-:W-:Y:S01]  /*82f0*/  IMAD R0, R139, c[0x0][0x17c], R0 ;  /* 0x00005f008b007a24 */ /* 0x000fe200078e0200 */
[--C-:B-1----:R-:W-:Y:S02]  /*8300*/  SHF.R.S32.HI R4, RZ, 0x1f, R5.reuse ;  /* 0x0000001fff047819 */ /* 0x102fe40000011405 */
[----:B------:R-:W-:Y:S01]  /*8310*/  SHF.R.S32.HI R16, RZ, 0x1f, R5 ;  /* 0x0000001fff107819 */ /* 0x000fe20000011405 */
[----:B--2---:R-:W-:-:S05]  /*8320*/  @P2 IMAD.WIDE R2, R26, R2, c[0x0][0x340] ;  /* 0x0000d0001a022625 */ /* 0x004fca00078e0202 */
[----:B------:R1:W2:Y:S01]  /*8330*/  @P2 LDG.E R14, [R2.64] ;  /* 0x00000006020e2981 */ /* 0x0002a2000c1e1900 */
[-C--:B------:R-:W-:Y:S02]  /*8340*/  LEA.HI R4, R4, R5.reuse, RZ, 0x2 ;  /* 0x0000000504047211 */ /* 0x080fe400078f10ff */
[----:B------:R-:W-:Y:S02]  /*8350*/  LEA.HI R16, R16, R5, RZ, 0x2 ;  /* 0x0000000510107211 */ /* 0x000fe400078f10ff */
[----:B------:R-:W-:Y:S02]  /*8360*/  LOP3.LUT R4, R4, 0xfffffffc, RZ, 0xc0, !PT ;  /* 0xfffffffc04047812 */ /* 0x000fe400078ec0ff */
[----:B------:R-:W-:-:S03]  /*8370*/  SHF.R.S32.HI R16, RZ, 0x2, R16 ;  /* 0x00000002ff107819 */ /* 0x000fc60000011410 */
[----:B------:R-:W-:Y:S01]  /*8380*/  IMAD.IADD R4, R5, 0x1, -R4 ;  /* 0x0000000105047824 */ /* 0x000fe200078e0a04 */
[----:B------:R-:W-:-:S04]  /*8390*/  ISETP.NE.U32.AND P1, PT, RZ, c[0x0][0x348], PT ;  /* 0x0000d200ff007a0c */ /* 0x000fc80003f25070 */
[----:B------:R-:W-:Y:S01]  /*83a0*/  ISETP.NE.AND.EX P1, PT, RZ, c[0x0][0x34c], PT, P1 ;  /* 0x0000d300ff007a0c */ /* 0x000fe20003f25310 */
[----:B-1----:R-:W-:-:S05]  /*83b0*/  IMAD.WIDE.U32 R2, R139, c[0x0][0x178], RZ ;  /* 0x00005e008b027a25 */ /* 0x002fca00078e00ff */
[----:B------:R-:W-:Y:S01]  /*83c0*/  IADD3 R3, R3, R0, RZ ;  /* 0x0000000003037210 */ /* 0x000fe20007ffe0ff */
[----:B------:R-:W-:Y:S01]  /*83d0*/  IMAD R0, R4, 0x20, R16 ;  /* 0x0000002004007824 */ /* 0x000fe200078e0210 */
[----:B----4-:R-:W-:-:S03]  /*83e0*/  SEL R6, R27, RZ, !P1 ;  /* 0x000000ff1b067207 */ /* 0x010fc60004800000 */
[----:B------:R-:W-:Y:S01]  /*83f0*/  IMAD.IADD R10, R17, 0x1, R0 ;  /* 0x00000001110a7824 */ /* 0x000fe200078e0200 */
[----:B------:R-:W-:Y:S01]  /*8400*/  SHF.R.S32.HI R11, RZ, 0x1f, R12 ;  /* 0x0000001fff0b7819 */ /* 0x000fe2000001140c */
[----:B---3--:R-:W-:Y:S01]  /*8410*/  IMAD.WIDE.U32 R4, R31, c[0x0][0x1b8], R2 ;  /* 0x00006e001f047a25 */ /* 0x008fe200078e0002 */
[----:B------:R-:W-:-:S03]  /*8420*/  IADD3 R2, P0, R16, R12, RZ ;  /* 0x0000000c10027210 */ /* 0x000fc60007f1e0ff */
[----:B------:R-:W-:Y:S01]  /*8430*/  @P3 IMAD.HI.U32 R7, R10, c[0x0][0x2c8], RZ ;  /* 0x0000b2000a073a27 */ /* 0x000fe200078e00ff */
[----:B------:R-:W-:Y:S02]  /*8440*/  SEL R3, R26, RZ, !P1 ;  /* 0x000000ff1a037207 */ /* 0x000fe40004800000 */
[----:B------:R-:W-:Y:S01]  /*8450*/  LEA.HI.X.SX32 R11, R16, R11, 0x1, P0 ;  /* 0x0000000b100b7211 */ /* 0x000fe200000f0eff */
[----:B------:R-:W-:Y:S01]  /*8460*/  IMAD R5, R31, c[0x0][0x1bc], R5 ;  /* 0x00006f001f057a24 */ /* 0x000fe200078e0205 */
[----:B------:R-:W-:Y:S01]  /*8470*/  MOV R0, R10 ;  /* 0x0000000a00007202 */ /* 0x000fe20000000f00 */
[----:B------:R-:W-:Y:S01]  /*8480*/  IMAD R6, R6, c[0x0][0x1c0], RZ ;  /* 0x0000700006067a24 */ /* 0x000fe200078e02ff */
[----:B------:R-:W-:Y:S01]  /*8490*/  @P3 SHF.R.U32.HI R0, RZ, c[0x0][0x2cc], R7 ;  /* 0x0000b300ff003a19 */ /* 0x000fe20000011607 */
[----:B------:R-:W-:-:S04]  /*84a0*/  IMAD.WIDE.U32 R4, R3, c[0x0][0x1c0], R4 ;  /* 0x0000700003047a25 */ /* 0x000fc800078e0004 */
[----:B------:R-:W-:Y:S01]  /*84b0*/  IMAD R12, R3, c[0x0][0x1c4], R6 ;  /* 0x00007100030c7a24 */ /* 0x000fe200078e0206 */
[----:B------:R-:W-:Y:S01]  /*84c0*/  SHF.R.S32.HI R13, RZ, 0x1f, R0 ;  /* 0x0000001fff0d7819 */ /* 0x000fe20000011400 */
[----:B------:R-:W-:Y:S02]  /*84d0*/  IMAD.MOV.U32 R6, RZ, RZ, R24 ;  /* 0x000000ffff067224 */ /* 0x000fe400078e0018 */
[----:B------:R-:W-:Y:S02]  /*84e0*/  IMAD.MOV.U32 R7, RZ, RZ, R25 ;  /* 0x000000ffff077224 */ /* 0x000fe400078e0019 */
[C---:B------:R-:W-:Y:S02]  /*84f0*/  IMAD R15, R11.reuse, c[0x0][0x1e0], RZ ;  /* 0x000078000b0f7a24 */ /* 0x040fe400078e02ff */
[----:B------:R-:W-:Y:S01]  /*8500*/  IMAD R11, R11, c[0x0][0x208], RZ ;  /* 0x000082000b0b7a24 */ /* 0x000fe200078e02ff */
[----:B------:R-:W-:Y:S01]  /*8510*/  IADD3 R3, R5, R12, RZ ;  /* 0x0000000c05037210 */ /* 0x000fe20007ffe0ff */
[----:B------:R-:W-:-:S04]  /*8520*/  IMAD.WIDE.U32 R8, R2, c[0x0][0x1e0], R6 ;  /* 0x0000780002087a25 */ /* 0x000fc800078e0006 */
[----:B------:R-:W-:-:S04]  /*8530*/  IMAD.WIDE.U32 R6, R2, c[0x0][0x208], R6 ;  /* 0x0000820002067a25 */ /* 0x000fc800078e0006 */
[C---:B------:R-:W-:Y:S02]  /*8540*/  IMAD R15, R2.reuse, c[0x0][0x1e4], R15 ;  /* 0x00007900020f7a24 */ /* 0x040fe400078e020f */
[----:B------:R-:W-:Y:S02]  /*8550*/  IMAD R12, R2, c[0x0][0x20c], R11 ;  /* 0x00008300020c7a24 */ /* 0x000fe400078e020b */
[----:B------:R-:W-:Y:S02]  /*8560*/  IMAD R5, R13, c[0x0][0x1b0], RZ ;  /* 0x00006c000d057a24 */ /* 0x000fe400078e02ff */
[----:B------:R-:W-:Y:S02]  /*8570*/  IMAD.MOV.U32 R2, RZ, RZ, R4 ;  /* 0x000000ffff027224 */ /* 0x000fe400078e0004 */
[----:B------:R-:W-:Y:S02]  /*8580*/  IMAD.MOV R4, RZ, RZ, -R0 ;  /* 0x000000ffff047224 */ /* 0x000fe400078e0a00 */
[----:B------:R-:W-:-:S02]  /*8590*/  IMAD R11, R0, c[0x0][0x1b4], R5 ;  /* 0x00006d00000b7a24 */ /* 0x000fc400078e0205 */
[----:B------:R-:W-:-:S04]  /*85a0*/  IMAD.WIDE.U32 R2, R0, c[0x0][0x1b0], R2 ;  /* 0x00006c0000027a25 */ /* 0x000fc800078e0002 */
[----:B------:R-:W-:Y:S01]  /*85b0*/  IMAD R0, R4, c[0x0][0x2c4], R10 ;  /* 0x0000b10004007a24 */ /* 0x000fe200078e020a */
[----:B------:R-:W-:Y:S01]  /*85c0*/  IADD3 R5, R9, R15, RZ ;  /* 0x0000000f09057210 */ /* 0x000fe20007ffe0ff */
[----:B------:R-:W-:Y:S01]  /*85d0*/  IMAD.MOV.U32 R4, RZ, RZ, R8 ;  /* 0x000000ffff047224 */ /* 0x000fe200078e0008 */
[----:B------:R-:W-:Y:S02]  /*85e0*/  IADD3 R3, R3, R11, RZ ;  /* 0x0000000b03037210 */ /* 0x000fe40007ffe0ff */
[----:B------:R-:W-:Y:S02]  /*85f0*/  SHF.R.S32.HI R11, RZ, 0x1f, R0 ;  /* 0x0000001fff0b7819 */ /* 0x000fe40000011400 */
[----:B------:R-:W-:Y:S01]  /*8600*/  ISETP.GE.AND P1, PT, R24, c[0x0][0x1d4], PT ;  /* 0x0000750018007a0c */ /* 0x000fe20003f26270 */
[----:B------:R-:W-:Y:S01]  /*8610*/  IMAD.WIDE.U32 R8, R31, c[0x0][0x1e8], R4 ;  /* 0x00007a001f087a25 */ /* 0x000fe200078e0004 */
[----:B------:R-:W-:-:S03]  /*8620*/  ISETP.GE.AND P6, PT, R19, c[0x0][0x1d4], PT ;  /* 0x0000750013007a0c */ /* 0x000fc60003fc6270 */
[----:B------:R-:W-:Y:S01]  /*8630*/  IMAD R4, R11, c[0x0][0x1a8], RZ ;  /* 0x00006a000b047a24 */ /* 0x000fe200078e02ff */
[----:B------:R-:W-:Y:S01]  /*8640*/  SEL R10, RZ, 0xffffffff, P6 ;  /* 0xffffffffff0a7807 */ /* 0x000fe20003000000 */
[----:B------:R-:W-:Y:S01]  /*8650*/  IMAD.WIDE.U32 R2, R0, c[0x0][0x1a8], R2 ;  /* 0x00006a0000027a25 */ /* 0x000fe200078e0002 */
[----:B------:R-:W-:-:S03]  /*8660*/  LOP3.LUT R20, R20, 0xfffffffe, RZ, 0xc0, !PT ;  /* 0xfffffffe14147812 */ /* 0x000fc600078ec0ff */
[----:B------:R-:W-:Y:S01]  /*8670*/  IMAD R11, R0, c[0x0][0x1ac], R4 ;  /* 0x00006b00000b7a24 */ /* 0x000fe200078e0204 */
[----:B------:R-:W-:Y:S01]  /*8680*/  SHF.L.U32 R10, R10, 0x1, RZ ;  /* 0x000000010a0a7819 */ /* 0x000fe200000006ff */
[----:B------:R-:W-:Y:S01]  /*8690*/  IMAD.IADD R7, R7, 0x1, R12 ;  /* 0x0000000107077824 */ /* 0x000fe200078e020c */
[----:B------:R-:W-:Y:S01]  /*86a0*/  SEL R12, RZ, 0x1, P1 ;  /* 0x00000001ff0c7807 */ /* 0x000fe20000800000 */
[----:B------:R-:W-:Y:S01]  /*86b0*/  IMAD.IADD R3, R3, 0x1, R11 ;  /* 0x0000000103037824 */ /* 0x000fe200078e020b */
[----:B------:R-:W-:Y:S02]  /*86c0*/  @P1 LOP3.LUT R20, R20, 0x1, RZ, 0xfc, !PT ;  /* 0x0000000114141812 */ /* 0x000fe400078efcff */
[----:B------:R-:W-:Y:S01]  /*86d0*/  LEA R11, P0, R2, c[0x0][0x160], 0x1 ;  /* 0x00005800020b7a11 */ /* 0x000fe200078008ff */
[----:B------:R-:W-:Y:S01]  /*86e0*/  IMAD.WIDE.U32 R4, R31, c[0x0][0x210], R6 ;  /* 0x000084001f047a25 */ /* 0x000fe200078e0006 */
[----:B------:R-:W-:Y:S02]  /*86f0*/  ISETP.NE.U32.AND P1, PT, RZ, c[0x0][0x350], PT ;  /* 0x0000d400ff007a0c */ /* 0x000fe40003f25070 */
[----:B------:R-:W-:-:S02]  /*8700*/  LOP3.LUT R6, R10, 0x2, R12, 0xe2, !PT ;  /* 0x000000020a067812 */ /* 0x000fc400078ee20c */
[----:B------:R-:W-:Y:S02]  /*8710*/  LEA.HI.X R10, R2, c[0x0][0x164], R3, 0x1, P0 ;  /* 0x00005900020a7a11 */ /* 0x000fe400000f0c03 */
[----:B------:R-:W-:Y:S01]  /*8720*/  ISETP.NE.AND.EX P0, PT, RZ, c[0x0][0x354], PT, P1 ;  /* 0x0000d500ff007a0c */ /* 0x000fe20003f05310 */
[C---:B------:R-:W-:Y:S01]  /*8730*/  IMAD R9, R31.reuse, c[0x0][0x1ec], R9 ;  /* 0x00007b001f097a24 */ /* 0x040fe200078e0209 */
[----:B------:R1:W-:Y:S01]  /*8740*/  STL [R1+0x20], R20 ;  /* 0x0000201401007387 */ /* 0x0003e20000100800 */
[----:B------:R-:W-:Y:S01]  /*8750*/  IMAD R5, R31, c[0x0][0x214], R5 ;  /* 0x000085001f057a24 */ /* 0x000fe200078e0205 */
[----:B------:R-:W-:-:S04]  /*8760*/  ISETP.GE.AND P5, PT, R18, c[0x0][0x1d4], PT ;  /* 0x0000750012007a0c */ /* 0x000fc80003fa6270 */
[----:B------:R-:W-:Y:S02]  /*8770*/  SEL R3, RZ, 0x4, P5 ;  /* 0x00000004ff037807 */ /* 0x000fe40002800000 */
[----:B------:R-:W-:Y:S02]  /*8780*/  ISETP.GE.AND P3, PT, R24, c[0x0][0x198], PT ;  /* 0x0000660018007a0c */ /* 0x000fe40003f66270 */
[----:B------:R-:W-:Y:S02]  /*8790*/  ISETP.GE.AND P4, PT, R18, c[0x0][0x198], PT ;  /* 0x0000660012007a0c */ /* 0x000fe40003f86270 */
[----:B------:R-:W-:Y:S02]  /*87a0*/  LOP3.LUT R94, R6, R3, RZ, 0xfc, !PT ;  /* 0x00000003065e7212 */ /* 0x000fe400078efcff */
[----:B------:R-:W-:Y:S02]  /*87b0*/  IADD3 R108, R215, -0x1, RZ ;  /* 0xffffffffd76c7810 */ /* 0x000fe40007ffe0ff */
[----:B--2---:R-:W-:-:S02]  /*87c0*/  @P2 SHF.R.S32.HI R0, RZ, 0x1f, R14 ;  /* 0x0000001fff002819 */ /* 0x004fc4000001140e */
[----:B------:R-:W-:Y:S01]  /*87d0*/  @!P2 MOV R0, R27 ;  /* 0x0000001b0000a202 */ /* 0x000fe20000000f00 */
[----:B------:R-:W-:-:S03]  /*87e0*/  @!P2 IMAD.MOV.U32 R14, RZ, RZ, R26 ;  /* 0x000000ffff0ea224 */ /* 0x000fc600078e001a */
[----:B------:R-:W-:Y:S02]  /*87f0*/  SEL R2, R0, RZ, !P0 ;  /* 0x000000ff00027207 */ /* 0x000fe40004000000 */
[----:B------:R-:W-:-:S03]  /*8800*/  SEL R0, R14, RZ, !P0 ;  /* 0x000000ff0e007207 */ /* 0x000fc60004000000 */
[C---:B------:R-:W-:Y:S02]  /*8810*/  IMAD R12, R2.reuse, c[0x0][0x1f0], RZ ;  /* 0x00007c00020c7a24 */ /* 0x040fe400078e02ff */
[----:B------:R-:W-:Y:S02]  /*8820*/  IMAD R7, R2, c[0x0][0x218], RZ ;  /* 0x0000860002077a24 */ /* 0x000fe400078e02ff */
[----:B------:R-:W-:-:S04]  /*8830*/  IMAD.WIDE.U32 R14, R0, c[0x0][0x1f0], R8 ;  /* 0x00007c00000e7a25 */ /* 0x000fc800078e0008 */
[----:B------:R-:W-:-:S04]  /*8840*/  IMAD R2, R0, c[0x0][0x1f4], R12 ;  /* 0x00007d0000027a24 */ /* 0x000fc800078e020c */
[----:B------:R-:W-:Y:S01]  /*8850*/  IMAD.IADD R2, R15, 0x1, R2 ;  /* 0x000000010f027824 */ /* 0x000fe200078e0202 */
[----:B------:R1:W-:Y:S04]  /*8860*/  STL.64 [R1+0x8], R14 ;  /* 0x0000080e01007387 */ /* 0x0003e80000100a00 */
[----:B------:R1:W-:Y:S01]  /*8870*/  STL [R1+0x4], R2 ;  /* 0x0000040201007387 */ /* 0x0003e20000100800 */
[----:B------:R-:W-:-:S04]  /*8880*/  IMAD.WIDE.U32 R244, R0, c[0x0][0x218], R4 ;  /* 0x0000860000f47a25 */ /* 0x000fc800078e0004 */
[----:B------:R-:W-:Y:S01]  /*8890*/  IMAD R0, R0, c[0x0][0x21c], R7 ;  /* 0x0000870000007a24 */ /* 0x000fe200078e0207 */
[----:B------:R-:W-:Y:S02]  /*88a0*/  ISETP.GE.AND P2, PT, R19, c[0x0][0x198], PT ;  /* 0x0000660013007a0c */ /* 0x000fe40003f46270 */
[----:B------:R-:W-:Y:S02]  /*88b0*/  IADD3 R9, R16, R17, RZ ;  /* 0x0000001110097210 */ /* 0x000fe40007ffe0ff */
[----:B------:R-:W-:Y:S01]  /*88c0*/  IADD3 R249, R245, R0, RZ ;  /* 0x00000000f5f97210 */ /* 0x000fe20007ffe0ff */
[----:B------:R-:W-:Y:S06]  /*88d0*/  BRA.DIV ~URZ, `(.L_x_1247) ;  /* 0x000165427f007947 */ /* 0x000fec000b800000 */
[----:B------:R2:W3:Y:S02]  /*88e0*/  SHFL.IDX PT, R8, R10, RZ, 0x1c1f ;  /* 0x001c1fff0a087589 */ /* 0x0004e400000e0000 */
.L_x_1389:
[----:B------:R-:W-:Y:S05]  /*88f0*/  BRA.DIV ~URZ, `(.L_x_1248) ;  /* 0x000165927f007947 */ /* 0x000fea000b800000 */
[----:B------:R4:W1:Y:S02]  /*8900*/  SHFL.IDX PT, R0, R11, RZ, 0x1c1f ;  /* 0x001c1fff0b007589 */ /* 0x00086400000e0000 */
.L_x_1390:
[----:B-12---:R-:W2:Y:S01]  /*8910*/  LDL R2, [R1+0x4c] ;  /* 0x00004c0001027983 */ /* 0x006ea20000100800 */
[----:B------:R-:W-:Y:S01]  /*8920*/  BSSY B0, `(.L_x_1249) ;  /* 0x0000017000007945 */ /* 0x000fe20003800000 */
[----:B--2---:R-:W-:-:S05]  /*8930*/  IMAD R23, R2, c[0x0][0x2c4], RZ ;  /* 0x0000b10002177a24 */ /* 0x004fca00078e02ff */
[----:B------:R-:W-:-:S13]  /*8940*/  ISETP.GE.AND P0, PT, R9, R23, PT ;  /* 0x000000170900720c */ /* 0x000fda0003f06270 */
[----:B------:R-:W-:Y:S05]  /*8950*/  @P0 BRA `(.L_x_1250) ;  /* 0x0000013000000947 */ /* 0x000fea0003800000 */
[----:B------:R-:W2:Y:S04]  /*8960*/  LDL.64 R4, [R1+0x28] ;  /* 0x0000280001047983 */ /* 0x000ea80000100a00 */
[----:B----4-:R-:W4:Y:S04]  /*8970*/  LDL R2, [R1+0x30] ;  /* 0x0000300001027983 */ /* 0x010f280000100800 */
        /* <DEDUP_REMOVED lines=17> */
.L_x_1250:
[----:B------:R-:W-:Y:S05]  /*8a90*/  BSYNC B0 ;  /* 0x0000000000007941 */ /* 0x000fea0003800000 */
.L_x_1249:
[----:B------:R-:W-:Y:S05]  /*8aa0*/  BRA.DIV ~URZ, `(.L_x_1251) ;  /* 0x000164427f007947 */ /* 0x000fea000b800000 */
[----:B---3--:R2:W3:Y:S04]  /*8ab0*/  SHFL.IDX PT, R8, R10, 0x1, 0x1c1f ;  /* 0x003c1f000a087f89 */ /* 0x0084e800000e0000 */
[----:B-1----:R2:W1:Y:S02]  /*8ac0*/  SHFL.IDX PT, R0, R11, 0x1, 0x1c1f ;  /* 0x003c1f000b007f89 */ /* 0x00246400000e0000 */
.L_x_1391:
[----:B------:R-:W-:Y:S01]  /*8ad0*/  IADD3 R2, R9, 0x20, RZ ;  /* 0x0000002009027810 */ /* 0x000fe20007ffe0ff */
[----:B------:R-:W-:Y:S03]  /*8ae0*/  BSSY B0, `(.L_x_1252) ;  /* 0x0000016000007945 */ /* 0x000fe60003800000 */
[----:B------:R-:W-:-:S13]  /*8af0*/  ISETP.GE.AND P0, PT, R2, R23, PT ;  /* 0x000000170200720c */ /* 0x000fda0003f06270 */
[----:B------:R-:W-:Y:S05]  /*8b00*/  @P0 BRA `(.L_x_1253) ;  /* 0x0000013000000947 */ /* 0x000fea0003800000 */
[----:B--2---:R-:W2:Y:S04]  /*8b10*/  LDL.64 R4, [R1+0x28] ;  /* 0x0000280001047983 */ /* 0x004ea80000100a00 */
[----:B----4-:R-:W4:Y:S04]  /*8b20*/  LDL R3, [R1+0x30] ;  /* 0x0000300001037983 */ /* 0x010f280000100800 */
[----:B---3--:R-:W3:Y:S04]  /*8b30*/  LDL R15, [R1+0x70] ;  /* 0x00007000010f7983 */ /* 0x008ee80000100800 */
[----:B------:R-:W3:Y:S04]  /*8b40*/  LDL R13, [R1+0x34] ;  /* 0x00003400010d7983 */ /* 0x000ee80000100800 */
[----:B------:R-:W3:Y:S04]  /*8b50*/  LDL R12, [R1+0x18] ;  /* 0x00001800010c7983 */ /* 0x000ee80000100800 */
[----:B------:R-:W3:Y:S01]  /*8b60*/  LDL R14, [R1+0x6c] ;  /* 0x00006c00010e7983 */ /* 0x000ee20000100800 */
[----:B-12---:R-:W-:-:S04]  /*8b70*/  LEA R6, P0, R4, R0, 0x1 ;  /* 0x0000000004067211 */ /* 0x006fc800078008ff */
        /* <DEDUP_REMOVED lines=12> */
.L_x_1253:
[----:B------:R-:W-:Y:S05]  /*8c40*/  BSYNC B0 ;  /* 0x0000000000007941 */ /* 0x000fea0003800000 */
.L_x_1252:
[----:B------:R-:W-:Y:S05]  /*8c50*/  BRA.DIV ~URZ, `(.L_x_1254) ;  /* 0x000163527f007947 */ /* 0x000fea000b800000 */
[----:B---3--:R3:W2:Y:S02]  /*8c60*/  SHFL.IDX PT, R8, R10, 0x2, 0x1c1f ;  /* 0x005c1f000a087f89 */ /* 0x0086a400000e0000 */
.L_x_1392:
[----:B------:R-:W-:Y:S05]  /*8c70*/  BRA.DIV ~URZ, `(.L_x_1255) ;  /* 0x000163a27f007947 */ /* 0x000fea000b800000 */
[----:B-1----:R1:W3:Y:S02]  /*8c80*/  SHFL.IDX PT, R0, R11, 0x2, 0x1c1f ;  /* 0x005c1f000b007f89 */ /* 0x0022e400000e0000 */
.L_x_1393:
        /* <DEDUP_REMOVED lines=23> */
.L_x_1257:
[----:B------:R-:W-:Y:S05]  /*8e00*/  BSYNC B0 ;  /* 0x0000000000007941 */ /* 0x000fea0003800000 */
.L_x_1256:
[----:B------:R-:W-:Y:S05]  /*8e10*/  BRA.DIV ~URZ, `(.L_x_1258) ;  /* 0x000162627f007947 */ /* 0x000fea000b800000 */
[----:B--2---:R2:W1:Y:S04]  /*8e20*/  SHFL.IDX PT, R6, R10, 0x3, 0x1c1f ;  /* 0x007c1f000a067f89 */ /* 0x00446800000e0000 */
[----:B---3--:R2:W3:Y:S02]  /*8e30*/  SHFL.IDX PT, R0, R11, 0x3, 0x1c1f ;  /* 0x007c1f000b007f89 */ /* 0x0084e400000e0000 */
.L_x_1394:
[----:B--2---:R-:W2:Y:S04]  /*8e40*/  LDL.64 R12, [R1+0x28] ;  /* 0x00002800010c7983 */ /* 0x004ea80000100a00 */
[----:B----4-:R-:W4:Y:S04]  /*8e50*/  LDL R7, [R1+0x30] ;  /* 0x0000300001077983 */ /* 0x010f280000100800 */
[----:B---3--:R-:W3:Y:S04]  /*8e60*/  LDL R8, [R1+0x70] ;  /* 0x0000700001087983 */ /* 0x008ee80000100800 */
[----:B------:R-:W3:Y:S04]  /*8e70*/  LDL R97, [R1+0x18] ;  /* 0x0000180001617983 */ /* 0x000ee80000100800 */
[----:B------:R-:W3:Y:S04]  /*8e80*/  LDL R247, [R1+0x3c] ;  /* 0x00003c0001f77983 */ /* 0x000ee80000100800 */
[----:B------:R-:W3:Y:S04]  /*8e90*/  LDL R10, [R1+0x34] ;  /* 0x00003400010a7983 */ /* 0x000ee80000100800 */
[----:B-1----:R-:W3:Y:S04]  /*8ea0*/  LDL R11, [R1+0x6c] ;  /* 0x00006c00010b7983 */ /* 0x002ee80000100800 */
[----:B------:R-:W3:Y:S04]  /*8eb0*/  LDL.64 R146, [R1+0x8] ;  /* 0x0000080001927983 */ /* 0x000ee80000100a00 */
[----:B------:R-:W3:Y:S04]  /*8ec0*/  LDL R144, [R1+0x4] ;  /* 0x0000040001907983 */ /* 0x000ee80000100800 */
[----:B------:R-:W3:Y:S04]  /*8ed0*/  LDL R154, [R1+0x20] ;  /* 0x00002000019a7983 */ /* 0x000ee80000100800 */
[----:B------:R1:W5:Y:S01]  /*8ee0*/  LDL R160, [R1+0x54] ;  /* 0x0000540001a07983 */ /* 0x0003620000100800 */
[----:B------:R-:W-:-:S03]  /*8ef0*/  IADD3 R2, R9, 0x60, RZ ;  /* 0x0000006009027810 */ /* 0x000fc60007ffe0ff */
[----:B------:R-:W1:Y:S01]  /*8f00*/  S2R R99, SR_TID.X ;  /* 0x0000000000637919 */ /* 0x000e620000002100 */
[----:B------:R-:W-:Y:S01]  /*8f10*/  ISETP.GE.AND P0, PT, R2, R23, PT ;  /* 0x000000170200720c */ /* 0x000fe20003f06270 */
[----:B------:R-:W-:-:S04]  /*8f20*/  IMAD.MOV.U32 R96, RZ, RZ, 0x30 ;  /* 0x00000030ff607424 */ /* 0x000fc800078e00ff */
[----:B------:R-:W-:Y:S01]  /*8f30*/  IMAD R96, R215, -0x30, R96 ;  /* 0xffffffd0d7607824 */ /* 0x000fe200078e0260 */
[----:B------:R-:W-:Y:S02]  /*8f40*/  SHF.R.S32.HI R95, RZ, 0x1f, R108 ;  /* 0x0000001fff5f7819 */ /* 0x000fe4000001146c */
[----:B-1----:R-:W-:-:S04]  /*8f50*/  SHF.R.S32.HI R145, RZ, 0x1f, R99 ;  /* 0x0000001fff917819 */ /* 0x002fc80000011463 */
[----:B------:R-:W-:-:S04]  /*8f60*/  LEA.HI R145, R145, R99, RZ, 0x2 ;  /* 0x0000006391917211 */ /* 0x000fc800078f10ff */
[----:B------:R-:W-:Y:S01]  /*8f70*/  SHF.R.S32.HI R145, RZ, 0x2, R145 ;  /* 0x00000002ff917819 */ /* 0x000fe20000011491 */
[----:B------:R-:W-:Y:S01]  /*8f80*/  IMAD.MOV.U32 R141, RZ, RZ, c[0x0][0x2c4] ;  /* 0x0000b100ff8d7624 */ /* 0x000fe200078e00ff */
[----:B--2---:R-:W-:-:S04]  /*8f90*/  @!P0 LEA R4, P1, R12, R0, 0x1 ;  /* 0x000000000c048211 */ /* 0x004fc800078208ff */
[----:B------:R-:W-:Y:S02]  /*8fa0*/  @!P0 LEA.HI.X R5, R12, R6, R13, 0x1, P1 ;  /* 0x000000060c058211 */ /* 0x000fe400008f0c0d */
[----:B----4-:R-:W-:-:S04]  /*8fb0*/  @!P0 LEA R2, P1, R7, R0, 0x1 ;  /* 0x0000000007028211 */ /* 0x010fc800078208ff */
[----:B---3--:R-:W-:Y:S01]  /*8fc0*/  @!P0 LEA.HI.X R3, R7, R6, R8, 0x1, P1 ;  /* 0x0000000607038211 */ /* 0x008fe200008f0c08 */
[----:B------:R-:W-:Y:S02]  /*8fd0*/  @!P0 IMAD.SHL.U32 R7, R97, 0x2, RZ ;  /* 0x0000000261078824 */ /* 0x000fe400078e00ff */
[----:B------:R-:W-:-:S03]  /*8fe0*/  IMAD.IADD R140, R247, 0x1, R96 ;  /* 0x00000001f78c7824 */ /* 0x000fc600078e0260 */
[----:B------:R-:W-:Y:S01]  /*8ff0*/  @!PT LDS RZ, [RZ] ;  /* 0x00000000fffff984 */ /* 0x000fe20000000800 */
[----:B------:R-:W-:Y:S01]  /*9000*/  @!PT LDS RZ, [RZ] ;  /* 0x00000000fffff984 */ /* 0x000fe20000000800 */
[----:B------:R-:W-:Y:S01]  /*9010*/  @!PT LDS RZ, [RZ] ;  /* 0x00000000fffff984 */ /* 0x000fe20000000800 */
[----:B------:R1:W-:Y:S04]  /*9020*/  @!P0 LDGSTS.E.BYPASS.LTC128B.128 [R7+0x7880], [R4.64], !P3 ;  /* 0x0788000004078fae */ /* 0x0003e8000d901d46 */
[----:B------:R2:W-:Y:S01]  /*9030*/  @!P0 LDGSTS.E.BYPASS.LTC128B.128 [R7+0x9880], [R2.64], !P2 ;  /* 0x0988000002078fae */ /* 0x0005e2000d101d46 */
[----:B------:R-:W-:Y:S01]  /*9040*/  IMAD.MOV.U32 R142, RZ, RZ, R146 ;  /* 0x000000ffff8e7224 */ /* 0x000fe200078e0092 */
[----:B-1----:R-:W-:Y:S02]  /*9050*/  @!P0 LEA R4, P1, R10, R0, 0x1 ;  /* 0x000000000a048211 */ /* 0x002fe400078208ff */
[----:B------:R-:W-:Y:S01]  /*9060*/  IMNMX R0, R140, 0x30, PT ;  /* 0x000000308c007817 */ /* 0x000fe20003800200 */
[----:B------:R-:W-:-:S04]  /*9070*/  IMAD R5, R95, c[0x0][0x1e0], RZ ;  /* 0x000078005f057a24 */ /* 0x000fc800078e02ff */
[----:B------:R-:W-:Y:S02]  /*9080*/  IMAD.IADD R0, R0, 0x1, -R145 ;  /* 0x0000000100007824 */ /* 0x000fe400078e0a91 */
[----:B------:R-:W-:Y:S01]  /*9090*/  IMAD R8, R108, c[0x0][0x1e4], R5 ;  /* 0x000079006c087a24 */ /* 0x000fe200078e0205 */
[----:B------:R-:W-:Y:S01]  /*90a0*/  @!P0 LEA.HI.X R5, R10, R6, R11, 0x1, P1 ;  /* 0x000000060a058211 */ /* 0x000fe200008f0c0b */
[----:B--2---:R-:W-:Y:S01]  /*90b0*/  IMAD.WIDE.U32 R2, R108, c[0x0][0x1e0], RZ ;  /* 0x000078006c027a25 */ /* 0x004fe200078e00ff */
[----:B------:R-:W-:-:S03]  /*90c0*/  ISETP.GE.AND P1, PT, R0, 0x1, PT ;  /* 0x000000010000780c */ /* 0x000fc60003f26270 */
[----:B------:R1:W-:Y:S01]  /*90d0*/  @!P0 LDGSTS.E.BYPASS.LTC128B.128 [R7+0xb880], [R4.64], !P4 ;  /* 0x0b88000004078fae */ /* 0x0003e2000e101d46 */
[----:B------:R-:W-:Y:S01]  /*90e0*/  IMAD.IADD R6, R3, 0x1, R8 ;  /* 0x0000000103067824 */ /* 0x000fe200078e0208 */
[----:B------:R-:W-:Y:S01]  /*90f0*/  ISETP.GE.AND P0, PT, R0, 0x21, PT ;  /* 0x000000210000780c */ /* 0x000fe20003f06270 */
[----:B------:R-:W-:Y:S01]  /*9100*/  IMAD.MOV.U32 R143, RZ, RZ, R144 ;  /* 0x000000ffff8f7224 */ /* 0x000fe200078e0090 */
[----:B------:R-:W0:Y:S01]  /*9110*/  LDGDEPBAR ;  /* 0x00000000000079af */ /* 0x000e220000000000 */
[----:B------:R-:W-:Y:S01]  /*9120*/  WARPSYNC 0xffffffff ;  /* 0xffffffff00007948 */ /* 0x000fe20003800000 */
[----:B------:R-:W-:Y:S02]  /*9130*/  IMAD R0, R6, 0x30, RZ ;  /* 0x0000003006007824 */ /* 0x000fe400078e02ff */
[----:B------:R-:W-:-:S04]  /*9140*/  IMAD.WIDE.U32 R2, R2, 0x30, R142 ;  /* 0x0000003002027825 */ /* 0x000fc800078e008e */
[----:B------:R-:W-:Y:S02]  /*9150*/  IMAD.MOV.U32 R8, RZ, RZ, 0x20 ;  /* 0x00000020ff087424 */ /* 0x000fe400078e00ff */
[----:B------:R-:W-:Y:S01]  /*9160*/  IMAD.IADD R0, R3, 0x1, R0 ;  /* 0x0000000103007824 */ /* 0x000fe200078e0200 */
[----:B------:R-:W-:Y:S01]  /*9170*/  BAR.SYNC.DEFER_BLOCKING 0x0 ;  /* 0x0000000000007b1d */ /* 0x000fe20000010000 */
[----:B------:R-:W-:Y:S01]  /*9180*/  LOP3.LUT P3, RZ, R154, 0x1, RZ, 0xc0, !PT ;  /* 0x000000019aff7812 */ /* 0x000fe2000786c0ff */
[----:B-1----:R-:W-:Y:S01]  /*9190*/  IMAD.WIDE.U32 R6, R8, c[0x0][0x1e0], RZ ;  /* 0x0000780008067a25 */ /* 0x002fe200078e00ff */
[----:B------:R-:W-:-:S03]  /*91a0*/  @P1 LEA R4, P2, R2, c[0x0][0x1c8], 0x1 ;  /* 0x0000720002041a11 */ /* 0x000fc600078408ff */
[----:B------:R-:W-:Y:S01]  /*91b0*/  IMAD R8, R8, c[0x0][0x1e4], RZ ;  /* 0x0000790008087a24 */ /* 0x000fe200078e02ff */
[C---:B------:R-:W-:Y:S02]  /*91c0*/  @P1 LEA.HI.X R5, R2.reuse, c[0x0][0x1cc], R0, 0x1, P2 ;  /* 0x0000730002051a11 */ /* 0x040fe400010f0c00 */
[----:B------:R-:W-:Y:S01]  /*91d0*/  @P0 IADD3 R3, P2, R2, R6, RZ ;  /* 0x0000000602030210 */ /* 0x000fe20007f5e0ff */
[----:B------:R-:W-:-:S03]  /*91e0*/  @P1 IMAD.SHL.U32 R6, R97, 0x2, RZ ;  /* 0x0000000261061824 */ /* 0x000fc600078e00ff */
[----:B------:R-:W-:Y:S02]  /*91f0*/  @P0 IADD3.X R0, R0, R7, R8, P2, !PT ;  /* 0x0000000700000210 */ /* 0x000fe400017fe408 */
[C---:B------:R-:W-:Y:S01]  /*9200*/  @P0 LEA R2, P2, R3.reuse, c[0x0][0x1c8], 0x1 ;  /* 0x0000720003020a11 */ /* 0x040fe200078408ff */
[----:B------:R-:W-:Y:S01]  /*9210*/  @!PT LDS RZ, [RZ] ;  /* 0x00000000fffff984 */ /* 0x000fe20000000800 */
[----:B------:R-:W-:Y:S01]  /*9220*/  @!PT LDS RZ, [RZ] ;  /* 0x00000000fffff984 */ /* 0x000fe20000000800 */
[----:B------:R-:W-:Y:S01]  /*9230*/  @!PT LDS RZ, [RZ] ;  /* 0x00000000fffff984 */ /* 0x000fe20000000800 */
[----:B------:R1:W-:Y:S03]  /*9240*/  @P1 LDGSTS.E.BYPASS.LTC128B.128 [R6+0x3c80], [R4.64], !P3 ;  /* 0x03c8000004061fae */ /* 0x0003e6000d901d46 */
[----:B------:R-:W-:Y:S01]  /*9250*/  @P0 LEA.HI.X R3, R3, c[0x0][0x1cc], R0, 0x1, P2 ;  /* 0x0000730003030a11 */ /* 0x000fe200010f0c00 */
[----:B------:R-:W-:Y:S01]  /*9260*/  @P0 IMAD.SHL.U32 R0, R97, 0x2, RZ ;  /* 0x0000000261000824 */ /* 0x000fe200078e00ff */
[----:B------:R1:W-:Y:S04]  /*9270*/  @P1 LDGSTS.E.BYPASS.LTC128B.128 [R6+0x4880], [R4.64+0x40], !P6 ;  /* 0x0488004004061fae */ /* 0x0003e8000f101d46 */
[----:B------:R1:W-:Y:S04]  /*9280*/  @P1 LDGSTS.E.BYPASS.LTC128B.128 [R6+0x5480], [R4.64+0x80], !P5 ;  /* 0x0548008004061fae */ /* 0x0003e8000e901d46 */
[----:B------:R1:W-:Y:S04]  /*9290*/  @P0 LDGSTS.E.BYPASS.LTC128B.128 [R0+0x4480], [R2.64], !P3 ;  /* 0x0448000002000fae */ /* 0x0003e8000d901d46 */
[----:B------:R1:W-:Y:S04]  /*92a0*/  @P0 LDGSTS.E.BYPASS.LTC128B.128 [R0+0x5080], [R2.64+0x40], !P6 ;  /* 0x0508004002000fae */ /* 0x0003e8000f101d46 */
[----:B------:R1:W-:Y:S01]  /*92b0*/  @P0 LDGSTS.E.BYPASS.LTC128B.128 [R0+0x5c80], [R2.64+0x80], !P5 ;  /* 0x05c8008002000fae */ /* 0x0003e2000e901d46 */
[----:B------:R-:W-:-:S03]  /*92c0*/  ISETP.LT.AND P0, PT, RZ, c[0x0][0x27c], PT ;  /* 0x00009f00ff007a0c */ /* 0x000fc60003f01270 */
[----:B------:R-:W0:Y:S10]  /*92d0*/  LDGDEPBAR ;  /* 0x00000000000079af */ /* 0x000e340000000000 */
[----:B------:R-:W-:Y:S05]  /*92e0*/  @P0 BRA `(.L_x_1259) ;  /* 0x0000002000000947 */ /* 0x000fea0003800000 */
[----:B------:R-:W-:-:S04]  /*92f0*/  DEPBAR.LE SB0, 0x1 ;  /* 0x000080400000791a */ /* 0x000fc80000000000 */
[----:B------:R-:W-:Y:S05]  /*9300*/  BRA `(.L_x_1260) ;  /* 0x00006f0000007947 */ /* 0x000fea0003800000 */
.L_x_1259:
        /* <DEDUP_REMOVED lines=11> */
[----:B------:R-:W-:Y:S01]  /*93c0*/  IMAD R6, R138, c[0x0][0x294], R0 ;  /* 0x0000a5008a067a24 */ /* 0x000fe200078e0200 */
        /* <DEDUP_REMOVED lines=9> */
[----:B------:R-:W-:Y:S01]  /*9460*/  ISETP.NE.AND P1, PT, R141, 0x1, PT ;  /* 0x000000018d00780c */ /* 0x000fe20003f25270 */
[----:B------:R-:W-:Y:S01]  /*9470*/  IMAD.MOV.U32 R5, RZ, RZ, R7 ;  /* 0x000000ffff057224 */ /* 0x000fe200078e0007 */
[----:B------:R-:W-:Y:S01]  /*9480*/  BSSY B0, `(.L_x_1262) ;  /* 0x0000068000007945 */ /* 0x000fe20003800000 */
[----:B------:R-:W-:Y:S01]  /*9490*/  IMAD.MOV.U32 R7, RZ, RZ, R6 ;  /* 0x000000ffff077224 */ /* 0x000fe200078e0006 */
[----:B------:R-:W-:Y:S01]  /*94a0*/  SHF.R.S32.HI R51, RZ, 0x1f, R29 ;  /* 0x0000001fff337819 */ /* 0x000fe2000001141d */
[----:B------:R-:W-:Y:S01]  /*94b0*/  IMAD.MOV.U32 R6, RZ, RZ, R2 ;  /* 0x000000ffff067224 */ /* 0x000fe200078e0002 */
[----:B------:R-:W-:Y:S01]  /*94c0*/  SHF.R.S32.HI R37, RZ, 0x1f, R30 ;  /* 0x0000001fff257819 */ /* 0x000fe2000001141e */
[----:B------:R-:W-:Y:S01]  /*94d0*/  CS2R R74, SRZ ;  /* 0x00000000004a7805 */ /* 0x000fe2000001ff00 */
[----:B------:R-:W-:Y:S01]  /*94e0*/  SHF.R.S32.HI R52, RZ, 0x1f, R113 ;  /* 0x0000001fff347819 */ /* 0x000fe20000011471 */
[----:B------:R-:W-:Y:S01]  /*94f0*/  CS2R R46, SRZ ;  /* 0x00000000002e7805 */ /* 0x000fe2000001ff00 */
[----:B------:R-:W-:Y:S01]  /*9500*/  SHF.R.S32.HI R53, RZ, 0x1f, R28 ;  /* 0x0000001fff357819 */ /* 0x000fe2000001141c */
[----:B------:R-:W-:Y:S01]  /*9510*/  CS2R R38, SRZ ;  /* 0x0000000000267805 */ /* 0x000fe2000001ff00 */
[----:B------:R-:W-:Y:S01]  /*9520*/  SHF.R.S32.HI R50, RZ, 0x1f, R164 ;  /* 0x0000001fff327819 */ /* 0x000fe200000114a4 */
[----:B------:R-:W-:Y:S01]  /*9530*/  @P1 IMAD.HI.U32 R3, R0, c[0x0][0x2c8], RZ ;  /* 0x0000b20000031a27 */ /* 0x000fe200078e00ff */
[----:B------:R-:W-:Y:S01]  /*9540*/  CS2R R32, SRZ ;  /* 0x0000000000207805 */ /* 0x000fe2000001ff00 */
[----:B------:R-:W-:Y:S01]  /*9550*/  CS2R R24, SRZ ;  /* 0x0000000000187805 */ /* 0x000fe2000001ff00 */
[----:B------:R-:W-:Y:S01]  /*9560*/  CS2R R18, SRZ ;  /* 0x0000000000127805 */ /* 0x000fe2000001ff00 */
[----:B------:R-:W-:Y:S01]  /*9570*/  CS2R R48, SRZ ;  /* 0x0000000000307805 */ /* 0x000fe2000001ff00 */
[----:B------:R-:W-:Y:S01]  /*9580*/  @P1 SHF.R.U32.HI R0, RZ, c[0x0][0x2cc], R3 ;  /* 0x0000b300ff001a19 */ /* 0x000fe20000011603 */
[----:B------:R-:W-:Y:S01]  /*9590*/  CS2R R40, SRZ ;  /* 0x0000000000287805 */ /* 0x000fe2000001ff00 */
[----:B------:R-:W-:Y:S01]  /*95a0*/  CS2R R34, SRZ ;  /* 0x0000000000227805 */ /* 0x000fe2000001ff00 */
[----:B------:R-:W-:Y:S01]  /*95b0*/  CS2R R26, SRZ ;  /* 0x00000000001a7805 */ /* 0x000fe2000001ff00 */
[----:B------:R-:W-:Y:S01]  /*95c0*/  SHF.R.S32.HI R3, RZ, 0x1f, R0 ;  /* 0x0000001fff037819 */ /* 0x000fe20000011400 */
[----:B------:R-:W-:Y:S01]  /*95d0*/  IMAD.WIDE.U32 R4, R0, c[0x0][0x280], R4 ;  /* 0x0000a00000047a25 */ /* 0x000fe200078e0004 */
[----:B------:R-:W-:-:S03]  /*95e0*/  CS2R R20, SRZ ;  /* 0x0000000000147805 */ /* 0x000fc6000001ff00 */
[C---:B------:R-:W-:Y:S01]  /*95f0*/  IMAD R8, R3.reuse, c[0x0][0x280], RZ ;  /* 0x0000a00003087a24 */ /* 0x040fe200078e02ff */
[----:B------:R-:W-:Y:S01]  /*9600*/  LEA R42, P0, R4, c[0x0][0x270], 0x1 ;  /* 0x00009c00042a7a11 */ /* 0x000fe200078008ff */
[----:B------:R-:W-:Y:S02]  /*9610*/  IMAD R9, R3, c[0x0][0x290], RZ ;  /* 0x0000a40003097a24 */ /* 0x000fe400078e02ff */
[C---:B------:R-:W-:Y:S02]  /*9620*/  IMAD R8, R0.reuse, c[0x0][0x284], R8 ;  /* 0x0000a10000087a24 */ /* 0x040fe400078e0208 */
[----:B------:R-:W-:Y:S02]  /*9630*/  IMAD.WIDE.U32 R2, R0, c[0x0][0x290], R6 ;  /* 0x0000a40000027a25 */ /* 0x000fe400078e0006 */
[----:B------:R-:W-:Y:S02]  /*9640*/  CS2R R6, SRZ ;  /* 0x0000000000067805 */ /* 0x000fe4000001ff00 */
[----:B------:R-:W-:Y:S01]  /*9650*/  IMAD.IADD R5, R5, 0x1, R8 ;  /* 0x0000000105057824 */ /* 0x000fe200078e0208 */
[----:B------:R-:W-:Y:S01]  /*9660*/  LEA R43, P1, R2, c[0x0][0x288], 0x1 ;  /* 0x0000a200022b7a11 */ /* 0x000fe200078208ff */
[----:B------:R-:W-:-:S02]  /*9670*/  IMAD R0, R0, c[0x0][0x294], R9 ;  /* 0x0000a50000007a24 */ /* 0x000fc400078e0209 */
[----:B------:R-:W-:Y:S01]  /*9680*/  CS2R R8, SRZ ;  /* 0x0000000000087805 */ /* 0x000fe2000001ff00 */
[----:B------:R-:W-:Y:S01]  /*9690*/  LEA.HI.X R36, R4, c[0x0][0x274], R5, 0x1, P0 ;  /* 0x00009d0004247a11 */ /* 0x000fe200000f0c05 */
[----:B------:R-:W-:Y:S01]  /*96a0*/  IMAD.IADD R0, R3, 0x1, R0 ;  /* 0x0000000103007824 */ /* 0x000fe200078e0200 */
[----:B------:R-:W-:Y:S01]  /*96b0*/  ISETP.GE.AND P0, PT, R22, R23, PT ;  /* 0x000000171600720c */ /* 0x000fe20003f06270 */
[----:B------:R1:W2:Y:S03]  /*96c0*/  SHFL.IDX PT, R4, R42, RZ, 0x1e1f ;  /* 0x001e1fff2a047589 */ /* 0x0002a600000e0000 */
[----:B------:R-:W-:Y:S01]  /*96d0*/  LEA.HI.X R31, R2, c[0x0][0x28c], R0, 0x1, P1 ;  /* 0x0000a300021f7a11 */ /* 0x000fe200008f0c00 */
[----:B------:R1:W3:Y:S04]  /*96e0*/  SHFL.IDX PT, R5, R36, RZ, 0x1e1f ;  /* 0x001e1fff24057589 */ /* 0x0002e800000e0000 */
[----:B------:R1:W4:Y:S04]  /*96f0*/  SHFL.IDX PT, R2, R43, RZ, 0x1e1f ;  /* 0x001e1fff2b027589 */ /* 0x00032800000e0000 */
[----:B------:R1:W1:Y:S01]  /*9700*/  SHFL.IDX PT, R3, R31, RZ, 0x1e1f ;  /* 0x001e1fff1f037589 */ /* 0x00026200000e0000 */
[----:B------:R-:W-:Y:S05]  /*9710*/  @P0 BRA `(.L_x_1263) ;  /* 0x000003e000000947 */ /* 0x000fea0003800000 */
[----:B------:R-:W-:Y:S01]  /*9720*/  ISETP.GE.AND P0, PT, R30, c[0x0][0x27c], PT ;  /* 0x00009f001e007a0c */ /* 0x000fe20003f06270 */
[----:B------:R-:W-:Y:S01]  /*9730*/  CS2R R18, SRZ ;  /* 0x0000000000127805 */ /* 0x000fe2000001ff00 */
[----:B------:R-:W-:Y:S01]  /*9740*/  ISETP.GE.AND P2, PT, R164, c[0x0][0x27c], PT ;  /* 0x00009f00a4007a0c */ /* 0x000fe20003f46270 */
[----:B------:R-:W-:-:S10]  /*9750*/  CS2R R20, SRZ ;  /* 0x0000000000147805 */ /* 0x000fd4000001ff00 */
[C---:B------:R-:W-:Y:S01]  /*9760*/  @!P0 IMAD.SHL.U32 R0, R30.reuse, 0x2, RZ ;  /* 0x000000021e008824 */ /* 0x040fe200078e00ff */
[----:B------:R-:W-:-:S04]  /*9770*/  @!P0 SHF.L.U64.HI R7, R30, 0x1, R37 ;  /* 0x000000011e078819 */ /* 0x000fc80000010225 */
[----:B--2---:R-:W-:-:S05]  /*9780*/  @!P0 IADD3 R8, P1, R4, R0, RZ ;  /* 0x0000000004088210 */ /* 0x004fca0007f3e0ff */
[----:B---3--:R-:W-:Y:S01]  /*9790*/  @!P0 IMAD.X R9, R5, 0x1, R7, P1 ;  /* 0x0000000105098824 */ /* 0x008fe200008e0607 */
[----:B----4-:R-:W-:Y:S01]  /*97a0*/  @!P0 IADD3 R6, P1, R2, R0, RZ ;  /* 0x0000000002068210 */ /* 0x010fe20007f3e0ff */
[----:B------:R-:W-:-:S03]  /*97b0*/  @!P2 IMAD.SHL.U32 R10, R164, 0x2, RZ ;  /* 0x00000002a40aa824 */ /* 0x000fc600078e00ff */
[----:B------:R2:W5:Y:S01]  /*97c0*/  @!P0 LD.E.64 R18, [R8.64] ;  /* 0x0000000608128980 */ /* 0x000562000c101b00 */
[----:B-1----:R-:W-:Y:S01]  /*97d0*/  @!P0 IMAD.X R7, R3, 0x1, R7, P1 ;  /* 0x0000000103078824 */ /* 0x002fe200008e0607 */
[----:B------:R-:W-:-:S04]  /*97e0*/  @!P2 SHF.L.U64.HI R0, R164, 0x1, R50 ;  /* 0x00000001a400a819 */ /* 0x000fc80000010232 */
[----:B------:R1:W5:Y:S01]  /*97f0*/  @!P0 LD.E.64 R20, [R6.64] ;  /* 0x0000000606148980 */ /* 0x000362000c101b00 */
[----:B------:R-:W-:Y:S01]  /*9800*/  ISETP.GE.AND P0, PT, R29, c[0x0][0x27c], PT ;  /* 0x00009f001d007a0c */ /* 0x000fe20003f06270 */
[----:B------:R-:W-:Y:S01]  /*9810*/  CS2R R24, SRZ ;  /* 0x0000000000187805 */ /* 0x000fe2000001ff00 */
[----:B------:R-:W-:Y:S01]  /*9820*/  CS2R R26, SRZ ;  /* 0x00000000001a7805 */ /* 0x000fe2000001ff00 */
[----:B--2---:R-:W-:-:S05]  /*9830*/  @!P2 IADD3 R8, P1, R4, R10, RZ ;  /* 0x0000000a0408a210 */ /* 0x004fca0007f3e0ff */
[----:B------:R-:W-:Y:S01]  /*9840*/  @!P2 IMAD.X R9, R5, 0x1, R0, P1 ;  /* 0x000000010509a824 */ /* 0x000fe200008e0600 */
[----:B-1----:R-:W-:-:S04]  /*9850*/  @!P2 IADD3 R6, P1, R2, R10, RZ ;  /* 0x0000000a0206a210 */ /* 0x002fc80007f3e0ff */
[----:B------:R-:W-:Y:S01]  /*9860*/  @!P0 IMAD.SHL.U32 R10, R29, 0x2, RZ ;  /* 0x000000021d0a8824 */ /* 0x000fe200078e00ff */
[----:B------:R1:W5:Y:S01]  /*9870*/  @!P2 LD.E.64 R24, [R8.64] ;  /* 0x000000060818a980 */ /* 0x000362000c101b00 */
[----:B------:R-:W-:Y:S01]  /*9880*/  @!P2 IMAD.X R7, R3, 0x1, R0, P1 ;  /* 0x000000010307a824 */ /* 0x000fe200008e0600 */
[----:B------:R-:W-:Y:S02]  /*9890*/  ISETP.GE.AND P1, PT, R113, c[0x0][0x27c], PT ;  /* 0x00009f0071007a0c */ /* 0x000fe40003f26270 */
[----:B------:R-:W-:Y:S02]  /*98a0*/  @!P0 SHF.L.U64.HI R0, R29, 0x1, R51 ;  /* 0x000000011d008819 */ /* 0x000fe40000010233 */
[----:B------:R2:W5:Y:S01]  /*98b0*/  @!P2 LD.E.64 R26, [R6.64] ;  /* 0x00000006061aa980 */ /* 0x000562000c101b00 */
[----:B------:R-:W-:Y:S01]  /*98c0*/  CS2R R32, SRZ ;  /* 0x0000000000207805 */ /* 0x000fe2000001ff00 */
[----:B------:R-:W-:Y:S01]  /*98d0*/  CS2R R34, SRZ ;  /* 0x0000000000227805 */ /* 0x000fe2000001ff00 */
[----:B-1----:R-:W-:-:S05]  /*98e0*/  @!P0 IADD3 R8, P2, R4, R10, RZ ;  /* 0x0000000a04088210 */ /* 0x002fca0007f5e0ff */
[----:B------:R-:W-:Y:S01]  /*98f0*/  @!P0 IMAD.X R9, R5, 0x1, R0, P2 ;  /* 0x0000000105098824 */ /* 0x000fe200010e0600 */
[----:B--2---:R-:W-:Y:S01]  /*9900*/  @!P0 IADD3 R6, P2, R2, R10, RZ ;  /* 0x0000000a02068210 */ /* 0x004fe20007f5e0ff */
[----:B------:R-:W-:-:S03]  /*9910*/  @!P1 IMAD.SHL.U32 R10, R113, 0x2, RZ ;  /* 0x00000002710a9824 */ /* 0x000fc600078e00ff */
[----:B------:R1:W5:Y:S01]  /*9920*/  @!P0 LD.E.64 R32, [R8.64] ;  /* 0x0000000608208980 */ /* 0x000362000c101b00 */
[----:B------:R-:W-:Y:S01]  /*9930*/  @!P0 IMAD.X R7, R3, 0x1, R0, P2 ;  /* 0x0000000103078824 */ /* 0x000fe200010e0600 */
[-C--:B------:R-:W-:Y:S02]  /*9940*/  @!P1 IADD3 R12, P3, R4, R10.reuse, RZ ;  /* 0x0000000a040c9210 */ /* 0x080fe40007f7e0ff */
[----:B------:R-:W-:Y:S02]  /*9950*/  @!P1 SHF.L.U64.HI R0, R113, 0x1, R52 ;  /* 0x0000000171009819 */ /* 0x000fe40000010234 */
[----:B------:R2:W5:Y:S01]  /*9960*/  @!P0 LD.E.64 R34, [R6.64] ;  /* 0x0000000606228980 */ /* 0x000562000c101b00 */
[----:B------:R-:W-:Y:S02]  /*9970*/  @!P1 IADD3 R10, P0, R2, R10, RZ ;  /* 0x0000000a020a9210 */ /* 0x000fe40007f1e0ff */
[----:B------:R-:W-:-:S03]  /*9980*/  ISETP.GE.AND P2, PT, R114, c[0x0][0x27c], PT ;  /* 0x00009f0072007a0c */ /* 0x000fc60003f46270 */
[--C-:B------:R-:W-:Y:S01]  /*9990*/  @!P1 IMAD.X R11, R3, 0x1, R0.reuse, P0 ;  /* 0x00000001030b9824 */ /* 0x100fe200000e0600 */
[----:B------:R-:W-:Y:S01]  /*99a0*/  ISETP.GE.AND P0, PT, R28, c[0x0][0x27c], PT ;  /* 0x00009f001c007a0c */ /* 0x000fe20003f06270 */
[----:B------:R-:W-:-:S08]  /*99b0*/  @!P1 IMAD.X R13, R5, 0x1, R0, P3 ;  /* 0x00000001050d9824 */ /* 0x000fd000018e0600 */
[----:B------:R-:W-:Y:S01]  /*99c0*/  @!P2 IMAD.WIDE R16, R114, 0x2, R4 ;  /* 0x000000027210a825 */ /* 0x000fe200078e0204 */
[----:B-1----:R-:W-:-:S03]  /*99d0*/  CS2R R8, SRZ ;  /* 0x0000000000087805 */ /* 0x002fc6000001ff00 */
[----:B------:R-:W-:Y:S01]  /*99e0*/  @!P2 IMAD.WIDE R14, R114, 0x2, R2 ;  /* 0x00000002720ea825 */ /* 0x000fe200078e0202 */
[----:B--2---:R-:W-:-:S03]  /*99f0*/  CS2R R6, SRZ ;  /* 0x0000000000067805 */ /* 0x004fc6000001ff00 */
[----:B------:R-:W-:Y:S01]  /*9a00*/  @!P0 IMAD.SHL.U32 R0, R28, 0x2, RZ ;  /* 0x000000021c008824 */ /* 0x000fe200078e00ff */
[----:B------:R1:W5:Y:S04]  /*9a10*/  @!P2 LD.E.64 R8, [R16.64] ;  /* 0x000000061008a980 */ /* 0x000368000c101b00 */
[----:B------:R2:W5:Y:S01]  /*9a20*/  @!P2 LD.E.64 R6, [R14.64] ;  /* 0x000000060e06a980 */ /* 0x000562000c101b00 */
[----:B------:R-:W-:Y:S01]  /*9a30*/  @!P0 IADD3 R4, P2, R4, R0, RZ ;  /* 0x0000000004048210 */ /* 0x000fe20007f5e0ff */
[----:B------:R-:W-:Y:S01]  /*9a40*/  CS2R R38, SRZ ;  /* 0x0000000000267805 */ /* 0x000fe2000001ff00 */
[----:B------:R-:W-:Y:S01]  /*9a50*/  CS2R R40, SRZ ;  /* 0x0000000000287805 */ /* 0x000fe2000001ff00 */
[----:B------:R-:W-:Y:S01]  /*9a60*/  CS2R R46, SRZ ;  /* 0x00000000002e7805 */ /* 0x000fe2000001ff00 */
[----:B------:R-:W-:-:S03]  /*9a70*/  CS2R R48, SRZ ;  /* 0x0000000000307805 */ /* 0x000fc6000001ff00 */
[----:B------:R1:W5:Y:S04]  /*9a80*/  @!P1 LD.E.64 R38, [R12.64] ;  /* 0x000000060c269980 */ /* 0x000368000c101b00 */
[----:B------:R1:W5:Y:S01]  /*9a90*/  @!P1 LD.E.64 R40, [R10.64] ;  /* 0x000000060a289980 */ /* 0x000362000c101b00 */
[----:B--2---:R-:W-:-:S05]  /*9aa0*/  @!P0 SHF.L.U64.HI R14, R28, 0x1, R53 ;  /* 0x000000011c0e8819 */ /* 0x004fca0000010235 */
[----:B------:R-:W-:Y:S01]  /*9ab0*/  @!P0 IMAD.X R5, R5, 0x1, R14, P2 ;  /* 0x0000000105058824 */ /* 0x000fe200010e060e */
[----:B------:R-:W-:-:S04]  /*9ac0*/  @!P0 IADD3 R2, P2, R2, R0, RZ ;  /* 0x0000000002028210 */ /* 0x000fc80007f5e0ff */
[----:B------:R1:W5:Y:S01]  /*9ad0*/  @!P0 LD.E.64 R46, [R4.64] ;  /* 0x00000006042e8980 */ /* 0x000362000c101b00 */
[----:B------:R-:W-:-:S05]  /*9ae0*/  @!P0 IMAD.X R3, R3, 0x1, R14, P2 ;  /* 0x0000000103038824 */ /* 0x000fca00010e060e */
[----:B------:R1:W5:Y:S03]  /*9af0*/  @!P0 LD.E.64 R48, [R2.64] ;  /* 0x0000000602308980 */ /* 0x000366000c101b00 */
.L_x_1263:
[----:B------:R-:W-:Y:S05]  /*9b00*/  BSYNC B0 ;  /* 0x0000000000007941 */ /* 0x000fea0003800000 */
.L_x_1262:
        /* <DEDUP_REMOVED lines=50> */
[----:B------:R-:W-:-:S03]  /*9e30*/  CS2R R44, SRZ ;  /* 0x00000000002c7805 */ /* 0x000fc6000001ff00 */
[----:B------:R1:W2:Y:S01]  /*9e40*/  SHFL.IDX PT, R3, R31, 0x1, 0x1e1f ;  /* 0x003e1f001f037f89 */ /* 0x0002a200000e0000 */
[----:B---3--:R-:W-:Y:S01]  /*9e50*/  CS2R R42, SRZ ;  /* 0x00000000002a7805 */ /* 0x008fe2000001ff00 */
[----:B-1----:R-:W-:Y:S01]  /*9e60*/  PRMT R31, R11, 0x5410, R12 ;  /* 0x000054100b1f7816 */ /* 0x002fe2000000000c */
[----:B------:R-:W-:Y:S05]  /*9e70*/  @P0 BRA `(.L_x_1265) ;  /* 0x000003e000000947 */ /* 0x000fea0003800000 */
[----:B--2-4-:R-:W-:Y:S01]  /*9e80*/  ISETP.GE.AND P0, PT, R30, c[0x0][0x27c], PT ;  /* 0x00009f001e007a0c */ /* 0x014fe20003f06270 */
[----:B------:R-:W-:Y:S01]  /*9e90*/  CS2R R54, SRZ ;  /* 0x0000000000367805 */ /* 0x000fe2000001ff00 */
[----:B------:R-:W-:Y:S01]  /*9ea0*/  ISETP.GE.AND P2, PT, R164, c[0x0][0x27c], PT ;  /* 0x00009f00a4007a0c */ /* 0x000fe20003f46270 */
[----:B------:R-:W-:-:S10]  /*9eb0*/  CS2R R56, SRZ ;  /* 0x0000000000387805 */ /* 0x000fd4000001ff00 */
[C---:B------:R-:W-:Y:S01]  /*9ec0*/  @!P0 IMAD.SHL.U32 R0, R30.reuse, 0x2, RZ ;  /* 0x000000021e008824 */ /* 0x040fe200078e00ff */
[----:B------:R-:W-:-:S04]  /*9ed0*/  @!P0 SHF.L.U64.HI R11, R30, 0x1, R37 ;  /* 0x000000011e0b8819 */ /* 0x000fc80000010225 */
[----:B------:R-:W-:-:S05]  /*9ee0*/  @!P0 IADD3 R12, P1, R4, R0, RZ ;  /* 0x00000000040c8210 */ /* 0x000fca0007f3e0ff */
        /* <DEDUP_REMOVED lines=8> */
[----:B------:R-:W-:Y:S01]  /*9f70*/  CS2R R60, SRZ ;  /* 0x00000000003c7805 */ /* 0x000fe2000001ff00 */
[----:B-1----:R-:W-:Y:S02]  /*9f80*/  @!P2 IADD3 R12, P1, R4, R0, RZ ;  /* 0x00000000040ca210 */ /* 0x002fe40007f3e0ff */
[----:B--2---:R-:W-:-:S05]  /*9f90*/  @!P2 SHF.L.U64.HI R11, R164, 0x1, R50 ;  /* 0x00000001a40ba819 */ /* 0x004fca0000010232 */
[--C-:B------:R-:W-:Y:S01]  /*9fa0*/  @!P2 IMAD.X R13, R5, 0x1, R11.reuse, P1 ;  /* 0x00000001050da824 */ /* 0x100fe200008e060b */
[----:B------:R-:W-:Y:S02]  /*9fb0*/  @!P2 IADD3 R10, P1, R2, R0, RZ ;  /* 0x00000000020aa210 */ /* 0x000fe40007f3e0ff */
[----:B------:R-:W-:Y:S02]  /*9fc0*/  @!P0 IMAD.SHL.U32 R0, R29, 0x2, RZ ;  /* 0x000000021d008824 */ /* 0x000fe400078e00ff */
[----:B------:R1:W5:Y:S01]  /*9fd0*/  @!P2 LD.E.64 R58, [R12.64] ;  /* 0x000000060c3aa980 */ /* 0x000362000c101b00 */
[----:B------:R-:W-:Y:S01]  /*9fe0*/  @!P2 IMAD.X R11, R3, 0x1, R11, P1 ;  /* 0x00000001030ba824 */ /* 0x000fe200008e060b */
[----:B------:R-:W-:-:S04]  /*9ff0*/  ISETP.GE.AND P1, PT, R113, c[0x0][0x27c], PT ;  /* 0x00009f0071007a0c */ /* 0x000fc80003f26270 */
[----:B------:R2:W5:Y:S01]  /*a000*/  @!P2 LD.E.64 R60, [R10.64] ;  /* 0x000000060a3ca980 */ /* 0x000562000c101b00 */
[----:B------:R-:W-:Y:S01]  /*a010*/  CS2R R62, SRZ ;  /* 0x00000000003e7805 */ /* 0x000fe2000001ff00 */
[----:B------:R-:W-:Y:S01]  /*a020*/  CS2R R64, SRZ ;  /* 0x0000000000407805 */ /* 0x000fe2000001ff00 */
[----:B-1----:R-:W-:Y:S02]  /*a030*/  @!P0 IADD3 R12, P2, R4, R0, RZ ;  /* 0x00000000040c8210 */ /* 0x002fe40007f5e0ff */
[----:B--2---:R-:W-:-:S05]  /*a040*/  @!P0 SHF.L.U64.HI R11, R29, 0x1, R51 ;  /* 0x000000011d0b8819 */ /* 0x004fca0000010233 */
[----:B------:R-:W-:Y:S01]  /*a050*/  @!P0 IMAD.X R13, R5, 0x1, R11, P2 ;  /* 0x00000001050d8824 */ /* 0x000fe200010e060b */
[----:B------:R-:W-:Y:S01]  /*a060*/  @!P0 IADD3 R10, P2, R2, R0, RZ ;  /* 0x00000000020a8210 */ /* 0x000fe20007f5e0ff */
        /* <DEDUP_REMOVED lines=8> */
[----:B--2---:R-:W-:-:S05]  /*a0f0*/  @!P1 IADD3 R10, P0, R2, R14, RZ ;  /* 0x0000000e020a9210 */ /* 0x004fca0007f1e0ff */
[----:B------:R-:W-:Y:S01]  /*a100*/  @!P1 IMAD.X R11, R3, 0x1, R0, P0 ;  /* 0x00000001030b9824 */ /* 0x000fe200000e0600 */
[----:B------:R-:W-:Y:S02]  /*a110*/  ISETP.GE.AND P0, PT, R28, c[0x0][0x27c], PT ;  /* 0x00009f001c007a0c */ /* 0x000fe40003f06270 */
[----:B-1----:R-:W-:Y:S02]  /*a120*/  @!P1 IADD3 R12, P3, R4, R14, RZ ;  /* 0x0000000e040c9210 */ /* 0x002fe40007f7e0ff */
[----:B------:R-:W-:-:S04]  /*a130*/  @!P2 IMAD.WIDE R16, R114, 0x2, R4 ;  /* 0x000000027210a825 */ /* 0x000fc800078e0204 */
[----:B------:R-:W-:Y:S01]  /*a140*/  @!P1 IMAD.X R13, R5, 0x1, R0, P3 ;  /* 0x00000001050d9824 */ /* 0x000fe200018e0600 */
[----:B------:R1:W5:Y:S01]  /*a150*/  @!P2 LD.E.64 R42, [R16.64] ;  /* 0x00000006102aa980 */ /* 0x000362000c101b00 */
[----:B------:R-:W-:-:S04]  /*a160*/  @!P2 IMAD.WIDE R14, R114, 0x2, R2 ;  /* 0x00000002720ea825 */ /* 0x000fc800078e0202 */
[----:B------:R-:W-:Y:S01]  /*a170*/  @!P0 IMAD.SHL.U32 R0, R28, 0x2, RZ ;  /* 0x000000021c008824 */ /* 0x000fe200078e00ff */
[----:B------:R2:W5:Y:S04]  /*a180*/  @!P2 LD.E.64 R44, [R14.64] ;  /* 0x000000060e2ca980 */ /* 0x000568000c101b00 */
        /* <DEDUP_REMOVED lines=13> */
.L_x_1265:
[----:B--2-4-:R-:W-:Y:S05]  /*a260*/  BSYNC B0 ;  /* 0x0000000000007941 */ /* 0x014fea0003800000 */
.L_x_1264:
        /* <DEDUP_REMOVED lines=50> */
[----:B------:R-:W1:Y:S01]  /*a590*/  LDS.128 R12, [R252+0x4800] ;  /* 0x00480000fc0c7984 */ /* 0x000e620000000c00 */
        /* <DEDUP_REMOVED lines=9> */
[----:B------:R-:W-:Y:S02]  /*a630*/  PRMT R9, R72, 0x5432, R3 ;  /* 0x0000543248097816 */ /* 0x000fe40000000003 */
        /* <DEDUP_REMOVED lines=35> */
.L_x_1269:
[----:B------:R-:W-:Y:S05]  /*a870*/  BSYNC B0 ;  /* 0x0000000000007941 */ /* 0x000fea0003800000 */
.L_x_1268:
[----:B------:R-:W-:Y:S01]  /*a880*/  ISETP.GE.AND P0, PT, R30, c[0x0][0x27c], PT ;  /* 0x00009f001e007a0c */ /* 0x000fe20003f06270 */
[----:B------:R-:W-:-:S12]  /*a890*/  BSSY B0, `(.L_x_1270) ;  /* 0x0000031000007945 */ /* 0x000fd80003800000 */
[----:B------:R-:W-:Y:S05]  /*a8a0*/  @P0 BRA `(.L_x_1271) ;  /* 0x000002f000000947 */ /* 0x000fea0003800000 */
[----:B------:R-:W2:Y:S01]  /*a8b0*/  LDL R22, [R1] ;  /* 0x0000000001167983 */ /* 0x000ea20000100800 */
        /* <DEDUP_REMOVED lines=46> */
.L_x_1271:
[----:B------:R-:W-:Y:S05]  /*aba0*/  BSYNC B0 ;  /* 0x0000000000007941 */ /* 0x000fea0003800000 */
.L_x_1270:
[----:B------:R-:W-:Y:S01]  /*abb0*/  ISETP.GE.AND P0, PT, R164, c[0x0][0x27c], PT ;  /* 0x00009f00a4007a0c */ /* 0x000fe20003f06270 */
[----:B------:R-:W-:-:S12]  /*abc0*/  BSSY B0, `(.L_x_1272) ;  /* 0x0000030000007945 */ /* 0x000fd80003800000 */
[----:B------:R-:W-:Y:S05]  /*abd0*/  @P0 BRA `(.L_x_1273) ;  /* 0x000002e000000947 */ /* 0x000fea0003800000 */
[----:B-1----:R-:W1:Y:S01]  /*abe0*/  LDS.128 R4, [R252+0x6800] ;  /* 0x00680000fc047984 */ /* 0x002e620000000c00 */
        /* <DEDUP_REMOVED lines=11> */
[----:B------:R-:W-:Y:S02]  /*aca0*/  LOP3.LUT R16, R8, 0xffff0000, RZ, 0xc0, !PT ;  /* 0xffff000008107812 */ /* 0x000fe400078ec0ff */
        /* <DEDUP_REMOVED lines=33> */
.L_x_1273:
[----:B------:R-:W-:Y:S05]  /*aec0*/  BSYNC B0 ;  /* 0x0000000000007941 */ /* 0x000fea0003800000 */
.L_x_1272:
        /* <DEDUP_REMOVED lines=50> */
.L_x_1275:
[----:B------:R-:W-:Y:S05]  /*b1f0*/  BSYNC B0 ;  /* 0x0000000000007941 */ /* 0x000fea0003800000 */
.L_x_1274:
        /* <DEDUP_REMOVED lines=49> */
.L_x_1277:
[----:B------:R-:W-:Y:S05]  /*b510*/  BSYNC B0 ;  /* 0x0000000000007941 */ /* 0x000fea0003800000 */
.L_x_1276:
[----:B------:R-:W-:-:S13]  /*b520*/  ISETP.GE.AND P0, PT, R28, c[0x0][0x27c], PT ;  /* 0x00009f001c007a0c */ /* 0x000fda0003f06270 */
[----:B------:R-:W-:Y:S05]  /*b530*/  @P0 BRA `(.L_x_1267) ;  /* 0x000002f000000947 */ /* 0x000fea0003800000 */
[----:B-1----:R-:W2:Y:S01]  /*b540*/  LDL R18, [R1] ;  /* 0x0000000001127983 */ /* 0x002ea20000100800 */
        /* <DEDUP_REMOVED lines=46> */
.L_x_1267:
[----:B------:R-:W-:Y:S05]  /*b830*/  BSYNC B1 ;  /* 0x0000000000017941 */ /* 0x000fea0003800000 */
.L_x_1266:
        /* <DEDUP_REMOVED lines=54> */
.L_x_1280:
[----:B------:R-:W-:Y:S05]  /*bba0*/  BSYNC B0 ;  /* 0x0000000000007941 */ /* 0x000fea0003800000 */
.L_x_1279:
[----:B------:R-:W-:Y:S01]  /*bbb0*/  ISETP.GE.AND P0, PT, R30, c[0x0][0x27c], PT ;  /* 0x00009f001e007a0c */ /* 0x000fe20003f06270 */
[----:B------:R-:W-:-:S12]  /*bbc0*/  BSSY B0, `(.L_x_1281) ;  /* 0x0000031000007945 */ /* 0x000fd80003800000 */
        /* <DEDUP_REMOVED lines=48> */
.L_x_1282:
[----:B------:R-:W-:Y:S05]  /*bed0*/  BSYNC B0 ;  /* 0x0000000000007941 */ /* 0x000fea0003800000 */
.L_x_1281:
        /* <DEDUP_REMOVED lines=49> */
.L_x_1284:
[----:B------:R-:W-:Y:S05]  /*c1f0*/  BSYNC B0 ;  /* 0x0000000000007941 */ /* 0x000fea0003800000 */
.L_x_1283:
        /* <DEDUP_REMOVED lines=50> */
.L_x_1286:
[----:B------:R-:W-:Y:S05]  /*c520*/  BSYNC B0 ;  /* 0x0000000000007941 */ /* 0x000fea0003800000 */
.L_x_1285:
        /* <DEDUP_REMOVED lines=49> */
.L_x_1288:
[----:B------:R-:W-:Y:S05]  /*c840*/  BSYNC B0 ;  /* 0x0000000000007941 */ /* 0x000fea0003800000 */
.L_x_1287:
        /* <DEDUP_REMOVED lines=50> */
.L_x_1261:
[----:B------:R1:W5:Y:S04]  /*cb70*/  LDL R29, [R1+0x88] ;  /* 0x00008800011d7983 */ /* 0x0003680000100800 */
[----:B------:R1:W5:Y:S01]  /*cb80*/  LDL R28, [R1+0x84] ;  /* 0x00008400011c7983 */ /* 0x0003620000100800 */
[----:B------:R-:W-:Y:S01]  /*cb90*/  ISETP.NE.AND P0, PT, R141, 0x1, PT ;  /* 0x000000018d00780c */ /* 0x000fe20003f05270 */
[----:B------:R-:W-:Y:S01]  /*cba0*/  IMAD.MOV.U32 R5, RZ, RZ, R7 ;  /* 0x000000ffff057224 */ /* 0x000fe200078e0007 */
[----:B------:R-:W-:Y:S01]  /*cbb0*/  MOV R7, R6 ;  /* 0x0000000600077202 */ /* 0x000fe20000000f00 */
[----:B------:R-:W-:Y:S01]  /*cbc0*/  IMAD.MOV.U32 R6, RZ, RZ, R2 ;  /* 0x000000ffff067224 */ /* 0x000fe200078e0002 */
        /* <DEDUP_REMOVED lines=9> */
[----:B------:R-:W-:Y:S01]  /*cc60*/  @P0 IMAD.HI.U32 R3, R0, c[0x0][0x2c8], RZ ;  /* 0x0000b20000030a27 */ /* 0x000fe200078e00ff */
[----:B------:R-:W-:Y:S01]  /*cc70*/  CS2R R38, SRZ ;  /* 0x0000000000267805 */ /* 0x000fe2000001ff00 */
[----:B------:R-:W-:-:S03]  /*cc80*/  CS2R R36, SRZ ;  /* 0x0000000000247805 */ /* 0x000fc6000001ff00 */
[----:B------:R-:W-:-:S04]  /*cc90*/  @P0 SHF.R.U32.HI R0, RZ, c[0x0][0x2cc], R3 ;  /* 0x0000b300ff000a19 */ /* 0x000fc80000011603 */
[----:B------:R-:W-:Y:S01]  /*cca0*/  SHF.R.S32.HI R3, RZ, 0x1f, R0 ;  /* 0x0000001fff037819 */ /* 0x000fe20000011400 */
[----:B------:R-:W-:-:S04]  /*ccb0*/  IMAD.WIDE.U32 R4, R0, c[0x0][0x280], R4 ;  /* 0x0000a00000047a25 */ /* 0x000fc800078e0004 */
[C---:B------:R-:W-:Y:S01]  /*ccc0*/  IMAD R9, R3.reuse, c[0x0][0x280], RZ ;  /* 0x0000a00003097a24 */ /* 0x040fe200078e02ff */
[----:B------:R-:W-:Y:S01]  /*ccd0*/  LEA R20, P1, R4, c[0x0][0x270], 0x1 ;  /* 0x00009c0004147a11 */ /* 0x000fe200078208ff */
[----:B------:R-:W-:Y:S02]  /*cce0*/  IMAD R8, R3, c[0x0][0x290], RZ ;  /* 0x0000a40003087a24 */ /* 0x000fe400078e02ff */
[C---:B------:R-:W-:Y:S02]  /*ccf0*/  IMAD.WIDE.U32 R2, R0.reuse, c[0x0][0x290], R6 ;  /* 0x0000a40000027a25 */ /* 0x040fe400078e0006 */
[----:B------:R1:W2:Y:S02]  /*cd00*/  SHFL.IDX PT, R12, R20, RZ, 0x1e1f ;  /* 0x001e1fff140c7589 */ /* 0x0002a400000e0000 */
[----:B------:R-:W-:Y:S01]  /*cd10*/  IMAD R6, R0, c[0x0][0x284], R9 ;  /* 0x0000a10000067a24 */ /* 0x000fe200078e0209 */
[----:B------:R-:W-:Y:S01]  /*cd20*/  LEA R21, P0, R2, c[0x0][0x288], 0x1 ;  /* 0x0000a20002157a11 */ /* 0x000fe200078008ff */
[----:B------:R-:W-:-:S02]  /*cd30*/  IMAD R0, R0, c[0x0][0x294], R8 ;  /* 0x0000a50000007a24 */ /* 0x000fc400078e0208 */
        /* <DEDUP_REMOVED lines=14> */
[----:B------:R-:W-:Y:S01]  /*ce20*/  ISETP.GE.AND P2, PT, R112, c[0x0][0x27c], PT ;  /* 0x00009f0070007a0c */ /* 0x000fe20003f46270 */
[----:B------:R-:W-:Y:S01]  /*ce30*/  CS2R R32, SRZ ;  /* 0x0000000000207805 */ /* 0x000fe2000001ff00 */
[----:B------:R-:W-:Y:S01]  /*ce40*/  CS2R R38, SRZ ;  /* 0x0000000000267805 */ /* 0x000fe2000001ff00 */
[----:B------:R-:W-:Y:S01]  /*ce50*/  CS2R R36, SRZ ;  /* 0x0000000000247805 */ /* 0x000fe2000001ff00 */
[----:B------:R-:W-:Y:S01]  /*ce60*/  CS2R R46, SRZ ;  /* 0x00000000002e7805 */ /* 0x000fe2000001ff00 */
[----:B------:R-:W-:-:S06]  /*ce70*/  CS2R R44, SRZ ;  /* 0x00000000002c7805 */ /* 0x000fcc000001ff00 */
[C---:B------:R-:W-:Y:S01]  /*ce80*/  @!P0 IMAD.SHL.U32 R0, R104.reuse, 0x2, RZ ;  /* 0x0000000268008824 */ /* 0x040fe200078e00ff */
[----:B------:R-:W-:-:S04]  /*ce90*/  @!P0 SHF.L.U64.HI R4, R104, 0x1, R105 ;  /* 0x0000000168048819 */ /* 0x000fc80000010269 */
[-C--:B------:R-:W-:Y:S02]  /*cea0*/  @!P0 IADD3 R16, P1, R12, R0.reuse, RZ ;  /* 0x000000000c108210 */ /* 0x080fe40007f3e0ff */
[----:B---3--:R-:W-:Y:S02]  /*ceb0*/  @!P0 IADD3 R14, P3, R2, R0, RZ ;  /* 0x00000000020e8210 */ /* 0x008fe40007f7e0ff */
[----:B----4-:R-:W-:Y:S02]  /*cec0*/  @!P0 IADD3.X R17, R13, R4, RZ, P1, !PT ;  /* 0x000000040d118210 */ /* 0x010fe40000ffe4ff */
[----:B------:R-:W-:Y:S01]  /*ced0*/  ISETP.GE.AND P1, PT, R111, c[0x0][0x27c], PT ;  /* 0x00009f006f007a0c */ /* 0x000fe20003f26270 */
[----:B-1----:R-:W-:Y:S01]  /*cee0*/  @!P0 IMAD.X R15, R3, 0x1, R4, P3 ;  /* 0x00000001030f8824 */ /* 0x002fe200018e0604 */
[----:B-----5:R-:W-:-:S05]  /*cef0*/  @!P2 SHF.L.U32 R4, R29, 0x3, RZ ;  /* 0x000000031d04a819 */ /* 0x020fca00000006ff */
[----:B------:R-:W-:-:S04]  /*cf00*/  @!P2 IMAD.WIDE R8, R4, 0x2, R12 ;  /* 0x000000020408a825 */ /* 0x000fc800078e020c */
[----:B------:R-:W-:Y:S01]  /*cf10*/  @!P2 IMAD.WIDE R6, R4, 0x2, R2 ;  /* 0x000000020406a825 */ /* 0x000fe200078e0202 */
[----:B------:R1:W5:Y:S03]  /*cf20*/  @!P2 LD.E.128 R32, [R8.64] ;  /* 0x000000060820a980 */ /* 0x000366000c101d00 */
[----:B------:R-:W-:Y:S01]  /*cf30*/  @!P1 IMAD.SHL.U32 R0, R28, 0x8, RZ ;  /* 0x000000081c009824 */ /* 0x000fe200078e00ff */
[----:B------:R2:W5:Y:S03]  /*cf40*/  @!P2 LD.E.128 R36, [R6.64] ;  /* 0x000000060624a980 */ /* 0x000566000c101d00 */
[C---:B------:R-:W-:Y:S01]  /*cf50*/  @!P1 IMAD.WIDE R4, R0.reuse, 0x2, R12 ;  /* 0x0000000200049825 */ /* 0x040fe200078e020c */
[----:B------:R-:W-:Y:S01]  /*cf60*/  CS2R R42, SRZ ;  /* 0x00000000002a7805 */ /* 0x000fe2000001ff00 */
[----:B------:R-:W-:Y:S01]  /*cf70*/  CS2R R40, SRZ ;  /* 0x0000000000287805 */ /* 0x000fe2000001ff00 */
[----:B------:R-:W-:Y:S01]  /*cf80*/  CS2R R10, SRZ ;  /* 0x00000000000a7805 */ /* 0x000fe2000001ff00 */
[----:B------:R-:W-:Y:S01]  /*cf90*/  @!P1 IMAD.WIDE R2, R0, 0x2, R2 ;  /* 0x0000000200029825 */ /* 0x000fe200078e0202 */
[----:B------:R3:W5:Y:S04]  /*cfa0*/  @!P1 LD.E.128 R44, [R4.64] ;  /* 0x00000006042c9980 */ /* 0x000768000c101d00 */
[----:B------:R4:W5:Y:S01]  /*cfb0*/  @!P1 LD.E.128 R40, [R2.64] ;  /* 0x0000000602289980 */ /* 0x000962000c101d00 */
[----:B-1----:R-:W-:Y:S01]  /*cfc0*/  CS2R R8, SRZ ;  /* 0x0000000000087805 */ /* 0x002fe2000001ff00 */
[----:B--2---:R-:W-:-:S05]  /*cfd0*/  CS2R R6, SRZ ;  /* 0x0000000000067805 */ /* 0x004fca000001ff00 */
[----:B------:R4:W5:Y:S01]  /*cfe0*/  @!P0 LD.E.128 R8, [R16.64] ;  /* 0x0000000610088980 */ /* 0x000962000c101d00 */
[----:B---3--:R-:W-:-:S06]  /*cff0*/  CS2R R4, SRZ ;  /* 0x0000000000047805 */ /* 0x008fcc000001ff00 */
[----:B------:R4:W5:Y:S02]  /*d000*/  @!P0 LD.E.128 R4, [R14.64] ;  /* 0x000000060e048980 */ /* 0x000964000c101d00 */
.L_x_1290:
[----:B--2---:R-:W-:Y:S05]  /*d010*/  BSYNC B0 ;  /* 0x0000000000007941 */ /* 0x004fea0003800000 */
.L_x_1289:
[----:B------:R-:W-:Y:S01]  /*d020*/  IADD3 R0, R22, 0x40, RZ ;  /* 0x0000004016007810 */ /* 0x000fe20007ffe0ff */
[----:B---345:R-:W-:Y:S01]  /*d030*/  IMAD.MOV.U32 R2, RZ, RZ, R44 ;  /* 0x000000ffff027224 */ /* 0x038fe200078e002c */
[----:B------:R-:W-:Y:S01]  /*d040*/  MOV R15, R7 ;  /* 0x00000007000f7202 */ /* 0x000fe20000000f00 */
[----:B------:R-:W-:Y:S01]  /*d050*/  IMAD.MOV.U32 R12, RZ, RZ, R46 ;  /* 0x000000ffff0c7224 */ /* 0x000fe200078e002e */
[----:B------:R-:W-:Y:S01]  /*d060*/  ISETP.GE.AND P0, PT, R0, R23, PT ;  /* 0x000000170000720c */ /* 0x000fe20003f06270 */
[----:B------:R-:W-:Y:S01]  /*d070*/  IMAD.MOV.U32 R0, RZ, RZ, R45 ;  /* 0x000000ffff007224 */ /* 0x000fe200078e002d */
[----:B------:R2:W3:Y:S01]  /*d080*/  SHFL.IDX PT, R13, R19, 0x1, 0x1e1f ;  /* 0x003e1f00130d7f89 */ /* 0x0004e200000e0000 */
[----:B-1----:R-:W-:Y:S01]  /*d090*/  IMAD.MOV.U32 R3, RZ, RZ, R47 ;  /* 0x000000ffff037224 */ /* 0x002fe200078e002f */
        /* <DEDUP_REMOVED lines=37> */
[----:B------:R2:W1:Y:S01]  /*d2f0*/  SHFL.IDX PT, R2, R21, 0x1, 0x1e1f ;  /* 0x003e1f0015027f89 */ /* 0x00046200000e0000 */
[----:B------:R-:W-:Y:S01]  /*d300*/  CS2R R48, SRZ ;  /* 0x0000000000307805 */ /* 0x000fe2000001ff00 */
[----:B------:R-:W-:Y:S01]  /*d310*/  CS2R R70, SRZ ;  /* 0x0000000000467805 */ /* 0x000fe2000001ff00 */
[----:B------:R-:W-:Y:S01]  /*d320*/  PRMT R22, R0, 0x5410, R14 ;  /* 0x0000541000167816 */ /* 0x000fe2000000000e */
[----:B------:R2:W4:Y:S01]  /*d330*/  SHFL.IDX PT, R12, R20, 0x1, 0x1e1f ;  /* 0x003e1f00140c7f89 */ /* 0x00052200000e0000 */
[----:B------:R-:W-:Y:S01]  /*d340*/  CS2R R68, SRZ ;  /* 0x0000000000447805 */ /* 0x000fe2000001ff00 */
[----:B------:R-:W-:Y:S01]  /*d350*/  CS2R R62, SRZ ;  /* 0x00000000003e7805 */ /* 0x000fe2000001ff00 */
[----:B------:R-:W-:Y:S01]  /*d360*/  CS2R R60, SRZ ;  /* 0x00000000003c7805 */ /* 0x000fe2000001ff00 */
[----:B------:R2:W1:Y:S01]  /*d370*/  SHFL.IDX PT, R3, R18, 0x1, 0x1e1f ;  /* 0x003e1f0012037f89 */ /* 0x00046200000e0000 */
[----:B------:R-:W-:Y:S01]  /*d380*/  CS2R R54, SRZ ;  /* 0x0000000000367805 */ /* 0x000fe2000001ff00 */
[----:B------:R-:W-:Y:S01]  /*d390*/  CS2R R52, SRZ ;  /* 0x0000000000347805 */ /* 0x000fe2000001ff00 */
[----:B------:R-:W-:Y:S05]  /*d3a0*/  @P0 BRA `(.L_x_1292) ;  /* 0x0000021000000947 */ /* 0x000fea0003800000 */
[----:B---3--:R-:W-:Y:S01]  /*d3b0*/  ISETP.GE.AND P0, PT, R104, c[0x0][0x27c], PT ;  /* 0x00009f0068007a0c */ /* 0x008fe20003f06270 */
        /* <DEDUP_REMOVED lines=8> */
[----:B------:R-:W-:Y:S02]  /*d440*/  @!P0 SHF.L.U64.HI R15, R104, 0x1, R105 ;  /* 0x00000001680f8819 */ /* 0x000fe40000010269 */
[----:B--2---:R-:W-:Y:S02]  /*d450*/  @!P2 SHF.L.U32 R18, R29, 0x3, RZ ;  /* 0x000000031d12a819 */ /* 0x004fe400000006ff */
[-C--:B----4-:R-:W-:Y:S02]  /*d460*/  @!P0 IADD3 R16, P1, R12, R0.reuse, RZ ;  /* 0x000000000c108210 */ /* 0x090fe40007f3e0ff */
[----:B-1----:R-:W-:Y:S01]  /*d470*/  @!P0 IADD3 R14, P3, R2, R0, RZ ;  /* 0x00000000020e8210 */ /* 0x002fe20007f7e0ff */
[C---:B------:R-:W-:Y:S01]  /*d480*/  @!P2 IMAD.WIDE R20, R18.reuse, 0x2, R12 ;  /* 0x000000021214a825 */ /* 0x040fe200078e020c */
[----:B------:R-:W-:Y:S02]  /*d490*/  @!P0 IADD3.X R17, R13, R15, RZ, P1, !PT ;  /* 0x0000000f0d118210 */ /* 0x000fe40000ffe4ff */
[----:B------:R-:W-:Y:S01]  /*d4a0*/  ISETP.GE.AND P1, PT, R111, c[0x0][0x27c], PT ;  /* 0x00009f006f007a0c */ /* 0x000fe20003f26270 */
[----:B------:R-:W-:Y:S01]  /*d4b0*/  @!P0 IMAD.X R15, R3, 0x1, R15, P3 ;  /* 0x00000001030f8824 */ /* 0x000fe200018e060f */
[----:B------:R-:W-:Y:S01]  /*d4c0*/  CS2R R70, SRZ ;  /* 0x0000000000467805 */ /* 0x000fe2000001ff00 */
[----:B------:R-:W-:Y:S01]  /*d4d0*/  @!P2 IMAD.WIDE R18, R18, 0x2, R2 ;  /* 0x000000021212a825 */ /* 0x000fe200078e0202 */
[----:B------:R-:W-:Y:S01]  /*d4e0*/  CS2R R68, SRZ ;  /* 0x0000000000447805 */ /* 0x000fe2000001ff00 */
[----:B------:R-:W-:Y:S01]  /*d4f0*/  CS2R R50, SRZ ;  /* 0x0000000000327805 */ /* 0x000fe2000001ff00 */
[----:B------:R-:W-:Y:S01]  /*d500*/  CS2R R48, SRZ ;  /* 0x0000000000307805 */ /* 0x000fe2000001ff00 */
[----:B------:R-:W-:Y:S01]  /*d510*/  CS2R R54, SRZ ;  /* 0x0000000000367805 */ /* 0x000fe2000001ff00 */
[----:B------:R-:W-:Y:S01]  /*d520*/  CS2R R52, SRZ ;  /* 0x0000000000347805 */ /* 0x000fe2000001ff00 */
[----:B------:R1:W5:Y:S04]  /*d530*/  @!P2 LD.E.128 R56, [R20.64] ;  /* 0x000000061438a980 */ /* 0x000368000c101d00 */
[----:B------:R-:W-:Y:S01]  /*d540*/  @!P1 IMAD.SHL.U32 R0, R28, 0x8, RZ ;  /* 0x000000081c009824 */ /* 0x000fe200078e00ff */
[----:B------:R1:W5:Y:S03]  /*d550*/  @!P2 LD.E.128 R60, [R18.64] ;  /* 0x00000006123ca980 */ /* 0x000366000c101d00 */
[C---:B------:R-:W-:Y:S01]  /*d560*/  @!P1 IMAD.WIDE R12, R0.reuse, 0x2, R12 ;  /* 0x00000002000c9825 */ /* 0x040fe200078e020c */
[----:B------:R1:W5:Y:S03]  /*d570*/  @!P0 LD.E.128 R48, [R16.64] ;  /* 0x0000000610308980 */ /* 0x000366000c101d00 */
[----:B------:R-:W-:Y:S01]  /*d580*/  @!P1 IMAD.WIDE R2, R0, 0x2, R2 ;  /* 0x0000000200029825 */ /* 0x000fe200078e0202 */
[----:B------:R1:W5:Y:S04]  /*d590*/  @!P1 LD.E.128 R72, [R12.64] ;  /* 0x000000060c489980 */ /* 0x000368000c101d00 */
[----:B------:R1:W5:Y:S04]  /*d5a0*/  @!P1 LD.E.128 R68, [R2.64] ;  /* 0x0000000602449980 */ /* 0x000368000c101d00 */
[----:B------:R1:W5:Y:S02]  /*d5b0*/  @!P0 LD.E.128 R52, [R14.64] ;  /* 0x000000060e348980 */ /* 0x000364000c101d00 */
.L_x_1292:
[----:B---3--:R-:W-:Y:S05]  /*d5c0*/  BSYNC B0 ;  /* 0x0000000000007941 */ /* 0x008fea0003800000 */
.L_x_1291:
[----:B-----5:R-:W-:Y:S01]  /*d5d0*/  IMAD.MOV.U32 R0, RZ, RZ, R74 ;  /* 0x000000ffff007224 */ /* 0x020fe200078e004a */
[----:B------:R-:W-:-:S04]  /*d5e0*/  DEPBAR.LE SB0, 0x1 ;  /* 0x000080400000791a */ /* 0x000fc80000000000 */
[----:B-1--4-:R-:W-:Y:S01]  /*d5f0*/  IMAD.MOV.U32 R12, RZ, RZ, R75 ;  /* 0x000000ffff0c7224 */ /* 0x012fe200078e004b */
        /* <DEDUP_REMOVED lines=50> */
[----:B------:R-:W3:Y:S01]  /*d920*/  LDL R103, [R1+0x9c] ;  /* 0x00009c0001677983 */ /* 0x000ee20000100800 */
[----:B------:R-:W-:Y:S01]  /*d930*/  IMAD.MOV.U32 R0, RZ, RZ, c[0x0][0x27c] ;  /* 0x00009f00ff007624 */ /* 0x000fe200078e00ff */
[--C-:B--2---:R-:W-:Y:S02]  /*d940*/  SHF.R.U64 R21, R8, 0x10, R9.reuse ;  /* 0x0000001008157819 */ /* 0x104fe40000001209 */
        /* <DEDUP_REMOVED lines=16> */
[----:B------:R-:W-:Y:S01]  /*da50*/  PRMT R11, R22, 0x5432, R4 ;  /* 0x00005432160b7816 */ /* 0x000fe20000000004 */
[----:B------:R-:W-:Y:S01]  /*da60*/  IMAD.SHL.U32 R30, R0, 0x2, RZ ;  /* 0x00000002001e7824 */ /* 0x000fe200078e00ff */
[----:B------:R-:W-:Y:S02]  /*da70*/  PRMT R10, R22, 0x5410, R2 ;  /* 0x00005410160a7816 */ /* 0x000fe40000000002 */
[----:B------:R-:W-:-:S02]  /*da80*/  SHF.R.U64 R5, R6, 0x10, R7 ;  /* 0x0000001006057819 */ /* 0x000fc40000001207 */
[----:B------:R-:W2:Y:S01]  /*da90*/  LDS.128 R12, [R30+0x6080] ;  /* 0x006080001e0c7984 */ /* 0x000ea20000000c00 */
[----:B------:R-:W-:Y:S02]  /*daa0*/  PRMT R28, R25, 0x5432, R9 ;  /* 0x00005432191c7816 */ /* 0x000fe40000000009 */
[----:B------:R-:W-:Y:S02]  /*dab0*/  SHF.R.U32.HI R0, RZ, 0x10, R7 ;  /* 0x00000010ff007819 */ /* 0x000fe40000011607 */
[----:B------:R-:W-:Y:S02]  /*dac0*/  PRMT R26, R26, 0x5410, R5 ;  /* 0x000054101a1a7816 */ /* 0x000fe40000000005 */
[----:B------:R-:W-:Y:S02]  /*dad0*/  PRMT R27, R27, 0x5410, R3 ;  /* 0x000054101b1b7816 */ /* 0x000fe40000000003 */
[----:B------:R-:W-:-:S05]  /*dae0*/  PRMT R25, R25, 0x5410, R0 ;  /* 0x0000541019197816 */ /* 0x000fca0000000000 */
[----:B------:R-:W-:Y:S02]  /*daf0*/  IMAD.U32 R64, R25, 0x10000, RZ ;  /* 0x0001000019407824 */ /* 0x000fe400078e00ff */
[C---:B--2---:R-:W-:Y:S01]  /*db00*/  IMAD.U32 R8, R12.reuse, 0x10000, RZ ;  /* 0x000100000c087824 */ /* 0x044fe200078e00ff */
        /* <DEDUP_REMOVED lines=10> */
[----:B---3--:R-:W2:Y:S02]  /*dbb0*/  LDS.128 R16, [R103] ;  /* 0x0000000067107984 */ /* 0x008ea40000000c00 */
        /* <DEDUP_REMOVED lines=62> */
.L_x_1296:
[----:B------:R-:W-:Y:S05]  /*dfa0*/  BSYNC B0 ;  /* 0x0000000000007941 */ /* 0x000fea0003800000 */
.L_x_1295:
[----:B------:R-:W-:Y:S01]  /*dfb0*/  ISETP.GE.AND P0, PT, R112, c[0x0][0x27c], PT ;  /* 0x00009f0070007a0c */ /* 0x000fe20003f06270 */
[----:B------:R-:W-:-:S12]  /*dfc0*/  BSSY B0, `(.L_x_1297) ;  /* 0x000006b000007945 */ /* 0x000fd80003800000 */
[----:B------:R-:W-:Y:S05]  /*dfd0*/  @P0 BRA `(.L_x_1298) ;  /* 0x0000069000000947 */ /* 0x000fea0003800000 */
[----:B------:R-:W3:Y:S04]  /*dfe0*/  LDL R2, [R1+0x88] ;  /* 0x0000880001027983 */ /* 0x000ee80000100800 */
[----:B------:R-:W4:Y:S01]  /*dff0*/  LDL R64, [R1+0xac] ;  /* 0x0000ac0001407983 */ /* 0x000f220000100800 */
[----:B------:R-:W-:Y:S01]  /*e000*/  IMAD.MOV.U32 R0, RZ, RZ, c[0x0][0x27c] ;  /* 0x00009f00ff007624 */ /* 0x000fe200078e00ff */
[----:B------:R-:W-:Y:S02]  /*e010*/  SHF.R.U64 R14, R36, 0x10, R37 ;  /* 0x00000010240e7819 */ /* 0x000fe40000001225 */
[----:B------:R-:W-:Y:S02]  /*e020*/  SHF.R.U64 R17, R38, 0x10, R39 ;  /* 0x0000001026117819 */ /* 0x000fe40000001227 */
[----:B------:R-:W-:-:S02]  /*e030*/  PRMT R14, R66, 0x5432, R14 ;  /* 0x00005432420e7816 */ /* 0x000fc4000000000e */
[----:B------:R-:W-:Y:S02]  /*e040*/  SHF.R.U32.HI R13, RZ, 0x10, R37 ;  /* 0x00000010ff0d7819 */ /* 0x000fe40000011625 */
[----:B--2---:R-:W-:Y:S01]  /*e050*/  SHF.R.U32.HI R18, RZ, 0x10, R39 ;  /* 0x00000010ff127819 */ /* 0x004fe20000011627 */
        /* <DEDUP_REMOVED lines=10> */
[----:B----4-:R-:W2:Y:S02]  /*e100*/  LDS.128 R8, [R64] ;  /* 0x0000000040087984 */ /* 0x010ea40000000c00 */
        /* <DEDUP_REMOVED lines=86> */
.L_x_1298:
[----:B------:R-:W-:Y:S05]  /*e670*/  BSYNC B0 ;  /* 0x0000000000007941 */ /* 0x000fea0003800000 */
.L_x_1297:
[----:B------:R-:W-:-:S13]  /*e680*/  ISETP.GE.AND P0, PT, R111, c[0x0][0x27c], PT ;  /* 0x00009f006f007a0c */ /* 0x000fda0003f06270 */
        /* <DEDUP_REMOVED lines=106> */
.L_x_1294:
[----:B------:R-:W-:Y:S05]  /*ed30*/  BSYNC B1 ;  /* 0x0000000000017941 */ /* 0x000fea0003800000 */
.L_x_1293:
        /* <DEDUP_REMOVED lines=26> */
[----:B------:R-:W-:Y:S02]  /*eee0*/  SHF.R.U32.HI R18, RZ, 0x10, R55 ;  /* 0x00000010ff127819 */ /* 0x000fe40000011637 */
        /* <DEDUP_REMOVED lines=88> */
.L_x_1300:
[----:B------:R-:W-:Y:S05]  /*f470*/  BSYNC B0 ;  /* 0x0000000000007941 */ /* 0x000fea0003800000 */
.L_x_1299:
[----:B------:R-:W-:Y:S01]  /*f480*/  ISETP.GE.AND P0, PT, R112, c[0x0][0x27c], PT ;  /* 0x00009f0070007a0c */ /* 0x000fe20003f06270 */
[----:B------:R-:W-:-:S12]  /*f490*/  BSSY B0, `(.L_x_1301) ;  /* 0x000006b000007945 */ /* 0x000fd80003800000 */
[----:B------:R-:W-:Y:S05]  /*f4a0*/  @P0 BRA `(.L_x_1302) ;  /* 0x0000069000000947 */ /* 0x000fea0003800000 */
[----:B------:R-:W4:Y:S04]  /*f4b0*/  LDL R2, [R1+0x88] ;  /* 0x0000880001027983 */ /* 0x000f280000100800 */
[----:B--2---:R-:W2:Y:S01]  /*f4c0*/  LDL R34, [R1+0xa8] ;  /* 0x0000a80001227983 */ /* 0x004ea20000100800 */
[----:B------:R-:W-:Y:S01]  /*f4d0*/  IMAD.MOV.U32 R0, RZ, RZ, c[0x0][0x27c] ;  /* 0x00009f00ff007624 */ /* 0x000fe200078e00ff */
[----:B------:R-:W-:Y:S02]  /*f4e0*/  SHF.R.U64 R14, R60, 0x10, R61 ;  /* 0x000000103c0e7819 */ /* 0x000fe4000000123d */
[----:B------:R-:W-:Y:S02]  /*f4f0*/  SHF.R.U64 R17, R62, 0x10, R63 ;  /* 0x000000103e117819 */ /* 0x000fe4000000123f */
[----:B------:R-:W-:-:S02]  /*f500*/  PRMT R14, R86, 0x5432, R14 ;  /* 0x00005432560e7816 */ /* 0x000fc4000000000e */
[----:B------:R-:W-:Y:S02]  /*f510*/  SHF.R.U32.HI R13, RZ, 0x10, R61 ;  /* 0x00000010ff0d7819 */ /* 0x000fe4000001163d */
[----:B------:R-:W-:Y:S01]  /*f520*/  SHF.R.U32.HI R18, RZ, 0x10, R63 ;  /* 0x00000010ff127819 */ /* 0x000fe2000001163f */
        /* <DEDUP_REMOVED lines=9> */
[----:B----4-:R-:W-:-:S04]  /*f5c0*/  LEA.HI R0, R0, R2, RZ, 0x1d ;  /* 0x0000000200007211 */ /* 0x010fc800078fe8ff */
        /* <DEDUP_REMOVED lines=15> */
[----:B------:R-:W4:Y:S01]  /*f6c0*/  LDS.128 R4, [R28+0x6080] ;  /* 0x006080001c047984 */ /* 0x000f220000000c00 */
        /* <DEDUP_REMOVED lines=10> */
[C---:B----4-:R-:W-:Y:S01]  /*f770*/  IMAD.U32 R10, R4.reuse, 0x10000, RZ ;  /* 0x00010000040a7824 */ /* 0x050fe200078e00ff */
        /* <DEDUP_REMOVED lines=60> */
.L_x_1302:
[----:B------:R-:W-:Y:S05]  /*fb40*/  BSYNC B0 ;  /* 0x0000000000007941 */ /* 0x000fea0003800000 */
.L_x_1301:
[----:B------:R-:W-:-:S13]  /*fb50*/  ISETP.GE.AND P0, PT, R111, c[0x0][0x27c], PT ;  /* 0x00009f006f007a0c */ /* 0x000fda0003f06270 */
        /* <DEDUP_REMOVED lines=106> */
.L_x_1278:
[----:B------:R-:W-:Y:S05]  /*10200*/  BSYNC B2 ;  /* 0x0000000000027941 */ /* 0x000fea0003800000 */
.L_x_1260:
[----:B-12---:R-:W1:Y:S01]  /*10210*/  S2R R6, SR_TID.X ;  /* 0x0000000000067919 */ /* 0x006e620000002100 */
[----:B------:R-:W-:Y:S01]  /*10220*/  IMAD R0, R95, c[0x0][0x208], RZ ;  /* 0x000082005f007a24 */ /* 0x000fe200078e02ff */
[----:B------:R-:W-:-:S04]  /*10230*/  DEPBAR.LE SB0, 0x0 ;  /* 0x000080000000791a */ /* 0x000fc80000000000 */
[C---:B------:R-:W-:Y:S01]  /*10240*/  IMAD.WIDE.U32 R2, R108.reuse, c[0x0][0x208], RZ ;  /* 0x000082006c027a25 */ /* 0x040fe200078e00ff */
[----:B------:R-:W-:Y:S01]  /*10250*/  BAR.SYNC.DEFER_BLOCKING 0x0 ;  /* 0x0000000000007b1d */ /* 0x000fe20000010000 */
[----:B------:R-:W-:Y:S02]  /*10260*/  MOV R4, R244 ;  /* 0x000000f400047202 */ /* 0x000fe40000000f00 */
[----:B------:R-:W-:Y:S01]  /*10270*/  IMAD R0, R108, c[0x0][0x20c], R0 ;  /* 0x000083006c007a24 */ /* 0x000fe200078e0200 */
[----:B------:R-:W-:Y:S02]  /*10280*/  MOV R5, R249 ;  /* 0x000000f900057202 */ /* 0x000fe40000000f00 */
[----:B------:R-:W-:Y:S01]  /*10290*/  LOP3.LUT P2, RZ, R94, 0x1, RZ, 0xc0, !PT ;  /* 0x000000015eff7812 */ /* 0x000fe2000784c0ff */
[----:B------:R-:W2:Y:S01]  /*102a0*/  LDL R246, [R1+0x1c] ;  /* 0x00001c0001f67983 */ /* 0x000ea20000100800 */
[----:B------:R-:W-:Y:S01]  /*102b0*/  IADD3 R0, R3, R0, RZ ;  /* 0x0000000003007210 */ /* 0x000fe20007ffe0ff */
[----:B------:R-:W-:Y:S01]  /*102c0*/  IMAD.WIDE.U32 R4, R2, 0x30, R4 ;  /* 0x0000003002047825 */ /* 0x000fe200078e0004 */
[----:B------:R-:W-:-:S03]  /*102d0*/  SHF.L.U32 R203, R97, 0x1, RZ ;  /* 0x0000000161cb7819 */ /* 0x000fc600000006ff */
[----:B------:R-:W-:Y:S01]  /*102e0*/  IMAD R0, R0, 0x30, RZ ;  /* 0x0000003000007824 */ /* 0x000fe200078e02ff */
[----:B------:R-:W-:Y:S02]  /*102f0*/  LEA R2, P0, R4, c[0x0][0x1f8], 0x1 ;  /* 0x00007e0004027a11 */ /* 0x000fe400078008ff */
[----:B-1----:R-:W-:Y:S02]  /*10300*/  ISETP.GT.AND P4, PT, R6, 0x3f, PT ;  /* 0x0000003f0600780c */ /* 0x002fe40003f84270 */
[----:B------:R-:W-:Y:S02]  /*10310*/  IADD3 R3, R5, R0, RZ ;  /* 0x0000000005037210 */ /* 0x000fe40007ffe0ff */
[----:B------:R-:W-:Y:S02]  /*10320*/  IADD3 R0, R96, R247, -R145 ;  /* 0x000000f760007210 */ /* 0x000fe40007ffe891 */
[----:B------:R-:W-:Y:S01]  /*10330*/  LEA.HI.X R3, R4, c[0x0][0x1fc], R3, 0x1, P0 ;  /* 0x00007f0004037a11 */ /* 0x000fe200000f0c03 */
[----:B------:R-:W-:Y:S01]  /*10340*/  LDSM.16.M88.4 R8, [R192] ;  /* 0x00000000c008783b */ /* 0x000fe20000000200 */
[----:B------:R-:W-:-:S03]  /*10350*/  ISETP.LT.OR P0, PT, R0, 0x1, !P2 ;  /* 0x000000010000780c */ /* 0x000fc60005701670 */
[----:B------:R-:W1:Y:S02]  /*10360*/  LDSM.16.M88.4 R16, [R165] ;  /* 0x00000000a510783b */ /* 0x000e640000000200 */
[----:B------:R-:W-:Y:S02]  /*10370*/  @!P4 MOV R13, c[0x0][0x208] ;  /* 0x00008200000dca02 */ /* 0x000fe40000000f00 */
[----:B------:R-:W4:Y:S01]  /*10380*/  LDSM.16.M88.4 R4, [R192+0x1000] ;  /* 0x00100000c004783b */ /* 0x000f220000000200 */
[----:B------:R-:W-:-:S03]  /*10390*/  @!P4 MOV R14, c[0x0][0x20c] ;  /* 0x00008300000eca02 */ /* 0x000fc60000000f00 */
[----:B------:R-:W3:Y:S01]  /*103a0*/  LDSM.16.M88.4 R20, [R165+0x400] ;  /* 0x00040000a514783b */ /* 0x000ee20000000200 */
[----:B------:R-:W-:-:S03]  /*103b0*/  LOP3.LUT P1, RZ, R94, 0x2, RZ, 0xc0, !PT ;  /* 0x000000025eff7812 */ /* 0x000fc6000782c0ff */
[----:B------:R-:W1:Y:S04]  /*103c0*/  LDSM.16.M88.4 R44, [R165+0x800] ;  /* 0x00080000a52c783b */ /* 0x000e680000000200 */
[----:B------:R-:W-:Y:S04]  /*103d0*/  LDSM.16.M88.4 R40, [R193] ;  /* 0x00000000c128783b */ /* 0x000fe80000000200 */
[----:B-----5:R-:W-:Y:S04]  /*103e0*/  LDSM.16.M88.4 R32, [R193+0x1000] ;  /* 0x00100000c120783b */ /* 0x020fe80000000200 */
[----:B------:R-:W1:Y:S04]  /*103f0*/  LDSM.16.M88.4 R48, [R194] ;  /* 0x00000000c230783b */ /* 0x000e680000000200 */
[----:B------:R-:W-:Y:S04]  /*10400*/  LDSM.16.M88.4 R76, [R202] ;  /* 0x00000000ca4c783b */ /* 0x000fe80000000200 */
[----:B------:R-:W-:Y:S04]  /*10410*/  LDSM.16.M88.4 R88, [R201] ;  /* 0x00000000c958783b */ /* 0x000fe80000000200 */
[----:B------:R-:W-:Y:S01]  /*10420*/  @!PT LDS RZ, [RZ] ;  /* 0x00000000fffff984 */ /* 0x000fe20000000800 */
[----:B------:R-:W-:Y:S01]  /*10430*/  @!PT LDS RZ, [RZ] ;  /* 0x00000000fffff984 */ /* 0x000fe20000000800 */
[----:B------:R-:W-:Y:S01]  /*10440*/  @!PT LDS RZ, [RZ] ;  /* 0x00000000fffff984 */ /* 0x000fe20000000800 */
[----:B------:R1:W-:Y:S01]  /*10450*/  LDGSTS.E.BYPASS.LTC128B.128 [R203+0x1880], [R2.64], !P0 ;  /* 0x0188000002cb7fae */ /* 0x0003e2000c101d46 */
[----:B------:R-:W-:-:S04]  /*10460*/  @!P4 LEA R12, P0, R13, R2, 0x6 ;  /* 0x000000020d0cc211 */ /* 0x000fc800078030ff */
[----:B------:R-:W-:Y:S02]  /*10470*/  @!P4 LEA.HI.X R13, R13, R3, R14, 0x6, P0 ;  /* 0x000000030d0dc211 */ /* 0x000fe400000f340e */
[C---:B------:R-:W-:Y:S02]  /*10480*/  ISETP.LT.OR P0, PT, R0.reuse, 0x1, !P1 ;  /* 0x000000010000780c */ /* 0x040fe40004f01670 */
[C---:B------:R-:W-:Y:S02]  /*10490*/  @!P4 ISETP.LT.OR P2, PT, R0.reuse, 0x21, !P2 ;  /* 0x000000210000c80c */ /* 0x040fe40005741670 */
[----:B------:R-:W-:-:S09]  /*104a0*/  @!P4 ISETP.LT.OR P1, PT, R0, 0x21, !P1 ;  /* 0x000000210000c80c */ /* 0x000fd20004f21670 */
[----:B------:R2:W-:Y:S01]  /*104b0*/  LDGSTS.E.BYPASS.LTC128B.128 [R203+0x2480], [R2.64+0x40], !P0 ;  /* 0x0248004002cb7fae */ /* 0x0005e2000c101d46 */
[----:B------:R-:W-:-:S04]  /*104c0*/  LOP3.LUT P0, RZ, R94, 0x4, RZ, 0xc0, !PT ;  /* 0x000000045eff7812 */ /* 0x000fc8000780c0ff */
[C---:B------:R-:W-:Y:S02]  /*104d0*/  ISETP.LT.OR P3, PT, R0.reuse, 0x1, !P0 ;  /* 0x000000010000780c */ /* 0x040fe40004761670 */
[----:B------:R-:W-:Y:S01]  /*104e0*/  @!P4 ISETP.LT.OR P0, PT, R0, 0x21, !P0 ;  /* 0x000000210000c80c */ /* 0x000fe20004701670 */
[-C--:B-1----:R-:W-:Y:S10]  /*104f0*/  HMMA.16816.F32.BF16 R24, R8, R16.reuse, RZ ;  /* 0x000000100818723c */ /* 0x082ff400000418ff */
[----:B------:R1:W-:Y:S04]  /*10500*/  LDGSTS.E.BYPASS.LTC128B.128 [R203+0x3080], [R2.64+0x80], !P3 ;  /* 0x0308008002cb7fae */ /* 0x0003e8000d901d46 */
[----:B------:R1:W-:Y:S04]  /*10510*/  @!P4 LDGSTS.E.BYPASS.LTC128B.128 [R203+0x2080], [R12.64], !P2 ;  /* 0x020800000ccbcfae */ /* 0x0003e8000d101d46 */
[----:B------:R1:W-:Y:S04]  /*10520*/  @!P4 LDGSTS.E.BYPASS.LTC128B.128 [R203+0x2c80], [R12.64+0x40], !P1 ;  /* 0x02c800400ccbcfae */ /* 0x0003e8000c901d46 */
[----:B------:R1:W-:Y:S04]  /*10530*/  @!P4 LDGSTS.E.BYPASS.LTC128B.128 [R203+0x3880], [R12.64+0x80], !P0 ;  /* 0x038800800ccbcfae */ /* 0x0003e8000c101d46 */
[----:B------:R-:W-:Y:S04]  /*10540*/  LDSM.16.M88.4 R60, [R165+0xc00] ;  /* 0x000c0000a53c783b */ /* 0x000fe80000000200 */
[----:B------:R-:W1:Y:S01]  /*10550*/  LDSM.16.M88.4 R36, [R192+0x2000] ;  /* 0x00200000c024783b */ /* 0x000e620000000200 */
[C---:B----4-:R-:W-:Y:S03]  /*10560*/  HMMA.16816.F32.BF16 R52, R4.reuse, R16, RZ ;  /* 0x000000100434723c */ /* 0x050fe600000418ff */
[----:B------:R-:W4:Y:S04]  /*10570*/  LDSM.16.M88.4 R28, [R192+0x3000] ;  /* 0x00300000c01c783b */ /* 0x000f280000000200 */
[----:B------:R-:W-:Y:S01]  /*10580*/  LDSM.16.M88.4 R56, [R200] ;  /* 0x00000000c838783b */ /* 0x000fe20000000200 */
[C---:B---3--:R-:W-:Y:S03]  /*10590*/  HMMA.16816.F32.BF16 R80, R4.reuse, R20, RZ ;  /* 0x000000140450723c */ /* 0x048fe600000418ff */
[----:B------:R-:W0:Y:S05]  /*105a0*/  LDGDEPBAR ;  /* 0x00000000000079af */ /* 0x000e2a0000000000 */
[C---:B------:R-:W-:Y:S08]  /*105b0*/  HMMA.16816.F32.BF16 R68, R4.reuse, R22, RZ ;  /* 0x000000160444723c */ /* 0x040ff000000418ff */
[C---:B-1----:R-:W-:Y:S08]  /*105c0*/  HMMA.16816.F32.BF16 R12, R4.reuse, R18, RZ ;  /* 0x00000012040c723c */ /* 0x042ff000000418ff */
[C---:B------:R-:W-:Y:S08]  /*105d0*/  HMMA.16816.F32.BF16 R64, R4.reuse, R44, RZ ;  /* 0x0000002c0440723c */ /* 0x040ff000000418ff */
        /* <DEDUP_REMOVED lines=187> */
[----:B------:R-:W-:Y:S02]  /*11190*/  ISETP.GE.AND P1, PT, R3, 0x1, PT ;  /* 0x000000010300780c */ /* 0x000fe40003f26270 */
[----:B------:R-:W-:Y:S01]  /*111a0*/  LOP3.LUT P3, RZ, R154, 0x1, RZ, 0xc0, !PT ;  /* 0x000000019aff7812 */ /* 0x000fe2000786c0ff */
        /* <DEDUP_REMOVED lines=28> */
.L_x_1304:
[----:B--234-:R-:W-:Y:S05]  /*11370*/  BSYNC B0 ;  /* 0x0000000000007941 */ /* 0x01cfea0003800000 */
.L_x_1303:
[----:B------:R-:W2:Y:S04]  /*11380*/  LDL R248, [R1+0x98] ;  /* 0x0000980001f87983 */ /* 0x000ea80000100800 */
[----:B------:R-:W3:Y:S04]  /*11390*/  LDL R6, [R1+0x24] ;  /* 0x0000240001067983 */ /* 0x000ee80000100800 */
[----:B------:R-:W4:Y:S01]  /*113a0*/  LDL R250, [R1+0x4c] ;  /* 0x00004c0001fa7983 */ /* 0x000f220000100800 */
[----:B------:R-:W-:-:S03]  /*113b0*/  ISETP.NE.AND P4, PT, R141, 0x1, PT ;  /* 0x000000018d00780c */ /* 0x000fc60003f85270 */
[----:B------:R-:W-:Y:S04]  /*113c0*/  LDSM.16.MT88.4 R64, [R166] ;  /* 0x00000000a640783b */ /* 0x000fe80000004200 */
[----:B------:R-:W-:Y:S04]  /*113d0*/  LDSM.16.MT88.4 R76, [R167] ;  /* 0x00000000a74c783b */ /* 0x000fe80000004200 */
[----:B------:R-:W-:Y:S04]  /*113e0*/  LDSM.16.MT88.4 R84, [R166+0xc00] ;  /* 0x000c0000a654783b */ /* 0x000fe80000004200 */
[----:B------:R-:W-:Y:S04]  /*113f0*/  LDSM.16.MT88.4 R92, [R166+0x1800] ;  /* 0x00180000a65c783b */ /* 0x000fe80000004200 */
[----:B------:R-:W-:Y:S04]  /*11400*/  LDSM.16.MT88.4 R116, [R167+0x1800] ;  /* 0x00180000a774783b */ /* 0x000fe80000004200 */
[----:B------:R-:W-:Y:S04]  /*11410*/  LDSM.16.MT88.4 R68, [R166+0x400] ;  /* 0x00040000a644783b */ /* 0x000fe80000004200 */
[----:B------:R-:W-:Y:S04]  /*11420*/  LDSM.16.MT88.4 R72, [R167+0x400] ;  /* 0x00040000a748783b */ /* 0x000fe80000004200 */
[----:B------:R-:W-:Y:S04]  /*11430*/  LDSM.16.MT88.4 R60, [R166+0x1000] ;  /* 0x00100000a63c783b */ /* 0x000fe80000004200 */
[----:B------:R-:W0:Y:S01]  /*11440*/  LDGDEPBAR ;  /* 0x00000000000079af */ /* 0x000e220000000000 */
[----:B-12---:R-:W-:-:S04]  /*11450*/  IMAD.IADD R4, R248, 0x1, R160 ;  /* 0x00000001f8047824 */ /* 0x006fc800078e02a0 */
[----:B------:R-:W-:-:S05]  /*11460*/  @P4 IMAD.HI.U32 R0, R4, c[0x0][0x2c8], RZ ;  /* 0x0000b20004004a27 */ /* 0x000fca00078e00ff */
[----:B------:R-:W-:-:S05]  /*11470*/  @P4 SHF.R.U32.HI R4, RZ, c[0x0][0x2cc], R0 ;  /* 0x0000b300ff044a19 */ /* 0x000fca0000011600 */
[----:B------:R-:W1:Y:S01]  /*11480*/  SHFL.IDX PT, R2, R4, 0x2, 0x1c1f ;  /* 0x005c1f0004027f89 */ /* 0x000e6200000e0000 */
[----:B---3--:R-:W-:-:S03]  /*11490*/  IADD3 R0, -R6, 0x1, R140 ;  /* 0x0000000106007810 */ /* 0x008fc60007ffe18c */
[----:B------:R-:W2:Y:S02]  /*114a0*/  SHFL.IDX PT, R3, R4, 0x3, 0x1c1f ;  /* 0x007c1f0004037f89 */ /* 0x000ea400000e0000 */
[----:B----4-:R-:W-:Y:S02]  /*114b0*/  IMAD.IADD R5, R0, 0x1, -R250 ;  /* 0x0000000100057824 */ /* 0x010fe400078e0afa */
[----:B------:R-:W-:Y:S02]  /*114c0*/  IMAD.IADD R6, R140, 0x1, -R6 ;  /* 0x000000018c067824 */ /* 0x000fe400078e0a06 */
[----:B-1----:R-:W-:-:S05]  /*114d0*/  IMAD.IADD R2, R5, 0x1, R2 ;  /* 0x0000000105027824 */ /* 0x002fca00078e0202 */
[----:B------:R-:W-:-:S04]  /*114e0*/  IMNMX R2, R6, R2, PT ;  /* 0x0000000206027217 */ /* 0x000fc80003800200 */
[C---:B------:R-:W-:Y:S02]  /*114f0*/  ISETP.GT.AND P0, PT, R2.reuse, RZ, PT ;  /* 0x000000ff0200720c */ /* 0x040fe40003f04270 */
[C---:B------:R-:W-:Y:S02]  /*11500*/  ISETP.GT.AND P1, PT, R2.reuse, 0x1, PT ;  /* 0x000000010200780c */ /* 0x040fe40003f24270 */
[----:B------:R-:W-:Y:S02]  /*11510*/  ISETP.GT.AND P2, PT, R2, 0x8, PT ;  /* 0x000000080200780c */ /* 0x000fe40003f44270 */
[----:B------:R-:W-:Y:S02]  /*11520*/  FSEL R9, R102, -INF , P0 ;  /* 0xff80000066097808 */ /* 0x000fe40000000000 */
[----:B------:R-:W-:Y:S02]  /*11530*/  FSEL R10, R89, -INF , P1 ;  /* 0xff800000590a7808 */ /* 0x000fe40000800000 */
[----:B------:R-:W-:Y:S01]  /*11540*/  ISETP.GT.AND P0, PT, R2, 0x9, PT ;  /* 0x000000090200780c */ /* 0x000fe20003f04270 */
[----:B--2---:R-:W-:Y:S01]  /*11550*/  IMAD.IADD R0, R5, 0x1, R3 ;  /* 0x0000000105007824 */ /* 0x004fe200078e0203 */
[----:B------:R-:W-:-:S02]  /*11560*/  FSEL R16, R88, -INF , P2 ;  /* 0xff80000058107808 */ /* 0x000fc40001000000 */
[----:B------:R-:W-:Y:S02]  /*11570*/  FMNMX.FTZ R3, R9, R10, !PT ;  /* 0x0000000a09037209 */ /* 0x000fe40007810000 */
[----:B------:R-:W-:Y:S02]  /*11580*/  FSEL R17, R80, -INF , P0 ;  /* 0xff80000050117808 */ /* 0x000fe40000000000 */
[C---:B------:R-:W-:Y:S02]  /*11590*/  ISETP.GT.AND P0, PT, R2.reuse, 0x18, PT ;  /* 0x000000180200780c */ /* 0x040fe40003f04270 */
[----:B------:R-:W-:Y:S02]  /*115a0*/  ISETP.GT.AND P1, PT, R2, 0x10, PT ;  /* 0x000000100200780c */ /* 0x000fe40003f24270 */
[----:B------:R-:W-:Y:S02]  /*115b0*/  FMNMX.FTZ R3, R16, R3, !PT ;  /* 0x0000000310037209 */ /* 0x000fe40007810000 */
[----:B------:R-:W-:-:S02]  /*115c0*/  FSEL R20, R41, -INF , P0 ;  /* 0xff80000029147808 */ /* 0x000fc40000000000 */
[C---:B------:R-:W-:Y:S02]  /*115d0*/  ISETP.GT.AND P2, PT, R2.reuse, 0x19, PT ;  /* 0x000000190200780c */ /* 0x040fe40003f44270 */
[----:B------:R-:W-:Y:S02]  /*115e0*/  ISETP.GT.AND P0, PT, R2, 0x28, PT ;  /* 0x000000280200780c */ /* 0x000fe40003f04270 */
[----:B------:R-:W-:Y:S02]  /*115f0*/  IMNMX R0, R6, R0, PT ;  /* 0x0000000006007217 */ /* 0x000fe40003800200 */
[----:B------:R-:W-:Y:S02]  /*11600*/  ISETP.GT.AND P3, PT, R2, 0x11, PT ;  /* 0x000000110200780c */ /* 0x000fe40003f64270 */
[----:B------:R-:W-:Y:S02]  /*11610*/  FSEL R18, R56, -INF , P1 ;  /* 0xff80000038127808 */ /* 0x000fe40000800000 */
[----:B------:R-:W-:-:S02]  /*11620*/  FMNMX.FTZ R3, R17, R3, !PT ;  /* 0x0000000311037209 */ /* 0x000fc40007810000 */
[----:B------:R-:W-:Y:S02]  /*11630*/  ISETP.GT.AND P1, PT, R2, 0x21, PT ;  /* 0x000000210200780c */ /* 0x000fe40003f24270 */
[----:B------:R-:W-:Y:S02]  /*11640*/  FSEL R22, R40, -INF , P2 ;  /* 0xff80000028167808 */ /* 0x000fe40001000000 */
[----:B------:R-:W-:Y:S02]  /*11650*/  FSEL R144, R11, -INF , P0 ;  /* 0xff8000000b907808 */ /* 0x000fe40000000000 */
[----:B------:R-:W-:Y:S02]  /*11660*/  FSEL R19, R52, -INF , P3 ;  /* 0xff80000034137808 */ /* 0x000fe40001800000 */
[C---:B------:R-:W-:Y:S02]  /*11670*/  ISETP.GT.AND P2, PT, R0.reuse, RZ, PT ;  /* 0x000000ff0000720c */ /* 0x040fe40003f44270 */
[----:B------:R-:W-:-:S02]  /*11680*/  ISETP.GT.AND P0, PT, R0, 0x1, PT ;  /* 0x000000010000780c */ /* 0x000fc40003f04270 */
[----:B------:R-:W-:Y:S02]  /*11690*/  FMNMX.FTZ R3, R18, R3, !PT ;  /* 0x0000000312037209 */ /* 0x000fe40007810000 */
[----:B------:R-:W-:Y:S02]  /*116a0*/  ISETP.GT.AND P3, PT, R2, 0x20, PT ;  /* 0x000000200200780c */ /* 0x000fe40003f64270 */
[----:B------:R-:W-:Y:S02]  /*116b0*/  FSEL R145, R24, -INF , P1 ;  /* 0xff80000018917808 */ /* 0x000fe40000800000 */
[----:B------:R-:W-:Y:S02]  /*116c0*/  ISETP.GT.AND P1, PT, R0, 0x8, PT ;  /* 0x000000080000780c */ /* 0x000fe40003f24270 */
[----:B------:R-:W-:Y:S02]  /*116d0*/  FSEL R11, R91, -INF , P2 ;  /* 0xff8000005b0b7808 */ /* 0x000fe40001000000 */
[----:B------:R-:W-:-:S02]  /*116e0*/  FSEL R15, R90, -INF , P0 ;  /* 0xff8000005a0f7808 */ /* 0x000fc40000000000 */
[----:B------:R-:W-:Y:S01]  /*116f0*/  FMNMX.FTZ R3, R19, R3, !PT ;  /* 0x0000000313037209 */ /* 0x000fe20007810000 */
[----:B------:R-:W-:Y:S01]  /*11700*/  LDSM.16.MT88.4 R88, [R167+0xc00] ;  /* 0x000c0000a758783b */ /* 0x000fe20000004200 */
[----:B------:R-:W-:Y:S02]  /*11710*/  FSEL R147, R25, -INF , P3 ;  /* 0xff80000019937808 */ /* 0x000fe40001800000 */
[----:B------:R-:W-:Y:S02]  /*11720*/  ISETP.GT.AND P3, PT, R2, 0x29, PT ;  /* 0x000000290200780c */ /* 0x000fe40003f64270 */
        /* <DEDUP_REMOVED lines=16> */
[----:B------:R-:W-:Y:S02]  /*11830*/  FSEL R146, R8, -INF , P3 ;  /* 0xff80000008927808 */ /* 0x000fe40001800000 */
        /* <DEDUP_REMOVED lines=9> */
[----:B------:R-:W-:Y:S01]  /*118d0*/  FSEL R140, R27, -INF , P1 ;  /* 0xff8000001b8c7808 */ /* 0x000fe20000800000 */
[----:B------:R-:W1:Y:S01]  /*118e0*/  SHFL.BFLY PT, R8, R3, 0x2, 0x1f ;  /* 0x0c401f0003087f89 */ /* 0x000e6200000e0000 */
[----:B------:R-:W-:-:S02]  /*118f0*/  FMNMX.FTZ R2, R29, R2, !PT ;  /* 0x000000021d027209 */ /* 0x000fc40007810000 */
[----:B------:R-:W-:Y:S02]  /*11900*/  ISETP.GT.AND P1, PT, R0, 0x28, PT ;  /* 0x000000280000780c */ /* 0x000fe40003f24270 */
[----:B------:R-:W-:Y:S02]  /*11910*/  FSEL R143, R23, -INF , P0 ;  /* 0xff800000178f7808 */ /* 0x000fe40000000000 */
[----:B------:R-:W-:Y:S02]  /*11920*/  FMNMX.FTZ R2, R140, R2, !PT ;  /* 0x000000028c027209 */ /* 0x000fe40007810000 */
[----:B------:R-:W-:Y:S02]  /*11930*/  ISETP.GT.AND P0, PT, R0, 0x29, PT ;  /* 0x000000290000780c */ /* 0x000fe40003f04270 */
[----:B------:R-:W-:Y:S02]  /*11940*/  FSEL R142, R21, -INF , P1 ;  /* 0xff800000158e7808 */ /* 0x000fe40000800000 */
[----:B------:R-:W-:-:S02]  /*11950*/  FMNMX.FTZ R2, R143, R2, !PT ;  /* 0x000000028f027209 */ /* 0x000fc40007810000 */
        /* <DEDUP_REMOVED lines=11> */
[----:B------:R-:W-:-:S05]  /*11a10*/  FSEL R12, R0, RZ, P0 ;  /* 0x000000ff000c7208 */ /* 0x000fca0000000000 */
[----:B------:R-:W-:-:S04]  /*11a20*/  FFMA.FTZ R0, R9, c[0x0][0x2d0], -R12 ;  /* 0x0000b40009007a23 */ /* 0x000fc8000001080c */
[----:B------:R1:W-:Y:S01]  /*11a30*/  MUFU.EX2 R209, R0 ;  /* 0x0000000000d17308 */ /* 0x0003e20000000800 */
[----:B--2---:R-:W-:-:S04]  /*11a40*/  FMNMX.FTZ R103, R2, R7, !PT ;  /* 0x0000000702677209 */ /* 0x004fc80007810000 */
[C---:B------:R-:W-:Y:S01]  /*11a50*/  FSETP.NEU.FTZ.AND P0, PT, R103.reuse, -INF , PT ;  /* 0xff8000006700780b */ /* 0x040fe20003f1d000 */
[----:B------:R-:W-:Y:S02]  /*11a60*/  FMUL.FTZ R3, R103, c[0x0][0x2d0] ;  /* 0x0000b40067037a20 */ /* 0x000fe40000410000 */
[----:B-1----:R-:W-:-:S04]  /*11a70*/  FFMA.FTZ R0, R10, c[0x0][0x2d0], -R12 ;  /* 0x0000b4000a007a23 */ /* 0x002fc8000001080c */
[----:B------:R1:W2:Y:S01]  /*11a80*/  MUFU.EX2 R205, R0 ;  /* 0x0000000000cd7308 */ /* 0x0002a20000000800 */
[----:B------:R-:W-:Y:S01]  /*11a90*/  FSEL R3, R3, RZ, P0 ;  /* 0x000000ff03037208 */ /* 0x000fe20000000000 */
[----:B------:R-:W3:Y:S01]  /*11aa0*/  SHFL.IDX PT, R7, R4, RZ, 0x1c1f ;  /* 0x001c1fff04077589 */ /* 0x000ee200000e0000 */
[----:B-1----:R-:W-:-:S05]  /*11ab0*/  FFMA.FTZ R0, R16, c[0x0][0x2d0], -R12 ;  /* 0x0000b40010007a23 */ /* 0x002fca000001080c */
[----:B------:R1:W-:Y:S02]  /*11ac0*/  MUFU.EX2 R213, R0 ;  /* 0x0000000000d57308 */ /* 0x0003e40000000800 */
[----:B-1----:R-:W-:-:S06]  /*11ad0*/  FFMA.FTZ R0, R17, c[0x0][0x2d0], -R12 ;  /* 0x0000b40011007a23 */ /* 0x002fcc000001080c */
[----:B------:R1:W4:Y:S02]  /*11ae0*/  MUFU.EX2 R214, R0 ;  /* 0x0000000000d67308 */ /* 0x0003240000000800 */
[----:B-1----:R-:W-:-:S06]  /*11af0*/  FFMA.FTZ R0, R11, c[0x0][0x2d0], -R3 ;  /* 0x0000b4000b007a23 */ /* 0x002fcc0000010803 */
[----:B------:R1:W-:Y:S01]  /*11b00*/  MUFU.EX2 R191, R0 ;  /* 0x0000000000bf7308 */ /* 0x0003e20000000800 */
[----:B------:R5:W2:Y:S01]  /*11b10*/  SHFL.IDX PT, R2, R4, 0x1, 0x1c1f ;  /* 0x003c1f0004027f89 */ /* 0x000aa200000e0000 */
[----:B-1----:R-:W-:-:S06]  /*11b20*/  FFMA.FTZ R0, R15, c[0x0][0x2d0], -R3 ;  /* 0x0000b4000f007a23 */ /* 0x002fcc0000010803 */
[----:B------:R1:W1:Y:S01]  /*11b30*/  MUFU.EX2 R175, R0 ;  /* 0x0000000000af7308 */ /* 0x0002620000000800 */
[----:B-----5:R-:W-:Y:S02]  /*11b40*/  FFMA.FTZ R4, R19, c[0x0][0x2d0], -R12 ;  /* 0x0000b40013047a23 */ /* 0x020fe4000001080c */
[----:B-1----:R-:W-:-:S05]  /*11b50*/  FFMA.FTZ R0, R14, c[0x0][0x2d0], -R3 ;  /* 0x0000b4000e007a23 */ /* 0x002fca0000010803 */
[----:B------:R1:W-:Y:S02]  /*11b60*/  MUFU.EX2 R206, R0 ;  /* 0x0000000000ce7308 */ /* 0x0003e40000000800 */
[----:B-1----:R-:W-:-:S06]  /*11b70*/  FFMA.FTZ R0, R13, c[0x0][0x2d0], -R3 ;  /* 0x0000b4000d007a23 */ /* 0x002fcc0000010803 */
[----:B------:R1:W5:Y:S08]  /*11b80*/  MUFU.EX2 R207, R0 ;  /* 0x0000000000cf7308 */ /* 0x0003700000000800 */
[----:B------:R2:W-:Y:S01]  /*11b90*/  MUFU.EX2 R208, R4 ;  /* 0x0000000400d07308 */ /* 0x0005e20000000800 */
[----:B-1----:R-:W-:-:S07]  /*11ba0*/  FFMA.FTZ R0, R18, c[0x0][0x2d0], -R12 ;  /* 0x0000b40012007a23 */ /* 0x002fce000001080c */
[----:B------:R3:W1:Y:S01]  /*11bb0*/  MUFU.EX2 R212, R0 ;  /* 0x0000000000d47308 */ /* 0x0006620000000800 */
[----:B--2---:R-:W-:-:S07]  /*11bc0*/  FFMA.FTZ R4, R20, c[0x0][0x2d0], -R12 ;  /* 0x0000b40014047a23 */ /* 0x004fce000001080c */
[----:B------:R2:W-:Y:S01]  /*11bd0*/  MUFU.EX2 R210, R4 ;  /* 0x0000000400d27308 */ /* 0x0005e20000000800 */
[----:B---3--:R-:W-:-:S05]  /*11be0*/  IMAD.IADD R0, R5, 0x1, R7 ;  /* 0x0000000105007824 */ /* 0x008fca00078e0207 */
[----:B------:R-:W-:Y:S01]  /*11bf0*/  IMNMX R0, R6, R0, PT ;  /* 0x0000000006007217 */ /* 0x000fe20003800200 */
[----:B--2---:R-:W-:-:S03]  /*11c00*/  FFMA.FTZ R4, R22, c[0x0][0x2d0], -R12 ;  /* 0x0000b40016047a23 */ /* 0x004fc6000001080c */
[C---:B------:R-:W-:Y:S02]  /*11c10*/  ISETP.GT.AND P0, PT, R0.reuse, RZ, PT ;  /* 0x000000ff0000720c */ /* 0x040fe40003f04270 */
[C---:B------:R-:W-:Y:S01]  /*11c20*/  ISETP.GT.AND P1, PT, R0.reuse, 0x1, PT ;  /* 0x000000010000780c */ /* 0x040fe20003f24270 */
[----:B------:R2:W-:Y:S01]  /*11c30*/  MUFU.EX2 R211, R4 ;  /* 0x0000000400d37308 */ /* 0x0005e20000000800 */
[----:B------:R-:W-:Y:S02]  /*11c40*/  ISETP.GT.AND P2, PT, R0, 0x8, PT ;  /* 0x000000080000780c */ /* 0x000fe40003f44270 */
[----:B------:R-:W-:Y:S02]  /*11c50*/  FSEL R20, R151, -INF , P0 ;  /* 0xff80000097147808 */ /* 0x000fe40000000000 */
[----:B------:R-:W-:Y:S01]  /*11c60*/  FSEL R21, R150, -INF , P1 ;  /* 0xff80000096157808 */ /* 0x000fe20000800000 */
[----:B------:R-:W-:Y:S01]  /*11c70*/  IMAD.IADD R2, R5, 0x1, R2 ;  /* 0x0000000105027824 */ /* 0x000fe200078e0202 */
[----:B------:R-:W-:-:S02]  /*11c80*/  ISETP.GT.AND P0, PT, R0, 0x9, PT ;  /* 0x000000090000780c */ /* 0x000fc40003f04270 */
[----:B------:R-:W-:Y:S01]  /*11c90*/  FSEL R23, R99, -INF , P2 ;  /* 0xff80000063177808 */ /* 0x000fe20001000000 */
[----:B--2---:R-:W-:Y:S01]  /*11ca0*/  FFMA.FTZ R4, R24, c[0x0][0x2d0], -R3 ;  /* 0x0000b40018047a23 */ /* 0x004fe20000010803 */
[----:B------:R-:W-:-:S03]  /*11cb0*/  FMNMX.FTZ R5, R20, R21, !PT ;  /* 0x0000001514057209 */ /* 0x000fc60007810000 */
[----:B------:R2:W-:Y:S01]  /*11cc0*/  MUFU.EX2 R189, R4 ;  /* 0x0000000400bd7308 */ /* 0x0005e20000000800 */
[C---:B------:R-:W-:Y:S02]  /*11cd0*/  ISETP.GT.AND P1, PT, R0.reuse, 0x10, PT ;  /* 0x000000100000780c */ /* 0x040fe40003f24270 */
[----:B------:R-:W-:Y:S02]  /*11ce0*/  ISETP.GT.AND P2, PT, R0, 0x11, PT ;  /* 0x000000110000780c */ /* 0x000fe40003f44270 */
[----:B------:R-:W-:Y:S02]  /*11cf0*/  FSEL R22, R98, -INF , P0 ;  /* 0xff80000062167808 */ /* 0x000fe40000000000 */
[----:B------:R-:W-:Y:S02]  /*11d00*/  FSEL R24, R97, -INF , P1 ;  /* 0xff80000061187808 */ /* 0x000fe40000800000 */
[----:B------:R-:W-:Y:S01]  /*11d10*/  FSEL R25, R96, -INF , P2 ;  /* 0xff80000060197808 */ /* 0x000fe20001000000 */
[----:B--2---:R-:W-:Y:S01]  /*11d20*/  FFMA.FTZ R4, R26, c[0x0][0x2d0], -R3 ;  /* 0x0000b4001a047a23 */ /* 0x004fe20000010803 */
[----:B------:R-:W-:-:S03]  /*11d30*/  ISETP.GT.AND P0, PT, R0, 0x18, PT ;  /* 0x000000180000780c */ /* 0x000fc60003f04270 */
[----:B------:R2:W3:Y:S01]  /*11d40*/  MUFU.EX2 R204, R4 ;  /* 0x0000000400cc7308 */ /* 0x0004e20000000800 */
[C---:B------:R-:W-:Y:S02]  /*11d50*/  ISETP.GT.AND P1, PT, R0.reuse, 0x19, PT ;  /* 0x000000190000780c */ /* 0x040fe40003f24270 */
[----:B------:R-:W-:Y:S02]  /*11d60*/  ISETP.GT.AND P2, PT, R0, 0x20, PT ;  /* 0x000000200000780c */ /* 0x000fe40003f44270 */
[----:B------:R-:W-:Y:S02]  /*11d70*/  FSEL R27, R58, -INF , P0 ;  /* 0xff8000003a1b7808 */ /* 0x000fe40000000000 */
[----:B------:R-:W-:Y:S01]  /*11d80*/  FSEL R26, R54, -INF , P1 ;  /* 0xff800000361a7808 */ /* 0x000fe20000800000 */
[----:B------:R-:W1:Y:S01]  /*11d90*/  LDSM.16.MT88.4 R56, [R167+0x1000] ;  /* 0x00100000a738783b */ /* 0x000e620000004200 */
[----:B------:R-:W-:Y:S02]  /*11da0*/  FSEL R99, R32, -INF , P2 ;  /* 0xff80000020637808 */ /* 0x000fe40001000000 */
[----:B--2---:R-:W-:Y:S01]  /*11db0*/  FMNMX.FTZ R4, R23, R5, !PT ;  /* 0x0000000517047209 */ /* 0x004fe20007810000 */
[----:B------:R-:W-:Y:S03]  /*11dc0*/  LDSM.16.MT88.4 R52, [R166+0x1c00] ;  /* 0x001c0000a634783b */ /* 0x000fe60000004200 */
[----:B------:R-:W-:-:S02]  /*11dd0*/  FMNMX.FTZ R4, R22, R4, !PT ;  /* 0x0000000416047209 */ /* 0x000fc40007810000 */
[C---:B------:R-:W-:Y:S02]  /*11de0*/  ISETP.GT.AND P0, PT, R0.reuse, 0x21, PT ;  /* 0x000000210000780c */ /* 0x040fe40003f04270 */
[C---:B------:R-:W-:Y:S02]  /*11df0*/  ISETP.GT.AND P1, PT, R0.reuse, 0x28, PT ;  /* 0x000000280000780c */ /* 0x040fe40003f24270 */
[----:B------:R-:W-:Y:S02]  /*11e00*/  ISETP.GT.AND P2, PT, R0, 0x29, PT ;  /* 0x000000290000780c */ /* 0x000fe40003f44270 */
[----:B------:R-:W-:-:S04]  /*11e10*/  FMNMX.FTZ R0, R24, R4, !PT ;  /* 0x0000000418007209 */ /* 0x000fc80007810000 */
[----:B------:R-:W-:Y:S02]  /*11e20*/  FMNMX.FTZ R0, R25, R0, !PT ;  /* 0x0000000019007209 */ /* 0x000fe40007810000 */
[----:B------:R-:W-:Y:S02]  /*11e30*/  IMNMX R2, R6, R2, PT ;  /* 0x0000000206027217 */ /* 0x000fe40003800200 */
[----:B------:R-:W-:Y:S02]  /*11e40*/  FMNMX.FTZ R0, R27, R0, !PT ;  /* 0x000000001b007209 */ /* 0x000fe40007810000 */
[----:B------:R-:W-:Y:S02]  /*11e50*/  FSEL R96, R33, -INF , P0 ;  /* 0xff80000021607808 */ /* 0x000fe40000000000 */
[----:B------:R-:W-:Y:S02]  /*11e60*/  FMNMX.FTZ R0, R26, R0, !PT ;  /* 0x000000001a007209 */ /* 0x000fe40007810000 */
[----:B------:R-:W-:-:S02]  /*11e70*/  FSEL R97, R30, -INF , P1 ;  /* 0xff8000001e617808 */ /* 0x000fc40000800000 */
[----:B------:R-:W-:Y:S02]  /*11e80*/  F2FP.BF16.PACK_AB R8, R205, R209 ;  /* 0x000000d1cd08723e */ /* 0x000fe400000010ff */
[----:B----4-:R-:W-:Y:S02]  /*11e90*/  F2FP.BF16.PACK_AB R10, R214, R213 ;  /* 0x000000d5d60a723e */ /* 0x010fe400000010ff */
[----:B------:R-:W-:Y:S02]  /*11ea0*/  F2FP.BF16.PACK_AB R9, R175, R191 ;  /* 0x000000bfaf09723e */ /* 0x000fe400000010ff */
[----:B-----5:R-:W-:Y:S02]  /*11eb0*/  F2FP.BF16.PACK_AB R11, R207, R206 ;  /* 0x000000cecf0b723e */ /* 0x020fe400000010ff */
[C---:B------:R-:W-:Y:S02]  /*11ec0*/  ISETP.GT.AND P0, PT, R2.reuse, RZ, PT ;  /* 0x000000ff0200720c */ /* 0x040fe40003f04270 */
[----:B------:R-:W-:-:S02]  /*11ed0*/  ISETP.GT.AND P1, PT, R2, 0x1, PT ;  /* 0x000000010200780c */ /* 0x000fc40003f24270 */
[----:B------:R-:W-:Y:S01]  /*11ee0*/  FMNMX.FTZ R0, R99, R0, !PT ;  /* 0x0000000063007209 */ /* 0x000fe20007810000 */
[--C-:B------:R-:W-:Y:S01]  /*11ef0*/  FFMA.FTZ R5, R28, c[0x0][0x2d0], -R3.reuse ;  /* 0x0000b4001c057a23 */ /* 0x100fe20000010803 */
[----:B------:R-:W-:Y:S01]  /*11f00*/  ISETP.GT.AND P3, PT, R2, 0x8, PT ;  /* 0x000000080200780c */ /* 0x000fe20003f64270 */
[----:B------:R-:W-:Y:S01]  /*11f10*/  FFMA.FTZ R4, R29, c[0x0][0x2d0], -R3 ;  /* 0x0000b4001d047a23 */ /* 0x000fe20000010803 */
[----:B------:R-:W-:Y:S02]  /*11f20*/  FSEL R16, R153, -INF , P0 ;  /* 0xff80000099107808 */ /* 0x000fe40000000000 */
[----:B------:R-:W-:Y:S01]  /*11f30*/  FSEL R15, R152, -INF , P1 ;  /* 0xff800000980f7808 */ /* 0x000fe20000800000 */
[----:B------:R-:W-:Y:S01]  /*11f40*/  HMMA.16816.F32.BF16 R40, R8, R64, RZ ;  /* 0x000000400828723c */ /* 0x000fe200000418ff */
[----:B------:R-:W-:Y:S02]  /*11f50*/  FSEL R98, R31, -INF , P2 ;  /* 0xff8000001f627808 */ /* 0x000fe40001000000 */
[----:B------:R-:W-:Y:S01]  /*11f60*/  FMNMX.FTZ R0, R96, R0, !PT ;  /* 0x0000000060007209 */ /* 0x000fe20007810000 */
[----:B------:R-:W-:Y:S01]  /*11f70*/  MUFU.EX2 R190, R5 ;  /* 0x0000000500be7308 */ /* 0x000fe20000000800 */
[----:B------:R-:W-:-:S02]  /*11f80*/  ISETP.GT.AND P0, PT, R2, 0x9, PT ;  /* 0x000000090200780c */ /* 0x000fc40003f04270 */
[----:B------:R-:W-:Y:S01]  /*11f90*/  FSEL R14, R157, -INF , P3 ;  /* 0xff8000009d0e7808 */ /* 0x000fe20001800000 */
[----:B------:R-:W-:Y:S01]  /*11fa0*/  HMMA.16816.F32.BF16 R48, R8, R76, RZ ;  /* 0x0000004c0830723c */ /* 0x000fe200000418ff */
[----:B------:R-:W-:-:S03]  /*11fb0*/  FMNMX.FTZ R0, R97, R0, !PT ;  /* 0x0000000061007209 */ /* 0x000fc60007810000 */
[----:B------:R1:W2:Y:S04]  /*11fc0*/  MUFU.EX2 R188, R4 ;  /* 0x0000000400bc7308 */ /* 0x0002a80000000800 */
[----:B------:R-:W-:Y:S01]  /*11fd0*/  HMMA.16816.F32.BF16 R124, R8, R84, RZ ;  /* 0x00000054087c723c */ /* 0x000fe200000418ff */
[----:B------:R-:W-:Y:S02]  /*11fe0*/  ISETP.GT.AND P2, PT, R2, 0x10, PT ;  /* 0x000000100200780c */ /* 0x000fe40003f44270 */
[----:B------:R-:W-:-:S05]  /*11ff0*/  FSEL R18, R156, -INF , P0 ;  /* 0xff8000009c127808 */ /* 0x000fca0000000000 */
[----:B------:R-:W-:Y:S01]  /*12000*/  HMMA.16816.F32.BF16 R44, R8, R88, RZ ;  /* 0x00000058082c723c */ /* 0x000fe200000418ff */
[----:B------:R-:W-:-:S07]  /*12010*/  FMNMX.FTZ R0, R98, R0, !PT ;  /* 0x0000000062007209 */ /* 0x000fce0007810000 */
        /* <DEDUP_REMOVED lines=8> */
[----:B------:R-:W-:-:S04]  /*120a0*/  FMNMX.FTZ R8, R16, R15, !PT ;  /* 0x0000000f10087209 */ /* 0x000fc80007810000 */
[----:B------:R-:W-:Y:S02]  /*120b0*/  FMNMX.FTZ R8, R14, R8, !PT ;  /* 0x000000080e087209 */ /* 0x000fe40007810000 */
[----:B------:R-:W-:Y:S02]  /*120c0*/  ISETP.GT.AND P3, PT, R2, 0x11, PT ;  /* 0x000000110200780c */ /* 0x000fe40003f64270 */
[----:B------:R-:W-:Y:S02]  /*120d0*/  FSEL R13, R149, -INF , P2 ;  /* 0xff800000950d7808 */ /* 0x000fe40001000000 */
[----:B------:R-:W-:Y:S01]  /*120e0*/  FMNMX.FTZ R8, R18, R8, !PT ;  /* 0x0000000812087209 */ /* 0x000fe20007810000 */
[----:B------:R-:W4:Y:S01]  /*120f0*/  SHFL.BFLY PT, R9, R0, 0x2, 0x1f ;  /* 0x0c401f0000097f89 */ /* 0x000f2200000e0000 */
[----:B------:R-:W-:Y:S02]  /*12100*/  ISETP.GT.AND P1, PT, R2, 0x18, PT ;  /* 0x000000180200780c */ /* 0x000fe40003f24270 */
[----:B------:R-:W-:-:S02]  /*12110*/  FSEL R11, R148, -INF , P3 ;  /* 0xff800000940b7808 */ /* 0x000fc40001800000 */
[----:B------:R-:W-:Y:S02]  /*12120*/  FMNMX.FTZ R8, R13, R8, !PT ;  /* 0x000000080d087209 */ /* 0x000fe40007810000 */
[----:B------:R-:W-:Y:S02]  /*12130*/  ISETP.GT.AND P0, PT, R2, 0x19, PT ;  /* 0x000000190200780c */ /* 0x000fe40003f04270 */
[----:B-1----:R-:W-:Y:S02]  /*12140*/  F2FP.BF16.PACK_AB R4, R208, R212 ;  /* 0x000000d4d004723e */ /* 0x002fe400000010ff */
[----:B---3--:R-:W-:Y:S02]  /*12150*/  F2FP.BF16.PACK_AB R5, R204, R189 ;  /* 0x000000bdcc05723e */ /* 0x008fe400000010ff */
[----:B------:R-:W-:Y:S02]  /*12160*/  F2FP.BF16.PACK_AB R6, R211, R210 ;  /* 0x000000d2d306723e */ /* 0x000fe400000010ff */
[----:B--2---:R-:W-:-:S02]  /*12170*/  F2FP.BF16.PACK_AB R7, R188, R190 ;  /* 0x000000bebc07723e */ /* 0x004fc400000010ff */
[----:B------:R-:W-:Y:S02]  /*12180*/  FSEL R17, R110, -INF , P1 ;  /* 0xff8000006e117808 */ /* 0x000fe40000800000 */
[----:B------:R-:W-:Y:S02]  /*12190*/  FMNMX.FTZ R8, R11, R8, !PT ;  /* 0x000000080b087209 */ /* 0x000fe40007810000 */
[----:B------:R-:W-:Y:S02]  /*121a0*/  FSEL R19, R109, -INF , P0 ;  /* 0xff8000006d137808 */ /* 0x000fe40000000000 */
[C---:B------:R-:W-:Y:S02]  /*121b0*/  ISETP.GT.AND P3, PT, R2.reuse, 0x20, PT ;  /* 0x000000200200780c */ /* 0x040fe40003f64270 */
[C---:B------:R-:W-:Y:S02]  /*121c0*/  ISETP.GT.AND P2, PT, R2.reuse, 0x21, PT ;  /* 0x000000210200780c */ /* 0x040fe40003f44270 */
[----:B------:R-:W-:-:S02]  /*121d0*/  ISETP.GT.AND P1, PT, R2, 0x28, PT ;  /* 0x000000280200780c */ /* 0x000fc40003f24270 */
[----:B------:R-:W-:Y:S02]  /*121e0*/  ISETP.GT.AND P0, PT, R2, 0x29, PT ;  /* 0x000000290200780c */ /* 0x000fe40003f04270 */
[----:B------:R-:W-:Y:S01]  /*121f0*/  FMNMX.FTZ R2, R17, R8, !PT ;  /* 0x0000000811027209 */ /* 0x000fe20007810000 */
[----:B------:R-:W-:Y:S03]  /*12200*/  HMMA.16816.F32.BF16 R168, R4, R56, R44 ;  /* 0x0000003804a8723c */ /* 0x000fe6000004182c */
[----:B------:R-:W-:-:S04]  /*12210*/  FMNMX.FTZ R2, R19, R2, !PT ;  /* 0x0000000213027209 */ /* 0x000fc80007810000 */
[----:B------:R-:W-:Y:S02]  /*12220*/  FSEL R47, R107, -INF , P3 ;  /* 0xff8000006b2f7808 */ /* 0x000fe40001800000 */
[----:B------:R-:W-:Y:S02]  /*12230*/  FSEL R46, R106, -INF , P2 ;  /* 0xff8000006a2e7808 */ /* 0x000fe40001000000 */
[----:B------:R-:W-:Y:S01]  /*12240*/  FMNMX.FTZ R2, R47, R2, !PT ;  /* 0x000000022f027209 */ /* 0x000fe20007810000 */
[----:B------:R-:W-:Y:S01]  /*12250*/  HMMA.16816.F32.BF16 R152, R4, R68, R40 ;  /* 0x000000440498723c */ /* 0x000fe20000041828 */
[----:B------:R-:W-:Y:S01]  /*12260*/  FSEL R45, R101, -INF , P1 ;  /* 0xff800000652d7808 */ /* 0x000fe20000800000 */
[----:B------:R-:W-:Y:S01]  /*12270*/  LDSM.16.MT88.4 R40, [R167+0x1c00] ;  /* 0x001c0000a728783b */ /* 0x000fe20000004200 */
[----:B------:R-:W-:Y:S02]  /*12280*/  FMNMX.FTZ R2, R46, R2, !PT ;  /* 0x000000022e027209 */ /* 0x000fe40007810000 */
[----:B----4-:R-:W-:-:S02]  /*12290*/  FMNMX.FTZ R0, R0, R9, !PT ;  /* 0x0000000900007209 */ /* 0x010fc40007810000 */
[----:B------:R-:W-:Y:S02]  /*122a0*/  FSEL R44, R100, -INF , P0 ;  /* 0xff800000642c7808 */ /* 0x000fe40000000000 */
[----:B------:R-:W-:Y:S01]  /*122b0*/  FMNMX.FTZ R2, R45, R2, !PT ;  /* 0x000000022d027209 */ /* 0x000fe20007810000 */
[----:B------:R-:W1:Y:S03]  /*122c0*/  SHFL.BFLY PT, R9, R0, 0x1, 0x1f ;  /* 0x0c201f0000097f89 */ /* 0x000e6600000e0000 */
[----:B------:R-:W-:-:S05]  /*122d0*/  FMNMX.FTZ R8, R44, R2, !PT ;  /* 0x000000022c087209 */ /* 0x000fca0007810000 */
[----:B------:R-:W2:Y:S01]  /*122e0*/  SHFL.BFLY PT, R10, R8, 0x2, 0x1f ;  /* 0x0c401f00080a7f89 */ /* 0x000ea200000e0000 */
[----:B------:R-:W-:Y:S01]  /*122f0*/  HMMA.16816.F32.BF16 R240, R4, R52, R80 ;  /* 0x0000003404f0723c */ /* 0x000fe20000041850 */
[----:B-1----:R-:W-:-:S07]  /*12300*/  FMNMX.FTZ R110, R0, R9, !PT ;  /* 0x00000009006e7209 */ /* 0x002fce0007810000 */
[----:B------:R-:W-:Y:S01]  /*12310*/  HMMA.16816.F32.BF16 R220, R4, R72, R48 ;  /* 0x0000004804dc723c */ /* 0x000fe20000041830 */
[C---:B------:R-:W-:Y:S01]  /*12320*/  FSETP.NEU.FTZ.AND P0, PT, R110.reuse, -INF , PT ;  /* 0xff8000006e00780b */ /* 0x040fe20003f1d000 */
[----:B------:R-:W-:Y:S01]  /*12330*/  FMUL.FTZ R2, R110, c[0x0][0x2d0] ;  /* 0x0000b4006e027a20 */ /* 0x000fe20000410000 */
[----:B--2---:R-:W-:-:S05]  /*12340*/  FMNMX.FTZ R0, R8, R10, !PT ;  /* 0x0000000a08007209 */ /* 0x004fca0007810000 */
[----:B------:R-:W-:Y:S01]  /*12350*/  HMMA.16816.F32.BF16 R232, R4, R60, R124 ;  /* 0x0000003c04e8723c */ /* 0x000fe2000004187c */
[----:B------:R-:W-:-:S07]  /*12360*/  FSEL R2, R2, RZ, P0 ;  /* 0x000000ff02027208 */ /* 0x000fce0000000000 */
[C---:B------:R-:W-:Y:S08]  /*12370*/  HMMA.16816.F32.BF16 R236, R4.reuse, R40, R128 ;  /* 0x0000002804ec723c */ /* 0x040ff00000041880 */
[C---:B------:R-:W-:Y:S08]  /*12380*/  HMMA.16816.F32.BF16 R136, R4.reuse, R70, R136 ;  /* 0x000000460488723c */ /* 0x040ff00000041888 */
[C---:B------:R-:W-:Y:S08]  /*12390*/  HMMA.16816.F32.BF16 R80, R4.reuse, R74, R132 ;  /* 0x0000004a0450723c */ /* 0x040ff00000041884 */
[C---:B------:R-:W-:Y:S08]  /*123a0*/  HMMA.16816.F32.BF16 R156, R4.reuse, R62, R120 ;  /* 0x0000003e049c723c */ /* 0x040ff00000041878 */
[C---:B------:R-:W-:Y:S08]  /*123b0*/  HMMA.16816.F32.BF16 R228, R4.reuse, R58, R36 ;  /* 0x0000003a04e4723c */ /* 0x040ff00000041824 */
[C---:B------:R-:W-:Y:S08]  /*123c0*/  HMMA.16816.F32.BF16 R224, R4.reuse, R54, R32 ;  /* 0x0000003604e0723c */ /* 0x040ff00000041820 */
[----:B------:R-:W-:Y:S01]  /*123d0*/  HMMA.16816.F32.BF16 R216, R4, R42, R28 ;  /* 0x0000002a04d8723c */ /* 0x000fe2000004181c */
[----:B------:R-:W1:Y:S01]  /*123e0*/  SHFL.BFLY PT, R5, R0, 0x1, 0x1f ;  /* 0x0c201f0000057f89 */ /* 0x000e6200000e0000 */
[----:B------:R-:W-:-:S02]  /*123f0*/  IMAD.MOV.U32 R127, RZ, RZ, R168 ;  /* 0x000000ffff7f7224 */ /* 0x000fc400078e00a8 */
[----:B------:R-:W-:Y:S01]  /*12400*/  IMAD.MOV.U32 R126, RZ, RZ, R169 ;  /* 0x000000ffff7e7224 */ /* 0x000fe200078e00a9 */
[----:B------:R-:W-:Y:S02]  /*12410*/  LDSM.16.MT88.4 R128, [R166+0x800] ;  /* 0x00080000a680783b */ /* 0x000fe40000004200 */
[----:B------:R-:W-:-:S04]  /*12420*/  FFMA.FTZ R4, R20, c[0x0][0x2d0], -R2 ;  /* 0x0000b40014047a23 */ /* 0x000fc80000010802 */
[----:B------:R2:W-:Y:S01]  /*12430*/  MUFU.EX2 R168, R4 ;  /* 0x0000000400a87308 */ /* 0x0005e20000000800 */
[----:B------:R-:W-:Y:S02]  /*12440*/  IMAD.MOV.U32 R125, RZ, RZ, R170 ;  /* 0x000000ffff7d7224 */ /* 0x000fe400078e00aa */
[----:B--2---:R-:W-:-:S05]  /*12450*/  FFMA.FTZ R4, R21, c[0x0][0x2d0], -R2 ;  /* 0x0000b40015047a23 */ /* 0x004fca0000010802 */
[----:B------:R2:W3:Y:S01]  /*12460*/  MUFU.EX2 R102, R4 ;  /* 0x0000000400667308 */ /* 0x0004e20000000800 */
[----:B-1----:R-:W-:Y:S01]  /*12470*/  FMNMX.FTZ R109, R0, R5, !PT ;  /* 0x00000005006d7209 */ /* 0x002fe20007810000 */
[--C-:B------:R-:W-:Y:S02]  /*12480*/  FFMA.FTZ R0, R25, c[0x0][0x2d0], -R2.reuse ;  /* 0x0000b40019007a23 */ /* 0x100fe40000010802 */
[----:B--2---:R-:W-:-:S04]  /*12490*/  FFMA.FTZ R4, R23, c[0x0][0x2d0], -R2 ;  /* 0x0000b40017047a23 */ /* 0x004fc80000010802 */
[----:B------:R1:W-:Y:S01]  /*124a0*/  MUFU.EX2 R169, R4 ;  /* 0x0000000400a97308 */ /* 0x0003e20000000800 */
[----:B------:R-:W-:Y:S01]  /*124b0*/  IMAD.MOV.U32 R124, RZ, RZ, R171 ;  /* 0x000000ffff7c7224 */ /* 0x000fe200078e00ab */
[----:B------:R-:W-:Y:S01]  /*124c0*/  FSETP.NEU.FTZ.AND P0, PT, R109, -INF , PT ;  /* 0xff8000006d00780b */ /* 0x000fe20003f1d000 */
[----:B-1----:R-:W-:-:S05]  /*124d0*/  FFMA.FTZ R4, R22, c[0x0][0x2d0], -R2 ;  /* 0x0000b40016047a23 */ /* 0x002fca0000010802 */
        /* <DEDUP_REMOVED lines=22> */
[----:B------:R1:W-:Y:S02]  /*12640*/  MUFU.EX2 R100, R4 ;  /* 0x0000000400647308 */ /* 0x0003e40000000800 */
[----:B-1----:R-:W-:Y:S01]  /*12650*/  FFMA.FTZ R4, R11, c[0x0][0x2d0], -R0 ;  /* 0x0000b4000b047a23 */ /* 0x002fe20000010800 */
[----:B-----5:R-:W-:-:S05]  /*12660*/  F2FP.BF16.PACK_AB R11, R51, R50 ;  /* 0x00000032330b723e */ /* 0x020fca00000010ff */
[----:B------:R1:W2:Y:S02]  /*12670*/  MUFU.EX2 R101, R4 ;  /* 0x0000000400657308 */ /* 0x0002a40000000800 */
[----:B------:R-:W-:Y:S01]  /*12680*/  HMMA.16816.F32.BF16 R20, R8, R64, RZ ;  /* 0x000000400814723c */ /* 0x000fe200000418ff */
[----:B-1----:R-:W-:-:S05]  /*12690*/  FFMA.FTZ R4, R17, c[0x0][0x2d0], -R0 ;  /* 0x0000b40011047a23 */ /* 0x002fca0000010800 */
[----:B------:R1:W-:Y:S02]  /*126a0*/  MUFU.EX2 R107, R4 ;  /* 0x00000004006b7308 */ /* 0x0003e40000000800 */
[----:B-1----:R-:W-:Y:S02]  /*126b0*/  FFMA.FTZ R4, R19, c[0x0][0x2d0], -R0 ;  /* 0x0000b40013047a23 */ /* 0x002fe40000010800 */
[C---:B------:R-:W-:Y:S04]  /*126c0*/  HMMA.16816.F32.BF16 R16, R8.reuse, R76, RZ ;  /* 0x0000004c0810723c */ /* 0x040fe800000418ff */
[----:B------:R1:W3:Y:S01]  /*126d0*/  MUFU.EX2 R106, R4 ;  /* 0x00000004006a7308 */ /* 0x0002e20000000800 */
[----:B--2---:R-:W-:Y:S02]  /*126e0*/  F2FP.BF16.PACK_AB R5, R101, R100 ;  /* 0x000000646505723e */ /* 0x004fe400000010ff */
[----:B------:R-:W-:Y:S01]  /*126f0*/  F2FP.BF16.PACK_AB R6, R174, R173 ;  /* 0x000000adae06723e */ /* 0x000fe200000010ff */
[----:B------:R-:W-:Y:S01]  /*12700*/  HMMA.16816.F32.BF16 R28, R8, R84, RZ ;  /* 0x00000054081c723c */ /* 0x000fe200000418ff */
[----:B-1----:R-:W-:-:S02]  /*12710*/  F2FP.BF16.PACK_AB R4, R171, R172 ;  /* 0x000000acab04723e */ /* 0x002fc400000010ff */
[----:B---3--:R-:W-:-:S05]  /*12720*/  F2FP.BF16.PACK_AB R7, R106, R107 ;  /* 0x0000006b6a07723e */ /* 0x008fca00000010ff */
[----:B------:R-:W-:Y:S08]  /*12730*/  HMMA.16816.F32.BF16 R24, R8, R88, RZ ;  /* 0x000000580818723c */ /* 0x000ff000000418ff */
[C---:B------:R-:W-:Y:S08]  /*12740*/  HMMA.16816.F32.BF16 R120, R4.reuse, R68, R20 ;  /* 0x000000440478723c */ /* 0x040ff00000041814 */
[----:B------:R-:W-:Y:S08]  /*12750*/  HMMA.16816.F32.BF16 R132, R4, R72, R16 ;  /* 0x000000480484723c */ /* 0x000ff00000041810 */
[C---:B------:R-:W-:Y:S08]  /*12760*/  HMMA.16816.F32.BF16 R20, R8.reuse, R92, RZ ;  /* 0x0000005c0814723c */ /* 0x040ff000000418ff */
[----:B------:R-:W-:Y:S08]  /*12770*/  HMMA.16816.F32.BF16 R16, R8, R116, RZ ;  /* 0x000000740810723c */ /* 0x000ff000000418ff */
[C---:B------:R-:W-:Y:S08]  /*12780*/  HMMA.16816.F32.BF16 R148, R4.reuse, R60, R28 ;  /* 0x0000003c0494723c */ /* 0x040ff0000004181c */
[C---:B------:R-:W-:Y:S08]  /*12790*/  HMMA.16816.F32.BF16 R176, R4.reuse, R56, R24 ;  /* 0x0000003804b0723c */ /* 0x040ff00000041818 */
[C---:B------:R-:W-:Y:S08]  /*127a0*/  HMMA.16816.F32.BF16 R180, R4.reuse, R52, R20 ;  /* 0x0000003404b4723c */ /* 0x040ff00000041814 */
[----:B------:R-:W-:Y:S08]  /*127b0*/  HMMA.16816.F32.BF16 R184, R4, R40, R16 ;  /* 0x0000002804b8723c */ /* 0x000ff00000041810 */
[C---:B------:R-:W-:Y:S01]  /*127c0*/  HMMA.16816.F32.BF16 R32, R8.reuse, R66, RZ ;  /* 0x000000420820723c */ /* 0x040fe200000418ff */
[----:B------:R-:W-:Y:S07]  /*127d0*/  LDSM.16.MT88.4 R64, [R167+0x1400] ;  /* 0x00140000a740783b */ /* 0x000fee0000004200 */
[C---:B------:R-:W-:Y:S08]  /*127e0*/  HMMA.16816.F32.BF16 R28, R8.reuse, R78, RZ ;  /* 0x0000004e081c723c */ /* 0x040ff000000418ff */
[C---:B------:R-:W-:Y:S08]  /*127f0*/  HMMA.16816.F32.BF16 R24, R8.reuse, R86, RZ ;  /* 0x000000560818723c */ /* 0x040ff000000418ff */
[C---:B------:R-:W-:Y:S08]  /*12800*/  HMMA.16816.F32.BF16 R20, R8.reuse, R90, RZ ;  /* 0x0000005a0814723c */ /* 0x040ff000000418ff */
[C---:B------:R-:W-:Y:S08]  /*12810*/  HMMA.16816.F32.BF16 R16, R8.reuse, R94, RZ ;  /* 0x0000005e0810723c */ /* 0x040ff000000418ff */
[----:B------:R-:W-:Y:S08]  /*12820*/  HMMA.16816.F32.BF16 R8, R8, R118, RZ ;  /* 0x000000760808723c */ /* 0x000ff000000418ff */
[C---:B------:R-:W-:Y:S08]  /*12830*/  HMMA.16816.F32.BF16 R32, R4.reuse, R70, R32 ;  /* 0x000000460420723c */ /* 0x040ff00000041820 */
[C---:B------:R-:W-:Y:S08]  /*12840*/  HMMA.16816.F32.BF16 R28, R4.reuse, R74, R28 ;  /* 0x0000004a041c723c */ /* 0x040ff0000004181c */
[C---:B------:R-:W-:Y:S08]  /*12850*/  HMMA.16816.F32.BF16 R60, R4.reuse, R62, R24 ;  /* 0x0000003e043c723c */ /* 0x040ff00000041818 */
[C---:B------:R-:W-:Y:S08]  /*12860*/  HMMA.16816.F32.BF16 R36, R4.reuse, R58, R20 ;  /* 0x0000003a0424723c */ /* 0x040ff00000041814 */
[C---:B------:R-:W-:Y:S08]  /*12870*/  HMMA.16816.F32.BF16 R84, R4.reuse, R54, R16 ;  /* 0x000000360454723c */ /* 0x040ff00000041810 */
[----:B------:R-:W-:Y:S07]  /*12880*/  HMMA.16816.F32.BF16 R40, R4, R42, R8 ;  /* 0x0000002a0428723c */ /* 0x000fee0000041808 */
[----:B------:R-:W-:-:S04]  /*12890*/  FFMA.FTZ R4, R99, c[0x0][0x2d0], -R2 ;  /* 0x0000b40063047a23 */ /* 0x000fc80000010802 */
[----:B------:R1:W-:Y:S02]  /*128a0*/  MUFU.EX2 R19, R4 ;  /* 0x0000000400137308 */ /* 0x0003e40000000800 */
[----:B-1----:R-:W-:-:S06]  /*128b0*/  FFMA.FTZ R4, R96, c[0x0][0x2d0], -R2 ;  /* 0x0000b40060047a23 */ /* 0x002fcc0000010802 */
[----:B------:R1:W-:Y:S02]  /*128c0*/  MUFU.EX2 R22, R4 ;  /* 0x0000000400167308 */ /* 0x0003e40000000800 */
[--C-:B-1----:R-:W-:Y:S02]  /*128d0*/  FFMA.FTZ R4, R97, c[0x0][0x2d0], -R2.reuse ;  /* 0x0000b40061047a23 */ /* 0x102fe40000010802 */
[----:B------:R-:W-:-:S04]  /*128e0*/  FFMA.FTZ R2, R98, c[0x0][0x2d0], -R2 ;  /* 0x0000b40062027a23 */ /* 0x000fc80000010802 */
[----:B------:R1:W-:Y:S02]  /*128f0*/  MUFU.EX2 R24, R2 ;  /* 0x0000000200187308 */ /* 0x0003e40000000800 */
[----:B-1----:R-:W-:-:S06]  /*12900*/  FFMA.FTZ R2, R47, c[0x0][0x2d0], -R0 ;  /* 0x0000b4002f027a23 */ /* 0x002fcc0000010800 */
        /* <DEDUP_REMOVED lines=9> */
[----:B------:R1:W2:Y:S02]  /*129a0*/  MUFU.EX2 R10, R0 ;  /* 0x00000000000a7308 */ /* 0x0002a40000000800 */
[----:B-1----:R-:W-:-:S06]  /*129b0*/  FFMA.FTZ R0, R144, c[0x0][0x2d0], -R12 ;  /* 0x0000b40090007a23 */ /* 0x002fcc000001080c */
[----:B------:R1:W-:Y:S02]  /*129c0*/  MUFU.EX2 R15, R0 ;  /* 0x00000000000f7308 */ /* 0x0003e40000000800 */
[----:B-1----:R-:W-:Y:S02]  /*129d0*/  FFMA.FTZ R0, R146, c[0x0][0x2d0], -R12 ;  /* 0x0000b40092007a23 */ /* 0x002fe4000001080c */
[----:B------:R-:W1:Y:S04]  /*129e0*/  LDSM.16.MT88.4 R144, [R167+0x800] ;  /* 0x00080000a790783b */ /* 0x000e680000004200 */
[----:B------:R3:W-:Y:S02]  /*129f0*/  MUFU.EX2 R18, R0 ;  /* 0x0000000000127308 */ /* 0x0007e40000000800 */
[----:B---3--:R-:W-:-:S06]  /*12a00*/  FFMA.FTZ R0, R140, c[0x0][0x2d0], -R3 ;  /* 0x0000b4008c007a23 */ /* 0x008fcc0000010803 */
[----:B------:R3:W-:Y:S02]  /*12a10*/  MUFU.EX2 R9, R0 ;  /* 0x0000000000097308 */ /* 0x0007e40000000800 */
[----:B---3--:R-:W-:-:S06]  /*12a20*/  FFMA.FTZ R0, R143, c[0x0][0x2d0], -R3 ;  /* 0x0000b4008f007a23 */ /* 0x008fcc0000010803 */
[----:B------:R3:W4:Y:S08]  /*12a30*/  MUFU.EX2 R8, R0 ;  /* 0x0000000000087308 */ /* 0x0007300000000800 */
[----:B------:R-:W-:Y:S01]  /*12a40*/  MUFU.EX2 R20, R2 ;  /* 0x0000000200147308 */ /* 0x000fe20000000800 */
[--C-:B---3--:R-:W-:Y:S02]  /*12a50*/  FFMA.FTZ R0, R142, c[0x0][0x2d0], -R3.reuse ;  /* 0x0000b4008e007a23 */ /* 0x108fe40000010803 */
[----:B------:R-:W-:-:S05]  /*12a60*/  FFMA.FTZ R3, R141, c[0x0][0x2d0], -R3 ;  /* 0x0000b4008d037a23 */ /* 0x000fca0000010803 */
[----:B------:R-:W-:Y:S08]  /*12a70*/  MUFU.EX2 R2, R0 ;  /* 0x0000000000027308 */ /* 0x000ff00000000800 */
[----:B------:R-:W3:Y:S01]  /*12a80*/  MUFU.EX2 R3, R3 ;  /* 0x0000000300037308 */ /* 0x000ee20000000800 */
[----:B--2---:R-:W-:Y:S02]  /*12a90*/  F2FP.BF16.PACK_AB R92, R10, R11 ;  /* 0x0000000b0a5c723e */ /* 0x004fe400000010ff */
[----:B----4-:R-:W-:-:S02]  /*12aa0*/  F2FP.BF16.PACK_AB R93, R8, R9 ;  /* 0x00000009085d723e */ /* 0x010fc400000010ff */
[----:B------:R-:W-:Y:S02]  /*12ab0*/  F2FP.BF16.PACK_AB R94, R18, R15 ;  /* 0x0000000f125e723e */ /* 0x000fe400000010ff */
[----:B---3--:R-:W-:Y:S01]  /*12ac0*/  F2FP.BF16.PACK_AB R95, R3, R2 ;  /* 0x00000002035f723e */ /* 0x008fe200000010ff */
[----:B------:R2:W3:Y:S06]  /*12ad0*/  MUFU.EX2 R23, R4 ;  /* 0x0000000400177308 */ /* 0x0004ec0000000800 */
[----:B-1----:R-:W-:Y:S01]  /*12ae0*/  HMMA.16816.F32.BF16 R140, R92, R146, R80 ;  /* 0x000000925c8c723c */ /* 0x002fe20000041850 */
[----:B------:R-:W1:Y:S01]  /*12af0*/  LDSM.16.MT88.4 R80, [R166+0x2000] ;  /* 0x00200000a650783b */ /* 0x000e620000004200 */
[----:B------:R-:W-:-:S03]  /*12b00*/  IMAD.MOV.U32 R27, RZ, RZ, R160 ;  /* 0x000000ffff1b7224 */ /* 0x000fc600078e00a0 */
[----:B------:R-:W-:Y:S04]  /*12b10*/  LDSM.16.MT88.4 R160, [R166+0x1400] ;  /* 0x00140000a6a0783b */ /* 0x000fe80000004200 */
[----:B--2---:R-:W2:Y:S01]  /*12b20*/  LDSM.16.MT88.4 R4, [R167+0x2000] ;  /* 0x00200000a704783b */ /* 0x004ea20000004200 */
[----:B------:R-:W-:Y:S01]  /*12b30*/  @P4 IMAD.HI.U32 R12, R27, c[0x0][0x2c8], RZ ;  /* 0x0000b2001b0c4a27 */ /* 0x000fe200078e00ff */
[----:B------:R-:W-:-:S03]  /*12b40*/  F2FP.BF16.PACK_AB R96, R22, R19 ;  /* 0x000000131660723e */ /* 0x000fc600000010ff */
[----:B------:R-:W-:Y:S01]  /*12b50*/  IMAD.MOV.U32 R0, RZ, RZ, R27 ;  /* 0x000000ffff007224 */ /* 0x000fe200078e001b */
[----:B------:R-:W-:Y:S01]  /*12b60*/  @P4 SHF.R.U32.HI R0, RZ, c[0x0][0x2cc], R12 ;  /* 0x0000b300ff004a19 */ /* 0x000fe2000001160c */
[----:B------:R-:W-:Y:S01]  /*12b70*/  IMAD.MOV.U32 R76, RZ, RZ, R127 ;  /* 0x000000ffff4c7224 */ /* 0x000fe200078e007f */
[----:B------:R-:W-:Y:S01]  /*12b80*/  F2FP.BF16.PACK_AB R97, R17, R16 ;  /* 0x000000101161723e */ /* 0x000fe200000010ff */
[----:B------:R-:W-:Y:S01]  /*12b90*/  IMAD.MOV.U32 R77, RZ, RZ, R126 ;  /* 0x000000ffff4d7224 */ /* 0x000fe200078e007e */
[----:B---3--:R-:W-:Y:S01]  /*12ba0*/  F2FP.BF16.PACK_AB R98, R24, R23 ;  /* 0x000000171862723e */ /* 0x008fe200000010ff */
[----:B------:R-:W-:Y:S01]  /*12bb0*/  IMAD.MOV.U32 R78, RZ, RZ, R125 ;  /* 0x000000ffff4e7224 */ /* 0x000fe200078e007d */
[----:B------:R-:W-:Y:S01]  /*12bc0*/  F2FP.BF16.PACK_AB R99, R21, R20 ;  /* 0x000000141563723e */ /* 0x000fe200000010ff */
[----:B------:R-:W-:Y:S01]  /*12bd0*/  IMAD.MOV.U32 R79, RZ, RZ, R124 ;  /* 0x000000ffff4f7224 */ /* 0x000fe200078e007c */
[----:B------:R-:W-:Y:S01]  /*12be0*/  IADD3 R0, R0, R247, -R250 ;  /* 0x000000f700007210 */ /* 0x000fe20007ffe8fa */
[----:B------:R-:W-:-:S02]  /*12bf0*/  FADD.FTZ R12, R168, R102 ;  /* 0x00000066a80c7221 */ /* 0x000fc40000010000 */
[----:B------:R-:W-:Y:S02]  /*12c00*/  FADD.FTZ R13, R49, R48 ;  /* 0x00000030310d7221 */ /* 0x000fe40000010000 */
[----:B------:R-:W-:Y:S01]  /*12c10*/  FADD.FTZ R14, R209, R205 ;  /* 0x000000cdd10e7221 */ /* 0x000fe20000010000 */
[----:B------:R-:W-:Y:S01]  /*12c20*/  HMMA.16816.F32.BF16 R56, R92, R64, R76 ;  /* 0x000000405c38723c */ /* 0x000fe2000004184c */
[----:B------:R-:W-:-:S04]  /*12c30*/  IMAD.HI R25, R0, 0x2aaaaaab, RZ ;  /* 0x2aaaaaab00197827 */ /* 0x000fc800078e02ff */
[----:B------:R-:W-:Y:S02]  /*12c40*/  FADD.FTZ R0, R191, R175 ;  /* 0x000000afbf007221 */ /* 0x000fe40000010000 */
[----:B------:R-:W-:Y:S01]  /*12c50*/  FADD.FTZ R12, R169, R12 ;  /* 0x0000000ca90c7221 */ /* 0x000fe20000010000 */
[----:B-1----:R-:W-:Y:S01]  /*12c60*/  HMMA.16816.F32.BF16 R72, R92, R80, R240 ;  /* 0x000000505c48723c */ /* 0x002fe200000418f0 */
[----:B------:R-:W-:-:S07]  /*12c70*/  FADD.FTZ R0, R206, R0 ;  /* 0x00000000ce007221 */ /* 0x000fce0000010000 */
[----:B------:R-:W-:Y:S08]  /*12c80*/  HMMA.16816.F32.BF16 R76, R92, R82, R224 ;  /* 0x000000525c4c723c */ /* 0x000ff000000418e0 */
[----:B------:R-:W-:Y:S01]  /*12c90*/  HMMA.16816.F32.BF16 R68, R96, R80, R180 ;  /* 0x000000506044723c */ /* 0x000fe200000418b4 */
[----:B------:R-:W-:-:S07]  /*12ca0*/  SHF.R.U32.HI R26, RZ, 0x1f, R25 ;  /* 0x0000001fff1a7819 */ /* 0x000fce0000011619 */
[----:B------:R-:W-:Y:S08]  /*12cb0*/  HMMA.16816.F32.BF16 R80, R96, R82, R84 ;  /* 0x000000526050723c */ /* 0x000ff00000041854 */
[-C--:B--2---:R-:W-:Y:S08]  /*12cc0*/  HMMA.16816.F32.BF16 R88, R92, R4.reuse, R236 ;  /* 0x000000045c58723c */ /* 0x084ff000000418ec */
[----:B------:R-:W-:Y:S07]  /*12cd0*/  HMMA.16816.F32.BF16 R84, R96, R4, R184 ;  /* 0x000000046054723c */ /* 0x000fee00000418b8 */
[----:B------:R-:W-:-:S02]  /*12ce0*/  FADD.FTZ R5, R50, R13 ;  /* 0x0000000d32057221 */ /* 0x000fc40000010000 */
[----:B------:R-:W-:Y:S01]  /*12cf0*/  FADD.FTZ R4, R213, R14 ;  /* 0x0000000ed5047221 */ /* 0x000fe20000010000 */
[----:B------:R-:W-:Y:S01]  /*12d00*/  HMMA.16816.F32.BF16 R116, R92, R128, R152 ;  /* 0x000000805c74723c */ /* 0x000fe20000041898 */
[----:B------:R-:W-:Y:S02]  /*12d10*/  FADD.FTZ R13, R170, R12 ;  /* 0x0000000caa0d7221 */ /* 0x000fe40000010000 */
[----:B------:R-:W-:Y:S02]  /*12d20*/  FADD.FTZ R5, R51, R5 ;  /* 0x0000000533057221 */ /* 0x000fe40000010000 */
[----:B------:R-:W-:-:S03]  /*12d30*/  FADD.FTZ R12, R214, R4 ;  /* 0x00000004d60c7221 */ /* 0x000fc60000010000 */
[----:B------:R-:W-:Y:S01]  /*12d40*/  HMMA.16816.F32.BF16 R148, R96, R160, R148 ;  /* 0x000000a06094723c */ /* 0x000fe20000041894 */
[----:B------:R-:W-:Y:S02]  /*12d50*/  FADD.FTZ R4, R207, R0 ;  /* 0x00000000cf047221 */ /* 0x000fe40000010000 */
[----:B------:R-:W-:-:S05]  /*12d60*/  FADD.FTZ R0, R172, R13 ;  /* 0x0000000dac007221 */ /* 0x000fca0000010000 */
[----:B------:R-:W-:Y:S01]  /*12d70*/  HMMA.16816.F32.BF16 R152, R92, R160, R232 ;  /* 0x000000a05c98723c */ /* 0x000fe200000418e8 */
[----:B------:R-:W-:Y:S01]  /*12d80*/  FADD.FTZ R5, R100, R5 ;  /* 0x0000000564057221 */ /* 0x000fe20000010000 */
[----:B------:R-:W-:-:S06]  /*12d90*/  LEA.HI.SX32 R26, R25, R26, 0x1d ;  /* 0x0000001a191a7211 */ /* 0x000fcc00078feaff */
[----:B------:R-:W-:Y:S01]  /*12da0*/  HMMA.16816.F32.BF16 R156, R92, R162, R156 ;  /* 0x000000a25c9c723c */ /* 0x000fe2000004189c */
[----:B------:R-:W-:-:S07]  /*12db0*/  FADD.FTZ R0, R171, R0 ;  /* 0x00000000ab007221 */ /* 0x000fce0000010000 */
[----:B------:R-:W-:Y:S01]  /*12dc0*/  HMMA.16816.F32.BF16 R124, R92, R130, R136 ;  /* 0x000000825c7c723c */ /* 0x000fe20000041888 */
[----:B------:R-:W-:-:S07]  /*12dd0*/  FADD.FTZ R5, R101, R5 ;  /* 0x0000000565057221 */ /* 0x000fce0000010000 */
[C---:B------:R-:W-:Y:S08]  /*12de0*/  HMMA.16816.F32.BF16 R160, R96.reuse, R162, R60 ;  /* 0x000000a260a0723c */ /* 0x040ff0000004183c */
[C---:B------:R-:W-:Y:S08]  /*12df0*/  HMMA.16816.F32.BF16 R120, R96.reuse, R128, R120 ;  /* 0x000000806078723c */ /* 0x040ff00000041878 */
[-C--:B------:R-:W-:Y:S08]  /*12e00*/  HMMA.16816.F32.BF16 R132, R96, R144.reuse, R132 ;  /* 0x000000906084723c */ /* 0x080ff00000041884 */
[C---:B------:R-:W-:Y:S08]  /*12e10*/  HMMA.16816.F32.BF16 R136, R92.reuse, R144, R220 ;  /* 0x000000905c88723c */ /* 0x040ff000000418dc */
[----:B------:R-:W-:Y:S08]  /*12e20*/  HMMA.16816.F32.BF16 R60, R92, R66, R228 ;  /* 0x000000425c3c723c */ /* 0x000ff000000418e4 */
[C---:B------:R-:W-:Y:S08]  /*12e30*/  HMMA.16816.F32.BF16 R52, R96.reuse, R64, R176 ;  /* 0x000000406034723c */ /* 0x040ff000000418b0 */
[C---:B------:R-:W-:Y:S08]  /*12e40*/  HMMA.16816.F32.BF16 R128, R96.reuse, R130, R32 ;  /* 0x000000826080723c */ /* 0x040ff00000041820 */
[C---:B------:R-:W-:Y:S08]  /*12e50*/  HMMA.16816.F32.BF16 R144, R96.reuse, R146, R28 ;  /* 0x000000926090723c */ /* 0x040ff0000004181c */
[----:B------:R-:W-:Y:S01]  /*12e60*/  HMMA.16816.F32.BF16 R64, R96, R66, R36 ;  /* 0x000000426040723c */ /* 0x000fe20000041824 */
[----:B------:R-:W-:-:S07]  /*12e70*/  IMNMX R28, R246, R26, !PT ;  /* 0x0000001af61c7217 */ /* 0x000fce0007800200 */
[-C--:B------:R-:W-:Y:S08]  /*12e80*/  HMMA.16816.F32.BF16 R92, R92, R6.reuse, R216 ;  /* 0x000000065c5c723c */ /* 0x080ff000000418d8 */
[----:B------:R-:W-:Y:S07]  /*12e90*/  HMMA.16816.F32.BF16 R96, R96, R6, R40 ;  /* 0x000000066060723c */ /* 0x000fee0000041828 */
[----:B------:R-:W-:-:S02]  /*12ea0*/  FADD.FTZ R6, R212, R12 ;  /* 0x0000000cd4067221 */ /* 0x000fc40000010000 */
[----:B------:R-:W-:Y:S02]  /*12eb0*/  FADD.FTZ R7, R189, R4 ;  /* 0x00000004bd077221 */ /* 0x000fe40000010000 */
[----:B------:R-:W-:Y:S02]  /*12ec0*/  FADD.FTZ R6, R208, R6 ;  /* 0x00000006d0067221 */ /* 0x000fe40000010000 */
[----:B------:R-:W-:Y:S02]  /*12ed0*/  FADD.FTZ R7, R204, R7 ;  /* 0x00000007cc077221 */ /* 0x000fe40000010000 */
[----:B------:R-:W-:Y:S02]  /*12ee0*/  FADD.FTZ R4, R173, R0 ;  /* 0x00000000ad047221 */ /* 0x000fe40000010000 */
[----:B------:R-:W-:Y:S01]  /*12ef0*/  FADD.FTZ R0, R107, R5 ;  /* 0x000000056b007221 */ /* 0x000fe20000010000 */
[----:B------:R1:W-:Y:S01]  /*12f00*/  STL [R1+0x10], R28 ;  /* 0x0000101c01007387 */ /* 0x0003e20000100800 */
[----:B------:R-:W-:Y:S01]  /*12f10*/  FADD.FTZ R6, R210, R6 ;  /* 0x00000006d2067221 */ /* 0x000fe20000010000 */
[----:B------:R-:W-:Y:S01]  /*12f20*/  IADD3 R204, R215, -0x2, RZ ;  /* 0xfffffffed7cc7810 */ /* 0x000fe20007ffe0ff */
[----:B------:R-:W-:-:S02]  /*12f30*/  FADD.FTZ R7, R190, R7 ;  /* 0x00000007be077221 */ /* 0x000fc40000010000 */
[----:B------:R-:W-:Y:S02]  /*12f40*/  FADD.FTZ R5, R174, R4 ;  /* 0x00000004ae057221 */ /* 0x000fe40000010000 */
[----:B------:R-:W-:Y:S02]  /*12f50*/  FADD.FTZ R4, R106, R0 ;  /* 0x000000006a047221 */ /* 0x000fe40000010000 */
[----:B------:R-:W-:Y:S01]  /*12f60*/  FADD.FTZ R0, R211, R6 ;  /* 0x00000006d3007221 */ /* 0x000fe20000010000 */
[----:B------:R-:W-:Y:S01]  /*12f70*/  ISETP.GE.AND P0, PT, R204, R28, PT ;  /* 0x0000001ccc00720c */ /* 0x000fe20003f06270 */
        /* <DEDUP_REMOVED lines=17> */
[----:B------:R-:W-:Y:S05]  /*13090*/  @!P0 BRA `(.L_x_1305) ;  /* 0x0000369000008947 */ /* 0x000fea0003800000 */
[----:B-1----:R-:W-:Y:S01]  /*130a0*/  IADD3 R248, R248, R27, RZ ;  /* 0x0000001bf8f87210 */ /* 0x002fe20007ffe0ff */
[----:B------:R-:W-:Y:S01]  /*130b0*/  IMAD.MOV.U32 R3, RZ, RZ, R110 ;  /* 0x000000ffff037224 */ /* 0x000fe200078e006e */
[----:B------:R-:W-:Y:S01]  /*130c0*/  MOV R100, R109 ;  /* 0x0000006d00647202 */ /* 0x000fe20000000f00 */
[----:B------:R-:W-:Y:S01]  /*130d0*/  IMAD.MOV.U32 R106, RZ, RZ, R108 ;  /* 0x000000ffff6a7224 */ /* 0x000fe200078e006c */
[----:B------:R-:W-:Y:S01]  /*130e0*/  MOV R107, R103 ;  /* 0x00000067006b7202 */ /* 0x000fe20000000f00 */
[----:B------:R-:W-:-:S05]  /*130f0*/  @P4 IMAD.HI.U32 R0, R248, c[0x0][0x2c8], RZ ;  /* 0x0000b200f8004a27 */ /* 0x000fca00078e00ff */
[----:B------:R-:W-:-:S05]  /*13100*/  @P4 SHF.R.U32.HI R0, RZ, c[0x0][0x2cc], R0 ;  /* 0x0000b300ff004a19 */ /* 0x000fca0000011600 */
[----:B------:R1:W-:Y:S02]  /*13110*/  @P4 STL [R1+0x14], R0 ;  /* 0x0000140001004387 */ /* 0x0003e40000100800 */
.L_x_1310:
[----:B------:R-:W2:Y:S01]  /*13120*/  LDL R206, [R1+0x1c] ;  /* 0x00001c0001ce7983 */ /* 0x000ea20000100800 */
[----:B------:R-:W-:Y:S04]  /*13130*/  DEPBAR.LE SB0, 0x0 ;  /* 0x000080000000791a */ /* 0x000fe80000000000 */
[----:B-1----:R-:W3:Y:S01]  /*13140*/  LDL R0, [R1+0x20] ;  /* 0x0000200001007983 */ /* 0x002ee20000100800 */
[----:B------:R-:W-:Y:S01]  /*13150*/  WARPSYNC 0xffffffff ;  /* 0xffffffff00007948 */ /* 0x000fe20003800000 */
[----:B------:R-:W-:Y:S02]  /*13160*/  BSSY B0, `(.L_x_1306) ;  /* 0x000002e000007945 */ /* 0x000fe40003800000 */
[----:B------:R-:W-:Y:S06]  /*13170*/  BAR.SYNC.DEFER_BLOCKING 0x0 ;  /* 0x0000000000007b1d */ /* 0x000fec0000010000 */
[----:B------:R-:W1:Y:S04]  /*13180*/  S2R R205, SR_TID.X ;  /* 0x0000000000cd7919 */ /* 0x000e680000002100 */
        /* <DEDUP_REMOVED lines=10> */
[----:B--2---:R-:W-:Y:S02]  /*13230*/  ISETP.GT.AND P0, PT, R206, R204, PT ;  /* 0x000000ccce00720c */ /* 0x004fe40003f04270 */
[----:B---3--:R-:W-:Y:S11]  /*13240*/  LOP3.LUT P3, RZ, R0, 0x1, RZ, 0xc0, !PT ;  /* 0x0000000100ff7812 */ /* 0x008ff6000786c0ff */
[----:B------:R-:W-:-:S05]  /*13250*/  @P0 BRA `(.L_x_1307) ;  /* 0x000001e000000947 */ /* 0x000fca0003800000 */
[----:B-1--4-:R-:W-:Y:S01]  /*13260*/  SHF.R.S32.HI R0, RZ, 0x1f, R204 ;  /* 0x0000001fff007819 */ /* 0x012fe200000114cc */
[----:B------:R-:W-:Y:S01]  /*13270*/  IMAD.WIDE.U32 R4, R204, c[0x0][0x208], RZ ;  /* 0x00008200cc047a25 */ /* 0x000fe200078e00ff */
[----:B------:R-:W-:Y:S03]  /*13280*/  ISETP.GT.AND P2, PT, R205, 0x3f, PT ;  /* 0x0000003fcd00780c */ /* 0x000fe60003f44270 */
[----:B------:R-:W-:Y:S04]  /*13290*/  IMAD R0, R0, c[0x0][0x208], RZ ;  /* 0x0000820000007a24 */ /* 0x000fe800078e02ff */
[----:B------:R-:W-:Y:S04]  /*132a0*/  IMAD R0, R204, c[0x0][0x20c], R0 ;  /* 0x00008300cc007a24 */ /* 0x000fe800078e0200 */
[----:B------:R-:W-:Y:S02]  /*132b0*/  IMAD.IADD R0, R5, 0x1, R0 ;  /* 0x0000000105007824 */ /* 0x000fe400078e0200 */
[----:B------:R-:W-:Y:S04]  /*132c0*/  IMAD.WIDE.U32 R4, R4, 0x30, RZ ;  /* 0x0000003004047825 */ /* 0x000fe800078e00ff */
[----:B------:R-:W-:Y:S01]  /*132d0*/  IMAD R0, R0, 0x30, RZ ;  /* 0x0000003000007824 */ /* 0x000fe200078e02ff */
[----:B------:R-:W-:Y:S01]  /*132e0*/  IADD3 R2, P1, R244, R4, RZ ;  /* 0x00000004f4027210 */ /* 0x000fe20007f3e0ff */
[----:B------:R-:W-:Y:S02]  /*132f0*/  @!P2 IMAD.MOV.U32 R7, RZ, RZ, c[0x0][0x208] ;  /* 0x00008200ff07a624 */ /* 0x000fe400078e00ff */
[----:B------:R-:W-:Y:S01]  /*13300*/  @!P2 IMAD.MOV.U32 R8, RZ, RZ, c[0x0][0x20c] ;  /* 0x00008300ff08a624 */ /* 0x000fe200078e00ff */
[----:B------:R-:W-:Y:S02]  /*13310*/  IADD3 R0, R5, R0, RZ ;  /* 0x0000000005007210 */ /* 0x000fe40007ffe0ff */
        /* <DEDUP_REMOVED lines=18> */
.L_x_1307:
[----:B-1--4-:R-:W-:Y:S05]  /*13440*/  BSYNC B0 ;  /* 0x0000000000007941 */ /* 0x012fea0003800000 */
.L_x_1306:
        /* <DEDUP_REMOVED lines=197> */
[----:B------:R-:W2:Y:S03]  /*140a0*/  LDL.64 R206, [R1+0x8] ;  /* 0x0000080001ce7983 */ /* 0x000ea60000100a00 */
[----:B------:R-:W-:Y:S02]  /*140b0*/  LEA.HI R208, R208, R205, RZ, 0x2 ;  /* 0x000000cdd0d07211 */ /* 0x000fe400078f10ff */
[----:B------:R-:W3:Y:S02]  /*140c0*/  LDL R205, [R1+0x4] ;  /* 0x0000040001cd7983 */ /* 0x000ee40000100800 */
[----:B------:R-:W-:Y:S04]  /*140d0*/  SHF.R.S32.HI R208, RZ, 0x2, R208 ;  /* 0x00000002ffd07819 */ /* 0x000fe800000114d0 */
[----:B-1----:R-:W-:Y:S04]  /*140e0*/  IADD3 R0, -R208, 0x30, RZ ;  /* 0x00000030d0007810 */ /* 0x002fe80007ffe1ff */
        /* <DEDUP_REMOVED lines=9> */
[----:B------:R-:W-:Y:S02]  /*14180*/  @P0 IMAD R4, R4, c[0x0][0x1e0], RZ ;  /* 0x0000780004040a24 */ /* 0x000fe400078e02ff */
[----:B------:R-:W-:Y:S02]  /*14190*/  @P1 IMAD R8, R5, c[0x0][0x1e0], RZ ;  /* 0x0000780005081a24 */ /* 0x000fe400078e02ff */
[C---:B------:R-:W-:Y:S02]  /*141a0*/  @P0 IMAD R10, R0.reuse, c[0x0][0x1e4], R4 ;  /* 0x00007900000a0a24 */ /* 0x040fe400078e0204 */
[----:B------:R-:W-:Y:S04]  /*141b0*/  @P0 IMAD.WIDE.U32 R4, R0, c[0x0][0x1e0], RZ ;  /* 0x0000780000040a25 */ /* 0x000fe800078e00ff */
[C---:B------:R-:W-:Y:S02]  /*141c0*/  @P1 IMAD R0, R2.reuse, c[0x0][0x1e4], R8 ;  /* 0x0000790002001a24 */ /* 0x040fe400078e0208 */
[----:B------:R-:W-:Y:S04]  /*141d0*/  @P1 IMAD.WIDE.U32 R8, R2, c[0x0][0x1e0], RZ ;  /* 0x0000780002081a25 */ /* 0x000fe800078e00ff */
[----:B------:R-:W-:Y:S01]  /*141e0*/  @P0 IMAD.SHL.U32 R6, R6, 0x20, RZ ;  /* 0x0000002006060824 */ /* 0x000fe200078e00ff */
[----:B------:R-:W-:Y:S01]  /*141f0*/  @P1 IADD3 R9, R9, R0, RZ ;  /* 0x0000000009091210 */ /* 0x000fe20007ffe0ff */
[----:B------:R-:W-:Y:S02]  /*14200*/  @P0 IMAD.IADD R2, R5, 0x1, R10 ;  /* 0x0000000105020824 */ /* 0x000fe400078e020a */
[----:B------:R-:W-:Y:S04]  /*14210*/  @P0 IMAD.WIDE.U32 R6, R4, 0x30, R6 ;  /* 0x0000003004060825 */ /* 0x000fe800078e0006 */
[----:B------:R-:W-:Y:S02]  /*14220*/  @P0 IMAD R2, R2, 0x30, RZ ;  /* 0x0000003002020824 */ /* 0x000fe400078e02ff */
[----:B---3--:R-:W-:Y:S01]  /*14230*/  @P1 IMAD.MOV.U32 R5, RZ, RZ, R205 ;  /* 0x000000ffff051224 */ /* 0x008fe200078e00cd */
[----:B--2---:R-:W-:Y:S01]  /*14240*/  @P0 IADD3 R0, P2, R206, R6, RZ ;  /* 0x00000006ce000210 */ /* 0x004fe20007f5e0ff */
[----:B------:R-:W-:Y:S04]  /*14250*/  @P1 IMAD.MOV.U32 R4, RZ, RZ, R206 ;  /* 0x000000ffff041224 */ /* 0x000fe800078e00ce */
        /* <DEDUP_REMOVED lines=17> */
.L_x_1309:
[----:B--234-:R-:W-:Y:S05]  /*14370*/  BSYNC B0 ;  /* 0x0000000000007941 */ /* 0x01cfea0003800000 */
.L_x_1308:
[----:B-1----:R-:W2:Y:S01]  /*14380*/  LDL R0, [R1+0x14] ;  /* 0x0000140001007983 */ /* 0x002ea20000100800 */
[----:B------:R-:W-:Y:S02]  /*14390*/  MOV R2, c[0x0][0x2c4] ;  /* 0x0000b10000027a02 */ /* 0x000fe40000000f00 */
[----:B------:R-:W-:Y:S01]  /*143a0*/  MOV R4, R248 ;  /* 0x000000f800047202 */ /* 0x000fe20000000f00 */
[----:B------:R-:W3:Y:S01]  /*143b0*/  LDL R7, [R1+0x24] ;  /* 0x0000240001077983 */ /* 0x000ee20000100800 */
[----:B------:R-:W-:Y:S03]  /*143c0*/  ISETP.NE.AND P0, PT, R2, 0x1, PT ;  /* 0x000000010200780c */ /* 0x000fe60003f05270 */
[----:B------:R-:W4:Y:S04]  /*143d0*/  LDL R6, [R1+0x3c] ;  /* 0x00003c0001067983 */ /* 0x000f280000100800 */
[----:B------:R-:W4:Y:S04]  /*143e0*/  LDL R5, [R1+0x4c] ;  /* 0x00004c0001057983 */ /* 0x000f280000100800 */
[----:B------:R-:W-:Y:S08]  /*143f0*/  LDSM.16.MT88.4 R36, [R167] ;  /* 0x00000000a724783b */ /* 0x000ff00000004200 */
[----:B------:R-:W0:Y:S01]  /*14400*/  LDGDEPBAR ;  /* 0x00000000000079af */ /* 0x000e220000000000 */
[----:B--2---:R-:W-:Y:S01]  /*14410*/  @P0 MOV R4, R0 ;  /* 0x0000000000040202 */ /* 0x004fe20000000f00 */
[----:B------:R-:W-:Y:S06]  /*14420*/  IMAD R0, R204, -0x30, RZ ;  /* 0xffffffd0cc007824 */ /* 0x000fec00078e02ff */
[----:B------:R-:W1:Y:S01]  /*14430*/  SHFL.IDX PT, R2, R4, RZ, 0x1c1f ;  /* 0x001c1fff04027589 */ /* 0x000e6200000e0000 */
[----:B---3--:R-:W-:Y:S04]  /*14440*/  IADD3 R0, -R7, 0x1, R0 ;  /* 0x0000000107007810 */ /* 0x008fe80007ffe100 */
[----:B----4-:R-:W-:Y:S03]  /*14450*/  IADD3 R5, -R5, R0, R6 ;  /* 0x0000000005057210 */ /* 0x010fe60007ffe106 */
        /* <DEDUP_REMOVED lines=8> */
[----:B------:R-:W-:Y:S02]  /*144e0*/  ISETP.GT.AND P1, PT, R0, 0x9, PT ;  /* 0x000000090000780c */ /* 0x000fe40003f24270 */
[----:B------:R-:W-:Y:S02]  /*144f0*/  FSEL R10, R103, -INF , P0 ;  /* 0xff800000670a7808 */ /* 0x000fe40000000000 */
[----:B------:R-:W-:Y:S02]  /*14500*/  FMNMX.FTZ R2, R8, R2, !PT ;  /* 0x0000000208027209 */ /* 0x000fe40007810000 */
[----:B------:R-:W-:Y:S02]  /*14510*/  ISETP.GT.AND P0, PT, R0, 0x10, PT ;  /* 0x000000100000780c */ /* 0x000fe40003f04270 */
[----:B------:R-:W-:Y:S02]  /*14520*/  FSEL R15, R15, -INF , P1 ;  /* 0xff8000000f0f7808 */ /* 0x000fe40000800000 */
[----:B------:R-:W-:Y:S02]  /*14530*/  FMNMX.FTZ R2, R10, R2, !PT ;  /* 0x000000020a027209 */ /* 0x000fe40007810000 */
[----:B------:R-:W-:Y:S02]  /*14540*/  ISETP.GT.AND P1, PT, R0, 0x11, PT ;  /* 0x000000110000780c */ /* 0x000fe40003f24270 */
[----:B------:R-:W-:Y:S02]  /*14550*/  FSEL R207, R102, -INF , P0 ;  /* 0xff80000066cf7808 */ /* 0x000fe40000000000 */
[----:B------:R-:W-:Y:S02]  /*14560*/  FMNMX.FTZ R2, R15, R2, !PT ;  /* 0x000000020f027209 */ /* 0x000fe40007810000 */
[C---:B------:R-:W-:Y:S02]  /*14570*/  ISETP.GT.AND P0, PT, R0.reuse, 0x18, PT ;  /* 0x000000180000780c */ /* 0x040fe40003f04270 */
[----:B------:R-:W-:Y:S02]  /*14580*/  FSEL R206, R101, -INF , P1 ;  /* 0xff80000065ce7808 */ /* 0x000fe40000800000 */
[----:B------:R-:W-:Y:S02]  /*14590*/  FMNMX.FTZ R2, R207, R2, !PT ;  /* 0x00000002cf027209 */ /* 0x000fe40007810000 */
[----:B------:R-:W-:Y:S02]  /*145a0*/  ISETP.GT.AND P1, PT, R0, 0x19, PT ;  /* 0x000000190000780c */ /* 0x000fe40003f24270 */
[----:B------:R-:W-:Y:S02]  /*145b0*/  FSEL R210, R18, -INF , P0 ;  /* 0xff80000012d27808 */ /* 0x000fe40000000000 */
[----:B------:R-:W-:Y:S02]  /*145c0*/  FMNMX.FTZ R2, R206, R2, !PT ;  /* 0x00000002ce027209 */ /* 0x000fe40007810000 */
[----:B------:R-:W-:Y:S02]  /*145d0*/  ISETP.GT.AND P0, PT, R0, 0x20, PT ;  /* 0x000000200000780c */ /* 0x000fe40003f04270 */
[----:B------:R-:W-:Y:S02]  /*145e0*/  FSEL R208, R16, -INF , P1 ;  /* 0xff80000010d07808 */ /* 0x000fe40000800000 */
[----:B------:R-:W-:Y:S01]  /*145f0*/  FMNMX.FTZ R2, R210, R2, !PT ;  /* 0x00000002d2027209 */ /* 0x000fe20007810000 */
[----:B------:R-:W-:Y:S01]  /*14600*/  SHFL.IDX PT, R16, R4, 0x3, 0x1c1f ;  /* 0x007c1f0004107f89 */ /* 0x000fe200000e0000 */
[----:B------:R-:W-:Y:S02]  /*14610*/  FSEL R234, R12, -INF , P0 ;  /* 0xff8000000cea7808 */ /* 0x000fe40000000000 */
[C---:B------:R-:W-:Y:S02]  /*14620*/  ISETP.GT.AND P3, PT, R0.reuse, 0x21, PT ;  /* 0x000000210000780c */ /* 0x040fe40003f64270 */
[C---:B------:R-:W-:Y:S02]  /*14630*/  ISETP.GT.AND P2, PT, R0.reuse, 0x28, PT ;  /* 0x000000280000780c */ /* 0x040fe40003f44270 */
        /* <DEDUP_REMOVED lines=15> */
[C---:B------:R-:W-:Y:S02]  /*14730*/  ISETP.GT.AND P0, PT, R2.reuse, 0x8, PT ;  /* 0x000000080200780c */ /* 0x040fe40003f04270 */
[----:B-1----:R-:W-:Y:S02]  /*14740*/  FMNMX.FTZ R4, R9, R100, !PT ;  /* 0x0000006409047209 */ /* 0x002fe40007810000 */
[----:B------:R-:W-:Y:S02]  /*14750*/  FSEL R11, R187, -INF , P2 ;  /* 0xff800000bb0b7808 */ /* 0x000fe40001000000 */
        /* <DEDUP_REMOVED lines=8> */
[----:B------:R-:W-:Y:S02]  /*147e0*/  ISETP.GT.AND P0, PT, R2, 0x18, PT ;  /* 0x000000180200780c */ /* 0x000fe40003f04270 */
[----:B------:R-:W-:Y:S02]  /*147f0*/  FMNMX.FTZ R4, R18, R0, !PT ;  /* 0x0000000012047209 */ /* 0x000fe40007810000 */
[----:B------:R-:W-:Y:S02]  /*14800*/  FSEL R189, R109, -INF , P1 ;  /* 0xff8000006dbd7808 */ /* 0x000fe40000800000 */
[----:B---3--:R-:W-:Y:S02]  /*14810*/  IADD3 R0, R5, R12, RZ ;  /* 0x0000000c05007210 */ /* 0x008fe40007ffe0ff */
        /* <DEDUP_REMOVED lines=17> */
[----:B------:R-:W-:Y:S02]  /*14930*/  FMNMX.FTZ R19, R6, R106, !PT ;  /* 0x0000006a06137209 */ /* 0x000fe40007810000 */
[----:B------:R-:W-:Y:S02]  /*14940*/  FSEL R13, R214, -INF , P1 ;  /* 0xff800000d60d7808 */ /* 0x000fe40000800000 */
[----:B------:R-:W-:Y:S02]  /*14950*/  ISETP.GT.AND P3, PT, R0, 0x9, PT ;  /* 0x000000090000780c */ /* 0x000fe40003f64270 */
[----:B------:R-:W-:Y:S02]  /*14960*/  FMNMX.FTZ R19, R13, R19, !PT ;  /* 0x000000130d137209 */ /* 0x000fe40007810000 */
[----:B------:R-:W-:Y:S02]  /*14970*/  FMNMX.FTZ R12, R205, R4, !PT ;  /* 0x00000004cd0c7209 */ /* 0x000fe40007810000 */
[----:B------:R-:W-:Y:S02]  /*14980*/  IADD3 R4, R5, R16, RZ ;  /* 0x0000001005047210 */ /* 0x000fe40007ffe0ff */
[----:B------:R-:W-:Y:S02]  /*14990*/  FSEL R16, R211, -INF , P0 ;  /* 0xff800000d3107808 */ /* 0x000fe40000000000 */
[----:B------:R-:W-:Y:S02]  /*149a0*/  FSEL R17, R209, -INF , P3 ;  /* 0xff800000d1117808 */ /* 0x000fe40001800000 */
[----:B------:R-:W-:Y:S02]  /*149b0*/  FMNMX.FTZ R21, R16, R19, !PT ;  /* 0x0000001310157209 */ /* 0x000fe40007810000 */
[----:B------:R-:W-:Y:S02]  /*149c0*/  ISETP.GT.AND P2, PT, R0, 0x10, PT ;  /* 0x000000100000780c */ /* 0x000fe40003f44270 */
[----:B------:R-:W-:Y:S02]  /*149d0*/  FMNMX.FTZ R5, R189, R12, !PT ;  /* 0x0000000cbd057209 */ /* 0x000fe40007810000 */
[----:B------:R-:W-:Y:S02]  /*149e0*/  FSEL R182, R176, -INF , P2 ;  /* 0xff800000b0b67808 */ /* 0x000fe40001000000 */
[----:B------:R-:W-:Y:S02]  /*149f0*/  ISETP.GT.AND P2, PT, R4, 0x1, PT ;  /* 0x000000010400780c */ /* 0x000fe40003f44270 */
[----:B------:R-:W-:Y:S02]  /*14a00*/  FMNMX.FTZ R21, R17, R21, !PT ;  /* 0x0000001511157209 */ /* 0x000fe40007810000 */
[----:B------:R-:W-:Y:S02]  /*14a10*/  ISETP.GT.AND P1, PT, R0, 0x11, PT ;  /* 0x000000110000780c */ /* 0x000fe40003f24270 */
[----:B------:R-:W-:Y:S02]  /*14a20*/  ISETP.GT.AND P0, PT, R4, RZ, PT ;  /* 0x000000ff0400720c */ /* 0x000fe40003f04270 */
[----:B------:R-:W-:Y:S02]  /*14a30*/  FMNMX.FTZ R5, R191, R5, !PT ;  /* 0x00000005bf057209 */ /* 0x000fe40007810000 */
[----:B------:R-:W-:Y:S02]  /*14a40*/  FSEL R20, R217, -INF , P2 ;  /* 0xff800000d9147808 */ /* 0x000fe40001000000 */
[----:B------:R-:W-:Y:S02]  /*14a50*/  FSEL R184, R171, -INF , P1 ;  /* 0xff800000abb87808 */ /* 0x000fe40000800000 */
[----:B------:R-:W-:Y:S02]  /*14a60*/  FMNMX.FTZ R21, R182, R21, !PT ;  /* 0x00000015b6157209 */ /* 0x000fe40007810000 */
[----:B------:R-:W-:Y:S02]  /*14a70*/  ISETP.GT.AND P3, PT, R0, 0x18, PT ;  /* 0x000000180000780c */ /* 0x000fe40003f64270 */
[----:B------:R-:W-:Y:S02]  /*14a80*/  FSEL R12, R216, -INF , P0 ;  /* 0xff800000d80c7808 */ /* 0x000fe40000000000 */
[----:B------:R-:W-:Y:S02]  /*14a90*/  ISETP.GT.AND P1, PT, R4, 0x8, PT ;  /* 0x000000080400780c */ /* 0x000fe40003f24270 */
[----:B------:R-:W-:Y:S02]  /*14aa0*/  ISETP.GT.AND P2, PT, R0, 0x20, PT ;  /* 0x000000200000780c */ /* 0x000fe40003f44270 */
[----:B------:R-:W-:Y:S02]  /*14ab0*/  FMNMX.FTZ R5, R190, R5, !PT ;  /* 0x00000005be057209 */ /* 0x000fe40007810000 */
[----:B------:R-:W-:Y:S02]  /*14ac0*/  FSEL R19, R212, -INF , P1 ;  /* 0xff800000d4137808 */ /* 0x000fe40000800000 */
[----:B------:R-:W-:Y:S02]  /*14ad0*/  ISETP.GT.AND P0, PT, R0, 0x19, PT ;  /* 0x000000190000780c */ /* 0x000fe40003f04270 */
[----:B------:R-:W-:Y:S02]  /*14ae0*/  FSEL R187, R168, -INF , P3 ;  /* 0xff800000a8bb7808 */ /* 0x000fe40001800000 */
[C---:B------:R-:W-:Y:S02]  /*14af0*/  ISETP.GT.AND P1, PT, R0.reuse, 0x21, PT ;  /* 0x000000210000780c */ /* 0x040fe40003f24270 */
[----:B------:R-:W-:Y:S02]  /*14b00*/  ISETP.GT.AND P3, PT, R0, 0x29, PT ;  /* 0x000000290000780c */ /* 0x000fe40003f64270 */
[----:B------:R-:W-:Y:S02]  /*14b10*/  FSEL R226, R24, -INF , P2 ;  /* 0xff80000018e27808 */ /* 0x000fe40001000000 */
[----:B------:R-:W-:Y:S02]  /*14b20*/  ISETP.GT.AND P2, PT, R0, 0x28, PT ;  /* 0x000000280000780c */ /* 0x000fe40003f44270 */
[----:B------:R-:W-:Y:S02]  /*14b30*/  FMNMX.FTZ R0, R184, R21, !PT ;  /* 0x00000015b8007209 */ /* 0x000fe40007810000 */
[----:B------:R-:W-:Y:S02]  /*14b40*/  FMNMX.FTZ R21, R12, R107, !PT ;  /* 0x0000006b0c157209 */ /* 0x000fe40007810000 */
[----:B------:R-:W-:Y:S02]  /*14b50*/  FMNMX.FTZ R5, R230, R5, !PT ;  /* 0x00000005e6057209 */ /* 0x000fe40007810000 */
[----:B------:R-:W-:Y:S02]  /*14b60*/  FSEL R185, R108, -INF , P0 ;  /* 0xff8000006cb97808 */ /* 0x000fe40000000000 */
[----:B-1----:R-:W-:Y:S02]  /*14b70*/  FMNMX.FTZ R110, R2, R23, !PT ;  /* 0x00000017026e7209 */ /* 0x002fe40007810000 */
[----:B------:R-:W-:Y:S02]  /*14b80*/  FMNMX.FTZ R2, R187, R0, !PT ;  /* 0x00000000bb027209 */ /* 0x000fe40007810000 */
[----:B------:R-:W-:Y:S02]  /*14b90*/  FMNMX.FTZ R0, R20, R21, !PT ;  /* 0x0000001514007209 */ /* 0x000fe40007810000 */
[C---:B------:R-:W-:Y:S02]  /*14ba0*/  ISETP.GT.AND P0, PT, R4.reuse, 0x9, PT ;  /* 0x000000090400780c */ /* 0x040fe40003f04270 */
[----:B------:R-:W-:Y:S02]  /*14bb0*/  FMNMX.FTZ R5, R229, R5, !PT ;  /* 0x00000005e5057209 */ /* 0x000fe40007810000 */
[----:B------:R-:W-:Y:S02]  /*14bc0*/  FMNMX.FTZ R0, R19, R0, !PT ;  /* 0x0000000013007209 */ /* 0x000fe40007810000 */
[----:B------:R-:W-:Y:S02]  /*14bd0*/  FSEL R24, R213, -INF , P0 ;  /* 0xff800000d5187808 */ /* 0x000fe40000000000 */
[----:B------:R-:W-:Y:S02]  /*14be0*/  ISETP.GT.AND P0, PT, R4, 0x10, PT ;  /* 0x000000100400780c */ /* 0x000fe40003f04270 */
[----:B------:R-:W-:Y:S02]  /*14bf0*/  FMNMX.FTZ R5, R228, R5, !PT ;  /* 0x00000005e4057209 */ /* 0x000fe40007810000 */
[----:B------:R-:W-:Y:S02]  /*14c00*/  FMNMX.FTZ R0, R24, R0, !PT ;  /* 0x0000000018007209 */ /* 0x000fe40007810000 */
[----:B------:R-:W-:Y:S02]  /*14c10*/  FSEL R181, R178, -INF , P0 ;  /* 0xff800000b2b57808 */ /* 0x000fe40000000000 */
[----:B------:R-:W-:Y:S02]  /*14c20*/  ISETP.GT.AND P0, PT, R4, 0x18, PT ;  /* 0x000000180400780c */ /* 0x000fe40003f04270 */
[----:B------:R-:W-:Y:S02]  /*14c30*/  FMNMX.FTZ R5, R227, R5, !PT ;  /* 0x00000005e3057209 */ /* 0x000fe40007810000 */
[----:B------:R-:W-:Y:S01]  /*14c40*/  FMNMX.FTZ R21, R181, R0, !PT ;  /* 0x00000000b5157209 */ /* 0x000fe20007810000 */
[C---:B------:R-:W-:Y:S01]  /*14c50*/  FMUL.FTZ R0, R110.reuse, c[0x0][0x2d0] ;  /* 0x0000b4006e007a20 */ /* 0x040fe20000410000 */
[----:B------:R-:W-:Y:S01]  /*14c60*/  FSEL R183, R177, -INF , P0 ;  /* 0xff800000b1b77808 */ /* 0x000fe20000000000 */
[----:B------:R-:W1:Y:S01]  /*14c70*/  SHFL.BFLY PT, R22, R5, 0x2, 0x1f ;  /* 0x0c401f0005167f89 */ /* 0x000e6200000e0000 */
[----:B------:R-:W-:Y:S02]  /*14c80*/  FSETP.NEU.FTZ.AND P0, PT, R110, -INF , PT ;  /* 0xff8000006e00780b */ /* 0x000fe40003f1d000 */
[----:B------:R-:W-:Y:S02]  /*14c90*/  FSEL R225, R26, -INF , P1 ;  /* 0xff8000001ae17808 */ /* 0x000fe40000800000 */
[----:B------:R-:W-:Y:S02]  /*14ca0*/  FSEL R174, R0, RZ, P0 ;  /* 0x000000ff00ae7208 */ /* 0x000fe40000000000 */
[----:B------:R-:W-:Y:S02]  /*14cb0*/  ISETP.GT.AND P1, PT, R4, 0x11, PT ;  /* 0x000000110400780c */ /* 0x000fe40003f24270 */
[----:B------:R-:W-:Y:S01]  /*14cc0*/  FMNMX.FTZ R2, R185, R2, !PT ;  /* 0x00000002b9027209 */ /* 0x000fe20007810000 */
[--C-:B------:R-:W-:Y:S01]  /*14cd0*/  FFMA.FTZ R0, R7, c[0x0][0x2d0], -R174.reuse ;  /* 0x0000b40007007a23 */ /* 0x100fe200000108ae */
[----:B------:R-:W-:Y:S02]  /*14ce0*/  FSEL R180, R186, -INF , P1 ;  /* 0xff800000bab47808 */ /* 0x000fe40000800000 */
[----:B------:R-:W-:Y:S01]  /*14cf0*/  FSEL R224, R27, -INF , P2 ;  /* 0xff8000001be07808 */ /* 0x000fe20001000000 */
[----:B------:R2:W-:Y:S01]  /*14d00*/  MUFU.EX2 R215, R0 ;  /* 0x0000000000d77308 */ /* 0x0005e20000000800 */
[----:B------:R-:W-:Y:S02]  /*14d10*/  FMNMX.FTZ R21, R180, R21, !PT ;  /* 0x00000015b4157209 */ /* 0x000fe40007810000 */
[----:B------:R-:W-:Y:S02]  /*14d20*/  ISETP.GT.AND P2, PT, R4, 0x19, PT ;  /* 0x000000190400780c */ /* 0x000fe40003f44270 */
[----:B------:R-:W-:Y:S02]  /*14d30*/  FMNMX.FTZ R2, R226, R2, !PT ;  /* 0x00000002e2027209 */ /* 0x000fe40007810000 */
[----:B------:R-:W-:Y:S02]  /*14d40*/  FMNMX.FTZ R21, R183, R21, !PT ;  /* 0x00000015b7157209 */ /* 0x000fe40007810000 */
[----:B------:R-:W-:Y:S02]  /*14d50*/  FSEL R188, R179, -INF , P2 ;  /* 0xff800000b3bc7808 */ /* 0x000fe40001000000 */
[----:B-1----:R-:W-:Y:S02]  /*14d60*/  FMNMX.FTZ R5, R5, R22, !PT ;  /* 0x0000001605057209 */ /* 0x002fe40007810000 */
[----:B------:R-:W-:Y:S02]  /*14d70*/  ISETP.GT.AND P1, PT, R4, 0x20, PT ;  /* 0x000000200400780c */ /* 0x000fe40003f24270 */
[----:B------:R-:W-:Y:S01]  /*14d80*/  FMNMX.FTZ R2, R225, R2, !PT ;  /* 0x00000002e1027209 */ /* 0x000fe20007810000 */
[----:B------:R-:W1:Y:S01]  /*14d90*/  SHFL.BFLY PT, R23, R5, 0x1, 0x1f ;  /* 0x0c201f0005177f89 */ /* 0x000e6200000e0000 */
[----:B------:R-:W-:Y:S02]  /*14da0*/  FMNMX.FTZ R7, R188, R21, !PT ;  /* 0x00000015bc077209 */ /* 0x000fe40007810000 */
[----:B------:R-:W-:Y:S02]  /*14db0*/  FSEL R220, R25, -INF , P3 ;  /* 0xff80000019dc7808 */ /* 0x000fe40001800000 */
[----:B------:R-:W-:Y:S02]  /*14dc0*/  ISETP.GT.AND P3, PT, R4, 0x21, PT ;  /* 0x000000210400780c */ /* 0x000fe40003f64270 */
[----:B------:R-:W-:Y:S01]  /*14dd0*/  FSEL R223, R31, -INF , P1 ;  /* 0xff8000001fdf7808 */ /* 0x000fe20000800000 */
[--C-:B--2---:R-:W-:Y:S01]  /*14de0*/  FFMA.FTZ R0, R8, c[0x0][0x2d0], -R174.reuse ;  /* 0x0000b40008007a23 */ /* 0x104fe200000108ae */
[----:B------:R-:W-:Y:S02]  /*14df0*/  FMNMX.FTZ R2, R224, R2, !PT ;  /* 0x00000002e0027209 */ /* 0x000fe40007810000 */
[----:B------:R-:W-:Y:S01]  /*14e00*/  FSEL R221, R30, -INF , P3 ;  /* 0xff8000001edd7808 */ /* 0x000fe20001800000 */
[----:B------:R2:W3:Y:S01]  /*14e10*/  MUFU.EX2 R222, R0 ;  /* 0x0000000000de7308 */ /* 0x0004e20000000800 */
[----:B------:R-:W-:Y:S02]  /*14e20*/  FMNMX.FTZ R7, R223, R7, !PT ;  /* 0x00000007df077209 */ /* 0x000fe40007810000 */
[----:B------:R-:W-:Y:S02]  /*14e30*/  FMNMX.FTZ R2, R220, R2, !PT ;  /* 0x00000002dc027209 */ /* 0x000fe40007810000 */
[C---:B------:R-:W-:Y:S02]  /*14e40*/  ISETP.GT.AND P2, PT, R4.reuse, 0x28, PT ;  /* 0x000000280400780c */ /* 0x040fe40003f44270 */
[----:B------:R-:W-:Y:S01]  /*14e50*/  ISETP.GT.AND P1, PT, R4, 0x29, PT ;  /* 0x000000290400780c */ /* 0x000fe20003f24270 */
[----:B------:R-:W4:Y:S01]  /*14e60*/  SHFL.BFLY PT, R22, R2, 0x2, 0x1f ;  /* 0x0c401f0002167f89 */ /* 0x000f2200000e0000 */
[----:B------:R-:W-:Y:S01]  /*14e70*/  FMNMX.FTZ R4, R221, R7, !PT ;  /* 0x00000007dd047209 */ /* 0x000fe20007810000 */
[--C-:B------:R-:W-:Y:S01]  /*14e80*/  FFMA.FTZ R7, R10, c[0x0][0x2d0], -R174.reuse ;  /* 0x0000b4000a077a23 */ /* 0x100fe200000108ae */
[----:B------:R-:W-:Y:S02]  /*14e90*/  FSEL R219, R29, -INF , P2 ;  /* 0xff8000001ddb7808 */ /* 0x000fe40001000000 */
[----:B-1----:R-:W-:Y:S01]  /*14ea0*/  FMNMX.FTZ R109, R5, R23, !PT ;  /* 0x00000017056d7209 */ /* 0x002fe20007810000 */
[----:B------:R1:W-:Y:S01]  /*14eb0*/  MUFU.EX2 R242, R7 ;  /* 0x0000000700f27308 */ /* 0x0003e20000000800 */
[----:B------:R-:W-:Y:S01]  /*14ec0*/  FFMA.FTZ R5, R15, c[0x0][0x2d0], -R174 ;  /* 0x0000b4000f057a23 */ /* 0x000fe200000108ae */
[----:B------:R-:W-:Y:S02]  /*14ed0*/  FSEL R103, R28, -INF , P1 ;  /* 0xff8000001c677808 */ /* 0x000fe40000800000 */
[----:B------:R-:W-:Y:S06]  /*14ee0*/  FSETP.NEU.FTZ.AND P2, PT, R109, -INF , PT ;  /* 0xff8000006d00780b */ /* 0x000fec0003f5d000 */
[----:B------:R5:W5:Y:S01]  /*14ef0*/  MUFU.EX2 R243, R5 ;  /* 0x0000000500f37308 */ /* 0x000b620000000800 */
[----:B--2---:R-:W-:Y:S02]  /*14f00*/  FMNMX.FTZ R0, R219, R4, !PT ;  /* 0x00000004db007209 */ /* 0x004fe40007810000 */
[----:B---3--:R-:W-:Y:S02]  /*14f10*/  F2FP.BF16.PACK_AB R168, R222, R215 ;  /* 0x000000d7dea8723e */ /* 0x008fe400000010ff */
[----:B------:R-:W-:Y:S02]  /*14f20*/  FMNMX.FTZ R0, R103, R0, !PT ;  /* 0x0000000067007209 */ /* 0x000fe40007810000 */
[----:B----4-:R-:W-:Y:S03]  /*14f30*/  FMNMX.FTZ R4, R2, R22, !PT ;  /* 0x0000001602047209 */ /* 0x010fe60007810000 */
[----:B------:R-:W2:Y:S01]  /*14f40*/  SHFL.BFLY PT, R2, R0, 0x2, 0x1f ;  /* 0x0c401f0000027f89 */ /* 0x000ea200000e0000 */
[----:B-1----:R-:W-:Y:S07]  /*14f50*/  FMUL.FTZ R7, R109, c[0x0][0x2d0] ;  /* 0x0000b4006d077a20 */ /* 0x002fee0000410000 */
[----:B------:R-:W1:Y:S01]  /*14f60*/  SHFL.BFLY PT, R8, R4, 0x1, 0x1f ;  /* 0x0c201f0004087f89 */ /* 0x000e6200000e0000 */
[----:B------:R-:W-:Y:S05]  /*14f70*/  FSEL R173, R7, RZ, P2 ;  /* 0x000000ff07ad7208 */ /* 0x000fea0001000000 */
[--C-:B-----5:R-:W-:Y:S01]  /*14f80*/  FFMA.FTZ R5, R9, c[0x0][0x2d0], -R173.reuse ;  /* 0x0000b40009057a23 */ /* 0x120fe200000108ad */
[----:B------:R-:W-:Y:S03]  /*14f90*/  F2FP.BF16.PACK_AB R170, R243, R242 ;  /* 0x000000f2f3aa723e */ /* 0x000fe600000010ff */
[----:B------:R3:W-:Y:S01]  /*14fa0*/  MUFU.EX2 R178, R5 ;  /* 0x0000000500b27308 */ /* 0x0007e20000000800 */
[----:B--2---:R-:W-:Y:S01]  /*14fb0*/  FMNMX.FTZ R0, R0, R2, !PT ;  /* 0x0000000200007209 */ /* 0x004fe20007810000 */
[--C-:B------:R-:W-:Y:S08]  /*14fc0*/  FFMA.FTZ R2, R14, c[0x0][0x2d0], -R173.reuse ;  /* 0x0000b4000e027a23 */ /* 0x100ff000000108ad */
[----:B------:R2:W-:Y:S01]  /*14fd0*/  MUFU.EX2 R240, R2 ;  /* 0x0000000200f07308 */ /* 0x0005e20000000800 */
[----:B-1----:R-:W-:Y:S01]  /*14fe0*/  FMNMX.FTZ R108, R4, R8, !PT ;  /* 0x00000008046c7209 */ /* 0x002fe20007810000 */
[--C-:B------:R-:W-:Y:S03]  /*14ff0*/  FFMA.FTZ R4, R18, c[0x0][0x2d0], -R173.reuse ;  /* 0x0000b40012047a23 */ /* 0x100fe600000108ad */
[C---:B------:R-:W-:Y:S05]  /*15000*/  FSETP.NEU.FTZ.AND P1, PT, R108.reuse, -INF , PT ;  /* 0xff8000006c00780b */ /* 0x040fea0003f3d000 */
[----:B------:R-:W1:Y:S01]  /*15010*/  MUFU.EX2 R241, R4 ;  /* 0x0000000400f17308 */ /* 0x000e620000000800 */
[----:B---3--:R-:W-:Y:S09]  /*15020*/  FFMA.FTZ R5, R11, c[0x0][0x2d0], -R173 ;  /* 0x0000b4000b057a23 */ /* 0x008ff200000108ad */
        /* <DEDUP_REMOVED lines=24> */
[C---:B-1----:R-:W-:Y:S02]  /*151b0*/  FMUL.FTZ R4, R101.reuse, R120 ;  /* 0x0000007865047220 */ /* 0x042fe40000410000 */
[C---:B------:R-:W-:Y:S02]  /*151c0*/  FMUL.FTZ R5, R101.reuse, R121 ;  /* 0x0000007965057220 */ /* 0x040fe40000410000 */
[C---:B------:R-:W-:Y:S02]  /*151d0*/  FMUL.FTZ R16, R101.reuse, R128 ;  /* 0x0000008065107220 */ /* 0x040fe40000410000 */
[C---:B------:R-:W-:Y:S02]  /*151e0*/  FMUL.FTZ R17, R101.reuse, R129 ;  /* 0x0000008165117220 */ /* 0x040fe40000410000 */
[C---:B------:R-:W-:Y:S02]  /*151f0*/  FMUL.FTZ R32, R101.reuse, R144 ;  /* 0x0000009065207220 */ /* 0x040fe40000410000 */
[--C-:B--2---:R-:W-:Y:S02]  /*15200*/  FFMA.FTZ R2, R20, c[0x0][0x2d0], -R175.reuse ;  /* 0x0000b40014027a23 */ /* 0x104fe400000108af */
[----:B------:R-:W1:Y:S01]  /*15210*/  LDSM.16.MT88.4 R20, [R166] ;  /* 0x00000000a614783b */ /* 0x000e620000004200 */
[C---:B------:R-:W-:Y:S01]  /*15220*/  FMUL.FTZ R33, R101.reuse, R145 ;  /* 0x0000009165217220 */ /* 0x040fe20000410000 */
[----:B------:R2:W-:Y:S01]  /*15230*/  MUFU.EX2 R235, R2 ;  /* 0x0000000200eb7308 */ /* 0x0005e20000000800 */
[C---:B------:R-:W-:Y:S02]  /*15240*/  FMUL.FTZ R48, R101.reuse, R160 ;  /* 0x000000a065307220 */ /* 0x040fe40000410000 */
[C---:B------:R-:W-:Y:S02]  /*15250*/  FMUL.FTZ R49, R101.reuse, R161 ;  /* 0x000000a165317220 */ /* 0x040fe40000410000 */
[C---:B------:R-:W-:Y:S02]  /*15260*/  FMUL.FTZ R52, R101.reuse, R52 ;  /* 0x0000003465347220 */ /* 0x040fe40000410000 */
[----:B------:R-:W-:Y:S02]  /*15270*/  FMUL.FTZ R53, R101, R53 ;  /* 0x0000003565357220 */ /* 0x000fe40000410000 */
[--C-:B------:R-:W-:Y:S02]  /*15280*/  FFMA.FTZ R144, R219, c[0x0][0x2d0], -R175.reuse ;  /* 0x0000b400db907a23 */ /* 0x100fe400000108af */
[C---:B------:R-:W-:Y:S02]  /*15290*/  FMUL.FTZ R64, R101.reuse, R64 ;  /* 0x0000004065407220 */ /* 0x040fe40000410000 */
[C---:B------:R-:W-:Y:S02]  /*152a0*/  FMUL.FTZ R65, R101.reuse, R65 ;  /* 0x0000004165417220 */ /* 0x040fe40000410000 */
[C---:B------:R-:W-:Y:S02]  /*152b0*/  FMUL.FTZ R68, R101.reuse, R68 ;  /* 0x0000004465447220 */ /* 0x040fe40000410000 */
[C---:B------:R-:W-:Y:S02]  /*152c0*/  FMUL.FTZ R69, R101.reuse, R69 ;  /* 0x0000004565457220 */ /* 0x040fe40000410000 */
[C---:B------:R-:W-:Y:S02]  /*152d0*/  FMUL.FTZ R80, R101.reuse, R80 ;  /* 0x0000005065507220 */ /* 0x040fe40000410000 */
[C---:B------:R-:W-:Y:S02]  /*152e0*/  FMUL.FTZ R81, R101.reuse, R81 ;  /* 0x0000005165517220 */ /* 0x040fe40000410000 */
[----:B------:R-:W-:Y:S02]  /*152f0*/  FMUL.FTZ R84, R101, R84 ;  /* 0x0000005465547220 */ /* 0x000fe40000410000 */
[----:B--2---:R-:W-:Y:S02]  /*15300*/  FFMA.FTZ R2, R19, c[0x0][0x2d0], -R175 ;  /* 0x0000b40013027a23 */ /* 0x004fe400000108af */
[C---:B------:R-:W-:Y:S02]  /*15310*/  FMUL.FTZ R85, R101.reuse, R85 ;  /* 0x0000005565557220 */ /* 0x040fe40000410000 */
[----:B------:R2:W-:Y:S01]  /*15320*/  MUFU.EX2 R236, R2 ;  /* 0x0000000200ec7308 */ /* 0x0005e20000000800 */
[C---:B------:R-:W-:Y:S02]  /*15330*/  FMUL.FTZ R96, R101.reuse, R96 ;  /* 0x0000006065607220 */ /* 0x040fe40000410000 */
        /* <DEDUP_REMOVED lines=8> */
[----:B---3--:R-:W-:Y:S02]  /*153c0*/  FMUL.FTZ R6, R100, R122 ;  /* 0x0000007a64067220 */ /* 0x008fe40000410000 */
[----:B------:R-:W-:Y:S02]  /*153d0*/  FMUL.FTZ R0, R0, c[0x0][0x2d0] ;  /* 0x0000b40000007a20 */ /* 0x000fe40000410000 */
[C---:B------:R-:W-:Y:S02]  /*153e0*/  FMUL.FTZ R7, R100.reuse, R123 ;  /* 0x0000007b64077220 */ /* 0x040fe40000410000 */
[----:B------:R2:W3:Y:S01]  /*153f0*/  MUFU.EX2 R3, R0 ;  /* 0x0000000000037308 */ /* 0x0004e20000000800 */
[----:B------:R-:W4:Y:S01]  /*15400*/  LDSM.16.MT88.4 R120, [R166+0xc00] ;  /* 0x000c0000a678783b */ /* 0x000f220000004200 */
[C---:B------:R-:W-:Y:S02]  /*15410*/  FMUL.FTZ R18, R100.reuse, R130 ;  /* 0x0000008264127220 */ /* 0x040fe40000410000 */
[C---:B------:R-:W-:Y:S01]  /*15420*/  FMUL.FTZ R19, R100.reuse, R131 ;  /* 0x0000008364137220 */ /* 0x040fe20000410000 */
[-C--:B-1----:R-:W-:Y:S01]  /*15430*/  HMMA.16816.F32.BF16 R4, R168, R20.reuse, R4 ;  /* 0x00000014a804723c */ /* 0x082fe20000041804 */
[C---:B------:R-:W-:Y:S02]  /*15440*/  FMUL.FTZ R35, R100.reuse, R147 ;  /* 0x0000009364237220 */ /* 0x040fe40000410000 */
[C---:B------:R-:W-:Y:S01]  /*15450*/  FMUL.FTZ R34, R100.reuse, R146 ;  /* 0x0000009264227220 */ /* 0x040fe20000410000 */
[----:B------:R-:W-:Y:S01]  /*15460*/  LDSM.16.MT88.4 R128, [R167+0x400] ;  /* 0x00040000a780783b */ /* 0x000fe20000004200 */
[C---:B------:R-:W-:Y:S02]  /*15470*/  FMUL.FTZ R50, R100.reuse, R162 ;  /* 0x000000a264327220 */ /* 0x040fe40000410000 */
[C---:B------:R-:W-:Y:S02]  /*15480*/  FMUL.FTZ R51, R100.reuse, R163 ;  /* 0x000000a364337220 */ /* 0x040fe40000410000 */
[C---:B------:R-:W-:Y:S03]  /*15490*/  FMUL.FTZ R54, R100.reuse, R54 ;  /* 0x0000003664367220 */ /* 0x040fe60000410000 */
[----:B------:R-:W-:Y:S01]  /*154a0*/  FMUL.FTZ R55, R100, R55 ;  /* 0x0000003764377220 */ /* 0x000fe20000410000 */
[----:B------:R-:W-:Y:S01]  /*154b0*/  LDSM.16.MT88.4 R160, [R166+0x1400] ;  /* 0x00140000a6a0783b */ /* 0x000fe20000004200 */
[--C-:B------:R-:W-:Y:S02]  /*154c0*/  FFMA.FTZ R106, R208, c[0x0][0x2d0], -R174.reuse ;  /* 0x0000b400d06a7a23 */ /* 0x100fe400000108ae */
[C---:B------:R-:W-:Y:S02]  /*154d0*/  FMUL.FTZ R66, R100.reuse, R66 ;  /* 0x0000004264427220 */ /* 0x040fe40000410000 */
[----:B------:R-:W-:Y:S01]  /*154e0*/  FMUL.FTZ R67, R100, R67 ;  /* 0x0000004364437220 */ /* 0x000fe20000410000 */
[----:B------:R-:W-:Y:S01]  /*154f0*/  MUFU.EX2 R218, R106 ;  /* 0x0000006a00da7308 */ /* 0x000fe20000000800 */
[----:B--2---:R-:W-:Y:S02]  /*15500*/  FADD.FTZ R0, -R2, R107 ;  /* 0x0000006b02007221 */ /* 0x004fe40000010100 */
[----:B------:R-:W-:Y:S02]  /*15510*/  FFMA.FTZ R2, R24, c[0x0][0x2d0], -R175 ;  /* 0x0000b40018027a23 */ /* 0x000fe400000108af */
[----:B------:R-:W-:Y:S02]  /*15520*/  FMUL.FTZ R0, R0, c[0x0][0x2d0] ;  /* 0x0000b40000007a20 */ /* 0x000fe40000410000 */
[----:B---3--:R-:W-:Y:S01]  /*15530*/  FMUL.FTZ R8, R3, R116 ;  /* 0x0000007403087220 */ /* 0x008fe20000410000 */
[----:B------:R-:W-:Y:S01]  /*15540*/  F2FP.BF16.PACK_AB R116, R179, R177 ;  /* 0x000000b1b374723e */ /* 0x000fe200000010ff */
[----:B------:R-:W-:Y:S01]  /*15550*/  FMUL.FTZ R9, R3, R117 ;  /* 0x0000007503097220 */ /* 0x000fe20000410000 */
[----:B------:R1:W-:Y:S01]  /*15560*/  MUFU.EX2 R238, R2 ;  /* 0x0000000200ee7308 */ /* 0x0003e20000000800 */
[----:B------:R-:W-:Y:S01]  /*15570*/  F2FP.BF16.PACK_AB R117, R235, R176 ;  /* 0x000000b0eb75723e */ /* 0x000fe200000010ff */
[C---:B------:R-:W-:Y:S02]  /*15580*/  FMUL.FTZ R12, R3.reuse, R124 ;  /* 0x0000007c030c7220 */ /* 0x040fe40000410000 */
[C---:B------:R-:W-:Y:S02]  /*15590*/  FMUL.FTZ R13, R3.reuse, R125 ;  /* 0x0000007d030d7220 */ /* 0x040fe40000410000 */
[C---:B------:R-:W-:Y:S02]  /*155a0*/  FMUL.FTZ R24, R3.reuse, R136 ;  /* 0x0000008803187220 */ /* 0x040fe40000410000 */
[C---:B------:R-:W-:Y:S02]  /*155b0*/  FMUL.FTZ R25, R3.reuse, R137 ;  /* 0x0000008903197220 */ /* 0x040fe40000410000 */
[----:B------:R-:W2:Y:S01]  /*155c0*/  MUFU.EX2 R0, R0 ;  /* 0x0000000000007308 */ /* 0x000ea20000000800 */
[C---:B------:R-:W-:Y:S02]  /*155d0*/  FMUL.FTZ R29, R3.reuse, R141 ;  /* 0x0000008d031d7220 */ /* 0x040fe40000410000 */
[C---:B------:R-:W-:Y:S02]  /*155e0*/  FMUL.FTZ R28, R3.reuse, R140 ;  /* 0x0000008c031c7220 */ /* 0x040fe40000410000 */
[C---:B------:R-:W-:Y:S02]  /*155f0*/  FMUL.FTZ R40, R3.reuse, R152 ;  /* 0x0000009803287220 */ /* 0x040fe40000410000 */
[C---:B------:R-:W-:Y:S02]  /*15600*/  FMUL.FTZ R41, R3.reuse, R153 ;  /* 0x0000009903297220 */ /* 0x040fe40000410000 */
[C---:B------:R-:W-:Y:S02]  /*15610*/  FMUL.FTZ R44, R3.reuse, R156 ;  /* 0x0000009c032c7220 */ /* 0x040fe40000410000 */
[C---:B------:R-:W-:Y:S02]  /*15620*/  FMUL.FTZ R45, R3.reuse, R157 ;  /* 0x0000009d032d7220 */ /* 0x040fe40000410000 */
[----:B------:R-:W-:Y:S02]  /*15630*/  FMUL.FTZ R56, R3, R56 ;  /* 0x0000003803387220 */ /* 0x000fe40000410000 */
[--C-:B-1----:R-:W-:Y:S02]  /*15640*/  FFMA.FTZ R2, R207, c[0x0][0x2d0], -R174.reuse ;  /* 0x0000b400cf027a23 */ /* 0x102fe400000108ae */
[C---:B------:R-:W-:Y:S02]  /*15650*/  FMUL.FTZ R57, R3.reuse, R57 ;  /* 0x0000003903397220 */ /* 0x040fe40000410000 */
[----:B------:R1:W-:Y:S01]  /*15660*/  MUFU.EX2 R209, R2 ;  /* 0x0000000200d17308 */ /* 0x0003e20000000800 */
[C---:B------:R-:W-:Y:S02]  /*15670*/  FMUL.FTZ R60, R3.reuse, R60 ;  /* 0x0000003c033c7220 */ /* 0x040fe40000410000 */
[----:B------:R-:W-:Y:S02]  /*15680*/  FMUL.FTZ R61, R3, R61 ;  /* 0x0000003d033d7220 */ /* 0x000fe40000410000 */
[C---:B--2---:R-:W-:Y:S01]  /*15690*/  FMUL.FTZ R10, R0.reuse, R118 ;  /* 0x00000076000a7220 */ /* 0x044fe20000410000 */
[----:B------:R-:W-:Y:S01]  /*156a0*/  F2FP.BF16.PACK_AB R118, R239, R237 ;  /* 0x000000edef76723e */ /* 0x000fe200000010ff */
[----:B------:R-:W-:Y:S01]  /*156b0*/  FMUL.FTZ R11, R0, R119 ;  /* 0x00000077000b7220 */ /* 0x000fe20000410000 */
[----:B------:R-:W-:Y:S01]  /*156c0*/  F2FP.BF16.PACK_AB R119, R238, R236 ;  /* 0x000000ecee77723e */ /* 0x000fe200000010ff */
[--C-:B------:R-:W-:Y:S02]  /*156d0*/  FFMA.FTZ R141, R234, c[0x0][0x2d0], -R174.reuse ;  /* 0x0000b400ea8d7a23 */ /* 0x100fe400000108ae */
[----:B------:R-:W2:Y:S01]  /*156e0*/  LDL R234, [R1+0x10] ;  /* 0x0000100001ea7983 */ /* 0x000ea20000100800 */
[--C-:B------:R-:W-:Y:S02]  /*156f0*/  FFMA.FTZ R137, R229, c[0x0][0x2d0], -R173.reuse ;  /* 0x0000b400e5897a23 */ /* 0x100fe400000108ad */
[--C-:B------:R-:W-:Y:S01]  /*15700*/  FFMA.FTZ R136, R228, c[0x0][0x2d0], -R173.reuse ;  /* 0x0000b400e4887a23 */ /* 0x100fe200000108ad */
[C---:B------:R-:W-:Y:S01]  /*15710*/  HMMA.16816.F32.BF16 R8, R116.reuse, R20, R8 ;  /* 0x000000147408723c */ /* 0x040fe20000041808 */
[C---:B------:R-:W-:Y:S02]  /*15720*/  FMUL.FTZ R14, R0.reuse, R126 ;  /* 0x0000007e000e7220 */ /* 0x040fe40000410000 */
[C---:B------:R-:W-:Y:S02]  /*15730*/  FMUL.FTZ R15, R0.reuse, R127 ;  /* 0x0000007f000f7220 */ /* 0x040fe40000410000 */
[----:B------:R-:W-:Y:S02]  /*15740*/  FMUL.FTZ R26, R0, R138 ;  /* 0x0000008a001a7220 */ /* 0x000fe40000410000 */
[C---:B------:R-:W-:Y:S02]  /*15750*/  FMUL.FTZ R20, R101.reuse, R132 ;  /* 0x0000008465147220 */ /* 0x040fe40000410000 */
[--C-:B-1----:R-:W-:Y:S01]  /*15760*/  FFMA.FTZ R2, R206, c[0x0][0x2d0], -R174.reuse ;  /* 0x0000b400ce027a23 */ /* 0x102fe200000108ae */
[-C--:B------:R-:W-:Y:S02]  /*15770*/  HMMA.16816.F32.BF16 R12, R116, R22.reuse, R12 ;  /* 0x00000016740c723c */ /* 0x080fe4000004180c */
[----:B------:R-:W-:Y:S01]  /*15780*/  FMUL.FTZ R21, R101, R133 ;  /* 0x0000008565157220 */ /* 0x000fe20000410000 */
[----:B------:R1:W-:Y:S01]  /*15790*/  MUFU.EX2 R213, R2 ;  /* 0x0000000200d57308 */ /* 0x0003e20000000800 */
[--C-:B------:R-:W-:Y:S02]  /*157a0*/  FFMA.FTZ R138, R230, c[0x0][0x2d0], -R173.reuse ;  /* 0x0000b400e68a7a23 */ /* 0x100fe400000108ad */
        /* <DEDUP_REMOVED lines=8> */
[--C-:B------:R-:W-:Y:S02]  /*15830*/  FFMA.FTZ R139, R232, c[0x0][0x2d0], -R174.reuse ;  /* 0x0000b400e88b7a23 */ /* 0x100fe400000108ae */
[C---:B------:R-:W-:Y:S02]  /*15840*/  FMUL.FTZ R43, R0.reuse, R155 ;  /* 0x0000009b002b7220 */ /* 0x040fe40000410000 */
[-C--:B------:R-:W-:Y:S01]  /*15850*/  HMMA.16816.F32.BF16 R20, R168, R36.reuse, R20 ;  /* 0x00000024a814723c */ /* 0x080fe20000041814 */
[--C-:B-1----:R-:W-:Y:S02]  /*15860*/  FFMA.FTZ R2, R205, c[0x0][0x2d0], -R173.reuse ;  /* 0x0000b400cd027a23 */ /* 0x102fe400000108ad */
[C---:B------:R-:W-:Y:S02]  /*15870*/  FMUL.FTZ R46, R0.reuse, R158 ;  /* 0x0000009e002e7220 */ /* 0x040fe40000410000 */
[----:B------:R1:W-:Y:S01]  /*15880*/  MUFU.EX2 R207, R2 ;  /* 0x0000000200cf7308 */ /* 0x0003e20000000800 */
[C---:B------:R-:W-:Y:S02]  /*15890*/  FMUL.FTZ R47, R0.reuse, R159 ;  /* 0x0000009f002f7220 */ /* 0x040fe40000410000 */
[C---:B------:R-:W-:Y:S01]  /*158a0*/  HMMA.16816.F32.BF16 R24, R116.reuse, R36, R24 ;  /* 0x000000247418723c */ /* 0x040fe20000041818 */
[C---:B------:R-:W-:Y:S03]  /*158b0*/  FMUL.FTZ R58, R0.reuse, R58 ;  /* 0x0000003a003a7220 */ /* 0x040fe60000410000 */
[C---:B------:R-:W-:Y:S02]  /*158c0*/  FMUL.FTZ R59, R0.reuse, R59 ;  /* 0x0000003b003b7220 */ /* 0x040fe40000410000 */
[C---:B------:R-:W-:Y:S02]  /*158d0*/  FMUL.FTZ R62, R0.reuse, R62 ;  /* 0x0000003e003e7220 */ /* 0x040fe40000410000 */
[-C--:B------:R-:W-:Y:S01]  /*158e0*/  HMMA.16816.F32.BF16 R28, R116, R38.reuse, R28 ;  /* 0x00000026741c723c */ /* 0x080fe2000004181c */
[C---:B------:R-:W-:Y:S03]  /*158f0*/  FMUL.FTZ R36, R101.reuse, R148 ;  /* 0x0000009465247220 */ /* 0x040fe60000410000 */
[----:B------:R-:W-:Y:S02]  /*15900*/  FMUL.FTZ R37, R101, R149 ;  /* 0x0000009565257220 */ /* 0x000fe40000410000 */
[----:B------:R-:W-:Y:S02]  /*15910*/  FMUL.FTZ R63, R0, R63 ;  /* 0x0000003f003f7220 */ /* 0x000fe40000410000 */
[C---:B------:R-:W-:Y:S01]  /*15920*/  HMMA.16816.F32.BF16 R32, R168.reuse, R38, R32 ;  /* 0x00000026a820723c */ /* 0x040fe20000041820 */
[--C-:B------:R-:W-:Y:S03]  /*15930*/  FFMA.FTZ R107, R210, c[0x0][0x2d0], -R174.reuse ;  /* 0x0000b400d26b7a23 */ /* 0x100fe600000108ae */
[C---:B------:R-:W-:Y:S01]  /*15940*/  FMUL.FTZ R70, R100.reuse, R70 ;  /* 0x0000004664467220 */ /* 0x040fe20000410000 */
[----:B------:R-:W-:Y:S01]  /*15950*/  MUFU.EX2 R214, R107 ;  /* 0x0000006b00d67308 */ /* 0x000fe20000000800 */
[--C-:B-1----:R-:W-:Y:S02]  /*15960*/  FFMA.FTZ R2, R189, c[0x0][0x2d0], -R173.reuse ;  /* 0x0000b400bd027a23 */ /* 0x102fe400000108ad */
[C---:B------:R-:W-:Y:S04]  /*15970*/  FMUL.FTZ R38, R100.reuse, R150 ;  /* 0x0000009664267220 */ /* 0x040fe80000410000 */
[C---:B------:R-:W-:Y:S02]  /*15980*/  FMUL.FTZ R39, R100.reuse, R151 ;  /* 0x0000009764277220 */ /* 0x040fe40000410000 */
[----:B------:R-:W-:Y:S01]  /*15990*/  FMUL.FTZ R71, R100, R71 ;  /* 0x0000004764477220 */ /* 0x000fe20000410000 */
[----:B------:R1:W-:Y:S01]  /*159a0*/  MUFU.EX2 R211, R2 ;  /* 0x0000000200d37308 */ /* 0x0003e20000000800 */
[C---:B------:R-:W-:Y:S02]  /*159b0*/  FMUL.FTZ R72, R3.reuse, R72 ;  /* 0x0000004803487220 */ /* 0x040fe40000410000 */
[C---:B------:R-:W-:Y:S01]  /*159c0*/  FMUL.FTZ R73, R3.reuse, R73 ;  /* 0x0000004903497220 */ /* 0x040fe20000410000 */
[-C--:B----4-:R-:W-:Y:S01]  /*159d0*/  HMMA.16816.F32.BF16 R36, R168, R120.reuse, R36 ;  /* 0x00000078a824723c */ /* 0x090fe20000041824 */
[C---:B------:R-:W-:Y:S02]  /*159e0*/  FMUL.FTZ R74, R0.reuse, R74 ;  /* 0x0000004a004a7220 */ /* 0x040fe40000410000 */
[C---:B------:R-:W-:Y:S02]  /*159f0*/  FMUL.FTZ R75, R0.reuse, R75 ;  /* 0x0000004b004b7220 */ /* 0x040fe40000410000 */
[C---:B------:R-:W-:Y:S02]  /*15a00*/  FMUL.FTZ R76, R3.reuse, R76 ;  /* 0x0000004c034c7220 */ /* 0x040fe40000410000 */
[----:B------:R-:W-:Y:S01]  /*15a10*/  FMUL.FTZ R77, R3, R77 ;  /* 0x0000004d034d7220 */ /* 0x000fe20000410000 */
[C---:B------:R-:W-:Y:S01]  /*15a20*/  HMMA.16816.F32.BF16 R40, R116.reuse, R120, R40 ;  /* 0x000000787428723c */ /* 0x040fe20000041828 */
[C---:B------:R-:W-:Y:S03]  /*15a30*/  FMUL.FTZ R78, R0.reuse, R78 ;  /* 0x0000004e004e7220 */ /* 0x040fe60000410000 */
[----:B------:R-:W-:Y:S02]  /*15a40*/  FMUL.FTZ R79, R0, R79 ;  /* 0x0000004f004f7220 */ /* 0x000fe40000410000 */
[C---:B------:R-:W-:Y:S02]  /*15a50*/  FMUL.FTZ R82, R100.reuse, R82 ;  /* 0x0000005264527220 */ /* 0x040fe40000410000 */
[-C--:B------:R-:W-:Y:S01]  /*15a60*/  HMMA.16816.F32.BF16 R44, R116, R122.reuse, R44 ;  /* 0x0000007a742c723c */ /* 0x080fe2000004182c */
[C---:B------:R-:W-:Y:S03]  /*15a70*/  FMUL.FTZ R83, R100.reuse, R83 ;  /* 0x0000005364537220 */ /* 0x040fe60000410000 */
[--C-:B-1----:R-:W-:Y:S02]  /*15a80*/  FFMA.FTZ R2, R191, c[0x0][0x2d0], -R173.reuse ;  /* 0x0000b400bf027a23 */ /* 0x102fe400000108ad */
[C---:B------:R-:W-:Y:S02]  /*15a90*/  FMUL.FTZ R86, R100.reuse, R86 ;  /* 0x0000005664567220 */ /* 0x040fe40000410000 */
[C---:B------:R-:W-:Y:S01]  /*15aa0*/  HMMA.16816.F32.BF16 R48, R168.reuse, R122, R48 ;  /* 0x0000007aa830723c */ /* 0x040fe20000041830 */
[----:B------:R1:W-:Y:S01]  /*15ab0*/  MUFU.EX2 R216, R2 ;  /* 0x0000000200d87308 */ /* 0x0003e20000000800 */
[----:B------:R-:W3:Y:S02]  /*15ac0*/  LDSM.16.MT88.4 R120, [R167+0xc00] ;  /* 0x000c0000a778783b */ /* 0x000ee40000004200 */
[----:B------:R-:W-:Y:S02]  /*15ad0*/  FMUL.FTZ R87, R100, R87 ;  /* 0x0000005764577220 */ /* 0x000fe40000410000 */
[C---:B------:R-:W-:Y:S02]  /*15ae0*/  FMUL.FTZ R88, R3.reuse, R88 ;  /* 0x0000005803587220 */ /* 0x040fe40000410000 */
[C---:B------:R-:W-:Y:S04]  /*15af0*/  FMUL.FTZ R89, R3.reuse, R89 ;  /* 0x0000005903597220 */ /* 0x040fe80000410000 */
[C---:B------:R-:W-:Y:S02]  /*15b00*/  FMUL.FTZ R90, R0.reuse, R90 ;  /* 0x0000005a005a7220 */ /* 0x040fe40000410000 */
[C---:B------:R-:W-:Y:S02]  /*15b10*/  FMUL.FTZ R91, R0.reuse, R91 ;  /* 0x0000005b005b7220 */ /* 0x040fe40000410000 */
[C---:B------:R-:W-:Y:S02]  /*15b20*/  FMUL.FTZ R92, R3.reuse, R92 ;  /* 0x0000005c035c7220 */ /* 0x040fe40000410000 */
[C---:B------:R-:W-:Y:S02]  /*15b30*/  FMUL.FTZ R93, R3.reuse, R93 ;  /* 0x0000005d035d7220 */ /* 0x040fe40000410000 */
[C---:B------:R-:W-:Y:S02]  /*15b40*/  FMUL.FTZ R94, R0.reuse, R94 ;  /* 0x0000005e005e7220 */ /* 0x040fe40000410000 */
[----:B------:R-:W-:Y:S02]  /*15b50*/  FMUL.FTZ R95, R0, R95 ;  /* 0x0000005f005f7220 */ /* 0x000fe40000410000 */
[----:B------:R-:W-:Y:S02]  /*15b60*/  FMUL.FTZ R98, R100, R98 ;  /* 0x0000006264627220 */ /* 0x000fe40000410000 */
[----:B-1----:R-:W-:Y:S02]  /*15b70*/  FFMA.FTZ R2, R190, c[0x0][0x2d0], -R173 ;  /* 0x0000b400be027a23 */ /* 0x002fe400000108ad */
[----:B------:R-:W-:Y:S02]  /*15b80*/  FMUL.FTZ R99, R100, R99 ;  /* 0x0000006364637220 */ /* 0x000fe40000410000 */
[----:B------:R1:W-:Y:S01]  /*15b90*/  MUFU.EX2 R217, R2 ;  /* 0x0000000200d97308 */ /* 0x0003e20000000800 */
[----:B------:R-:W-:Y:S02]  /*15ba0*/  FFMA.FTZ R3, R3, R251, R177 ;  /* 0x000000fb03037223 */ /* 0x000fe400000100b1 */
[----:B------:R-:W-:Y:S02]  /*15bb0*/  FFMA.FTZ R101, R101, R247, R215 ;  /* 0x000000f765657223 */ /* 0x000fe400000100d7 */
[----:B------:R-:W-:Y:S02]  /*15bc0*/  FFMA.FTZ R173, R227, c[0x0][0x2d0], -R173 ;  /* 0x0000b400e3ad7a23 */ /* 0x000fe400000108ad */
[----:B------:R-:W-:Y:S02]  /*15bd0*/  FADD.FTZ R146, R222, R101 ;  /* 0x00000065de927221 */ /* 0x000fe40000010000 */
[--C-:B------:R-:W-:Y:S02]  /*15be0*/  FFMA.FTZ R142, R221, c[0x0][0x2d0], -R175.reuse ;  /* 0x0000b400dd8e7a23 */ /* 0x100fe400000108af */
[--C-:B------:R-:W-:Y:S01]  /*15bf0*/  FFMA.FTZ R140, R233, c[0x0][0x2d0], -R174.reuse ;  /* 0x0000b400e98c7a23 */ /* 0x100fe200000108ae */
[-C--:B---3--:R-:W-:Y:S01]  /*15c00*/  HMMA.16816.F32.BF16 R52, R168, R120.reuse, R52 ;  /* 0x00000078a834723c */ /* 0x088fe20000041834 */
[----:B------:R-:W-:Y:S02]  /*15c10*/  FFMA.FTZ R174, R231, c[0x0][0x2d0], -R174 ;  /* 0x0000b400e7ae7a23 */ /* 0x000fe400000108ae */
[--C-:B------:R-:W-:Y:S02]  /*15c20*/  FFMA.FTZ R107, R226, c[0x0][0x2d0], -R172.reuse ;  /* 0x0000b400e26b7a23 */ /* 0x100fe400000108ac */
[--C-:B------:R-:W-:Y:S02]  /*15c30*/  FFMA.FTZ R106, R225, c[0x0][0x2d0], -R172.reuse ;  /* 0x0000b400e16a7a23 */ /* 0x100fe400000108ac */
[----:B------:R-:W-:Y:S01]  /*15c40*/  FFMA.FTZ R143, R224, c[0x0][0x2d0], -R172 ;  /* 0x0000b400e08f7a23 */ /* 0x000fe200000108ac */
[C---:B------:R-:W-:Y:S01]  /*15c50*/  HMMA.16816.F32.BF16 R56, R116.reuse, R120, R56 ;  /* 0x000000787438723c */ /* 0x040fe20000041838 */
[----:B------:R-:W-:Y:S02]  /*15c60*/  FFMA.FTZ R0, R0, R250, R176 ;  /* 0x000000fa00007223 */ /* 0x000fe400000100b0 */
[----:B------:R-:W-:Y:S01]  /*15c70*/  MUFU.EX2 R176, R142 ;  /* 0x0000008e00b07308 */ /* 0x000fe20000000800 */
[----:B-1----:R-:W-:Y:S02]  /*15c80*/  FFMA.FTZ R2, R182, c[0x0][0x2d0], -R172 ;  /* 0x0000b400b6027a23 */ /* 0x002fe400000108ac */
[----:B------:R-:W-:Y:S02]  /*15c90*/  FADD.FTZ R0, R235, R0 ;  /* 0x00000000eb007221 */ /* 0x000fe40000010000 */
[-C--:B------:R-:W-:Y:S05]  /*15ca0*/  HMMA.16816.F32.BF16 R60, R116, R122.reuse, R60 ;  /* 0x0000007a743c723c */ /* 0x080fea000004183c */
[----:B------:R1:W-:Y:S03]  /*15cb0*/  MUFU.EX2 R206, R2 ;  /* 0x0000000200ce7308 */ /* 0x0003e60000000800 */
[C---:B------:R-:W-:Y:S01]  /*15cc0*/  HMMA.16816.F32.BF16 R64, R168.reuse, R122, R64 ;  /* 0x0000007aa840723c */ /* 0x040fe20000041840 */
[----:B------:R-:W3:Y:S06]  /*15cd0*/  LDSM.16.MT88.4 R120, [R166+0x1800] ;  /* 0x00180000a678783b */ /* 0x000eec0000004200 */
[----:B------:R-:W-:Y:S01]  /*15ce0*/  MUFU.EX2 R182, R137 ;  /* 0x0000008900b67308 */ /* 0x000fe20000000800 */
[--C-:B-1----:R-:W-:Y:S09]  /*15cf0*/  FFMA.FTZ R2, R184, c[0x0][0x2d0], -R172.reuse ;  /* 0x0000b400b8027a23 */ /* 0x102ff200000108ac */
[----:B------:R-:W-:Y:S10]  /*15d00*/  MUFU.EX2 R184, R136 ;  /* 0x0000008800b87308 */ /* 0x000ff40000000800 */
[----:B------:R1:W4:Y:S01]  /*15d10*/  MUFU.EX2 R208, R2 ;  /* 0x0000000200d07308 */ /* 0x0003220000000800 */
[-C--:B---3--:R-:W-:Y:S08]  /*15d20*/  HMMA.16816.F32.BF16 R68, R168, R120.reuse, R68 ;  /* 0x00000078a844723c */ /* 0x088ff00000041844 */
[C---:B------:R-:W-:Y:S08]  /*15d30*/  HMMA.16816.F32.BF16 R72, R116.reuse, R120, R72 ;  /* 0x000000787448723c */ /* 0x040ff00000041848 */
[-C--:B------:R-:W-:Y:S01]  /*15d40*/  HMMA.16816.F32.BF16 R76, R116, R122.reuse, R76 ;  /* 0x0000007a744c723c */ /* 0x080fe2000004184c */
[--C-:B-1----:R-:W-:Y:S02]  /*15d50*/  FFMA.FTZ R2, R187, c[0x0][0x2d0], -R172.reuse ;  /* 0x0000b400bb027a23 */ /* 0x102fe400000108ac */
[----:B------:R-:W-:Y:S01]  /*15d60*/  MUFU.EX2 R187, R174 ;  /* 0x000000ae00bb7308 */ /* 0x000fe20000000800 */
[----:B----4-:R-:W-:Y:S04]  /*15d70*/  F2FP.BF16.PACK_AB R124, R208, R206 ;  /* 0x000000ced07c723e */ /* 0x010fe800000010ff */
[C---:B------:R-:W-:Y:S01]  /*15d80*/  HMMA.16816.F32.BF16 R80, R168.reuse, R122, R80 ;  /* 0x0000007aa850723c */ /* 0x040fe20000041850 */
[----:B------:R-:W1:Y:S04]  /*15d90*/  LDSM.16.MT88.4 R120, [R167+0x1800] ;  /* 0x00180000a778783b */ /* 0x000e680000004200 */
[----:B------:R3:W-:Y:S02]  /*15da0*/  MUFU.EX2 R210, R2 ;  /* 0x0000000200d27308 */ /* 0x0007e40000000800 */
[--C-:B---3--:R-:W-:Y:S08]  /*15db0*/  FFMA.FTZ R2, R185, c[0x0][0x2d0], -R172.reuse ;  /* 0x0000b400b9027a23 */ /* 0x108ff000000108ac */
[----:B------:R-:W-:Y:S01]  /*15dc0*/  MUFU.EX2 R185, R139 ;  /* 0x0000008b00b97308 */ /* 0x000fe20000000800 */
[----:B------:R-:W-:Y:S01]  /*15dd0*/  FFMA.FTZ R172, R220, c[0x0][0x2d0], -R172 ;  /* 0x0000b400dcac7a23 */ /* 0x000fe200000108ac */
[-C--:B-1----:R-:W-:Y:S08]  /*15de0*/  HMMA.16816.F32.BF16 R84, R168, R120.reuse, R84 ;  /* 0x00000078a854723c */ /* 0x082ff00000041854 */
[----:B------:R1:W3:Y:S01]  /*15df0*/  MUFU.EX2 R212, R2 ;  /* 0x0000000200d47308 */ /* 0x0002e20000000800 */
[C---:B------:R-:W-:Y:S08]  /*15e00*/  HMMA.16816.F32.BF16 R88, R116.reuse, R120, R88 ;  /* 0x000000787458723c */ /* 0x040ff00000041858 */
[-C--:B------:R-:W-:Y:S01]  /*15e10*/  HMMA.16816.F32.BF16 R92, R116, R122.reuse, R92 ;  /* 0x0000007a745c723c */ /* 0x080fe2000004185c */
[C---:B--2---:R-:W-:Y:S03]  /*15e20*/  ISETP.GT.AND P0, PT, R204.reuse, R234, PT ;  /* 0x000000eacc00720c */ /* 0x044fe60003f04270 */
[----:B------:R-:W-:Y:S04]  /*15e30*/  IADD3 R204, R204, -0x1, RZ ;  /* 0xffffffffcccc7810 */ /* 0x000fe80007ffe0ff */
[----:B------:R-:W-:Y:S01]  /*15e40*/  HMMA.16816.F32.BF16 R96, R168, R122, R96 ;  /* 0x0000007aa860723c */ /* 0x000fe20000041860 */
[--C-:B-1----:R-:W-:Y:S01]  /*15e50*/  FFMA.FTZ R2, R181, c[0x0][0x2d0], -R175.reuse ;  /* 0x0000b400b5027a23 */ /* 0x102fe200000108af */
[----:B------:R-:W1:Y:S01]  /*15e60*/  LDSM.16.MT88.4 R120, [R166+0x400] ;  /* 0x00040000a678783b */ /* 0x000e620000004200 */
[----:B------:R-:W-:Y:S01]  /*15e70*/  MUFU.EX2 R181, R141 ;  /* 0x0000008d00b57308 */ /* 0x000fe20000000800 */
[----:B------:R-:W-:Y:S02]  /*15e80*/  F2FP.BF16.PACK_AB R116, R213, R209 ;  /* 0x000000d1d574723e */ /* 0x000fe400000010ff */
[----:B------:R-:W-:Y:S02]  /*15e90*/  F2FP.BF16.PACK_AB R117, R211, R207 ;  /* 0x000000cfd375723e */ /* 0x000fe400000010ff */
[----:B------:R-:W-:Y:S04]  /*15ea0*/  F2FP.BF16.PACK_AB R118, R218, R214 ;  /* 0x000000d6da76723e */ /* 0x000fe800000010ff */
[----:B------:R-:W-:Y:S01]  /*15eb0*/  F2FP.BF16.PACK_AB R119, R217, R216 ;  /* 0x000000d8d977723e */ /* 0x000fe200000010ff */
[----:B------:R2:W-:Y:S01]  /*15ec0*/  MUFU.EX2 R205, R2 ;  /* 0x0000000200cd7308 */ /* 0x0005e20000000800 */
[----:B---3--:R-:W-:Y:S02]  /*15ed0*/  F2FP.BF16.PACK_AB R126, R212, R210 ;  /* 0x000000d2d47e723e */ /* 0x008fe400000010ff */
[----:B------:R-:W-:Y:S01]  /*15ee0*/  F2FP.BF16.PACK_AB R170, R187, R185 ;  /* 0x000000b9bbaa723e */ /* 0x000fe200000010ff */
[--C-:B--2---:R-:W-:Y:S06]  /*15ef0*/  FFMA.FTZ R2, R180, c[0x0][0x2d0], -R175.reuse ;  /* 0x0000b400b4027a23 */ /* 0x104fec00000108af */
[----:B------:R2:W3:Y:S01]  /*15f00*/  MUFU.EX2 R180, R138 ;  /* 0x0000008a00b47308 */ /* 0x0004e20000000800 */
[-C--:B-1----:R-:W-:Y:S09]  /*15f10*/  HMMA.16816.F32.BF16 R4, R116, R120.reuse, R4 ;  /* 0x000000787404723c */ /* 0x082ff20000041804 */
[----:B------:R1:W4:Y:S01]  /*15f20*/  MUFU.EX2 R191, R2 ;  /* 0x0000000200bf7308 */ /* 0x0003220000000800 */
[----:B--2---:R-:W-:Y:S02]  /*15f30*/  LDSM.16.MT88.4 R136, [R166+0x800] ;  /* 0x00080000a688783b */ /* 0x004fe40000004200 */
[----:B---3--:R-:W-:Y:S01]  /*15f40*/  F2FP.BF16.PACK_AB R169, R182, R180 ;  /* 0x000000b4b6a9723e */ /* 0x008fe200000010ff */
[--C-:B-1----:R-:W-:Y:S01]  /*15f50*/  FFMA.FTZ R2, R183, c[0x0][0x2d0], -R175.reuse ;  /* 0x0000b400b7027a23 */ /* 0x102fe200000108af */
[----:B----4-:R-:W-:Y:S05]  /*15f60*/  F2FP.BF16.PACK_AB R125, R191, R205 ;  /* 0x000000cdbf7d723e */ /* 0x010fea00000010ff */
[----:B------:R-:W1:Y:S10]  /*15f70*/  MUFU.EX2 R183, R140 ;  /* 0x0000008c00b77308 */ /* 0x000e740000000800 */
[----:B------:R2:W-:Y:S01]  /*15f80*/  MUFU.EX2 R189, R2 ;  /* 0x0000000200bd7308 */ /* 0x0005e20000000800 */
[----:B-1----:R-:W-:Y:S01]  /*15f90*/  F2FP.BF16.PACK_AB R168, R183, R181 ;  /* 0x000000b5b7a8723e */ /* 0x002fe200000010ff */
[--C-:B--2---:R-:W-:Y:S02]  /*15fa0*/  FFMA.FTZ R2, R188, c[0x0][0x2d0], -R175.reuse ;  /* 0x0000b400bc027a23 */ /* 0x104fe400000108af */
[----:B------:R-:W-:Y:S06]  /*15fb0*/  FADD.FTZ R188, R236, R0 ;  /* 0x00000000ecbc7221 */ /* 0x000fec0000010000 */
[----:B------:R-:W1:Y:S02]  /*15fc0*/  MUFU.EX2 R190, R2 ;  /* 0x0000000200be7308 */ /* 0x000e640000000800 */
[----:B-1----:R-:W-:Y:S01]  /*15fd0*/  F2FP.BF16.PACK_AB R127, R190, R189 ;  /* 0x000000bdbe7f723e */ /* 0x002fe200000010ff */
[----:B------:R-:W-:Y:S02]  /*15fe0*/  FFMA.FTZ R2, R100, R246, R178 ;  /* 0x000000f664027223 */ /* 0x000fe400000100b2 */
[--C-:B------:R-:W-:Y:S05]  /*15ff0*/  FFMA.FTZ R100, R223, c[0x0][0x2d0], -R175.reuse ;  /* 0x0000b400df647a23 */ /* 0x100fea00000108af */
[----:B------:R-:W-:Y:S01]  /*16000*/  MUFU.EX2 R178, R107 ;  /* 0x0000006b00b27308 */ /* 0x000fe20000000800 */
[----:B------:R-:W-:Y:S01]  /*16010*/  FADD.FTZ R145, R186, R2 ;  /* 0x00000002ba917221 */ /* 0x000fe20000010000 */
[C---:B------:R-:W-:Y:S01]  /*16020*/  HMMA.16816.F32.BF16 R8, R124.reuse, R120, R8 ;  /* 0x000000787c08723c */ /* 0x040fe20000041808 */
[----:B------:R-:W-:Y:S02]  /*16030*/  FFMA.FTZ R175, R103, c[0x0][0x2d0], -R175 ;  /* 0x0000b40067af7a23 */ /* 0x000fe400000108af */
[----:B------:R-:W-:Y:S02]  /*16040*/  FADD.FTZ R2, R179, R3 ;  /* 0x00000003b3027221 */ /* 0x000fe40000010000 */
[----:B------:R-:W-:Y:S03]  /*16050*/  FADD.FTZ R3, R240, R145 ;  /* 0x00000091f0037221 */ /* 0x000fe60000010000 */
[----:B------:R-:W-:Y:S01]  /*16060*/  MUFU.EX2 R103, R144 ;  /* 0x0000009000677308 */ /* 0x000fe20000000800 */
[-C--:B------:R-:W-:Y:S03]  /*16070*/  HMMA.16816.F32.BF16 R12, R124, R122.reuse, R12 ;  /* 0x0000007a7c0c723c */ /* 0x080fe6000004180c */
[----:B------:R-:W-:Y:S02]  /*16080*/  FADD.FTZ R2, R237, R2 ;  /* 0x00000002ed027221 */ /* 0x000fe40000010000 */
[----:B------:R-:W-:Y:S03]  /*16090*/  FADD.FTZ R3, R241, R3 ;  /* 0x00000003f1037221 */ /* 0x000fe60000010000 */
[C---:B------:R-:W-:Y:S01]  /*160a0*/  HMMA.16816.F32.BF16 R16, R116.reuse, R122, R16 ;  /* 0x0000007a7410723c */ /* 0x040fe20000041810 */
[----:B------:R-:W1:Y:S01]  /*160b0*/  LDSM.16.MT88.4 R120, [R167+0x1000] ;  /* 0x00100000a778783b */ /* 0x000e620000004200 */
[----:B------:R2:W-:Y:S06]  /*160c0*/  MUFU.EX2 R177, R100 ;  /* 0x0000006400b17308 */ /* 0x0005ec0000000800 */
[-C--:B------:R-:W-:Y:S04]  /*160d0*/  HMMA.16816.F32.BF16 R20, R116, R128.reuse, R20 ;  /* 0x000000807414723c */ /* 0x080fe80000041814 */
[----:B------:R-:W3:Y:S04]  /*160e0*/  MUFU.EX2 R186, R173 ;  /* 0x000000ad00ba7308 */ /* 0x000ee80000000800 */
[C---:B------:R-:W-:Y:S06]  /*160f0*/  HMMA.16816.F32.BF16 R24, R124.reuse, R128, R24 ;  /* 0x000000807c18723c */ /* 0x040fec0000041818 */
[----:B------:R-:W4:Y:S02]  /*16100*/  MUFU.EX2 R179, R106 ;  /* 0x0000006a00b37308 */ /* 0x000f240000000800 */
[-C--:B------:R-:W-:Y:S01]  /*16110*/  HMMA.16816.F32.BF16 R28, R124, R130.reuse, R28 ;  /* 0x000000827c1c723c */ /* 0x080fe2000004181c */
[----:B--2---:R-:W-:Y:S02]  /*16120*/  FADD.FTZ R100, R242, R146 ;  /* 0x00000092f2647221 */ /* 0x004fe40000010000 */
[----:B------:R-:W-:Y:S05]  /*16130*/  LDSM.16.MT88.4 R144, [R167+0x800] ;  /* 0x00080000a790783b */ /* 0x000fea0000004200 */
[C---:B------:R-:W-:Y:S01]  /*16140*/  HMMA.16816.F32.BF16 R32, R116.reuse, R130, R32 ;  /* 0x000000827420723c */ /* 0x040fe20000041820 */
[----:B------:R-:W-:Y:S03]  /*16150*/  MUFU.EX2 R107, R143 ;  /* 0x0000008f006b7308 */ /* 0x000fe60000000800 */
[----:B---3--:R-:W-:Y:S01]  /*16160*/  F2FP.BF16.PACK_AB R171, R186, R184 ;  /* 0x000000b8baab723e */ /* 0x008fe200000010ff */
[----:B------:R-:W-:Y:S01]  /*16170*/  FADD.FTZ R0, R243, R100 ;  /* 0x00000064f3007221 */ /* 0x000fe20000010000 */
[----:B------:R-:W2:Y:S01]  /*16180*/  LDSM.16.MT88.4 R128, [R166+0x1c00] ;  /* 0x001c0000a680783b */ /* 0x000ea20000004200 */
[----:B------:R-:W-:Y:S01]  /*16190*/  F2FP.BF16.PACK_AB R173, R176, R177 ;  /* 0x000000b1b0ad723e */ /* 0x000fe200000010ff */
[-C--:B------:R-:W-:Y:S01]  /*161a0*/  HMMA.16816.F32.BF16 R36, R116, R132.reuse, R36 ;  /* 0x000000847424723c */ /* 0x080fe20000041824 */
[----:B------:R-:W-:Y:S02]  /*161b0*/  FADD.FTZ R100, R239, R2 ;  /* 0x00000002ef647221 */ /* 0x000fe40000010000 */
[----:B------:R4:W3:Y:S01]  /*161c0*/  MUFU.EX2 R106, R172 ;  /* 0x000000ac006a7308 */ /* 0x0008e20000000800 */
[----:B------:R-:W-:Y:S02]  /*161d0*/  FADD.FTZ R2, R238, R188 ;  /* 0x000000bcee027221 */ /* 0x000fe40000010000 */
[----:B------:R-:W-:Y:S02]  /*161e0*/  FADD.FTZ R0, R209, R0 ;  /* 0x00000000d1007221 */ /* 0x000fe40000010000 */
[C---:B------:R-:W-:Y:S01]  /*161f0*/  HMMA.16816.F32.BF16 R40, R124.reuse, R132, R40 ;  /* 0x000000847c28723c */ /* 0x040fe20000041828 */
[----:B------:R-:W-:Y:S03]  /*16200*/  FADD.FTZ R2, R205, R2 ;  /* 0x00000002cd027221 */ /* 0x000fe60000010000 */
[----:B------:R-:W-:Y:S01]  /*16210*/  FADD.FTZ R0, R213, R0 ;  /* 0x00000000d5007221 */ /* 0x000fe20000010000 */
[----:B------:R-:W5:Y:S03]  /*16220*/  MUFU.EX2 R101, R175 ;  /* 0x000000af00657308 */ /* 0x000f660000000800 */
[-C--:B------:R-:W-:Y:S08]  /*16230*/  HMMA.16816.F32.BF16 R44, R124, R134.reuse, R44 ;  /* 0x000000867c2c723c */ /* 0x080ff0000004182c */
[C---:B------:R-:W-:Y:S01]  /*16240*/  HMMA.16816.F32.BF16 R48, R116.reuse, R134, R48 ;  /* 0x000000867430723c */ /* 0x040fe20000041830 */
[----:B------:R-:W2:Y:S03]  /*16250*/  LDSM.16.MT88.4 R132, [R167+0x1c00] ;  /* 0x001c0000a784783b */ /* 0x000ea60000004200 */
[----:B----4-:R-:W-:Y:S02]  /*16260*/  F2FP.BF16.PACK_AB R172, R179, R178 ;  /* 0x000000b2b3ac723e */ /* 0x010fe400000010ff */
[----:B---3--:R-:W-:Y:S02]  /*16270*/  F2FP.BF16.PACK_AB R174, R106, R107 ;  /* 0x0000006b6aae723e */ /* 0x008fe400000010ff */
[-C--:B-1----:R-:W-:Y:S01]  /*16280*/  HMMA.16816.F32.BF16 R52, R116, R120.reuse, R52 ;  /* 0x000000787434723c */ /* 0x082fe20000041834 */
[----:B-----5:R-:W-:Y:S07]  /*16290*/  F2FP.BF16.PACK_AB R175, R101, R103 ;  /* 0x0000006765af723e */ /* 0x020fee00000010ff */
        /* <DEDUP_REMOVED lines=31> */
[----:B------:R-:W-:Y:S01]  /*16490*/  MOV R100, R109 ;  /* 0x0000006d00647202 */ /* 0x000fe20000000f00 */
[----:B------:R-:W-:Y:S03]  /*164a0*/  FADD.FTZ R5, R191, R2 ;  /* 0x00000002bf057221 */ /* 0x000fe60000010000 */
[C---:B------:R-:W-:Y:S07]  /*164b0*/  HMMA.16816.F32.BF16 R64, R168.reuse, R6, R64 ;  /* 0x00000006a840723c */ /* 0x040fee0000041840 */
        /* <DEDUP_REMOVED lines=28> */
[-C--:B------:R-:W-:Y:S01]  /*16680*/  MOV R107, R102.reuse ;  /* 0x00000066006b7202 */ /* 0x080fe20000000f00 */
[----:B------:R-:W-:Y:S01]  /*16690*/  FADD.FTZ R0, R103, R0 ;  /* 0x0000000067007221 */ /* 0x000fe20000010000 */
[----:B------:R-:W-:Y:S01]  /*166a0*/  MOV R103, R102 ;  /* 0x0000006600677202 */ /* 0x000fe20000000f00 */
        /* <DEDUP_REMOVED lines=8> */
.L_x_1305:
[----:B-1----:R-:W2:Y:S02]  /*16730*/  LDL R0, [R1+0x1c] ;  /* 0x00001c0001007983 */ /* 0x002ea40000100800 */
[----:B--2---:R-:W-:-:S13]  /*16740*/  ISETP.GE.AND P0, PT, R204, R0, PT ;  /* 0x00000000cc00720c */ /* 0x004fda0003f06270 */
[----:B------:R-:W-:Y:S05]  /*16750*/  @!P0 BRA `(.L_x_1311) ;  /* 0x0000301000008947 */ /* 0x000fea0003800000 */
.L_x_1314:
[----:B------:R-:W2:Y:S01]  /*16760*/  LDL R101, [R1+0x20] ;  /* 0x0000200001657983 */ /* 0x000ea20000100800 */
[----:B------:R-:W-:Y:S04]  /*16770*/  DEPBAR.LE SB0, 0x0 ;  /* 0x000080000000791a */ /* 0x000fe80000000000 */
[----:B------:R-:W-:Y:S01]  /*16780*/  WARPSYNC 0xffffffff ;  /* 0xffffffff00007948 */ /* 0x000fe20003800000 */
[----:B------:R-:W-:Y:S01]  /*16790*/  BAR.SYNC.DEFER_BLOCKING 0x0 ;  /* 0x0000000000007b1d */ /* 0x000fe20000010000 */
[----:B------:R-:W-:Y:S01]  /*167a0*/  SHF.R.S32.HI R0, RZ, 0x1f, R204 ;  /* 0x0000001fff007819 */ /* 0x000fe200000114cc */
[----:B------:R-:W-:Y:S04]  /*167b0*/  IMAD.WIDE.U32 R2, R204, c[0x0][0x208], RZ ;  /* 0x00008200cc027a25 */ /* 0x000fe800078e00ff */
[----:B------:R-:W-:Y:S04]  /*167c0*/  IMAD R0, R0, c[0x0][0x208], RZ ;  /* 0x0000820000007a24 */ /* 0x000fe800078e02ff */
[----:B------:R-:W-:Y:S05]  /*167d0*/  IMAD R0, R204, c[0x0][0x20c], R0 ;  /* 0x00008300cc007a24 */ /* 0x000fea00078e0200 */
[----:B------:R-:W-:Y:S01]  /*167e0*/  IADD3 R0, R3, R0, RZ ;  /* 0x0000000003007210 */ /* 0x000fe20007ffe0ff */
[----:B------:R-:W-:Y:S04]  /*167f0*/  IMAD.WIDE.U32 R2, R2, 0x30, RZ ;  /* 0x0000003002027825 */ /* 0x000fe800078e00ff */
[----:B------:R-:W-:Y:S01]  /*16800*/  IMAD R0, R0, 0x30, RZ ;  /* 0x0000003000007824 */ /* 0x000fe200078e02ff */
[----:B------:R-:W-:Y:S01]  /*16810*/  IADD3 R12, P2, R244, R2, RZ ;  /* 0x00000002f40c7210 */ /* 0x000fe20007f5e0ff */
[----:B------:R-:W-:Y:S03]  /*16820*/  LDSM.16.M88.4 R48, [R192] ;  /* 0x00000000c030783b */ /* 0x000fe60000000200 */
[----:B------:R-:W-:Y:S01]  /*16830*/  IADD3 R0, R3, R0, RZ ;  /* 0x0000000003007210 */ /* 0x000fe20007ffe0ff */
[----:B------:R-:W-:Y:S03]  /*16840*/  BSSY B0, `(.L_x_1312) ;  /* 0x000013c000007945 */ /* 0x000fe60003800000 */
[-C--:B------:R-:W-:Y:S02]  /*16850*/  IADD3.X R13, R0, R249.reuse, RZ, P2, !PT ;  /* 0x000000f9000d7210 */ /* 0x080fe400017fe4ff */
[C---:B------:R-:W-:Y:S01]  /*16860*/  LEA R26, P2, R12.reuse, c[0x0][0x1f8], 0x1 ;  /* 0x00007e000c1a7a11 */ /* 0x040fe200078408ff */
[----:B------:R-:W1:Y:S03]  /*16870*/  S2R R100, SR_TID.X ;  /* 0x0000000000647919 */ /* 0x000e660000002100 */
[----:B------:R-:W-:Y:S05]  /*16880*/  LEA.HI.X R27, R12, c[0x0][0x1fc], R13, 0x1, P2 ;  /* 0x00007f000c1b7a11 */ /* 0x000fea00010f0c0d */
[----:B------:R-:W3:Y:S08]  /*16890*/  LDSM.16.M88.4 R16, [R165] ;  /* 0x00000000a510783b */ /* 0x000ef00000000200 */
[----:B------:R-:W4:Y:S08]  /*168a0*/  LDSM.16.M88.4 R44, [R192+0x1000] ;  /* 0x00100000c02c783b */ /* 0x000f300000000200 */
[----:B------:R-:W5:Y:S08]  /*168b0*/  LDSM.16.M88.4 R32, [R165+0x400] ;  /* 0x00040000a520783b */ /* 0x000f700000000200 */
[----:B------:R-:W2:Y:S08]  /*168c0*/  LDSM.16.M88.4 R168, [R165+0x800] ;  /* 0x00080000a5a8783b */ /* 0x000eb00000000200 */
[----:B------:R-:W-:Y:S01]  /*168d0*/  LDSM.16.M88.4 R172, [R193] ;  /* 0x00000000c1ac783b */ /* 0x000fe20000000200 */
[-C--:B---3--:R-:W-:Y:S07]  /*168e0*/  HMMA.16816.F32.BF16 R4, R48, R16.reuse, RZ ;  /* 0x000000103004723c */ /* 0x088fee00000418ff */
[----:B------:R-:W3:Y:S01]  /*168f0*/  LDSM.16.M88.4 R176, [R194] ;  /* 0x00000000c2b0783b */ /* 0x000ee20000000200 */
[----:B-1----:R-:W-:Y:S07]  /*16900*/  ISETP.GT.AND P4, PT, R100, 0x3f, PT ;  /* 0x0000003f6400780c */ /* 0x002fee0003f84270 */
[----:B------:R-:W1:Y:S06]  /*16910*/  LDSM.16.M88.4 R180, [R193+0x1000] ;  /* 0x00100000c1b4783b */ /* 0x000e6c0000000200 */
[----:B------:R-:W-:Y:S02]  /*16920*/  @!P4 MOV R8, c[0x0][0x208] ;  /* 0x000082000008ca02 */ /* 0x000fe40000000f00 */
[----:B------:R-:W1:Y:S01]  /*16930*/  LDSM.16.M88.4 R184, [R202] ;  /* 0x00000000cab8783b */ /* 0x000e620000000200 */
[----:B------:R-:W-:Y:S02]  /*16940*/  @!P4 MOV R9, c[0x0][0x20c] ;  /* 0x000083000009ca02 */ /* 0x000fe40000000f00 */
[C---:B------:R-:W-:Y:S04]  /*16950*/  @!P4 LEA R28, P0, R8.reuse, R2, 0x5 ;  /* 0x00000002081cc211 */ /* 0x040fe800078028ff */
[----:B------:R-:W-:Y:S01]  /*16960*/  @!P4 LEA.HI.X R3, R8, R0, R9, 0x5, P0 ;  /* 0x000000000803c211 */ /* 0x000fe200000f2c09 */
[----:B------:R-:W1:Y:S01]  /*16970*/  LDSM.16.M88.4 R188, [R201] ;  /* 0x00000000c9bc783b */ /* 0x000e620000000200 */
[C---:B----4-:R-:W-:Y:S02]  /*16980*/  HMMA.16816.F32.BF16 R8, R44.reuse, R16, RZ ;  /* 0x000000102c08723c */ /* 0x050fe400000418ff */
[--C-:B------:R-:W-:Y:S04]  /*16990*/  IADD3 R21, P1, P0, R2, 0x20, R244.reuse ;  /* 0x0000002002157810 */ /* 0x100fe8000783e0f4 */
[C---:B------:R-:W-:Y:S01]  /*169a0*/  LEA R24, P2, R21.reuse, c[0x0][0x1f8], 0x1 ;  /* 0x00007e0015187a11 */ /* 0x040fe200078408ff */
[----:B------:R-:W4:Y:S01]  /*169b0*/  LDL R102, [R1+0x1c] ;  /* 0x00001c0001667983 */ /* 0x000f220000100800 */
[-C--:B------:R-:W-:Y:S01]  /*169c0*/  HMMA.16816.F32.BF16 R12, R44, R18.reuse, RZ ;  /* 0x000000122c0c723c */ /* 0x080fe200000418ff */
[----:B------:R-:W-:Y:S03]  /*169d0*/  IADD3.X R23, R0, RZ, R249, P1, P0 ;  /* 0x000000ff00177210 */ /* 0x000fe60000fe04f9 */
[----:B------:R-:W-:Y:S02]  /*169e0*/  IADD3 R20, P1, P0, R2, 0x40, R244 ;  /* 0x0000004002147810 */ /* 0x000fe4000783e0f4 */
[----:B------:R-:W-:Y:S02]  /*169f0*/  LEA.HI.X R25, R21, c[0x0][0x1fc], R23, 0x1, P2 ;  /* 0x00007f0015197a11 */ /* 0x000fe400010f0c17 */
[C---:B------:R-:W-:Y:S04]  /*16a00*/  HMMA.16816.F32.BF16 R16, R48.reuse, R18, RZ ;  /* 0x000000123010723c */ /* 0x040fe800000418ff */
[----:B------:R-:W-:Y:S02]  /*16a10*/  @!P4 IADD3 R2, P3, R28, R244, RZ ;  /* 0x000000f41c02c210 */ /* 0x000fe40007f7e0ff */
[--C-:B------:R-:W-:Y:S02]  /*16a20*/  IADD3.X R0, R0, RZ, R249.reuse, P1, P0 ;  /* 0x000000ff00007210 */ /* 0x100fe40000fe04f9 */
[----:B------:R-:W-:Y:S04]  /*16a30*/  LEA R30, P1, R20, c[0x0][0x1f8], 0x1 ;  /* 0x00007e00141e7a11 */ /* 0x000fe800078208ff */
[----:B------:R-:W-:Y:S02]  /*16a40*/  @!P4 LEA R36, P0, R2, c[0x0][0x1f8], 0x1 ;  /* 0x00007e000224ca11 */ /* 0x000fe400078008ff */
[----:B------:R-:W-:Y:S02]  /*16a50*/  @!P4 IADD3.X R22, R3, R249, RZ, P3, !PT ;  /* 0x000000f90316c210 */ /* 0x000fe40001ffe4ff */
[----:B------:R-:W-:Y:S02]  /*16a60*/  LEA.HI.X R31, R20, c[0x0][0x1fc], R0, 0x1, P1 ;  /* 0x00007f00141f7a11 */ /* 0x000fe400008f0c00 */
[----:B------:R-:W-:Y:S02]  /*16a70*/  @!P4 LEA.HI.X R37, R2, c[0x0][0x1fc], R22, 0x1, P0 ;  /* 0x00007f000225ca11 */ /* 0x000fe400000f0c16 */
[-C--:B-----5:R-:W-:Y:S01]  /*16a80*/  HMMA.16816.F32.BF16 R20, R48, R32.reuse, RZ ;  /* 0x000000203014723c */ /* 0x0a0fe200000418ff */
[--C-:B------:R-:W-:Y:S02]  /*16a90*/  @!P4 IADD3 R2, P1, P0, R28, 0x20, R244.reuse ;  /* 0x000000201c02c810 */ /* 0x100fe4000783e0f4 */
[----:B--2---:R-:W-:Y:S11]  /*16aa0*/  LOP3.LUT P2, RZ, R101, 0x1, RZ, 0xc0, !PT ;  /* 0x0000000165ff7812 */ /* 0x004ff6000784c0ff */
[----:B------:R-:W-:Y:S02]  /*16ab0*/  @!UPT UIADD3 URZ, URZ, URZ, URZ ;  /* 0x0000003f3f3ff290 */ /* 0x000fe4000fffe03f */
[----:B------:R-:W-:Y:S01]  /*16ac0*/  @!PT LDS RZ, [RZ] ;  /* 0x00000000fffff984 */ /* 0x000fe20000000800 */
[----:B------:R-:W-:Y:S01]  /*16ad0*/  @!PT LDS RZ, [RZ] ;  /* 0x00000000fffff984 */ /* 0x000fe20000000800 */
[----:B------:R-:W-:Y:S01]  /*16ae0*/  @!PT LDS RZ, [RZ] ;  /* 0x00000000fffff984 */ /* 0x000fe20000000800 */
[----:B------:R2:W-:Y:S08]  /*16af0*/  LDGSTS.E.BYPASS.LTC128B.128 [R203+0x1880], [R26.64], !P2 ;  /* 0x018800001acb7fae */ /* 0x0005f0000d101d46 */
[----:B------:R2:W-:Y:S08]  /*16b00*/  LDGSTS.E.BYPASS.LTC128B.128 [R203+0x2480], [R24.64], !P6 ;  /* 0x0248000018cb7fae */ /* 0x0005f0000f101d46 */
[----:B------:R5:W-:Y:S08]  /*16b10*/  LDGSTS.E.BYPASS.LTC128B.128 [R203+0x3080], [R30.64], !P5 ;  /* 0x030800001ecb7fae */ /* 0x000bf0000e901d46 */
[----:B------:R1:W-:Y:S01]  /*16b20*/  @!P4 LDGSTS.E.BYPASS.LTC128B.128 [R203+0x2080], [R36.64], !P2 ;  /* 0x0208000024cbcfae */ /* 0x0003e2000d101d46 */
[C---:B--2---:R-:W-:Y:S07]  /*16b30*/  HMMA.16816.F32.BF16 R24, R44.reuse, R32, RZ ;  /* 0x000000202c18723c */ /* 0x044fee00000418ff */
[----:B------:R-:W-:Y:S02]  /*16b40*/  @!P4 LEA R32, P3, R2, c[0x0][0x1f8], 0x1 ;  /* 0x00007e000220ca11 */ /* 0x000fe400078608ff */
[C---:B------:R-:W-:Y:S03]  /*16b50*/  @!P4 IADD3.X R33, R3.reuse, RZ, R249, P1, P0 ;  /* 0x000000ff0321c210 */ /* 0x040fe60000fe04f9 */
[----:B------:R-:W-:Y:S02]  /*16b60*/  @!P4 IADD3 R0, P2, P1, R28, 0x40, R244 ;  /* 0x000000401c00c810 */ /* 0x000fe4000795e0f4 */
[-C--:B-----5:R-:W-:Y:S01]  /*16b70*/  HMMA.16816.F32.BF16 R28, R44, R34.reuse, RZ ;  /* 0x000000222c1c723c */ /* 0x0a0fe200000418ff */
[----:B------:R-:W-:Y:S02]  /*16b80*/  @!P4 LEA.HI.X R33, R2, c[0x0][0x1fc], R33, 0x1, P3 ;  /* 0x00007f000221ca11 */ /* 0x000fe400018f0c21 */
[C---:B------:R-:W-:Y:S02]  /*16b90*/  @!P4 LEA R2, P0, R0.reuse, c[0x0][0x1f8], 0x1 ;  /* 0x00007e000002ca11 */ /* 0x040fe400078008ff */
[----:B------:R-:W-:Y:S01]  /*16ba0*/  @!P4 IADD3.X R3, R3, RZ, R249, P2, P1 ;  /* 0x000000ff0303c210 */ /* 0x000fe200017e24f9 */
[----:B------:R2:W-:Y:S03]  /*16bb0*/  @!P4 LDGSTS.E.BYPASS.LTC128B.128 [R203+0x2c80], [R32.64], !P6 ;  /* 0x02c8000020cbcfae */ /* 0x0005e6000f101d46 */
[----:B------:R-:W-:Y:S05]  /*16bc0*/  @!P4 LEA.HI.X R3, R0, c[0x0][0x1fc], R3, 0x1, P0 ;  /* 0x00007f000003ca11 */ /* 0x000fea00000f0c03 */
[----:B------:R5:W-:Y:S08]  /*16bd0*/  @!P4 LDGSTS.E.BYPASS.LTC128B.128 [R203+0x3880], [R2.64], !P5 ;  /* 0x0388000002cbcfae */ /* 0x000bf0000e901d46 */
[----:B------:R-:W0:Y:S01]  /*16be0*/  LDGDEPBAR ;  /* 0x00000000000079af */ /* 0x000e220000000000 */
[C---:B--2---:R-:W-:Y:S08]  /*16bf0*/  HMMA.16816.F32.BF16 R32, R48.reuse, R34, RZ ;  /* 0x000000223020723c */ /* 0x044ff000000418ff */
[-C--:B-1----:R-:W-:Y:S08]  /*16c00*/  HMMA.16816.F32.BF16 R36, R48, R168.reuse, RZ ;  /* 0x000000a83024723c */ /* 0x082ff000000418ff */
[C---:B------:R-:W-:Y:S08]  /*16c10*/  HMMA.16816.F32.BF16 R40, R44.reuse, R168, RZ ;  /* 0x000000a82c28723c */ /* 0x040ff000000418ff */
[-C--:B------:R-:W-:Y:S01]  /*16c20*/  HMMA.16816.F32.BF16 R44, R44, R170.reuse, RZ ;  /* 0x000000aa2c2c723c */ /* 0x080fe200000418ff */
[----:B----4-:R-:W-:Y:S07]  /*16c30*/  ISETP.GT.AND P4, PT, R204, R102, PT ;  /* 0x00000066cc00720c */ /* 0x010fee0003f84270 */
[----:B------:R-:W-:Y:S01]  /*16c40*/  HMMA.16816.F32.BF16 R48, R48, R170, RZ ;  /* 0x000000aa3030723c */ /* 0x000fe200000418ff */
[----:B------:R-:W-:Y:S07]  /*16c50*/  LDSM.16.M88.4 R168, [R192+0x2000] ;  /* 0x00200000c0a8783b */ /* 0x000fee0000000200 */
[-C--:B---3--:R-:W-:Y:S08]  /*16c60*/  HMMA.16816.F32.BF16 R4, R172, R176.reuse, R4 ;  /* 0x000000b0ac04723c */ /* 0x088ff00000041804 */
        /* <DEDUP_REMOVED lines=72> */
[----:B-----5:R-:W-:Y:S04]  /*170f0*/  FMUL.FTZ R3, R10, c[0x0][0x320] ;  /* 0x0000c8000a037a20 */ /* 0x020fe80000410000 */
        /* <DEDUP_REMOVED lines=110> */
[----:B--234-:R-:W-:Y:S01]  /*177e0*/  SHF.R.S32.HI R102, RZ, 0x1f, R100 ;  /* 0x0000001fff667819 */ /* 0x01cfe20000011464 */
[----:B------:R-:W2:Y:S03]  /*177f0*/  LDL.64 R230, [R1+0x8] ;  /* 0x0000080001e67983 */ /* 0x000ea60000100a00 */
[----:B------:R-:W-:Y:S03]  /*17800*/  LEA.HI R102, R102, R100, RZ, 0x2 ;  /* 0x0000006466667211 */ /* 0x000fe600078f10ff */
[----:B------:R-:W3:Y:S01]  /*17810*/  LDL R100, [R1+0x4] ;  /* 0x0000040001647983 */ /* 0x000ee20000100800 */
[----:B------:R-:W-:Y:S04]  /*17820*/  SHF.R.S32.HI R102, RZ, 0x2, R102 ;  /* 0x00000002ff667819 */ /* 0x000fe80000011466 */
[----:B------:R-:W-:Y:S04]  /*17830*/  IADD3 R3, -R102, 0x30, RZ ;  /* 0x0000003066037810 */ /* 0x000fe80007ffe1ff */
        /* <DEDUP_REMOVED lines=13> */
[----:B------:R-:W-:Y:S04]  /*17910*/  @P0 IMAD R5, R5, 0x30, RZ ;  /* 0x0000003005050824 */ /* 0x000fe800078e02ff */
[----:B------:R-:W-:Y:S01]  /*17920*/  @P0 IMAD.IADD R7, R5, 0x1, R7 ;  /* 0x0000000105070824 */ /* 0x000fe200078e0207 */
[C---:B--2---:R-:W-:Y:S04]  /*17930*/  @P0 IADD3 R18, P2, P1, R6.reuse, 0x20, R230 ;  /* 0x0000002006120810 */ /* 0x044fe8000795e0e6 */
[C---:B---3--:R-:W-:Y:S02]  /*17940*/  @P0 IADD3.X R20, R7.reuse, RZ, R100, P2, P1 ;  /* 0x000000ff07140210 */ /* 0x048fe400017e2464 */
        /* <DEDUP_REMOVED lines=24> */
[----:B------:R-:W-:Y:S03]  /*17ad0*/  LOP3.LUT P3, RZ, R101, 0x1, RZ, 0xc0, !PT ;  /* 0x0000000165ff7812 */ /* 0x000fe6000786c0ff */
        /* <DEDUP_REMOVED lines=12> */
[----:B------:R-:W-:Y:S05]  /*17ba0*/  @P0 LEA.HI.X R7, R19, c[0x0][0x1cc], R21, 0x1, P2 ;  /* 0x0000730013070a11 */ /* 0x000fea00010f0c15 */
[----:B------:R1:W-:Y:S06]  /*17bb0*/  @P1 LDGSTS.E.BYPASS.LTC128B.128 [R203+0x4880], [R16.64], !P6 ;  /* 0x0488000010cb1fae */ /* 0x0003ec000f101d46 */
[----:B------:R1:W-:Y:S06]  /*17bc0*/  @P1 LDGSTS.E.BYPASS.LTC128B.128 [R203+0x5480], [R14.64], !P5 ;  /* 0x054800000ecb1fae */ /* 0x0003ec000e901d46 */
[----:B------:R1:W-:Y:S06]  /*17bd0*/  @P0 LDGSTS.E.BYPASS.LTC128B.128 [R203+0x4480], [R12.64], !P3 ;  /* 0x044800000ccb0fae */ /* 0x0003ec000d901d46 */
[----:B------:R1:W-:Y:S06]  /*17be0*/  @P0 LDGSTS.E.BYPASS.LTC128B.128 [R203+0x5080], [R10.64], !P6 ;  /* 0x050800000acb0fae */ /* 0x0003ec000f101d46 */
[----:B------:R1:W-:Y:S02]  /*17bf0*/  @P0 LDGSTS.E.BYPASS.LTC128B.128 [R203+0x5c80], [R6.64], !P5 ;  /* 0x05c8000006cb0fae */ /* 0x0003e4000e901d46 */
.L_x_1313:
[----:B--234-:R-:W-:Y:S05]  /*17c00*/  BSYNC B0 ;  /* 0x0000000000007941 */ /* 0x01cfea0003800000 */
.L_x_1312:
        /* <DEDUP_REMOVED lines=55> */
[C---:B------:R-:W-:Y:S01]  /*17f80*/  FADD.FTZ R0, -R110.reuse, R0 ;  /* 0x000000006e007221 */ /* 0x040fe20000010100 */
[----:B------:R-:W-:Y:S01]  /*17f90*/  FMNMX.FTZ R3, R227, R3, !PT ;  /* 0x00000003e3037209 */ /* 0x000fe20007810000 */
[----:B------:R-:W-:Y:S01]  /*17fa0*/  FMUL.FTZ R173, R110, c[0x0][0x2d0] ;  /* 0x0000b4006ead7a20 */ /* 0x000fe20000410000 */
[----:B--2---:R-:W-:Y:S02]  /*17fb0*/  FMNMX.FTZ R109, R5, R8, !PT ;  /* 0x00000008056d7209 */ /* 0x004fe40007810000 */
[----:B------:R-:W-:Y:S01]  /*17fc0*/  FMNMX.FTZ R5, R220, R3, !PT ;  /* 0x00000003dc057209 */ /* 0x000fe20007810000 */
[----:B------:R-:W-:Y:S02]  /*17fd0*/  FMUL.FTZ R3, R0, c[0x0][0x2d0] ;  /* 0x0000b40000037a20 */ /* 0x000fe40000410000 */
[----:B------:R-:W-:Y:S01]  /*17fe0*/  FADD.FTZ R2, -R109, R2 ;  /* 0x000000026d027221 */ /* 0x000fe20000010100 */
[----:B------:R-:W-:Y:S01]  /*17ff0*/  FMNMX.FTZ R0, R216, R5, !PT ;  /* 0x00000005d8007209 */ /* 0x000fe20007810000 */
[----:B------:R1:W2:Y:S01]  /*18000*/  MUFU.EX2 R101, R3 ;  /* 0x0000000300657308 */ /* 0x0002a20000000800 */
[----:B---3--:R-:W-:Y:S01]  /*18010*/  FMNMX.FTZ R6, R6, R9, !PT ;  /* 0x0000000906067209 */ /* 0x008fe20007810000 */
[----:B------:R-:W-:Y:S01]  /*18020*/  FMUL.FTZ R2, R2, c[0x0][0x2d0] ;  /* 0x0000b40002027a20 */ /* 0x000fe20000410000 */
[----:B------:R-:W-:Y:S01]  /*18030*/  FMNMX.FTZ R0, R107, R0, !PT ;  /* 0x000000006b007209 */ /* 0x000fe20007810000 */
[----:B------:R-:W-:Y:S02]  /*18040*/  FMUL.FTZ R172, R109, c[0x0][0x2d0] ;  /* 0x0000b4006dac7a20 */ /* 0x000fe40000410000 */
[----:B------:R-:W3:Y:S01]  /*18050*/  SHFL.BFLY PT, R9, R6, 0x1, 0x1f ;  /* 0x0c201f0006097f89 */ /* 0x000ee200000e0000 */
[----:B------:R-:W-:Y:S03]  /*18060*/  FMNMX.FTZ R0, R106, R0, !PT ;  /* 0x000000006a007209 */ /* 0x000fe60007810000 */
[----:B------:R4:W5:Y:S04]  /*18070*/  MUFU.EX2 R100, R2 ;  /* 0x0000000200647308 */ /* 0x0009680000000800 */
[----:B-1----:R-:W1:Y:S01]  /*18080*/  SHFL.BFLY PT, R3, R0, 0x2, 0x1f ;  /* 0x0c401f0000037f89 */ /* 0x002e6200000e0000 */
[C---:B--2---:R-:W-:Y:S02]  /*18090*/  FMUL.FTZ R5, R101.reuse, R121 ;  /* 0x0000007965057220 */ /* 0x044fe40000410000 */
[C---:B------:R-:W-:Y:S02]  /*180a0*/  FMUL.FTZ R17, R101.reuse, R129 ;  /* 0x0000008165117220 */ /* 0x040fe40000410000 */
[C---:B------:R-:W-:Y:S01]  /*180b0*/  FMUL.FTZ R16, R101.reuse, R128 ;  /* 0x0000008065107220 */ /* 0x040fe20000410000 */
[----:B---3--:R-:W-:Y:S01]  /*180c0*/  FMNMX.FTZ R108, R6, R9, !PT ;  /* 0x00000009066c7209 */ /* 0x008fe20007810000 */
[C---:B------:R-:W-:Y:S02]  /*180d0*/  FMUL.FTZ R32, R101.reuse, R144 ;  /* 0x0000009065207220 */ /* 0x040fe40000410000 */
[----:B------:R-:W-:Y:S02]  /*180e0*/  FMUL.FTZ R33, R101, R145 ;  /* 0x0000009165217220 */ /* 0x000fe40000410000 */
[----:B----4-:R-:W-:Y:S02]  /*180f0*/  FADD.FTZ R2, -R108, R4 ;  /* 0x000000046c027221 */ /* 0x010fe40000010100 */
[--C-:B------:R-:W-:Y:S02]  /*18100*/  FFMA.FTZ R4, R185, c[0x0][0x2d0], -R173.reuse ;  /* 0x0000b400b9047a23 */ /* 0x100fe400000108ad */
[----:B------:R-:W-:Y:S02]  /*18110*/  FMUL.FTZ R2, R2, c[0x0][0x2d0] ;  /* 0x0000b40002027a20 */ /* 0x000fe40000410000 */
[----:B------:R-:W-:Y:S01]  /*18120*/  MUFU.EX2 R185, R4 ;  /* 0x0000000400b97308 */ /* 0x000fe20000000800 */
[C---:B-----5:R-:W-:Y:S02]  /*18130*/  FMUL.FTZ R6, R100.reuse, R122 ;  /* 0x0000007a64067220 */ /* 0x060fe40000410000 */
[C---:B------:R-:W-:Y:S02]  /*18140*/  FMUL.FTZ R7, R100.reuse, R123 ;  /* 0x0000007b64077220 */ /* 0x040fe40000410000 */
[----:B------:R-:W-:Y:S01]  /*18150*/  FMUL.FTZ R18, R100, R130 ;  /* 0x0000008264127220 */ /* 0x000fe20000410000 */
[----:B-1----:R-:W-:Y:S01]  /*18160*/  FMNMX.FTZ R0, R0, R3, !PT ;  /* 0x0000000300007209 */ /* 0x002fe20007810000 */
[--C-:B------:R-:W-:Y:S03]  /*18170*/  FFMA.FTZ R3, R188, c[0x0][0x2d0], -R172.reuse ;  /* 0x0000b400bc037a23 */ /* 0x100fe600000108ac */
[----:B------:R1:W2:Y:S01]  /*18180*/  MUFU.EX2 R102, R2 ;  /* 0x0000000200667308 */ /* 0x0002a20000000800 */
[C---:B------:R-:W-:Y:S02]  /*18190*/  FMUL.FTZ R19, R100.reuse, R131 ;  /* 0x0000008364137220 */ /* 0x040fe40000410000 */
[C---:B------:R-:W-:Y:S02]  /*181a0*/  FMUL.FTZ R34, R100.reuse, R146 ;  /* 0x0000009264227220 */ /* 0x040fe40000410000 */
[C---:B------:R-:W-:Y:S02]  /*181b0*/  FMUL.FTZ R35, R100.reuse, R147 ;  /* 0x0000009364237220 */ /* 0x040fe40000410000 */
[C---:B------:R-:W-:Y:S02]  /*181c0*/  FMUL.FTZ R48, R101.reuse, R160 ;  /* 0x000000a065307220 */ /* 0x040fe40000410000 */
[C---:B------:R-:W-:Y:S01]  /*181d0*/  FMUL.FTZ R49, R101.reuse, R161 ;  /* 0x000000a165317220 */ /* 0x040fe20000410000 */
[----:B------:R3:W-:Y:S01]  /*181e0*/  MUFU.EX2 R235, R3 ;  /* 0x0000000300eb7308 */ /* 0x0007e20000000800 */
[C---:B------:R-:W-:Y:S02]  /*181f0*/  FMUL.FTZ R50, R100.reuse, R162 ;  /* 0x000000a264327220 */ /* 0x040fe40000410000 */
[C---:B------:R-:W-:Y:S02]  /*18200*/  FMUL.FTZ R51, R100.reuse, R163 ;  /* 0x000000a364337220 */ /* 0x040fe40000410000 */
[C---:B------:R-:W-:Y:S01]  /*18210*/  FMUL.FTZ R52, R101.reuse, R52 ;  /* 0x0000003465347220 */ /* 0x040fe20000410000 */
[----:B------:R-:W-:Y:S01]  /*18220*/  LDSM.16.MT88.4 R160, [R166+0x1400] ;  /* 0x00140000a6a0783b */ /* 0x000fe20000004200 */
[----:B------:R-:W-:Y:S02]  /*18230*/  FMUL.FTZ R53, R101, R53 ;  /* 0x0000003565357220 */ /* 0x000fe40000410000 */
[C---:B------:R-:W-:Y:S02]  /*18240*/  FMUL.FTZ R54, R100.reuse, R54 ;  /* 0x0000003664367220 */ /* 0x040fe40000410000 */
[----:B------:R-:W-:Y:S02]  /*18250*/  FMUL.FTZ R55, R100, R55 ;  /* 0x0000003764377220 */ /* 0x000fe40000410000 */
[--C-:B------:R-:W-:Y:S02]  /*18260*/  FFMA.FTZ R128, R210, c[0x0][0x2d0], -R172.reuse ;  /* 0x0000b400d2807a23 */ /* 0x100fe400000108ac */
[--C-:B-1----:R-:W-:Y:S02]  /*18270*/  FFMA.FTZ R2, R184, c[0x0][0x2d0], -R173.reuse ;  /* 0x0000b400b8027a23 */ /* 0x102fe400000108ad */
[C---:B--2---:R-:W-:Y:S01]  /*18280*/  FMUL.FTZ R8, R102.reuse, R116 ;  /* 0x0000007466087220 */ /* 0x044fe20000410000 */
[----:B------:R1:W-:Y:S01]  /*18290*/  MUFU.EX2 R210, R128 ;  /* 0x0000008000d27308 */ /* 0x0003e20000000800 */
[C---:B------:R-:W-:Y:S02]  /*182a0*/  FMUL.FTZ R9, R102.reuse, R117 ;  /* 0x0000007566097220 */ /* 0x040fe40000410000 */
[C---:B------:R-:W-:Y:S02]  /*182b0*/  FMUL.FTZ R12, R102.reuse, R124 ;  /* 0x0000007c660c7220 */ /* 0x040fe40000410000 */
[C---:B------:R-:W-:Y:S02]  /*182c0*/  FMUL.FTZ R13, R102.reuse, R125 ;  /* 0x0000007d660d7220 */ /* 0x040fe40000410000 */
[--C-:B---3--:R-:W-:Y:S02]  /*182d0*/  FFMA.FTZ R3, R171, c[0x0][0x2d0], -R173.reuse ;  /* 0x0000b400ab037a23 */ /* 0x108fe400000108ad */
[C---:B------:R-:W-:Y:S01]  /*182e0*/  FMUL.FTZ R24, R102.reuse, R136 ;  /* 0x0000008866187220 */ /* 0x040fe20000410000 */
[----:B------:R2:W-:Y:S01]  /*182f0*/  MUFU.EX2 R236, R2 ;  /* 0x0000000200ec7308 */ /* 0x0005e20000000800 */
[C---:B------:R-:W-:Y:S02]  /*18300*/  FMUL.FTZ R25, R102.reuse, R137 ;  /* 0x0000008966197220 */ /* 0x040fe40000410000 */
[C---:B------:R-:W-:Y:S02]  /*18310*/  FMUL.FTZ R28, R102.reuse, R140 ;  /* 0x0000008c661c7220 */ /* 0x040fe40000410000 */
[C---:B------:R-:W-:Y:S02]  /*18320*/  FMUL.FTZ R29, R102.reuse, R141 ;  /* 0x0000008d661d7220 */ /* 0x040fe40000410000 */
[C---:B------:R-:W-:Y:S02]  /*18330*/  FMUL.FTZ R40, R102.reuse, R152 ;  /* 0x0000009866287220 */ /* 0x040fe40000410000 */
[C---:B------:R-:W-:Y:S01]  /*18340*/  FMUL.FTZ R41, R102.reuse, R153 ;  /* 0x0000009966297220 */ /* 0x040fe20000410000 */
[----:B------:R3:W-:Y:S01]  /*18350*/  MUFU.EX2 R238, R3 ;  /* 0x0000000300ee7308 */ /* 0x0007e20000000800 */
[C---:B------:R-:W-:Y:S02]  /*18360*/  FMUL.FTZ R44, R102.reuse, R156 ;  /* 0x0000009c662c7220 */ /* 0x040fe40000410000 */
[C---:B------:R-:W-:Y:S01]  /*18370*/  FMUL.FTZ R45, R102.reuse, R157 ;  /* 0x0000009d662d7220 */ /* 0x040fe20000410000 */
[----:B-1----:R-:W-:Y:S01]  /*18380*/  LDSM.16.MT88.4 R128, [R166+0x400] ;  /* 0x00040000a680783b */ /* 0x002fe20000004200 */
[C---:B------:R-:W-:Y:S02]  /*18390*/  FMUL.FTZ R56, R102.reuse, R56 ;  /* 0x0000003866387220 */ /* 0x040fe40000410000 */
[C---:B------:R-:W-:Y:S02]  /*183a0*/  FMUL.FTZ R57, R102.reuse, R57 ;  /* 0x0000003966397220 */ /* 0x040fe40000410000 */
[--C-:B------:R-:W-:Y:S02]  /*183b0*/  FFMA.FTZ R144, R223, c[0x0][0x2d0], -R173.reuse ;  /* 0x0000b400df907a23 */ /* 0x100fe400000108ad */
[C---:B------:R-:W-:Y:S02]  /*183c0*/  FMUL.FTZ R60, R102.reuse, R60 ;  /* 0x0000003c663c7220 */ /* 0x040fe40000410000 */
[----:B------:R-:W-:Y:S02]  /*183d0*/  FMUL.FTZ R61, R102, R61 ;  /* 0x0000003d663d7220 */ /* 0x000fe40000410000 */
[--C-:B--2---:R-:W-:Y:S02]  /*183e0*/  FFMA.FTZ R2, R187, c[0x0][0x2d0], -R172.reuse ;  /* 0x0000b400bb027a23 */ /* 0x104fe400000108ac */
[C---:B------:R-:W-:Y:S02]  /*183f0*/  FMUL.FTZ R64, R101.reuse, R64 ;  /* 0x0000004065407220 */ /* 0x040fe40000410000 */
[----:B------:R1:W2:Y:S01]  /*18400*/  MUFU.EX2 R184, R2 ;  /* 0x0000000200b87308 */ /* 0x0002a20000000800 */
[----:B------:R-:W-:Y:S02]  /*18410*/  FMUL.FTZ R65, R101, R65 ;  /* 0x0000004165417220 */ /* 0x000fe40000410000 */
[C---:B------:R-:W-:Y:S02]  /*18420*/  FMUL.FTZ R66, R100.reuse, R66 ;  /* 0x0000004264427220 */ /* 0x040fe40000410000 */
[--C-:B---3--:R-:W-:Y:S02]  /*18430*/  FFMA.FTZ R3, R169, c[0x0][0x2d0], -R173.reuse ;  /* 0x0000b400a9037a23 */ /* 0x108fe400000108ad */
[C---:B------:R-:W-:Y:S02]  /*18440*/  FMUL.FTZ R67, R100.reuse, R67 ;  /* 0x0000004364437220 */ /* 0x040fe40000410000 */
[C---:B------:R-:W-:Y:S01]  /*18450*/  FMUL.FTZ R68, R101.reuse, R68 ;  /* 0x0000004465447220 */ /* 0x040fe20000410000 */
[----:B------:R3:W4:Y:S01]  /*18460*/  MUFU.EX2 R248, R3 ;  /* 0x0000000300f87308 */ /* 0x0007220000000800 */
[----:B------:R-:W-:Y:S02]  /*18470*/  FMUL.FTZ R69, R101, R69 ;  /* 0x0000004565457220 */ /* 0x000fe40000410000 */
[C---:B------:R-:W-:Y:S02]  /*18480*/  FMUL.FTZ R70, R100.reuse, R70 ;  /* 0x0000004664467220 */ /* 0x040fe40000410000 */
[----:B------:R-:W-:Y:S02]  /*18490*/  FMUL.FTZ R71, R100, R71 ;  /* 0x0000004764477220 */ /* 0x000fe40000410000 */
[C---:B------:R-:W-:Y:S02]  /*184a0*/  FMUL.FTZ R72, R102.reuse, R72 ;  /* 0x0000004866487220 */ /* 0x040fe40000410000 */
[C---:B------:R-:W-:Y:S02]  /*184b0*/  FMUL.FTZ R73, R102.reuse, R73 ;  /* 0x0000004966497220 */ /* 0x040fe40000410000 */
[C---:B------:R-:W-:Y:S02]  /*184c0*/  FMUL.FTZ R76, R102.reuse, R76 ;  /* 0x0000004c664c7220 */ /* 0x040fe40000410000 */
[----:B------:R-:W-:Y:S01]  /*184d0*/  FMUL.FTZ R77, R102, R77 ;  /* 0x0000004d664d7220 */ /* 0x000fe20000410000 */
[----:B-1----:R-:W1:Y:S01]  /*184e0*/  SHFL.BFLY PT, R2, R0, 0x1, 0x1f ;  /* 0x0c201f0000027f89 */ /* 0x002e6200000e0000 */
[----:B--2---:R-:W-:Y:S01]  /*184f0*/  F2FP.BF16.PACK_AB R121, R235, R184 ;  /* 0x000000b8eb79723e */ /* 0x004fe200000010ff */
[C---:B------:R-:W-:Y:S02]  /*18500*/  FMUL.FTZ R80, R101.reuse, R80 ;  /* 0x0000005065507220 */ /* 0x040fe40000410000 */
[C---:B------:R-:W-:Y:S02]  /*18510*/  FMUL.FTZ R81, R101.reuse, R81 ;  /* 0x0000005165517220 */ /* 0x040fe40000410000 */
[C---:B------:R-:W-:Y:S02]  /*18520*/  FMUL.FTZ R82, R100.reuse, R82 ;  /* 0x0000005264527220 */ /* 0x040fe40000410000 */
[----:B------:R-:W-:Y:S02]  /*18530*/  FMUL.FTZ R83, R100, R83 ;  /* 0x0000005364537220 */ /* 0x000fe40000410000 */
[----:B---3--:R-:W-:Y:S01]  /*18540*/  FFMA.FTZ R3, R168, c[0x0][0x2d0], -R172 ;  /* 0x0000b400a8037a23 */ /* 0x008fe200000108ac */
[----:B----4-:R-:W-:Y:S01]  /*18550*/  F2FP.BF16.PACK_AB R122, R248, R238 ;  /* 0x000000eef87a723e */ /* 0x010fe200000010ff */
[----:B------:R-:W-:Y:S02]  /*18560*/  FMUL.FTZ R168, R108, c[0x0][0x2d0] ;  /* 0x0000b4006ca87a20 */ /* 0x000fe40000410000 */
[----:B------:R2:W-:Y:S01]  /*18570*/  MUFU.EX2 R237, R3 ;  /* 0x0000000300ed7308 */ /* 0x0005e20000000800 */
[C---:B------:R-:W-:Y:S02]  /*18580*/  FMUL.FTZ R84, R101.reuse, R84 ;  /* 0x0000005465547220 */ /* 0x040fe40000410000 */
[----:B------:R-:W-:Y:S02]  /*18590*/  FFMA.FTZ R147, R182, c[0x0][0x2d0], -R168 ;  /* 0x0000b400b6937a23 */ /* 0x000fe400000108a8 */
[C---:B------:R-:W-:Y:S02]  /*185a0*/  FMUL.FTZ R85, R101.reuse, R85 ;  /* 0x0000005565557220 */ /* 0x040fe40000410000 */
[C---:B------:R-:W-:Y:S02]  /*185b0*/  FMUL.FTZ R86, R100.reuse, R86 ;  /* 0x0000005664567220 */ /* 0x040fe40000410000 */
[----:B------:R-:W-:Y:S01]  /*185c0*/  FMUL.FTZ R87, R100, R87 ;  /* 0x0000005764577220 */ /* 0x000fe20000410000 */
[----:B-1----:R-:W-:Y:S01]  /*185d0*/  FMNMX.FTZ R2, R0, R2, !PT ;  /* 0x0000000200027209 */ /* 0x002fe20007810000 */
[----:B------:R-:W-:Y:S02]  /*185e0*/  FFMA.FTZ R0, R170, c[0x0][0x2d0], -R172 ;  /* 0x0000b400aa007a23 */ /* 0x000fe400000108ac */
[C---:B------:R-:W-:Y:S02]  /*185f0*/  FMUL.FTZ R88, R102.reuse, R88 ;  /* 0x0000005866587220 */ /* 0x040fe40000410000 */
[----:B------:R1:W3:Y:S01]  /*18600*/  MUFU.EX2 R243, R0 ;  /* 0x0000000000f37308 */ /* 0x0002e20000000800 */
[C---:B------:R-:W-:Y:S02]  /*18610*/  FMUL.FTZ R89, R102.reuse, R89 ;  /* 0x0000005966597220 */ /* 0x040fe40000410000 */
[C---:B------:R-:W-:Y:S02]  /*18620*/  FMUL.FTZ R92, R102.reuse, R92 ;  /* 0x0000005c665c7220 */ /* 0x040fe40000410000 */
[----:B------:R-:W-:Y:S02]  /*18630*/  FMUL.FTZ R93, R102, R93 ;  /* 0x0000005d665d7220 */ /* 0x000fe40000410000 */
[C---:B------:R-:W-:Y:S02]  /*18640*/  FMUL.FTZ R96, R101.reuse, R96 ;  /* 0x0000006065607220 */ /* 0x040fe40000410000 */
[----:B--2---:R-:W-:Y:S02]  /*18650*/  FFMA.FTZ R3, R190, c[0x0][0x2d0], -R168 ;  /* 0x0000b400be037a23 */ /* 0x004fe400000108a8 */
[----:B------:R-:W-:Y:S02]  /*18660*/  FMUL.FTZ R97, R101, R97 ;  /* 0x0000006165617220 */ /* 0x000fe40000410000 */
[----:B------:R2:W-:Y:S01]  /*18670*/  MUFU.EX2 R170, R3 ;  /* 0x0000000300aa7308 */ /* 0x0005e20000000800 */
[C---:B------:R-:W-:Y:S02]  /*18680*/  FMUL.FTZ R98, R100.reuse, R98 ;  /* 0x0000006264627220 */ /* 0x040fe40000410000 */
[----:B------:R-:W-:Y:S02]  /*18690*/  FMUL.FTZ R99, R100, R99 ;  /* 0x0000006364637220 */ /* 0x000fe40000410000 */
[----:B------:R-:W-:Y:S02]  /*186a0*/  FFMA.FTZ R137, R175, c[0x0][0x2d0], -R172 ;  /* 0x0000b400af897a23 */ /* 0x000fe400000108ac */
[----:B------:R-:W-:Y:S02]  /*186b0*/  FFMA.FTZ R136, R217, c[0x0][0x2d0], -R168 ;  /* 0x0000b400d9887a23 */ /* 0x000fe400000108a8 */
[----:B------:R-:W-:Y:S01]  /*186c0*/  FFMA.FTZ R141, R180, c[0x0][0x2d0], -R173 ;  /* 0x0000b400b48d7a23 */ /* 0x000fe200000108ad */
[----:B------:R-:W-:Y:S01]  /*186d0*/  MUFU.EX2 R187, R137 ;  /* 0x0000008900bb7308 */ /* 0x000fe20000000800 */
[----:B-1----:R-:W-:Y:S01]  /*186e0*/  FADD.FTZ R0, -R2, R103 ;  /* 0x0000006702007221 */ /* 0x002fe20000010100 */
[----:B---3--:R-:W-:Y:S01]  /*186f0*/  F2FP.BF16.PACK_AB R123, R243, R237 ;  /* 0x000000edf37b723e */ /* 0x008fe200000010ff */
[--C-:B------:R-:W-:Y:S02]  /*18700*/  FFMA.FTZ R103, R211, c[0x0][0x2d0], -R173.reuse ;  /* 0x0000b400d3677a23 */ /* 0x100fe400000108ad */
[----:B------:R-:W-:Y:S02]  /*18710*/  FMUL.FTZ R0, R0, c[0x0][0x2d0] ;  /* 0x0000b40000007a20 */ /* 0x000fe40000410000 */
[----:B------:R-:W-:Y:S03]  /*18720*/  FFMA.FTZ R140, R222, c[0x0][0x2d0], -R172 ;  /* 0x0000b400de8c7a23 */ /* 0x000fe600000108ac */
[----:B------:R1:W-:Y:S01]  /*18730*/  MUFU.EX2 R232, R103 ;  /* 0x0000006700e87308 */ /* 0x0003e20000000800 */
[--C-:B--2---:R-:W-:Y:S09]  /*18740*/  FFMA.FTZ R3, R189, c[0x0][0x2d0], -R168.reuse ;  /* 0x0000b400bd037a23 */ /* 0x104ff200000108a8 */
[----:B------:R2:W3:Y:S10]  /*18750*/  MUFU.EX2 R171, R3 ;  /* 0x0000000300ab7308 */ /* 0x0004f40000000800 */
[----:B------:R-:W4:Y:S01]  /*18760*/  MUFU.EX2 R0, R0 ;  /* 0x0000000000007308 */ /* 0x000f220000000800 */
[----:B-1----:R-:W-:Y:S09]  /*18770*/  FFMA.FTZ R103, R209, c[0x0][0x2d0], -R173 ;  /* 0x0000b400d1677a23 */ /* 0x002ff200000108ad */
[----:B------:R1:W-:Y:S01]  /*18780*/  MUFU.EX2 R233, R103 ;  /* 0x0000006700e97308 */ /* 0x0003e20000000800 */
[----:B--2---:R-:W-:Y:S01]  /*18790*/  FFMA.FTZ R3, R177, c[0x0][0x2d0], -R168 ;  /* 0x0000b400b1037a23 */ /* 0x004fe200000108a8 */
[----:B---3--:R-:W-:Y:S08]  /*187a0*/  F2FP.BF16.PACK_AB R116, R171, R170 ;  /* 0x000000aaab74723e */ /* 0x008ff000000010ff */
[----:B------:R2:W-:Y:S01]  /*187b0*/  MUFU.EX2 R241, R3 ;  /* 0x0000000300f17308 */ /* 0x0005e20000000800 */
[C---:B----4-:R-:W-:Y:S02]  /*187c0*/  FMUL.FTZ R10, R0.reuse, R118 ;  /* 0x00000076000a7220 */ /* 0x050fe40000410000 */
[C---:B------:R-:W-:Y:S02]  /*187d0*/  FMUL.FTZ R11, R0.reuse, R119 ;  /* 0x00000077000b7220 */ /* 0x040fe40000410000 */
[C---:B------:R-:W-:Y:S02]  /*187e0*/  FMUL.FTZ R14, R0.reuse, R126 ;  /* 0x0000007e000e7220 */ /* 0x040fe40000410000 */
[C---:B------:R-:W-:Y:S03]  /*187f0*/  FMUL.FTZ R15, R0.reuse, R127 ;  /* 0x0000007f000f7220 */ /* 0x040fe60000410000 */
[----:B------:R-:W-:Y:S01]  /*18800*/  MUFU.EX2 R182, R140 ;  /* 0x0000008c00b67308 */ /* 0x000fe20000000800 */
[----:B------:R-:W3:Y:S01]  /*18810*/  LDSM.16.MT88.4 R124, [R166+0xc00] ;  /* 0x000c0000a67c783b */ /* 0x000ee20000004200 */
[C---:B------:R-:W-:Y:S02]  /*18820*/  FMUL.FTZ R26, R0.reuse, R138 ;  /* 0x0000008a001a7220 */ /* 0x040fe40000410000 */
[----:B-1----:R-:W-:Y:S02]  /*18830*/  FFMA.FTZ R103, R207, c[0x0][0x2d0], -R172 ;  /* 0x0000b400cf677a23 */ /* 0x002fe400000108ac */
[C---:B------:R-:W-:Y:S02]  /*18840*/  FMUL.FTZ R27, R0.reuse, R139 ;  /* 0x0000008b001b7220 */ /* 0x040fe40000410000 */
[C---:B------:R-:W-:Y:S02]  /*18850*/  FMUL.FTZ R30, R0.reuse, R142 ;  /* 0x0000008e001e7220 */ /* 0x040fe40000410000 */
[----:B------:R1:W-:Y:S01]  /*18860*/  MUFU.EX2 R231, R103 ;  /* 0x0000006700e77308 */ /* 0x0003e20000000800 */
[----:B------:R-:W-:Y:S02]  /*18870*/  FMUL.FTZ R31, R0, R143 ;  /* 0x0000008f001f7220 */ /* 0x000fe40000410000 */
[----:B--2---:R-:W-:Y:S02]  /*18880*/  FFMA.FTZ R3, R176, c[0x0][0x2d0], -R168 ;  /* 0x0000b400b0037a23 */ /* 0x004fe400000108a8 */
        /* <DEDUP_REMOVED lines=12> */
[--C-:B-1----:R-:W-:Y:S02]  /*18950*/  FFMA.FTZ R103, R212, c[0x0][0x2d0], -R172.reuse ;  /* 0x0000b400d4677a23 */ /* 0x102fe400000108ac */
[C---:B------:R-:W-:Y:S02]  /*18960*/  FMUL.FTZ R78, R0.reuse, R78 ;  /* 0x0000004e004e7220 */ /* 0x040fe40000410000 */
[C---:B------:R-:W-:Y:S01]  /*18970*/  FMUL.FTZ R79, R0.reuse, R79 ;  /* 0x0000004f004f7220 */ /* 0x040fe20000410000 */
[----:B------:R1:W-:Y:S01]  /*18980*/  MUFU.EX2 R230, R103 ;  /* 0x0000006700e67308 */ /* 0x0003e20000000800 */
[C---:B------:R-:W-:Y:S02]  /*18990*/  FMUL.FTZ R90, R0.reuse, R90 ;  /* 0x0000005a005a7220 */ /* 0x040fe40000410000 */
[----:B------:R-:W-:Y:S01]  /*189a0*/  FMUL.FTZ R91, R0, R91 ;  /* 0x0000005b005b7220 */ /* 0x000fe20000410000 */
[----:B--2---:R-:W-:Y:S01]  /*189b0*/  F2FP.BF16.PACK_AB R118, R242, R241 ;  /* 0x000000f1f276723e */ /* 0x004fe200000010ff */
[----:B------:R-:W-:Y:S02]  /*189c0*/  FMUL.FTZ R3, R2, c[0x0][0x2d0] ;  /* 0x0000b40002037a20 */ /* 0x000fe40000410000 */
[----:B------:R-:W-:Y:S02]  /*189d0*/  FMUL.FTZ R94, R0, R94 ;  /* 0x0000005e005e7220 */ /* 0x000fe40000410000 */
[--C-:B------:R-:W-:Y:S02]  /*189e0*/  FFMA.FTZ R4, R186, c[0x0][0x2d0], -R3.reuse ;  /* 0x0000b400ba047a23 */ /* 0x100fe40000010803 */
[--C-:B------:R-:W-:Y:S02]  /*189f0*/  FFMA.FTZ R145, R220, c[0x0][0x2d0], -R3.reuse ;  /* 0x0000b400dc917a23 */ /* 0x100fe40000010803 */
[----:B------:R2:W4:Y:S01]  /*18a00*/  MUFU.EX2 R169, R4 ;  /* 0x0000000400a97308 */ /* 0x0005220000000800 */
[----:B------:R-:W-:Y:S02]  /*18a10*/  FFMA.FTZ R146, R216, c[0x0][0x2d0], -R3 ;  /* 0x0000b400d8927a23 */ /* 0x000fe40000010803 */
[----:B------:R-:W-:Y:S02]  /*18a20*/  FMUL.FTZ R95, R0, R95 ;  /* 0x0000005f005f7220 */ /* 0x000fe40000410000 */
[--C-:B------:R-:W-:Y:S02]  /*18a30*/  FFMA.FTZ R138, R181, c[0x0][0x2d0], -R172.reuse ;  /* 0x0000b400b58a7a23 */ /* 0x100fe400000108ac */
[--C-:B------:R-:W-:Y:S02]  /*18a40*/  FFMA.FTZ R143, R213, c[0x0][0x2d0], -R173.reuse ;  /* 0x0000b400d58f7a23 */ /* 0x100fe400000108ad */
[--C-:B------:R-:W-:Y:S01]  /*18a50*/  FFMA.FTZ R142, R174, c[0x0][0x2d0], -R173.reuse ;  /* 0x0000b400ae8e7a23 */ /* 0x100fe200000108ad */
[----:B------:R-:W-:Y:S01]  /*18a60*/  MUFU.EX2 R181, R144 ;  /* 0x0000009000b57308 */ /* 0x000fe20000000800 */
[----:B-1----:R-:W-:Y:S02]  /*18a70*/  FFMA.FTZ R103, R205, c[0x0][0x2d0], -R173 ;  /* 0x0000b400cd677a23 */ /* 0x002fe400000108ad */
[----:B------:R-:W-:Y:S02]  /*18a80*/  FFMA.FTZ R139, R218, c[0x0][0x2d0], -R172 ;  /* 0x0000b400da8b7a23 */ /* 0x000fe400000108ac */
[--C-:B------:R-:W-:Y:S05]  /*18a90*/  FFMA.FTZ R107, R107, c[0x0][0x2d0], -R3.reuse ;  /* 0x0000b4006b6b7a23 */ /* 0x100fea0000010803 */
[----:B------:R1:W-:Y:S01]  /*18aa0*/  MUFU.EX2 R229, R103 ;  /* 0x0000006700e57308 */ /* 0x0003e20000000800 */
[----:B--2---:R-:W-:Y:S02]  /*18ab0*/  FFMA.FTZ R4, R191, c[0x0][0x2d0], -R3 ;  /* 0x0000b400bf047a23 */ /* 0x004fe40000010803 */
[----:B----4-:R-:W-:Y:S07]  /*18ac0*/  FFMA.FTZ R0, R0, R250, R169 ;  /* 0x000000fa00007223 */ /* 0x010fee00000100a9 */
[----:B------:R2:W4:Y:S10]  /*18ad0*/  MUFU.EX2 R234, R4 ;  /* 0x0000000400ea7308 */ /* 0x0005340000000800 */
[----:B------:R-:W-:Y:S01]  /*18ae0*/  MUFU.EX2 R175, R145 ;  /* 0x0000009100af7308 */ /* 0x000fe20000000800 */
[----:B-1----:R-:W-:Y:S09]  /*18af0*/  FFMA.FTZ R103, R206, c[0x0][0x2d0], -R173 ;  /* 0x0000b400ce677a23 */ /* 0x002ff200000108ad */
[----:B------:R1:W-:Y:S01]  /*18b00*/  MUFU.EX2 R212, R103 ;  /* 0x0000006700d47308 */ /* 0x0003e20000000800 */
[--C-:B--2---:R-:W-:Y:S01]  /*18b10*/  FFMA.FTZ R4, R179, c[0x0][0x2d0], -R3.reuse ;  /* 0x0000b400b3047a23 */ /* 0x104fe20000010803 */
[C---:B----4-:R-:W-:Y:S01]  /*18b20*/  F2FP.BF16.PACK_AB R117, R234.reuse, R169 ;  /* 0x000000a9ea75723e */ /* 0x050fe200000010ff */
[----:B------:R-:W-:Y:S07]  /*18b30*/  FADD.FTZ R0, R234, R0 ;  /* 0x00000000ea007221 */ /* 0x000fee0000010000 */
[----:B------:R2:W4:Y:S10]  /*18b40*/  MUFU.EX2 R239, R4 ;  /* 0x0000000400ef7308 */ /* 0x0005340000000800 */
[----:B------:R-:W5:Y:S01]  /*18b50*/  MUFU.EX2 R176, R146 ;  /* 0x0000009200b07308 */ /* 0x000f620000000800 */
[----:B-1----:R-:W-:Y:S09]  /*18b60*/  FFMA.FTZ R103, R208, c[0x0][0x2d0], -R172 ;  /* 0x0000b400d0677a23 */ /* 0x002ff200000108ac */
[----:B------:R1:W-:Y:S01]  /*18b70*/  MUFU.EX2 R211, R103 ;  /* 0x0000006700d37308 */ /* 0x0003e20000000800 */
[--C-:B--2---:R-:W-:Y:S02]  /*18b80*/  FFMA.FTZ R4, R178, c[0x0][0x2d0], -R3.reuse ;  /* 0x0000b400b2047a23 */ /* 0x104fe40000010803 */
[----:B----4-:R-:W-:Y:S07]  /*18b90*/  FADD.FTZ R0, R239, R0 ;  /* 0x00000000ef007221 */ /* 0x010fee0000010000 */
[----:B------:R2:W4:Y:S01]  /*18ba0*/  MUFU.EX2 R240, R4 ;  /* 0x0000000400f07308 */ /* 0x0005220000000800 */
[----:B-----5:R-:W-:Y:S09]  /*18bb0*/  F2FP.BF16.PACK_AB R169, R176, R175 ;  /* 0x000000afb0a9723e */ /* 0x020ff200000010ff */
[----:B------:R5:W-:Y:S01]  /*18bc0*/  MUFU.EX2 R178, R147 ;  /* 0x0000009300b27308 */ /* 0x000be20000000800 */
[----:B-1----:R-:W-:Y:S09]  /*18bd0*/  FFMA.FTZ R103, R224, c[0x0][0x2d0], -R168 ;  /* 0x0000b400e0677a23 */ /* 0x002ff200000108a8 */
[----:B------:R1:W-:Y:S01]  /*18be0*/  MUFU.EX2 R208, R103 ;  /* 0x0000006700d07308 */ /* 0x0003e20000000800 */
[----:B--2---:R-:W-:Y:S01]  /*18bf0*/  FMUL.FTZ R4, R101, R120 ;  /* 0x0000007865047220 */ /* 0x004fe20000410000 */
[----:B------:R-:W-:Y:S01]  /*18c00*/  F2FP.BF16.PACK_AB R120, R236, R185 ;  /* 0x000000b9ec78723e */ /* 0x000fe200000010ff */
[C---:B----4-:R-:W-:Y:S01]  /*18c10*/  FADD.FTZ R0, R240.reuse, R0 ;  /* 0x00000000f0007221 */ /* 0x050fe20000010000 */
[----:B------:R-:W-:Y:S06]  /*18c20*/  F2FP.BF16.PACK_AB R119, R240, R239 ;  /* 0x000000eff077723e */ /* 0x000fec00000010ff */
[----:B------:R-:W-:Y:S01]  /*18c30*/  MUFU.EX2 R186, R142 ;  /* 0x0000008e00ba7308 */ /* 0x000fe20000000800 */
[-C--:B------:R-:W-:Y:S01]  /*18c40*/  HMMA.16816.F32.BF16 R4, R120, R20.reuse, R4 ;  /* 0x000000147804723c */ /* 0x080fe20000041804 */
[----:B-----5:R-:W-:Y:S07]  /*18c50*/  LDSM.16.MT88.4 R144, [R167+0x800] ;  /* 0x00080000a790783b */ /* 0x020fee0000004200 */
[C---:B------:R-:W-:Y:S01]  /*18c60*/  HMMA.16816.F32.BF16 R8, R116.reuse, R20, R8 ;  /* 0x000000147408723c */ /* 0x040fe20000041808 */
[----:B------:R-:W-:Y:S03]  /*18c70*/  MUFU.EX2 R174, R107 ;  /* 0x0000006b00ae7308 */ /* 0x000fe60000000800 */
[--C-:B-1----:R-:W-:Y:S03]  /*18c80*/  FFMA.FTZ R103, R219, c[0x0][0x2d0], -R168.reuse ;  /* 0x0000b400db677a23 */ /* 0x102fe600000108a8 */
[C---:B------:R-:W-:Y:S01]  /*18c90*/  FMUL.FTZ R20, R101.reuse, R132 ;  /* 0x0000008465147220 */ /* 0x040fe20000410000 */
[-C--:B------:R-:W-:Y:S03]  /*18ca0*/  HMMA.16816.F32.BF16 R12, R116, R22.reuse, R12 ;  /* 0x00000016740c723c */ /* 0x080fe6000004180c */
[----:B------:R1:W-:Y:S01]  /*18cb0*/  MUFU.EX2 R209, R103 ;  /* 0x0000006700d17308 */ /* 0x0003e20000000800 */
[----:B------:R-:W-:Y:S04]  /*18cc0*/  FMUL.FTZ R21, R101, R133 ;  /* 0x0000008565157220 */ /* 0x000fe80000410000 */
[C---:B------:R-:W-:Y:S05]  /*18cd0*/  HMMA.16816.F32.BF16 R16, R120.reuse, R22, R16 ;  /* 0x000000167810723c */ /* 0x040fea0000041810 */
[----:B------:R-:W-:Y:S02]  /*18ce0*/  MUFU.EX2 R179, R136 ;  /* 0x0000008800b37308 */ /* 0x000fe40000000800 */
[C---:B------:R-:W-:Y:S02]  /*18cf0*/  FMUL.FTZ R22, R100.reuse, R134 ;  /* 0x0000008664167220 */ /* 0x040fe40000410000 */
[C---:B------:R-:W-:Y:S02]  /*18d00*/  FMUL.FTZ R23, R100.reuse, R135 ;  /* 0x0000008764177220 */ /* 0x040fe40000410000 */
[----:B------:R-:W-:Y:S05]  /*18d10*/  LDSM.16.MT88.4 R132, [R166+0x1000] ;  /* 0x00100000a684783b */ /* 0x000fea0000004200 */
[-C--:B------:R-:W-:Y:S03]  /*18d20*/  HMMA.16816.F32.BF16 R20, R120, R36.reuse, R20 ;  /* 0x000000247814723c */ /* 0x080fe60000041814 */
[----:B-1----:R-:W-:Y:S04]  /*18d30*/  FFMA.FTZ R103, R215, c[0x0][0x2d0], -R3 ;  /* 0x0000b400d7677a23 */ /* 0x002fe80000010803 */
[----:B------:R1:W-:Y:S01]  /*18d40*/  MUFU.EX2 R206, R103 ;  /* 0x0000006700ce7308 */ /* 0x0003e20000000800 */
[C---:B------:R-:W-:Y:S07]  /*18d50*/  HMMA.16816.F32.BF16 R24, R116.reuse, R36, R24 ;  /* 0x000000247418723c */ /* 0x040fee0000041818 */
[C---:B------:R-:W-:Y:S01]  /*18d60*/  FMUL.FTZ R36, R101.reuse, R148 ;  /* 0x0000009465247220 */ /* 0x040fe20000410000 */
[-C--:B------:R-:W-:Y:S04]  /*18d70*/  HMMA.16816.F32.BF16 R28, R116, R38.reuse, R28 ;  /* 0x00000026741c723c */ /* 0x080fe8000004181c */
[----:B------:R-:W-:Y:S02]  /*18d80*/  FMUL.FTZ R37, R101, R149 ;  /* 0x0000009565257220 */ /* 0x000fe40000410000 */
[----:B------:R-:W-:Y:S02]  /*18d90*/  FFMA.FTZ R148, R183, c[0x0][0x2d0], -R168 ;  /* 0x0000b400b7947a23 */ /* 0x000fe400000108a8 */
[C---:B------:R-:W-:Y:S01]  /*18da0*/  HMMA.16816.F32.BF16 R32, R120.reuse, R38, R32 ;  /* 0x000000267820723c */ /* 0x040fe20000041820 */
[----:B------:R-:W2:Y:S03]  /*18db0*/  MUFU.EX2 R183, R139 ;  /* 0x0000008b00b77308 */ /* 0x000ea60000000800 */
[----:B------:R-:W-:Y:S03]  /*18dc0*/  FFMA.FTZ R101, R101, R247, R185 ;  /* 0x000000f765657223 */ /* 0x000fe600000100b9 */
[C---:B------:R-:W-:Y:S02]  /*18dd0*/  FMUL.FTZ R38, R100.reuse, R150 ;  /* 0x0000009664267220 */ /* 0x040fe40000410000 */
[C---:B------:R-:W-:Y:S02]  /*18de0*/  FMUL.FTZ R39, R100.reuse, R151 ;  /* 0x0000009764277220 */ /* 0x040fe40000410000 */
[----:B------:R-:W-:Y:S01]  /*18df0*/  MUFU.EX2 R185, R143 ;  /* 0x0000008f00b97308 */ /* 0x000fe20000000800 */
[----:B------:R-:W-:Y:S02]  /*18e00*/  FFMA.FTZ R100, R100, R246, R184 ;  /* 0x000000f664647223 */ /* 0x000fe400000100b8 */
[----:B------:R-:W-:Y:S02]  /*18e10*/  FADD.FTZ R107, R236, R101 ;  /* 0x00000065ec6b7221 */ /* 0x000fe40000010000 */
[-C--:B---3--:R-:W-:Y:S03]  /*18e20*/  HMMA.16816.F32.BF16 R36, R120, R124.reuse, R36 ;  /* 0x0000007c7824723c */ /* 0x088fe60000041824 */
[--C-:B-1----:R-:W-:Y:S02]  /*18e30*/  FFMA.FTZ R103, R214, c[0x0][0x2d0], -R3.reuse ;  /* 0x0000b400d6677a23 */ /* 0x102fe40000010803 */
[----:B------:R-:W1:Y:S03]  /*18e40*/  MUFU.EX2 R184, R138 ;  /* 0x0000008a00b87308 */ /* 0x000e660000000800 */
[C---:B------:R-:W-:Y:S04]  /*18e50*/  HMMA.16816.F32.BF16 R40, R116.reuse, R124, R40 ;  /* 0x0000007c7428723c */ /* 0x040fe80000041828 */
[----:B--2---:R-:W-:Y:S03]  /*18e60*/  F2FP.BF16.PACK_AB R101, R183, R182 ;  /* 0x000000b6b765723e */ /* 0x004fe600000010ff */
[----:B------:R2:W-:Y:S01]  /*18e70*/  MUFU.EX2 R207, R103 ;  /* 0x0000006700cf7308 */ /* 0x0005e20000000800 */
[-C--:B------:R-:W-:Y:S08]  /*18e80*/  HMMA.16816.F32.BF16 R44, R116, R126.reuse, R44 ;  /* 0x0000007e742c723c */ /* 0x080ff0000004182c */
[C---:B------:R-:W-:Y:S01]  /*18e90*/  HMMA.16816.F32.BF16 R48, R120.reuse, R126, R48 ;  /* 0x0000007e7830723c */ /* 0x040fe20000041830 */
[----:B------:R-:W3:Y:S01]  /*18ea0*/  LDSM.16.MT88.4 R124, [R167+0xc00] ;  /* 0x000c0000a77c783b */ /* 0x000ee20000004200 */
[----:B------:R-:W-:Y:S02]  /*18eb0*/  MUFU.EX2 R177, R148 ;  /* 0x0000009400b17308 */ /* 0x000fe40000000800 */
[--C-:B--2---:R-:W-:Y:S08]  /*18ec0*/  FFMA.FTZ R103, R225, c[0x0][0x2d0], -R168.reuse ;  /* 0x0000b400e1677a23 */ /* 0x104ff000000108a8 */
[----:B------:R2:W-:Y:S01]  /*18ed0*/  MUFU.EX2 R191, R103 ;  /* 0x0000006700bf7308 */ /* 0x0005e20000000800 */
[-C--:B---3--:R-:W-:Y:S03]  /*18ee0*/  HMMA.16816.F32.BF16 R52, R120, R124.reuse, R52 ;  /* 0x0000007c7834723c */ /* 0x088fe60000041834 */
[--C-:B--2---:R-:W-:Y:S06]  /*18ef0*/  FFMA.FTZ R103, R226, c[0x0][0x2d0], -R168.reuse ;  /* 0x0000b400e2677a23 */ /* 0x104fec00000108a8 */
[----:B------:R2:W-:Y:S01]  /*18f00*/  MUFU.EX2 R205, R103 ;  /* 0x0000006700cd7308 */ /* 0x0005e20000000800 */
[C---:B------:R-:W-:Y:S08]  /*18f10*/  HMMA.16816.F32.BF16 R56, R116.reuse, R124, R56 ;  /* 0x0000007c7438723c */ /* 0x040ff00000041838 */
[-C--:B------:R-:W-:Y:S08]  /*18f20*/  HMMA.16816.F32.BF16 R60, R116, R126.reuse, R60 ;  /* 0x0000007e743c723c */ /* 0x080ff0000004183c */
[C---:B------:R-:W-:Y:S01]  /*18f30*/  HMMA.16816.F32.BF16 R64, R120.reuse, R126, R64 ;  /* 0x0000007e7840723c */ /* 0x040fe20000041840 */
[----:B------:R-:W3:Y:S03]  /*18f40*/  LDSM.16.MT88.4 R124, [R166+0x1800] ;  /* 0x00180000a67c783b */ /* 0x000ee60000004200 */
[--C-:B--2---:R-:W-:Y:S04]  /*18f50*/  FFMA.FTZ R103, R228, c[0x0][0x2d0], -R3.reuse ;  /* 0x0000b400e4677a23 */ /* 0x104fe80000010803 */
[----:B------:R2:W-:Y:S04]  /*18f60*/  MUFU.EX2 R190, R103 ;  /* 0x0000006700be7308 */ /* 0x0005e80000000800 */
[----:B--2---:R-:W-:Y:S06]  /*18f70*/  FFMA.FTZ R103, R221, c[0x0][0x2d0], -R168 ;  /* 0x0000b400dd677a23 */ /* 0x004fec00000108a8 */
[----:B------:R1:W2:Y:S01]  /*18f80*/  MUFU.EX2 R180, R103 ;  /* 0x0000006700b47308 */ /* 0x0002a20000000800 */
[-C--:B---3--:R-:W-:Y:S08]  /*18f90*/  HMMA.16816.F32.BF16 R68, R120, R124.reuse, R68 ;  /* 0x0000007c7844723c */ /* 0x088ff00000041844 */
[C---:B------:R-:W-:Y:S08]  /*18fa0*/  HMMA.16816.F32.BF16 R72, R116.reuse, R124, R72 ;  /* 0x0000007c7448723c */ /* 0x040ff00000041848 */
[-C--:B------:R-:W-:Y:S04]  /*18fb0*/  HMMA.16816.F32.BF16 R76, R116, R126.reuse, R76 ;  /* 0x0000007e744c723c */ /* 0x080fe8000004184c */
[----:B-1----:R-:W-:Y:S04]  /*18fc0*/  F2FP.BF16.PACK_AB R103, R187, R184 ;  /* 0x000000b8bb67723e */ /* 0x002fe800000010ff */
[C---:B------:R-:W-:Y:S01]  /*18fd0*/  HMMA.16816.F32.BF16 R80, R120.reuse, R126, R80 ;  /* 0x0000007e7850723c */ /* 0x040fe20000041850 */
[----:B------:R-:W1:Y:S03]  /*18fe0*/  LDSM.16.MT88.4 R124, [R167+0x1800] ;  /* 0x00180000a77c783b */ /* 0x000e660000004200 */
[----:B--2---:R-:W-:Y:S04]  /*18ff0*/  F2FP.BF16.PACK_AB R168, R179, R180 ;  /* 0x000000b4b3a8723e */ /* 0x004fe800000010ff */
[-C--:B-1----:R-:W-:Y:S08]  /*19000*/  HMMA.16816.F32.BF16 R84, R120, R124.reuse, R84 ;  /* 0x0000007c7854723c */ /* 0x082ff00000041854 */
[C---:B------:R-:W-:Y:S08]  /*19010*/  HMMA.16816.F32.BF16 R88, R116.reuse, R124, R88 ;  /* 0x0000007c7458723c */ /* 0x040ff00000041858 */
[-C--:B------:R-:W-:Y:S07]  /*19020*/  HMMA.16816.F32.BF16 R92, R116, R126.reuse, R92 ;  /* 0x0000007e745c723c */ /* 0x080fee000004185c */
[--C-:B------:R-:W-:Y:S01]  /*19030*/  FFMA.FTZ R116, R227, c[0x0][0x2d0], -R3.reuse ;  /* 0x0000b400e3747a23 */ /* 0x100fe20000010803 */
[----:B------:R-:W-:Y:S01]  /*19040*/  HMMA.16816.F32.BF16 R96, R120, R126, R96 ;  /* 0x0000007e7860723c */ /* 0x000fe20000041860 */
[----:B------:R-:W1:Y:S02]  /*19050*/  LDSM.16.MT88.4 R124, [R167+0x400] ;  /* 0x00040000a77c783b */ /* 0x000e640000004200 */
[----:B------:R2:W3:Y:S01]  /*19060*/  MUFU.EX2 R189, R116 ;  /* 0x0000007400bd7308 */ /* 0x0004e20000000800 */
[----:B------:R-:W-:Y:S01]  /*19070*/  F2FP.BF16.PACK_AB R117, R230, R231 ;  /* 0x000000e7e675723e */ /* 0x000fe200000010ff */
[----:B------:R-:W-:Y:S01]  /*19080*/  FFMA.FTZ R3, R106, c[0x0][0x2d0], -R3 ;  /* 0x0000b4006a037a23 */ /* 0x000fe20000010803 */
[----:B------:R-:W-:Y:S01]  /*19090*/  F2FP.BF16.PACK_AB R118, R212, R229 ;  /* 0x000000e5d476723e */ /* 0x000fe200000010ff */
[----:B------:R-:W-:Y:S01]  /*190a0*/  FADD.FTZ R106, R235, R100 ;  /* 0x00000064eb6a7221 */ /* 0x000fe20000010000 */
[----:B------:R-:W-:Y:S04]  /*190b0*/  F2FP.BF16.PACK_AB R119, R211, R210 ;  /* 0x000000d2d377723e */ /* 0x000fe800000010ff */
[----:B------:R-:W-:Y:S01]  /*190c0*/  F2FP.BF16.PACK_AB R120, R209, R208 ;  /* 0x000000d0d178723e */ /* 0x000fe200000010ff */
[----:B------:R4:W5:Y:S01]  /*190d0*/  MUFU.EX2 R173, R3 ;  /* 0x0000000300ad7308 */ /* 0x0009620000000800 */
[----:B------:R-:W-:Y:S01]  /*190e0*/  F2FP.BF16.PACK_AB R121, R207, R206 ;  /* 0x000000cecf79723e */ /* 0x000fe200000010ff */
[----:B------:R-:W-:Y:S01]  /*190f0*/  FADD.FTZ R106, R237, R106 ;  /* 0x0000006aed6a7221 */ /* 0x000fe20000010000 */
[----:B------:R-:W-:Y:S02]  /*19100*/  F2FP.BF16.PACK_AB R122, R205, R191 ;  /* 0x000000bfcd7a723e */ /* 0x000fe400000010ff */
[----:B------:R-:W-:Y:S02]  /*19110*/  F2FP.BF16.PACK_AB R100, R185, R181 ;  /* 0x000000b5b964723e */ /* 0x000fe400000010ff */
[----:B--2---:R-:W-:Y:S02]  /*19120*/  F2FP.BF16.PACK_AB R116, R233, R232 ;  /* 0x000000e8e974723e */ /* 0x004fe400000010ff */
[----:B---3--:R-:W-:Y:S05]  /*19130*/  F2FP.BF16.PACK_AB R123, R189, R190 ;  /* 0x000000bebd7b723e */ /* 0x008fea00000010ff */
[-C--:B------:R-:W-:Y:S05]  /*19140*/  HMMA.16816.F32.BF16 R4, R116, R128.reuse, R4 ;  /* 0x000000807404723c */ /* 0x080fea0000041804 */
[----:B----4-:R-:W-:Y:S01]  /*19150*/  FFMA.FTZ R3, R102, R251, R170 ;  /* 0x000000fb66037223 */ /* 0x010fe200000100aa */
[----:B------:R-:W-:Y:S02]  /*19160*/  F2FP.BF16.PACK_AB R102, R188, R186 ;  /* 0x000000babc66723e */ /* 0x000fe400000010ff */
[C---:B------:R-:W-:Y:S04]  /*19170*/  HMMA.16816.F32.BF16 R8, R120.reuse, R128, R8 ;  /* 0x000000807808723c */ /* 0x040fe80000041808 */
[----:B------:R-:W-:Y:S01]  /*19180*/  F2FP.BF16.PACK_AB R170, R178, R177 ;  /* 0x000000b1b2aa723e */ /* 0x000fe200000010ff */
[----:B------:R-:W-:Y:S01]  /*19190*/  FADD.FTZ R172, R171, R3 ;  /* 0x00000003abac7221 */ /* 0x000fe20000010000 */
[----:B-----5:R-:W-:Y:S01]  /*191a0*/  F2FP.BF16.PACK_AB R171, R173, R174 ;  /* 0x000000aeadab723e */ /* 0x020fe200000010ff */
[----:B------:R-:W-:Y:S01]  /*191b0*/  FADD.FTZ R3, R238, R107 ;  /* 0x0000006bee037221 */ /* 0x000fe20000010000 */
[-C--:B------:R-:W-:Y:S04]  /*191c0*/  HMMA.16816.F32.BF16 R12, R120, R130.reuse, R12 ;  /* 0x00000082780c723c */ /* 0x080fe8000004180c */
[----:B------:R-:W-:Y:S04]  /*191d0*/  FADD.FTZ R3, R248, R3 ;  /* 0x00000003f8037221 */ /* 0x000fe80000010000 */
[C---:B------:R-:W-:Y:S01]  /*191e0*/  HMMA.16816.F32.BF16 R16, R116.reuse, R130, R16 ;  /* 0x000000827410723c */ /* 0x040fe20000041810 */
[----:B------:R-:W2:Y:S03]  /*191f0*/  LDSM.16.MT88.4 R128, [R167+0x1000] ;  /* 0x00100000a780783b */ /* 0x000ea60000004200 */
[----:B------:R-:W-:Y:S04]  /*19200*/  FADD.FTZ R3, R232, R3 ;  /* 0x00000003e8037221 */ /* 0x000fe80000010000 */
[-C--:B-1----:R-:W-:Y:S04]  /*19210*/  HMMA.16816.F32.BF16 R20, R116, R124.reuse, R20 ;  /* 0x0000007c7414723c */ /* 0x082fe80000041814 */
[----:B------:R-:W-:Y:S04]  /*19220*/  FADD.FTZ R3, R233, R3 ;  /* 0x00000003e9037221 */ /* 0x000fe80000010000 */
        /* <DEDUP_REMOVED lines=44> */
[----:B------:R-:W-:Y:S02]  /*194f0*/  FADD.FTZ R0, R230, R5 ;  /* 0x00000005e6007221 */ /* 0x000fe40000010000 */
[----:B------:R-:W-:Y:S02]  /*19500*/  FADD.FTZ R5, R229, R3 ;  /* 0x00000003e5057221 */ /* 0x000fe40000010000 */
[-C--:B--2---:R-:W-:Y:S04]  /*19510*/  HMMA.16816.F32.BF16 R68, R100, R8.reuse, R68 ;  /* 0x000000086444723c */ /* 0x084fe80000041844 */
[----:B------:R-:W-:Y:S02]  /*19520*/  FADD.FTZ R6, R241, R172 ;  /* 0x000000acf1067221 */ /* 0x000fe40000010000 */
[----:B------:R-:W-:Y:S02]  /*19530*/  FADD.FTZ R7, R207, R4 ;  /* 0x00000004cf077221 */ /* 0x000fe40000010000 */
[C---:B------:R-:W-:Y:S04]  /*19540*/  HMMA.16816.F32.BF16 R72, R168.reuse, R8, R72 ;  /* 0x00000008a848723c */ /* 0x040fe80000041848 */
[----:B------:R-:W-:Y:S02]  /*19550*/  FADD.FTZ R6, R242, R6 ;  /* 0x00000006f2067221 */ /* 0x000fe40000010000 */
[----:B------:R-:W-:Y:S02]  /*19560*/  FADD.FTZ R3, R190, R7 ;  /* 0x00000007be037221 */ /* 0x000fe40000010000 */
[-C--:B------:R-:W-:Y:S04]  /*19570*/  HMMA.16816.F32.BF16 R76, R168, R10.reuse, R76 ;  /* 0x0000000aa84c723c */ /* 0x080fe8000004184c */
[----:B------:R-:W-:Y:S04]  /*19580*/  FADD.FTZ R6, R208, R6 ;  /* 0x00000006d0067221 */ /* 0x000fe80000010000 */
        /* <DEDUP_REMOVED lines=29> */
[----:B------:R-:W-:-:S05]  /*19760*/  @P4 BRA `(.L_x_1314) ;  /* 0xffffcff000004947 */ /* 0x000fca000383ffff */
.L_x_1311:
[----:B------:R-:W-:Y:S02]  /*19770*/  MOV R9, 0x1f ;  /* 0x0000001f00097802 */ /* 0x000fe40000000f00 */
[----:B------:R-:W-:Y:S01]  /*19780*/  MOV R8, 0xffffffff ;  /* 0xffffffff00087802 */ /* 0x000fe20000000f00 */
[----:B------:R-:W-:Y:S05]  /*19790*/  BRA.DIV ~URZ, `(.L_x_1315) ;  /* 0x000059a27f007947 */ /* 0x000fea000b800000 */
[----:B------:R1:W2:Y:S02]  /*197a0*/  SHFL.BFLY PT, R0, R247, 0x2, 0x1f ;  /* 0x0c401f00f7007f89 */ /* 0x0002a400000e0000 */
.L_x_1395:
        /* <DEDUP_REMOVED lines=15> */
.L_x_1396:
        /* <DEDUP_REMOVED lines=11> */
[----:B------:R-:W-:Y:S02]  /*19950*/  MOV R20, 0xff800000 ;  /* 0xff80000000147802 */ /* 0x000fe40000000f00 */
[----:B------:R-:W-:Y:S02]  /*19960*/  @P1 MOV R11, 0x3f317218 ;  /* 0x3f317218000b1802 */ /* 0x000fe40000000f00 */
[----:B------:R-:W-:Y:S01]  /*19970*/  @P2 MOV R10, 0x3f317218 ;  /* 0x3f317218000a2802 */ /* 0x000fe20000000f00 */
[----:B------:R-:W2:Y:S01]  /*19980*/  @P3 MUFU.LG2 R7, R7 ;  /* 0x0000000700073308 */ /* 0x000ea20000000c00 */
[----:B-1----:R-:W-:-:S07]  /*19990*/  FMUL.FTZ R168, R0, R120 ;  /* 0x0000007800a87220 */ /* 0x002fce0000410000 */
[----:B------:R-:W1:Y:S01]  /*199a0*/  @P2 MUFU.RCP R3, R4 ;  /* 0x0000000400032308 */ /* 0x000e620000001000 */
        /* <DEDUP_REMOVED lines=25> */
[----:B------:R-:W3:Y:S01]  /*19b40*/  @P1 MUFU.LG2 R0, R6 ;  /* 0x0000000600001308 */ /* 0x000ee20000000c00 */
[----:B--2---:R-:W-:-:S02]  /*19b50*/  @P3 FMUL.FTZ R9, R7, 0.69314718246459960938 ;  /* 0x3f31721807093820 */ /* 0x004fc40000410000 */
[C---:B-1----:R-:W-:Y:S02]  /*19b60*/  FMUL.FTZ R144, R3.reuse, R122 ;  /* 0x0000007a03907220 */ /* 0x042fe40000410000 */
[C---:B------:R-:W-:Y:S02]  /*19b70*/  FMUL.FTZ R145, R3.reuse, R123 ;  /* 0x0000007b03917220 */ /* 0x040fe40000410000 */
[C---:B------:R-:W-:Y:S02]  /*19b80*/  FMUL.FTZ R148, R3.reuse, R130 ;  /* 0x0000008203947220 */ /* 0x040fe40000410000 */
[C---:B------:R-:W-:Y:S02]  /*19b90*/  FMUL.FTZ R149, R3.reuse, R131 ;  /* 0x0000008303957220 */ /* 0x040fe40000410000 */
[C---:B------:R-:W-:Y:S02]  /*19ba0*/  FMUL.FTZ R122, R3.reuse, R150 ;  /* 0x00000096037a7220 */ /* 0x040fe40000410000 */
[----:B------:R-:W-:-:S02]  /*19bb0*/  FMUL.FTZ R123, R3, R151 ;  /* 0x00000097037b7220 */ /* 0x000fc40000410000 */
[C---:B------:R-:W-:Y:S02]  /*19bc0*/  FMUL.FTZ R120, R3.reuse, R146 ;  /* 0x0000009203787220 */ /* 0x040fe40000410000 */
        /* <DEDUP_REMOVED lines=46> */
[----:B------:R-:W-:Y:S02]  /*19eb0*/  @P3 FMUL.FTZ R6, R3, c[0x0][0x2d0] ;  /* 0x0000b40003063a20 */ /* 0x000fe40000410000 */
[----:B------:R-:W-:Y:S02]  /*19ec0*/  @P1 FMUL.FTZ R3, R11, c[0x0][0x2d0] ;  /* 0x0000b4000b031a20 */ /* 0x000fe40000410000 */
[----:B------:R-:W-:Y:S02]  /*19ed0*/  @P2 FMUL.FTZ R8, R4, 0.69314718246459960938 ;  /* 0x3f31721804082820 */ /* 0x000fe40000410000 */
[----:B------:R-:W-:Y:S01]  /*19ee0*/  @P1 FFMA.FTZ R23, R3, R108, R7 ;  /* 0x0000006c03171223 */ /* 0x000fe20000010007 */
[----:B------:R-:W-:Y:S01]  /*19ef0*/  @P0 MOV R3, 0x3f317218 ;  /* 0x3f31721800030802 */ /* 0x000fe20000000f00 */
[----:B------:R-:W-:-:S02]  /*19f00*/  @P2 FMUL.FTZ R4, R10, c[0x0][0x2d0] ;  /* 0x0000b4000a042a20 */ /* 0x000fc40000410000 */
[----:B-1----:R-:W-:Y:S02]  /*19f10*/  FMUL.FTZ R84, R0, R58 ;  /* 0x0000003a00547220 */ /* 0x002fe40000410000 */
[----:B------:R-:W-:Y:S01]  /*19f20*/  @P2 FFMA.FTZ R22, R4, R109, R8 ;  /* 0x0000006d04162223 */ /* 0x000fe20000010008 */
[----:B------:R-:W-:Y:S01]  /*19f30*/  MOV R4, 0x1 ;  /* 0x0000000100047802 */ /* 0x000fe20000000f00 */
[----:B------:R-:W-:Y:S02]  /*19f40*/  @P0 FMUL.FTZ R3, R3, c[0x0][0x2d0] ;  /* 0x0000b40003030a20 */ /* 0x000fe40000410000 */
[----:B--2---:R-:W-:Y:S02]  /*19f50*/  @P0 FMUL.FTZ R2, R2, 0.69314718246459960938 ;  /* 0x3f31721802020820 */ /* 0x004fe40000410000 */
        /* <DEDUP_REMOVED lines=22> */
[----:B------:R-:W-:Y:S01]  /*1a0c0*/  FMUL.FTZ R39, R0, R95 ;  /* 0x0000005f00277220 */ /* 0x000fe20000410000 */
[----:B------:R-:W-:Y:S01]  /*1a0d0*/  PRMT R0, R4, 0x7610, R0 ;  /* 0x0000761004007816 */ /* 0x000fe20000000000 */
[----:B------:R-:W-:Y:S02]  /*1a0e0*/  @P3 FFMA.FTZ R21, R6, R110, R9 ;  /* 0x0000006e06153223 */ /* 0x000fe40000010009 */
[----:B------:R-:W-:Y:S02]  /*1a0f0*/  @P0 FFMA.FTZ R20, R3, R103, R2 ;  /* 0x0000006703140223 */ /* 0x000fe40000010002 */
.L_x_1246:
        /* <DEDUP_REMOVED lines=19> */
.L_x_1318:
[----:B--2---:R-:W-:Y:S05]  /*1a230*/  BSYNC B0 ;  /* 0x0000000000007941 */ /* 0x004fea0003800000 */
.L_x_1317:
        /* <DEDUP_REMOVED lines=130> */
.L_x_1321:
        /* <DEDUP_REMOVED lines=24> */
[----:B---3--:R-:W-:-:S04]  /*1abe0*/  IMAD.IADD R3, R3, 0x1, R78 ;  /* 0x0000000103037824 */ /* 0x008fc800078e024e */
        /* <DEDUP_REMOVED lines=42> */
[----:B---3--:R-:W-:-:S05]  /*1ae90*/  IMAD.IADD R5, R26, 0x1, R78 ;  /* 0x000000011a057824 */ /* 0x008fca00078e024e */
        /* <DEDUP_REMOVED lines=22> */
[----:B------:R-:W3:Y:S04]  /*1b000*/  LDL R18, [R1+0x18] ;  /* 0x0000180001127983 */ /* 0x000ee80000100800 */
[----:B------:R-:W1:Y:S01]  /*1b010*/  S2R R26, SR_TID.X ;  /* 0x00000000001a7919 */ /* 0x000e620000002100 */
[----:B------:R-:W-:Y:S02]  /*1b020*/  IMAD R14, R14, c[0x0][0x3a0], RZ ;  /* 0x0000e8000e0e7a24 */ /* 0x000fe400078e02ff */
[----:B--2---:R-:W-:-:S04]  /*1b030*/  IMAD.WIDE.U32 R6, R2, c[0x0][0x3a0], RZ ;  /* 0x0000e80002067a25 */ /* 0x004fc800078e00ff */
[----:B------:R-:W-:Y:S01]  /*1b040*/  IMAD R2, R2, c[0x0][0x3a4], R14 ;  /* 0x0000e90002027a24 */ /* 0x000fe200078e020e */
[--C-:B-1----:R-:W-:Y:S02]  /*1b050*/  SHF.R.S32.HI R25, RZ, 0x1f, R26.reuse ;  /* 0x0000001fff197819 */ /* 0x102fe4000001141a */
        /* <DEDUP_REMOVED lines=26> */
[----:B---3--:R-:W-:-:S05]  /*1b200*/  IMAD.SHL.U32 R3, R18, 0x2, RZ ;  /* 0x0000000212037824 */ /* 0x008fca00078e00ff */
        /* <DEDUP_REMOVED lines=23> */
.L_x_1397:
[----:B------:R-:W-:Y:S05]  /*1b380*/  BRA.DIV ~URZ, `(.L_x_1324) ;  /* 0x000040b27f007947 */ /* 0x000fea000b800000 */
[----:B------:R3:W4:Y:S02]  /*1b390*/  SHFL.IDX PT, R0, R13, RZ, 0x1c1f ;  /* 0x001c1fff0d007589 */ /* 0x00072400000e0000 */
.L_x_1398:
        /* <DEDUP_REMOVED lines=20> */
.L_x_1326:
[----:B------:R-:W-:Y:S05]  /*1b4e0*/  BSYNC B0 ;  /* 0x0000000000007941 */ /* 0x000fea0003800000 */
.L_x_1325:
[----:B------:R-:W-:Y:S05]  /*1b4f0*/  BRA.DIV ~URZ, `(.L_x_1327) ;  /* 0x00003fa27f007947 */ /* 0x000fea000b800000 */
[----:B--2---:R2:W1:Y:S04]  /*1b500*/  SHFL.IDX PT, R10, R12, 0x1, 0x1c1f ;  /* 0x003c1f000c0a7f89 */ /* 0x00446800000e0000 */
[----:B----4-:R2:W4:Y:S02]  /*1b510*/  SHFL.IDX PT, R0, R13, 0x1, 0x1c1f ;  /* 0x003c1f000d007f89 */ /* 0x01052400000e0000 */
.L_x_1399:
        /* <DEDUP_REMOVED lines=21> */
.L_x_1329:
[----:B------:R-:W-:Y:S05]  /*1b670*/  BSYNC B0 ;  /* 0x0000000000007941 */ /* 0x000fea0003800000 */
.L_x_1328:
[----:B------:R-:W-:Y:S05]  /*1b680*/  BRA.DIV ~URZ, `(.L_x_1330) ;  /* 0x00003ed27f007947 */ /* 0x000fea000b800000 */
[----:B-1----:R1:W2:Y:S02]  /*1b690*/  SHFL.IDX PT, R10, R12, 0x2, 0x1c1f ;  /* 0x005c1f000c0a7f89 */ /* 0x0022a400000e0000 */
.L_x_1400:
[----:B------:R-:W-:Y:S05]  /*1b6a0*/  BRA.DIV ~URZ, `(.L_x_1331) ;  /* 0x00003f227f007947 */ /* 0x000fea000b800000 */
[----:B----4-:R4:W1:Y:S02]  /*1b6b0*/  SHFL.IDX PT, R0, R13, 0x2, 0x1c1f ;  /* 0x005c1f000d007f89 */ /* 0x01086400000e0000 */
.L_x_1401:
        /* <DEDUP_REMOVED lines=21> */
.L_x_1333:
[----:B------:R-:W-:Y:S05]  /*1b810*/  BSYNC B0 ;  /* 0x0000000000007941 */ /* 0x000fea0003800000 */
.L_x_1332:
[----:B------:R-:W-:Y:S05]  /*1b820*/  BRA.DIV ~URZ, `(.L_x_1334) ;  /* 0x00003e027f007947 */ /* 0x000fea000b800000 */
[----:B-1----:R1:W3:Y:S04]  /*1b830*/  SHFL.IDX PT, R6, R12, 0x3, 0x1c1f ;  /* 0x007c1f000c067f89 */ /* 0x0022e800000e0000 */
[----:B------:R1:W4:Y:S02]  /*1b840*/  SHFL.IDX PT, R0, R13, 0x3, 0x1c1f ;  /* 0x007c1f000d007f89 */ /* 0x00032400000e0000 */
.L_x_1402:
        /* <DEDUP_REMOVED lines=22> */
.L_x_1322:
        /* <DEDUP_REMOVED lines=34> */
.L_x_1403:
[----:B------:R-:W-:Y:S05]  /*1bbd0*/  BRA.DIV ~URZ, `(.L_x_1337) ;  /* 0x00003b827f007947 */ /* 0x000fea000b800000 */
[----:B------:R3:W4:Y:S02]  /*1bbe0*/  SHFL.IDX PT, R0, R25, RZ, 0x1c1f ;  /* 0x001c1fff19007589 */ /* 0x00072400000e0000 */
.L_x_1404:
        /* <DEDUP_REMOVED lines=30> */
[----:B----4-:R-:W-:-:S04]  /*1bdd0*/  @!P1 LEA R2, P0, R5, R0, 0x2 ;  /* 0x0000000005029211 */ /* 0x010fc800078010ff */
        /* <DEDUP_REMOVED lines=12> */
[----:B------:R-:W-:-:S05]  /*1bea0*/  @!P3 LEA.HI.X R19, R14, R4, R29, 0x2, P0 ;  /* 0x000000040e13b211 */ /* 0x000fca00000f141d */
        /* <DEDUP_REMOVED lines=20> */
[----:B------:R-:W-:-:S03]  /*1bff0*/  @!P3 LEA R20, P0, R8, R0, 0x2 ;  /* 0x000000000814b211 */ /* 0x000fc600078010ff */
[----:B------:R2:W-:Y:S01]  /*1c000*/  @!P4 ST.E.64 [R2.64], R100 ;  /* 0x000000640200c985 */ /* 0x0005e2000c101b06 */
[----:B------:R-:W-:Y:S02]  /*1c010*/  @!P3 LEA.HI.X R21, R8, R4, R34, 0x2, P0 ;  /* 0x000000040815b211 */ /* 0x000fe400000f1422 */
[----:B----4-:R-:W-:-:S03]  /*1c020*/  @!P2 LEA R18, P0, R7, R0, 0x2 ;  /* 0x000000000712a211 */ /* 0x010fc600078010ff */
[----:B------:R4:W-:Y:S01]  /*1c030*/  @!P3 ST.E.64 [R20.64], R184 ;  /* 0x000000b81400b985 */ /* 0x0009e2000c101b06 */
[----:B------:R-:W-:-:S05]  /*1c040*/  @!P2 LEA.HI.X R19, R7, R4, R35, 0x2, P0 ;  /* 0x000000040713a211 */ /* 0x000fca00000f1423 */
[----:B------:R4:W-:Y:S01]  /*1c050*/  @!P2 ST.E.64 [R18.64], R182 ;  /* 0x000000b61200a985 */ /* 0x0009e2000c101b06 */
[----:B--2---:R-:W-:-:S04]  /*1c060*/  @!P1 LEA R2, P0, R6, R0, 0x2 ;  /* 0x0000000006029211 */ /* 0x004fc800078010ff */
[----:B------:R-:W-:-:S05]  /*1c070*/  @!P1 LEA.HI.X R3, R6, R4, R36, 0x2, P0 ;  /* 0x0000000406039211 */ /* 0x000fca00000f1424 */
[----:B------:R4:W-:Y:S04]  /*1c080*/  @!P1 ST.E.64 [R2.64], R96 ;  /* 0x0000006002009985 */ /* 0x0009e8000c101b06 */
.L_x_1339:
[----:B------:R-:W-:Y:S05]  /*1c090*/  BSYNC B0 ;  /* 0x0000000000007941 */ /* 0x000fea0003800000 */
.L_x_1338:
[----:B------:R-:W-:Y:S05]  /*1c0a0*/  BRA.DIV ~URZ, `(.L_x_1340) ;  /* 0x000037127f007947 */ /* 0x000fea000b800000 */
[----:B--2---:R2:W1:Y:S04]  /*1c0b0*/  SHFL.IDX PT, R4, R17, 0x1, 0x1c1f ;  /* 0x003c1f0011047f89 */ /* 0x00446800000e0000 */
[----:B----4-:R2:W4:Y:S02]  /*1c0c0*/  SHFL.IDX PT, R0, R25, 0x1, 0x1c1f ;  /* 0x003c1f0019007f89 */ /* 0x01052400000e0000 */
.L_x_1405:
[----:B------:R-:W-:Y:S01]  /*1c0d0*/  BSSY B0, `(.L_x_1341) ;  /* 0x0000033000007945 */ /* 0x000fe20003800000 */
[----:B------:R-:W-:Y:S05]  /*1c0e0*/  @P6 BRA `(.L_x_1342) ;  /* 0x0000031000006947 */ /* 0x000fea0003800000 */
[----:B------:R-:W5:Y:S01]  /*1c0f0*/  LDL R5, [R1+0x24] ;  /* 0x0000240001057983 */ /* 0x000f620000100800 */
[----:B------:R-:W-:Y:S02]  /*1c100*/  ISETP.GE.AND P0, PT, R16, c[0x0][0x3c8], PT ;  /* 0x0000f20010007a0c */ /* 0x000fe40003f06270 */
[----:B------:R-:W-:Y:S02]  /*1c110*/  ISETP.GE.AND P3, PT, R15, c[0x0][0x3c8], PT ;  /* 0x0000f2000f007a0c */ /* 0x000fe40003f66270 */
[----:B------:R-:W-:-:S02]  /*1c120*/  ISETP.GE.AND P5, PT, R14, c[0x0][0x3c8], PT ;  /* 0x0000f2000e007a0c */ /* 0x000fc40003fa6270 */
[----:B-----5:R-:W-:-:S13]  /*1c130*/  ISETP.GE.AND P1, PT, R5, c[0x0][0x3c8], PT ;  /* 0x0000f20005007a0c */ /* 0x020fda0003f26270 */
[----:B----4-:R-:W-:-:S04]  /*1c140*/  @!P1 LEA R2, P2, R5, R0, 0x2 ;  /* 0x0000000005029211 */ /* 0x010fc800078410ff */
[----:B-1----:R-:W-:Y:S02]  /*1c150*/  @!P1 LEA.HI.X R3, R5, R4, R27, 0x2, P2 ;  /* 0x0000000405039211 */ /* 0x002fe400010f141b */
[----:B------:R-:W-:-:S03]  /*1c160*/  @!P0 LEA R18, P2, R16, R0, 0x2 ;  /* 0x0000000010128211 */ /* 0x000fc600078410ff */
[----:B------:R1:W-:Y:S01]  /*1c170*/  @!P1 ST.E.64 [R2.64], R144 ;  /* 0x0000009002009985 */ /* 0x0003e2000c101b06 */
[----:B------:R-:W-:Y:S02]  /*1c180*/  @!P0 LEA.HI.X R19, R16, R4, R24, 0x2, P2 ;  /* 0x0000000410138211 */ /* 0x000fe400010f1418 */
[----:B------:R-:W-:Y:S02]  /*1c190*/  ISETP.GE.AND P2, PT, R13, c[0x0][0x3c8], PT ;  /* 0x0000f2000d007a0c */ /* 0x000fe40003f46270 */
[----:B------:R-:W-:Y:S01]  /*1c1a0*/  ISETP.GE.AND P1, PT, R12, c[0x0][0x3c8], PT ;  /* 0x0000f2000c007a0c */ /* 0x000fe20003f26270 */
[----:B------:R4:W-:Y:S01]  /*1c1b0*/  @!P0 ST.E.64 [R18.64], R148 ;  /* 0x0000009412008985 */ /* 0x0009e2000c101b06 */
[----:B-1----:R-:W-:-:S04]  /*1c1c0*/  @!P3 LEA R2, P4, R15, R0, 0x2 ;  /* 0x000000000f02b211 */ /* 0x002fc800078810ff */
[----:B------:R-:W-:Y:S02]  /*1c1d0*/  @!P3 LEA.HI.X R3, R15, R4, R26, 0x2, P4 ;  /* 0x000000040f03b211 */ /* 0x000fe400020f141a */
[----:B----4-:R-:W-:Y:S02]  /*1c1e0*/  @!P5 LEA R18, P0, R14, R0, 0x2 ;  /* 0x000000000e12d211 */ /* 0x010fe400078010ff */
[----:B------:R-:W-:Y:S01]  /*1c1f0*/  ISETP.GE.AND P4, PT, R10, c[0x0][0x3c8], PT ;  /* 0x0000f2000a007a0c */ /* 0x000fe20003f86270 */
        /* <DEDUP_REMOVED lines=9> */
[C---:B----4-:R-:W-:Y:S02]  /*1c290*/  @!P0 LEA R18, P2, R11.reuse, R0, 0x2 ;  /* 0x000000000b128211 */ /* 0x050fe400078410ff */
        /* <DEDUP_REMOVED lines=10> */
[----:B------:R-:W-:Y:S02]  /*1c340*/  ISETP.GE.AND P1, PT, R6, c[0x0][0x3c8], PT ;  /* 0x0000f20006007a0c */ /* 0x000fe40003f26270 */
[C---:B----4-:R-:W-:Y:S01]  /*1c350*/  @!P3 LEA R20, P0, R8.reuse, R0, 0x2 ;  /* 0x000000000814b211 */ /* 0x050fe200078010ff */
[----:B------:R1:W-:Y:S03]  /*1c360*/  @!P4 ST.E.64 [R2.64], R132 ;  /* 0x000000840200c985 */ /* 0x0003e6000c101b06 */
[----:B------:R-:W-:Y:S01]  /*1c370*/  @!P3 LEA.HI.X R21, R8, R4, R34, 0x2, P0 ;  /* 0x000000040815b211 */ /* 0x000fe200000f1422 */
[----:B------:R4:W-:Y:S01]  /*1c380*/  @!P5 ST.E.64 [R22.64], R150 ;  /* 0x000000961600d985 */ /* 0x0009e2000c101b06 */
[----:B-----5:R-:W-:-:S03]  /*1c390*/  @!P2 LEA R18, P0, R7, R0, 0x2 ;  /* 0x000000000712a211 */ /* 0x020fc600078010ff */
[----:B------:R4:W-:Y:S01]  /*1c3a0*/  @!P3 ST.E.64 [R20.64], R146 ;  /* 0x000000921400b985 */ /* 0x0009e2000c101b06 */
[----:B------:R-:W-:-:S05]  /*1c3b0*/  @!P2 LEA.HI.X R19, R7, R4, R35, 0x2, P0 ;  /* 0x000000040713a211 */ /* 0x000fca00000f1423 */
[----:B------:R4:W-:Y:S01]  /*1c3c0*/  @!P2 ST.E.64 [R18.64], R106 ;  /* 0x0000006a1200a985 */ /* 0x0009e2000c101b06 */
[----:B-1----:R-:W-:-:S04]  /*1c3d0*/  @!P1 LEA R2, P0, R6, R0, 0x2 ;  /* 0x0000000006029211 */ /* 0x002fc800078010ff */
[----:B------:R-:W-:-:S05]  /*1c3e0*/  @!P1 LEA.HI.X R3, R6, R4, R36, 0x2, P0 ;  /* 0x0000000406039211 */ /* 0x000fca00000f1424 */
[----:B------:R4:W-:Y:S04]  /*1c3f0*/  @!P1 ST.E.64 [R2.64], R98 ;  /* 0x0000006202009985 */ /* 0x0009e8000c101b06 */
.L_x_1342:
[----:B------:R-:W-:Y:S05]  /*1c400*/  BSYNC B0 ;  /* 0x0000000000007941 */ /* 0x000fea0003800000 */
.L_x_1341:
[----:B------:R-:W-:Y:S05]  /*1c410*/  BRA.DIV ~URZ, `(.L_x_1343) ;  /* 0x000034627f007947 */ /* 0x000fea000b800000 */
[----:B-1----:R1:W2:Y:S02]  /*1c420*/  SHFL.IDX PT, R4, R17, 0x2, 0x1c1f ;  /* 0x005c1f0011047f89 */ /* 0x0022a400000e0000 */
.L_x_1406:
[----:B------:R-:W-:Y:S05]  /*1c430*/  BRA.DIV ~URZ, `(.L_x_1344) ;  /* 0x000034b27f007947 */ /* 0x000fea000b800000 */
[----:B----4-:R4:W1:Y:S02]  /*1c440*/  SHFL.IDX PT, R0, R25, 0x2, 0x1c1f ;  /* 0x005c1f0019007f89 */ /* 0x01086400000e0000 */
.L_x_1407:
[----:B------:R-:W5:Y:S01]  /*1c450*/  LDL R2, [R1+0x20] ;  /* 0x0000200001027983 */ /* 0x000f620000100800 */
[----:B------:R-:W-:Y:S01]  /*1c460*/  BSSY B0, `(.L_x_1345) ;  /* 0x0000034000007945 */ /* 0x000fe20003800000 */
[----:B-----5:R-:W-:-:S13]  /*1c470*/  LOP3.LUT P0, RZ, R2, 0x1, RZ, 0xc0, !PT ;  /* 0x0000000102ff7812 */ /* 0x020fda000780c0ff */
[----:B------:R-:W-:Y:S05]  /*1c480*/  @P0 BRA `(.L_x_1346) ;  /* 0x0000031000000947 */ /* 0x000fea0003800000 */
[----:B------:R-:W5:Y:S01]  /*1c490*/  LDL R5, [R1+0x24] ;  /* 0x0000240001057983 */ /* 0x000f620000100800 */
[----:B------:R-:W-:Y:S02]  /*1c4a0*/  ISETP.GE.AND P2, PT, R16, c[0x0][0x3c8], PT ;  /* 0x0000f20010007a0c */ /* 0x000fe40003f46270 */
[----:B------:R-:W-:Y:S02]  /*1c4b0*/  ISETP.GE.AND P4, PT, R15, c[0x0][0x3c8], PT ;  /* 0x0000f2000f007a0c */ /* 0x000fe40003f86270 */
[----:B------:R-:W-:Y:S02]  /*1c4c0*/  ISETP.GE.AND P3, PT, R14, c[0x0][0x3c8], PT ;  /* 0x0000f2000e007a0c */ /* 0x000fe40003f66270 */
[----:B------:R-:W-:-:S07]  /*1c4d0*/  ISETP.GE.AND P6, PT, R11, c[0x0][0x3c8], PT ;  /* 0x0000f2000b007a0c */ /* 0x000fce0003fc6270 */
[----:B-1----:R-:W-:-:S04]  /*1c4e0*/  @!P2 LEA R20, P1, R16, R0, 0x2 ;  /* 0x000000001014a211 */ /* 0x002fc800078210ff */
[----:B--2---:R-:W-:Y:S02]  /*1c4f0*/  @!P2 LEA.HI.X R21, R16, R4, R24, 0x2, P1 ;  /* 0x000000041015a211 */ /* 0x004fe400008f1418 */
[----:B------:R-:W-:Y:S02]  /*1c500*/  ISETP.GE.AND P1, PT, R13, c[0x0][0x3c8], PT ;  /* 0x0000f2000d007a0c */ /* 0x000fe40003f26270 */
[----:B-----5:R-:W-:-:S13]  /*1c510*/  ISETP.GE.AND P0, PT, R5, c[0x0][0x3c8], PT ;  /* 0x0000f20005007a0c */ /* 0x020fda0003f06270 */
[----:B------:R-:W-:-:S04]  /*1c520*/  @!P0 LEA R2, P5, R5, R0, 0x2 ;  /* 0x0000000005028211 */ /* 0x000fc800078a10ff */
[----:B------:R-:W-:Y:S02]  /*1c530*/  @!P0 LEA.HI.X R3, R5, R4, R27, 0x2, P5 ;  /* 0x0000000405038211 */ /* 0x000fe400028f141b */
[----:B------:R-:W-:-:S03]  /*1c540*/  @!P4 LEA R18, P5, R15, R0, 0x2 ;  /* 0x000000000f12c211 */ /* 0x000fc600078a10ff */
[----:B------:R1:W-:Y:S01]  /*1c550*/  @!P0 ST.E.64 [R2.64], R46 ;  /* 0x0000002e02008985 */ /* 0x0003e2000c101b06 */
[----:B------:R-:W-:Y:S02]  /*1c560*/  ISETP.GE.AND P0, PT, R12, c[0x0][0x3c8], PT ;  /* 0x0000f2000c007a0c */ /* 0x000fe40003f06270 */
[----:B------:R-:W-:Y:S01]  /*1c570*/  @!P4 LEA.HI.X R19, R15, R4, R26, 0x2, P5 ;  /* 0x000000040f13c211 */ /* 0x000fe200028f141a */
[----:B------:R2:W-:Y:S04]  /*1c580*/  @!P2 ST.E.64 [R20.64], R48 ;  /* 0x000000301400a985 */ /* 0x0005e8000c101b06 */
[----:B------:R5:W-:Y:S01]  /*1c590*/  @!P4 ST.E.64 [R18.64], R50 ;  /* 0x000000321200c985 */ /* 0x000be2000c101b06 */
[----:B------:R-:W-:Y:S02]  /*1c5a0*/  ISETP.GE.AND P4, PT, R10, c[0x0][0x3c8], PT ;  /* 0x0000f2000a007a0c */ /* 0x000fe40003f86270 */
[----:B-1----:R-:W-:-:S04]  /*1c5b0*/  @!P3 LEA R2, P2, R14, R0, 0x2 ;  /* 0x000000000e02b211 */ /* 0x002fc800078410ff */
[----:B------:R-:W-:Y:S02]  /*1c5c0*/  @!P3 LEA.HI.X R3, R14, R4, R29, 0x2, P2 ;  /* 0x000000040e03b211 */ /* 0x000fe400010f141d */
[----:B--2---:R-:W-:-:S03]  /*1c5d0*/  @!P1 LEA R20, P5, R13, R0, 0x2 ;  /* 0x000000000d149211 */ /* 0x004fc600078a10ff */
[----:B------:R1:W-:Y:S01]  /*1c5e0*/  @!P3 ST.E.64 [R2.64], R52 ;  /* 0x000000340200b985 */ /* 0x0003e2000c101b06 */
[----:B------:R-:W-:Y:S02]  /*1c5f0*/  @!P1 LEA.HI.X R21, R13, R4, R28, 0x2, P5 ;  /* 0x000000040d159211 */ /* 0x000fe400028f141c */
[----:B-----5:R-:W-:Y:S02]  /*1c600*/  @!P6 LEA R18, P5, R11, R0, 0x2 ;  /* 0x000000000b12e211 */ /* 0x020fe400078a10ff */
        /* <DEDUP_REMOVED lines=25> */
.L_x_1346:
[----:B------:R-:W-:Y:S05]  /*1c7a0*/  BSYNC B0 ;  /* 0x0000000000007941 */ /* 0x000fea0003800000 */
.L_x_1345:
[----:B------:R-:W-:Y:S05]  /*1c7b0*/  BRA.DIV ~URZ, `(.L_x_1347) ;  /* 0x000031927f007947 */ /* 0x000fea000b800000 */
[----:B--2---:R2:W3:Y:S04]  /*1c7c0*/  SHFL.IDX PT, R4, R17, 0x3, 0x1c1f ;  /* 0x007c1f0011047f89 */ /* 0x0044e800000e0000 */
[----:B-1----:R2:W1:Y:S02]  /*1c7d0*/  SHFL.IDX PT, R0, R25, 0x3, 0x1c1f ;  /* 0x007c1f0019007f89 */ /* 0x00246400000e0000 */
.L_x_1408:
[----:B------:R-:W5:Y:S02]  /*1c7e0*/  LDL R2, [R1+0x20] ;  /* 0x0000200001027983 */ /* 0x000f640000100800 */
        /* <DEDUP_REMOVED lines=8> */
[----:B---3--:R-:W-:Y:S02]  /*1c870*/  @!P3 LEA.HI.X R23, R16, R4, R24, 0x2, P5 ;  /* 0x000000041017b211 */ /* 0x008fe400028f1418 */
[----:B------:R-:W-:-:S04]  /*1c880*/  @!P2 LEA R18, P5, R15, R0, 0x2 ;  /* 0x000000000f12a211 */ /* 0x000fc800078a10ff */
[----:B------:R-:W-:Y:S02]  /*1c890*/  @!P2 LEA.HI.X R19, R15, R4, R26, 0x2, P5 ;  /* 0x000000040f13a211 */ /* 0x000fe400028f141a */
[----:B-----5:R-:W-:-:S13]  /*1c8a0*/  ISETP.GE.AND P4, PT, R2, c[0x0][0x3c8], PT ;  /* 0x0000f20002007a0c */ /* 0x020fda0003f86270 */
[----:B------:R-:W-:-:S04]  /*1c8b0*/  @!P4 LEA R20, P6, R2, R0, 0x2 ;  /* 0x000000000214c211 */ /* 0x000fc800078c10ff */
[----:B------:R-:W-:Y:S02]  /*1c8c0*/  @!P4 LEA.HI.X R21, R2, R4, R27, 0x2, P6 ;  /* 0x000000040215c211 */ /* 0x000fe400030f141b */
[CC--:B------:R-:W-:Y:S02]  /*1c8d0*/  @!P1 LEA R16, P6, R14.reuse, R0.reuse, 0x2 ;  /* 0x000000000e109211 */ /* 0x0c0fe400078c10ff */
[C---:B------:R-:W-:Y:S01]  /*1c8e0*/  @!P0 LEA R2, P5, R13.reuse, R0, 0x2 ;  /* 0x000000000d028211 */ /* 0x040fe200078a10ff */
[----:B------:R-:W-:Y:S01]  /*1c8f0*/  @!P4 ST.E.64 [R20.64], R86 ;  /* 0x000000561400c985 */ /* 0x000fe2000c101b06 */
[-C--:B--2---:R-:W-:Y:S02]  /*1c900*/  @!P1 LEA.HI.X R17, R14, R4.reuse, R29, 0x2, P6 ;  /* 0x000000040e119211 */ /* 0x084fe400030f141d */
[----:B------:R-:W-:Y:S01]  /*1c910*/  ISETP.GE.AND P6, PT, R12, c[0x0][0x3c8], PT ;  /* 0x0000f2000c007a0c */ /* 0x000fe20003fc6270 */
[----:B------:R-:W-:Y:S01]  /*1c920*/  @!P3 ST.E.64 [R22.64], R82 ;  /* 0x000000521600b985 */ /* 0x000fe2000c101b06 */
[----:B------:R-:W-:-:S02]  /*1c930*/  @!P0 LEA.HI.X R3, R13, R4, R28, 0x2, P5 ;  /* 0x000000040d038211 */ /* 0x000fc400028f141c */
[----:B------:R-:W-:Y:S01]  /*1c940*/  ISETP.GE.AND P5, PT, R11, c[0x0][0x3c8], PT ;  /* 0x0000f2000b007a0c */ /* 0x000fe20003fa6270 */
[----:B------:R1:W-:Y:S01]  /*1c950*/  @!P2 ST.E.64 [R18.64], R72 ;  /* 0x000000481200a985 */ /* 0x0003e2000c101b06 */
[----:B------:R-:W-:Y:S02]  /*1c960*/  ISETP.GE.AND P4, PT, R10, c[0x0][0x3c8], PT ;  /* 0x0000f2000a007a0c */ /* 0x000fe40003f86270 */
[----:B------:R-:W-:Y:S01]  /*1c970*/  ISETP.GE.AND P3, PT, R9, c[0x0][0x3c8], PT ;  /* 0x0000f20009007a0c */ /* 0x000fe20003f66270 */
[----:B------:R2:W-:Y:S01]  /*1c980*/  @!P1 ST.E.64 [R16.64], R66 ;  /* 0x0000004210009985 */ /* 0x0005e2000c101b06 */
[----:B------:R-:W-:-:S03]  /*1c990*/  ISETP.GE.AND P2, PT, R8, c[0x0][0x3c8], PT ;  /* 0x0000f20008007a0c */ /* 0x000fc60003f46270 */
[----:B------:R3:W-:Y:S01]  /*1c9a0*/  @!P0 ST.E.64 [R2.64], R42 ;  /* 0x0000002a02008985 */ /* 0x0007e2000c101b06 */
[----:B-1----:R-:W-:-:S03]  /*1c9b0*/  @!P6 LEA R18, P0, R12, R0, 0x2 ;  /* 0x000000000c12e211 */ /* 0x002fc600078010ff */
[C---:B--2---:R-:W-:Y:S02]  /*1c9c0*/  @!P5 LEA R16, P1, R11.reuse, R0, 0x2 ;  /* 0x000000000b10d211 */ /* 0x044fe400078210ff */
[----:B------:R-:W-:Y:S02]  /*1c9d0*/  @!P6 LEA.HI.X R19, R12, R4, R30, 0x2, P0 ;  /* 0x000000040c13e211 */ /* 0x000fe400000f141e */
[C---:B------:R-:W-:Y:S02]  /*1c9e0*/  @!P4 LEA R14, P0, R10.reuse, R0, 0x2 ;  /* 0x000000000a0ec211 */ /* 0x040fe400078010ff */
        /* <DEDUP_REMOVED lines=21> */
.L_x_1320:
        /* <DEDUP_REMOVED lines=22> */
.L_x_1348:
        /* <DEDUP_REMOVED lines=57> */
.L_x_1350:
[----:B------:R-:W-:Y:S05]  /*1d030*/  BSYNC B0 ;  /* 0x0000000000007941 */ /* 0x000fea0003800000 */
.L_x_1349:
        /* <DEDUP_REMOVED lines=47> */
.L_x_1409:
[----:B------:R-:W-:Y:S05]  /*1d330*/  BRA.DIV ~URZ, `(.L_x_1352) ;  /* 0x000027427f007947 */ /* 0x000fea000b800000 */
[----:B------:R3:W4:Y:S02]  /*1d340*/  SHFL.IDX PT, R0, R12, RZ, 0x1c1f ;  /* 0x001c1fff0c007589 */ /* 0x00072400000e0000 */
.L_x_1410:
        /* <DEDUP_REMOVED lines=21> */
.L_x_1354:
[----:B------:R-:W-:Y:S05]  /*1d4a0*/  BSYNC B0 ;  /* 0x0000000000007941 */ /* 0x000fea0003800000 */
.L_x_1353:
[----:B------:R-:W-:Y:S05]  /*1d4b0*/  BRA.DIV ~URZ, `(.L_x_1355) ;  /* 0x000026227f007947 */ /* 0x000fea000b800000 */
[----:B--2---:R2:W1:Y:S04]  /*1d4c0*/  SHFL.IDX PT, R8, R9, 0x1, 0x1c1f ;  /* 0x003c1f0009087f89 */ /* 0x00446800000e0000 */
[----:B----4-:R2:W4:Y:S02]  /*1d4d0*/  SHFL.IDX PT, R0, R12, 0x1, 0x1c1f ;  /* 0x003c1f000c007f89 */ /* 0x01052400000e0000 */
.L_x_1411:
        /* <DEDUP_REMOVED lines=21> */
.L_x_1357:
[----:B------:R-:W-:Y:S05]  /*1d630*/  BSYNC B0 ;  /* 0x0000000000007941 */ /* 0x000fea0003800000 */
.L_x_1356:
[----:B------:R-:W-:Y:S05]  /*1d640*/  BRA.DIV ~URZ, `(.L_x_1358) ;  /* 0x000025527f007947 */ /* 0x000fea000b800000 */
[----:B-1----:R1:W2:Y:S02]  /*1d650*/  SHFL.IDX PT, R8, R9, 0x2, 0x1c1f ;  /* 0x005c1f0009087f89 */ /* 0x0022a400000e0000 */
.L_x_1412:
[----:B------:R-:W-:Y:S05]  /*1d660*/  BRA.DIV ~URZ, `(.L_x_1359) ;  /* 0x000025a27f007947 */ /* 0x000fea000b800000 */
[----:B----4-:R4:W1:Y:S02]  /*1d670*/  SHFL.IDX PT, R0, R12, 0x2, 0x1c1f ;  /* 0x005c1f000c007f89 */ /* 0x01086400000e0000 */
.L_x_1413:
        /* <DEDUP_REMOVED lines=21> */
.L_x_1361:
[----:B------:R-:W-:Y:S05]  /*1d7d0*/  BSYNC B0 ;  /* 0x0000000000007941 */ /* 0x000fea0003800000 */
.L_x_1360:
[----:B------:R-:W-:Y:S05]  /*1d7e0*/  BRA.DIV ~URZ, `(.L_x_1362) ;  /* 0x000024827f007947 */ /* 0x000fea000b800000 */
[----:B--2---:R2:W3:Y:S04]  /*1d7f0*/  SHFL.IDX PT, R8, R9, 0x3, 0x1c1f ;  /* 0x007c1f0009087f89 */ /* 0x0044e800000e0000 */
[----:B-1----:R2:W1:Y:S02]  /*1d800*/  SHFL.IDX PT, R0, R12, 0x3, 0x1c1f ;  /* 0x007c1f000c007f89 */ /* 0x00246400000e0000 */
.L_x_1414:
        /* <DEDUP_REMOVED lines=20> */
.L_x_1335:
[----:B------:R-:W-:Y:S05]  /*1d950*/  BSYNC B1 ;  /* 0x0000000000017941 */ /* 0x000fea0003800000 */
.L_x_1319:
        /* <DEDUP_REMOVED lines=15> */
.L_x_1415:
[----:B------:R-:W-:Y:S05]  /*1da50*/  BRA.DIV ~URZ, `(.L_x_1365) ;  /* 0x000023427f007947 */ /* 0x000fea000b800000 */
[----:B------:R3:W4:Y:S02]  /*1da60*/  SHFL.IDX PT, R8, R74, 0x1, 0x1f ;  /* 0x00201f004a087f89 */ /* 0x00072400000e0000 */
.L_x_1416:
        /* <DEDUP_REMOVED lines=19> */
.L_x_1417:
        /* <DEDUP_REMOVED lines=16> */
.L_x_1418:
[----:B---3--:R-:W-:Y:S01]  /*1dca0*/  IMAD R0, R0, c[0x0][0x538], RZ ;  /* 0x00014e0000007a24 */ /* 0x008fe200078e02ff */
[----:B------:R-:W-:Y:S04]  /*1dcb0*/  BSSY B1, `(.L_x_1368) ;  /* 0x00000ce000017945 */ /* 0x000fe80003800000 */
[----:B----4-:R-:W-:-:S04]  /*1dcc0*/  IADD3 R8, R0, R8, RZ ;  /* 0x0000000800087210 */ /* 0x010fc80007ffe0ff */
[----:B--2---:R-:W-:-:S13]  /*1dcd0*/  ISETP.GT.AND P0, PT, R8, R9, PT ;  /* 0x000000090800720c */ /* 0x004fda0003f04270 */
[----:B------:R-:W-:Y:S05]  /*1dce0*/  @P0 BRA `(.L_x_1369) ;  /* 0x0000025000000947 */ /* 0x000fea0003800000 */
.L_x_1373:
        /* <DEDUP_REMOVED lines=17> */
.L_x_1419:
        /* <DEDUP_REMOVED lines=16> */
.L_x_1420:
[----:B--2---:R-:W-:-:S05]  /*1df00*/  IMAD R0, R0, c[0x0][0x538], RZ ;  /* 0x00014e0000007a24 */ /* 0x004fca00078e02ff */
[----:B------:R-:W-:-:S04]  /*1df10*/  IADD3 R8, R0, R8, RZ ;  /* 0x0000000800087210 */ /* 0x000fc80007ffe0ff */
[----:B------:R-:W-:-:S13]  /*1df20*/  ISETP.GT.AND P0, PT, R8, R9, PT ;  /* 0x000000090800720c */ /* 0x000fda0003f04270 */
[----:B-1----:R-:W-:Y:S05]  /*1df30*/  @!P0 BRA `(.L_x_1373) ;  /* 0xfffffdb000008947 */ /* 0x002fea000383ffff */
.L_x_1369:
[----:B------:R-:W-:-:S05]  /*1df40*/  IADD3 R11, -R0, R8, RZ ;  /* 0x00000008000b7210 */ /* 0x000fca0007ffe1ff */
[----:B------:R-:W-:-:S05]  /*1df50*/  IMAD R0, R4, c[0x0][0x538], R11 ;  /* 0x00014e0004007a24 */ /* 0x000fca00078e020b */
[----:B------:R-:W-:Y:S01]  /*1df60*/  ISETP.GT.AND P0, PT, R0, R9, PT ;  /* 0x000000090000720c */ /* 0x000fe20003f04270 */
[----:B------:R-:W-:-:S12]  /*1df70*/  BRA.DIV ~URZ, `(.L_x_1374) ;  /* 0x000022627f007947 */ /* 0x000fd8000b800000 */
[----:B------:R-:W-:-:S03]  /*1df80*/  VOTE.ANY R12, PT, !P0 ;  /* 0x00000000000c7806 */ /* 0x000fc600040e0100 */
.L_x_1421:
[----:B------:R-:W2:Y:S01]  /*1df90*/  LDL.LU R0, [R1+0x44] ;  /* 0x0000440001007983 */ /* 0x000ea20000300800 */
[----:B------:R-:W2:Y:S02]  /*1dfa0*/  POPC R8, R12 ;  /* 0x0000000c00087309 */ /* 0x000ea40000000000 */
[----:B--2---:R-:W-:-:S05]  /*1dfb0*/  IADD3 R0, R8, R0, RZ ;  /* 0x0000000008007210 */ /* 0x004fca0007ffe0ff */
[----:B------:R2:W-:Y:S01]  /*1dfc0*/  STL [R1+0x44], R0 ;  /* 0x0000440001007387 */ /* 0x0005e20000100800 */
[----:B------:R-:W-:Y:S05]  /*1dfd0*/  BRA.DIV ~URZ, `(.L_x_1375) ;  /* 0x000022527f007947 */ /* 0x000fea000b800000 */
[----:B------:R3:W4:Y:S04]  /*1dfe0*/  SHFL.IDX PT, R10, R6, R8, 0x1f ;  /* 0x00001f08060a7589 */ /* 0x00072800000e0000 */
[----:B------:R3:W1:Y:S02]  /*1dff0*/  SHFL.IDX PT, R7, R7, R8, 0x1f ;  /* 0x00001f0807077589 */ /* 0x00066400000e0000 */
.L_x_1422:
[----:B------:R-:W-:Y:S01]  /*1e000*/  ISETP.NE.AND P0, PT, R12, RZ, PT ;  /* 0x000000ff0c00720c */ /* 0x000fe20003f05270 */
[----:B------:R-:W-:-:S12]  /*1e010*/  BSSY B0, `(.L_x_1376) ;  /* 0x0000005000007945 */ /* 0x000fd80003800000 */
[----:B------:R-:W-:Y:S05]  /*1e020*/  @!P0 BRA `(.L_x_1377) ;  /* 0x0000003000008947 */ /* 0x000fea0003800000 */
[----:B------:R-:W-:Y:S01]  /*1e030*/  IADD3 R3, R8, -0x1, RZ ;  /* 0xffffffff08037810 */ /* 0x000fe20007ffe0ff */
[----:B------:R-:W-:Y:S05]  /*1e040*/  BRA.DIV ~URZ, `(.L_x_1378) ;  /* 0x000022b27f007947 */ /* 0x000fea000b800000 */
[----:B------:R2:W3:Y:S02]  /*1e050*/  SHFL.IDX PT, R13, R4, R3, 0x1f ;  /* 0x00001f03040d7589 */ /* 0x0004e400000e0000 */
.L_x_1377:
[----:B------:R-:W-:Y:S05]  /*1e060*/  BSYNC B0 ;  /* 0x0000000000007941 */ /* 0x000fea0003800000 */
.L_x_1376:
        /* <DEDUP_REMOVED lines=68> */
.L_x_1380:
        /* <DEDUP_REMOVED lines=68> */
.L_x_1381:
[----:B------:R-:W-:Y:S05]  /*1e8f0*/  BSYNC B0 ;  /* 0x0000000000007941 */ /* 0x000fea0003800000 */
.L_x_1379:
[----:B------:R-:W-:-:S04]  /*1e900*/  LOP3.LUT R2, RZ, R2, RZ, 0x33, !PT ;  /* 0x00000002ff027212 */ /* 0x000fc800078e33ff */
[----:B-1----:R-:W-:-:S05]  /*1e910*/  IADD3 R0, R2, R10, RZ ;  /* 0x0000000a02007210 */ /* 0x002fca0007ffe0ff */
[----:B------:R1:W-:Y:S01]  /*1e920*/  STL [R1+0x3c], R0 ;  /* 0x00003c0001007387 */ /* 0x0003e20000100800 */
[----:B------:R-:W-:Y:S05]  /*1e930*/  BRA `(.L_x_1382) ;  /* 0x0000005000007947 */ /* 0x000fea0003800000 */
.L_x_1370:
[----:B------:R-:W-:Y:S01]  /*1e940*/  MOV R0, c[0x0][0x53c] ;  /* 0x00014f0000007a02 */ /* 0x000fe20000000f00 */
[----:B------:R2:W-:Y:S04]  /*1e950*/  STL [R1+0x38], R9 ;  /* 0x0000380901007387 */ /* 0x0005e80000100800 */
[----:B------:R2:W-:Y:S04]  /*1e960*/  STL [R1+0x3c], RZ ;  /* 0x00003cff01007387 */ /* 0x0005e80000100800 */
[----:B------:R2:W-:Y:S04]  /*1e970*/  STL [R1+0x40], RZ ;  /* 0x000040ff01007387 */ /* 0x0005e80000100800 */
[----:B------:R2:W-:Y:S02]  /*1e980*/  STL [R1+0x44], R0 ;  /* 0x0000440001007387 */ /* 0x0005e40000100800 */
.L_x_1382:
[----:B------:R-:W-:Y:S05]  /*1e990*/  BSYNC B1 ;  /* 0x0000000000017941 */ /* 0x000fea0003800000 */
.L_x_1368:
        /* <DEDUP_REMOVED lines=9> */
.L_x_1363:
[----:B--2---:R-:W2:Y:S02]  /*1ea30*/  LDL R0, [R1+0x44] ;  /* 0x0000440001007983 */ /* 0x004ea40000100800 */
[----:B--2---:R-:W-:-:S13]  /*1ea40*/  ISETP.GE.AND P0, PT, R0, c[0x0][0x53c], PT ;  /* 0x00014f0000007a0c */ /* 0x004fda0003f06270 */
[----:B-1----:R-:W-:Y:S01]  /*1ea50*/  @P0 CALL.REL.NOINC `(.L_x_1383) ;  /* 0x0000001000000944 */ /* 0x002fe20003c00000 */
[----:B------:R-:W-:Y:S05]  /*1ea60*/  BRA `(.L_x_1384) ;  /* 0xfffe355000007947 */ /* 0x000fea000383ffff */
.L_x_1383:
[----:B------:R-:W-:Y:S05]  /*1ea70*/  EXIT ;  /* 0x000000000000794d */ /* 0x000fea0003800000 */
.L_x_1199:
[----:B------:R-:W-:Y:S01]  /*1ea80*/  IMAD.MOV.U32 R0, RZ, RZ, R5 ;  /* 0x000000ffff007224 */ /* 0x000fe200078e0005 */
[----:B------:R-:W-:Y:S02]  /*1ea90*/  MOV R2, 0x1 ;  /* 0x0000000100027802 */ /* 0x000fe40000000f00 */
[----:B------:R-:W-:Y:S02]  /*1eaa0*/  MOV R3, 0x1eac0 ;  /* 0x0001eac000037802 */ /* 0x000fe40000000f00 */
[----:B------:R-:W-:Y:S05]  /*1eab0*/  CALL.REL.NOINC `($__internal_24_$__cuda_sm70_shflsync_up_p) ;  /* 0x0000193000007944 */ /* 0x000fea0003c00000 */
[----:B------:R-:W-:Y:S01]  /*1eac0*/  MOV R0, R4 ;  /* 0x0000000400007202 */ /* 0x000fe20000000f00 */
[----:B------:R-:W-:Y:S05]  /*1ead0*/  BRA `(.L_x_1385) ;  /* 0xfffe198000007947 */ /* 0x000fea000383ffff */
.L_x_1200:
[----:B------:R-:W-:Y:S01]  /*1eae0*/  IMAD.MOV.U32 R0, RZ, RZ, R5 ;  /* 0x000000ffff007224 */ /* 0x000fe200078e0005 */
[----:B------:R-:W-:Y:S02]  /*1eaf0*/  MOV R2, 0x2 ;  /* 0x0000000200027802 */ /* 0x000fe40000000f00 */
[----:B------:R-:W-:Y:S02]  /*1eb00*/  MOV R3, 0x1eb20 ;  /* 0x0001eb2000037802 */ /* 0x000fe40000000f00 */
[----:B------:R-:W-:Y:S05]  /*1eb10*/  CALL.REL.NOINC `($__internal_24_$__cuda_sm70_shflsync_up_p) ;  /* 0x000018d000007944 */ /* 0x000fea0003c00000 */
[----:B------:R-:W-:Y:S01]  /*1eb20*/  SEL R0, R4, RZ, P4 ;  /* 0x000000ff04007207 */ /* 0x000fe20002000000 */
[----:B------:R-:W-:Y:S01]  /*1eb30*/  IMAD.MOV.U32 R2, RZ, RZ, 0x4 ;  /* 0x00000004ff027424 */ /* 0x000fe200078e00ff */
[----:B------:R-:W-:-:S03]  /*1eb40*/  MOV R3, 0x1eb70 ;  /* 0x0001eb7000037802 */ /* 0x000fc60000000f00 */
[----:B------:R-:W-:Y:S02]  /*1eb50*/  IMAD.IADD R0, R5, 0x1, R0 ;  /* 0x0000000105007824 */ /* 0x000fe400078e0200 */
        /* <DEDUP_REMOVED lines=14> */
[----:B------:R-:W-:Y:S01]  /*1ec40*/  IMAD.IADD R4, R0, 0x1, R4 ;  /* 0x0000000100047824 */ /* 0x000fe200078e0204 */
[----:B------:R-:W-:-:S03]  /*1ec50*/  MOV R0, 0x1f ;  /* 0x0000001f00007802 */ /* 0x000fc60000000f00 */
[----:B------:R-:W-:Y:S02]  /*1ec60*/  IMAD.MOV.U32 R5, RZ, RZ, R4 ;  /* 0x000000ffff057224 */ /* 0x000fe400078e0004 */
[----:B------:R-:W-:Y:S05]  /*1ec70*/  CALL.REL.NOINC `($__internal_23_$__cuda_sm70_shflsync_idx_p) ;  /* 0x0000172000007944 */ /* 0x000fea0003c00000 */
[----:B------:R-:W-:Y:S05]  /*1ec80*/  BRA `(.L_x_1386) ;  /* 0xfffe18d000007947 */ /* 0x000fea000383ffff */
.L_x_1202:
[----:B------:R-:W-:Y:S02]  /*1ec90*/  SEL R0, RZ, 0x1, P0 ;  /* 0x00000001ff007807 */ /* 0x000fe40000000000 */
[----:B------:R-:W-:Y:S02]  /*1eca0*/  MOV R2, 0x1ecc0 ;  /* 0x0001ecc000027802 */ /* 0x000fe40000000f00 */
[----:B------:R-:W-:Y:S05]  /*1ecb0*/  CALL.REL.NOINC `($__internal_25_$__cuda_sm70_votesync_ballot) ;  /* 0x000017a000007944 */ /* 0x000fea0003c00000 */
[----:B------:R-:W-:Y:S01]  /*1ecc0*/  MOV R10, R0 ;  /* 0x00000000000a7202 */ /* 0x000fe20000000f00 */
[----:B------:R-:W-:Y:S05]  /*1ecd0*/  BRA `(.L_x_1387) ;  /* 0xfffe191000007947 */ /* 0x000fea000383ffff */
.L_x_1203:
[----:B------:R-:W-:Y:S01]  /*1ece0*/  IMAD.MOV.U32 R5, RZ, RZ, R9 ;  /* 0x000000ffff057224 */ /* 0x000fe200078e0009 */
[----:B------:R-:W-:Y:S01]  /*1ecf0*/  MOV R3, R7 ;  /* 0x0000000700037202 */ /* 0x000fe20000000f00 */
[----:B-1----:R-:W-:Y:S01]  /*1ed00*/  IMAD.MOV.U32 R0, RZ, RZ, 0x1f ;  /* 0x0000001fff007424 */ /* 0x002fe200078e00ff */
[----:B------:R-:W-:Y:S02]  /*1ed10*/  MOV R2, 0x1ed30 ;  /* 0x0001ed3000027802 */ /* 0x000fe40000000f00 */
[----:B------:R-:W-:Y:S05]  /*1ed20*/  CALL.REL.NOINC `($__internal_23_$__cuda_sm70_shflsync_idx_p) ;  /* 0x0000167000007944 */ /* 0x000fea0003c00000 */
[----:B------:R-:W-:Y:S01]  /*1ed30*/  IMAD.MOV.U32 R12, RZ, RZ, R0 ;  /* 0x000000ffff0c7224 */ /* 0x000fe200078e0000 */
[----:B------:R-:W-:Y:S01]  /*1ed40*/  MOV R5, R8 ;  /* 0x0000000800057202 */ /* 0x000fe20000000f00 */
[----:B------:R-:W-:Y:S01]  /*1ed50*/  IMAD.MOV.U32 R6, RZ, RZ, RZ ;  /* 0x000000ffff067224 */ /* 0x000fe200078e00ff */
[----:B------:R-:W-:Y:S01]  /*1ed60*/  MOV R3, R7 ;  /* 0x0000000700037202 */ /* 0x000fe20000000f00 */
[----:B------:R-:W-:Y:S01]  /*1ed70*/  IMAD.MOV.U32 R0, RZ, RZ, 0x1f ;  /* 0x0000001fff007424 */ /* 0x000fe200078e00ff */
[----:B------:R-:W-:-:S02]  /*1ed80*/  MOV R2, 0x1eda0 ;  /* 0x0001eda000027802 */ /* 0x000fc40000000f00 */
[----:B------:R-:W-:Y:S05]  /*1ed90*/  CALL.REL.NOINC `($__internal_23_$__cuda_sm70_shflsync_idx_p) ;  /* 0x0000160000007944 */ /* 0x000fea0003c00000 */
[----:B------:R-:W-:Y:S01]  /*1eda0*/  MOV R9, R0 ;  /* 0x0000000000097202 */ /* 0x000fe20000000f00 */
[----:B------:R-:W-:Y:S05]  /*1edb0*/  BRA `(.L_x_1388) ;  /* 0xfffe18a000007947 */ /* 0x000fea000383ffff */
.L_x_1206:
[----:B------:R-:W-:Y:S01]  /*1edc0*/  IMAD.MOV.U32 R5, RZ, RZ, R4 ;  /* 0x000000ffff057224 */ /* 0x000fe200078e0004 */
[----:B-1----:R-:W-:-:S02]  /*1edd0*/  MOV R0, 0x1f ;  /* 0x0000001f00007802 */ /* 0x002fc40000000f00 */
[----:B------:R-:W-:Y:S02]  /*1ede0*/  MOV R2, 0x1ee00 ;  /* 0x0001ee0000027802 */ /* 0x000fe40000000f00 */
[----:B--234-:R-:W-:Y:S05]  /*1edf0*/  CALL.REL.NOINC `($__internal_23_$__cuda_sm70_shflsync_idx_p) ;  /* 0x000015a000007944 */ /* 0x01cfea0003c00000 */
[----:B------:R-:W-:Y:S01]  /*1ee00*/  MOV R6, R0 ;  /* 0x0000000000067202 */ /* 0x000fe20000000f00 */
[----:B------:R-:W-:Y:S05]  /*1ee10*/  BRA `(.L_x_1205) ;  /* 0xfffe18a000007947 */ /* 0x000fea000383ffff */
.L_x_1247:
[----:B------:R-:W-:Y:S01]  /*1ee20*/  IMAD.MOV.U32 R5, RZ, RZ, R10 ;  /* 0x000000ffff057224 */ /* 0x000fe200078e000a */
[----:B------:R-:W-:Y:S01]  /*1ee30*/  MOV R3, RZ ;  /* 0x000000ff00037202 */ /* 0x000fe20000000f00 */
[----:B------:R-:W-:Y:S01]  /*1ee40*/  IMAD.MOV.U32 R0, RZ, RZ, 0x1c1f ;  /* 0x00001c1fff007424 */ /* 0x000fe200078e00ff */
[----:B-1----:R-:W-:Y:S02]  /*1ee50*/  MOV R2, 0x1ee70 ;  /* 0x0001ee7000027802 */ /* 0x002fe40000000f00 */
[----:B-----5:R-:W-:Y:S05]  /*1ee60*/  CALL.REL.NOINC `($__internal_23_$__cuda_sm70_shflsync_idx_p) ;  /* 0x0000153000007944 */ /* 0x020fea0003c00000 */
[----:B------:R-:W-:Y:S01]  /*1ee70*/  MOV R8, R0 ;  /* 0x0000000000087202 */ /* 0x000fe20000000f00 */
[----:B------:R-:W-:Y:S05]  /*1ee80*/  BRA `(.L_x_1389) ;  /* 0xfffe9a6000007947 */ /* 0x000fea000383ffff */
.L_x_1248:
[----:B------:R-:W-:Y:S01]  /*1ee90*/  IMAD.MOV.U32 R5, RZ, RZ, R11 ;  /* 0x000000ffff057224 */ /* 0x000fe200078e000b */
[----:B------:R-:W-:Y:S01]  /*1eea0*/  MOV R3, RZ ;  /* 0x000000ff00037202 */ /* 0x000fe20000000f00 */
[----:B------:R-:W-:Y:S01]  /*1eeb0*/  IMAD.MOV.U32 R0, RZ, RZ, 0x1c1f ;  /* 0x00001c1fff007424 */ /* 0x000fe200078e00ff */
[----:B-1----:R-:W-:Y:S02]  /*1eec0*/  MOV R2, 0x1eee0 ;  /* 0x0001eee000027802 */ /* 0x002fe40000000f00 */
[----:B--23-5:R-:W-:Y:S05]  /*1eed0*/  CALL.REL.NOINC `($__internal_23_$__cuda_sm70_shflsync_idx_p) ;  /* 0x000014c000007944 */ /* 0x02cfea0003c00000 */
[----:B------:R-:W-:Y:S05]  /*1eee0*/  BRA `(.L_x_1390) ;  /* 0xfffe9a2000007947 */ /* 0x000fea000383ffff */
.L_x_1251:
[----:B-1----:R-:W-:Y:S01]  /*1eef0*/  IMAD.MOV.U32 R5, RZ, RZ, R10 ;  /* 0x000000ffff057224 */ /* 0x002fe200078e000a */
[----:B------:R-:W-:Y:S01]  /*1ef00*/  MOV R3, 0x1 ;  /* 0x0000000100037802 */ /* 0x000fe20000000f00 */
[----:B------:R-:W-:Y:S01]  /*1ef10*/  IMAD.MOV.U32 R0, RZ, RZ, 0x1c1f ;  /* 0x00001c1fff007424 */ /* 0x000fe200078e00ff */
[----:B------:R-:W-:-:S02]  /*1ef20*/  MOV R2, 0x1ef40 ;  /* 0x0001ef4000027802 */ /* 0x000fc40000000f00 */
[----:B---345:R-:W-:Y:S05]  /*1ef30*/  CALL.REL.NOINC `($__internal_23_$__cuda_sm70_shflsync_idx_p) ;  /* 0x0000146000007944 */ /* 0x038fea0003c00000 */
[----:B------:R-:W-:Y:S01]  /*1ef40*/  IMAD.MOV.U32 R8, RZ, RZ, R0 ;  /* 0x000000ffff087224 */ /* 0x000fe200078e0000 */
[----:B------:R-:W-:Y:S01]  /*1ef50*/  MOV R3, 0x1 ;  /* 0x0000000100037802 */ /* 0x000fe20000000f00 */
[----:B------:R-:W-:Y:S01]  /*1ef60*/  IMAD.MOV.U32 R5, RZ, RZ, R11 ;  /* 0x000000ffff057224 */ /* 0x000fe200078e000b */
[----:B------:R-:W-:-:S02]  /*1ef70*/  MOV R0, 0x1c1f ;  /* 0x00001c1f00007802 */ /* 0x000fc40000000f00 */
[----:B------:R-:W-:Y:S02]  /*1ef80*/  MOV R2, 0x1efa0 ;  /* 0x0001efa000027802 */ /* 0x000fe40000000f00 */
[----:B------:R-:W-:Y:S05]  /*1ef90*/  CALL.REL.NOINC `($__internal_23_$__cuda_sm70_shflsync_idx_p) ;  /* 0x0000140000007944 */ /* 0x000fea0003c00000 */
[----:B------:R-:W-:Y:S05]  /*1efa0*/  BRA `(.L_x_1391) ;  /* 0xfffe9b2000007947 */ /* 0x000fea000383ffff */
.L_x_1254:
[----:B-1----:R-:W-:Y:S01]  /*1efb0*/  IMAD.MOV.U32 R5, RZ, RZ, R10 ;  /* 0x000000ffff057224 */ /* 0x002fe200078e000a */
[----:B------:R-:W-:Y:S01]  /*1efc0*/  MOV R3, 0x2 ;  /* 0x0000000200037802 */ /* 0x000fe20000000f00 */
[----:B------:R-:W-:Y:S01]  /*1efd0*/  IMAD.MOV.U32 R0, RZ, RZ, 0x1c1f ;  /* 0x00001c1fff007424 */ /* 0x000fe200078e00ff */
[----:B------:R-:W-:Y:S02]  /*1efe0*/  MOV R2, 0x1f000 ;  /* 0x0001f00000027802 */ /* 0x000fe40000000f00 */
[----:B--2345:R-:W-:Y:S05]  /*1eff0*/  CALL.REL.NOINC `($__internal_23_$__cuda_sm70_shflsync_idx_p) ;  /* 0x000013a000007944 */ /* 0x03cfea0003c00000 */
[----:B------:R-:W-:Y:S01]  /*1f000*/  MOV R8, R0 ;  /* 0x0000000000087202 */ /* 0x000fe20000000f00 */
[----:B------:R-:W-:Y:S05]  /*1f010*/  BRA `(.L_x_1392) ;  /* 0xfffe9c5000007947 */ /* 0x000fea000383ffff */
.L_x_1255:
[----:B-1----:R-:W-:Y:S01]  /*1f020*/  IMAD.MOV.U32 R5, RZ, RZ, R11 ;  /* 0x000000ffff057224 */ /* 0x002fe200078e000b */
[----:B------:R-:W-:Y:S01]  /*1f030*/  MOV R3, 0x2 ;  /* 0x0000000200037802 */ /* 0x000fe20000000f00 */
[----:B------:R-:W-:Y:S01]  /*1f040*/  IMAD.MOV.U32 R0, RZ, RZ, 0x1c1f ;  /* 0x00001c1fff007424 */ /* 0x000fe200078e00ff */
[----:B------:R-:W-:Y:S02]  /*1f050*/  MOV R2, 0x1f070 ;  /* 0x0001f07000027802 */ /* 0x000fe40000000f00 */
[----:B--2345:R-:W-:Y:S05]  /*1f060*/  CALL.REL.NOINC `($__internal_23_$__cuda_sm70_shflsync_idx_p) ;  /* 0x0000133000007944 */ /* 0x03cfea0003c00000 */
[----:B------:R-:W-:Y:S05]  /*1f070*/  BRA `(.L_x_1393) ;  /* 0xfffe9c1000007947 */ /* 0x000fea000383ffff */
.L_x_1258:
[----:B--2---:R-:W-:Y:S01]  /*1f080*/  IMAD.MOV.U32 R5, RZ, RZ, R10 ;  /* 0x000000ffff057224 */ /* 0x004fe200078e000a */
[----:B------:R-:W-:Y:S01]  /*1f090*/  MOV R3, 0x3 ;  /* 0x0000000300037802 */ /* 0x000fe20000000f00 */
[----:B---3--:R-:W-:Y:S01]  /*1f0a0*/  IMAD.MOV.U32 R0, RZ, RZ, 0x1c1f ;  /* 0x00001c1fff007424 */ /* 0x008fe200078e00ff */
[----:B------:R-:W-:-:S02]  /*1f0b0*/  MOV R2, 0x1f0d0 ;  /* 0x0001f0d000027802 */ /* 0x000fc40000000f00 */
[----:B-1--45:R-:W-:Y:S05]  /*1f0c0*/  CALL.REL.NOINC `($__internal_23_$__cuda_sm70_shflsync_idx_p) ;  /* 0x000012d000007944 */ /* 0x032fea0003c00000 */
[----:B------:R-:W-:Y:S01]  /*1f0d0*/  IMAD.MOV.U32 R6, RZ, RZ, R0 ;  /* 0x000000ffff067224 */ /* 0x000fe200078e0000 */
[----:B------:R-:W-:Y:S01]  /*1f0e0*/  MOV R3, 0x3 ;  /* 0x0000000300037802 */ /* 0x000fe20000000f00 */
[----:B------:R-:W-:Y:S01]  /*1f0f0*/  IMAD.MOV.U32 R5, RZ, RZ, R11 ;  /* 0x000000ffff057224 */ /* 0x000fe200078e000b */
[----:B------:R-:W-:-:S02]  /*1f100*/  MOV R0, 0x1c1f ;  /* 0x00001c1f00007802 */ /* 0x000fc40000000f00 */
[----:B------:R-:W-:Y:S02]  /*1f110*/  MOV R2, 0x1f130 ;  /* 0x0001f13000027802 */ /* 0x000fe40000000f00 */
[----:B------:R-:W-:Y:S05]  /*1f120*/  CALL.REL.NOINC `($__internal_23_$__cuda_sm70_shflsync_idx_p) ;  /* 0x0000127000007944 */ /* 0x000fea0003c00000 */
[----:B------:R-:W-:Y:S05]  /*1f130*/  BRA `(.L_x_1394) ;  /* 0xfffe9d0000007947 */ /* 0x000fea000383ffff */
.L_x_1315:
[----:B------:R-:W-:Y:S01]  /*1f140*/  IMAD.MOV.U32 R0, RZ, RZ, R247 ;  /* 0x000000ffff007224 */ /* 0x000fe200078e00f7 */
[----:B------:R-:W-:Y:S02]  /*1f150*/  MOV R3, 0x2 ;  /* 0x0000000200037802 */ /* 0x000fe40000000f00 */
[----:B------:R-:W-:Y:S02]  /*1f160*/  MOV R2, 0x1f180 ;  /* 0x0001f18000027802 */ /* 0x000fe40000000f00 */
[----:B------:R-:W-:Y:S05]  /*1f170*/  CALL.REL.NOINC `($__internal_22_$__cuda_sm70_shflsync_bfly_p) ;  /* 0x000011e000007944 */ /* 0x000fea0003c00000 */
[----:B------:R-:W-:Y:S05]  /*1f180*/  BRA `(.L_x_1395) ;  /* 0xffffa62000007947 */ /* 0x000fea000383ffff */
.L_x_1316:
[----:B------:R-:W-:Y:S01]  /*1f190*/  IMAD.MOV.U32 R0, RZ, RZ, R7 ;  /* 0x000000ffff007224 */ /* 0x000fe200078e0007 */
[----:B------:R-:W-:Y:S02]  /*1f1a0*/  MOV R3, 0x1 ;  /* 0x0000000100037802 */ /* 0x000fe40000000f00 */
[----:B------:R-:W-:Y:S02]  /*1f1b0*/  MOV R2, 0x1f1d0 ;  /* 0x0001f1d000027802 */ /* 0x000fe40000000f00 */
[----:B-1----:R-:W-:Y:S05]  /*1f1c0*/  CALL.REL.NOINC `($__internal_22_$__cuda_sm70_shflsync_bfly_p) ;  /* 0x0000119000007944 */ /* 0x002fea0003c00000 */
[----:B------:R-:W-:Y:S01]  /*1f1d0*/  FADD.FTZ R7, R7, R0 ;  /* 0x0000000007077221 */ /* 0x000fe20000010000 */
[----:B------:R-:W-:Y:S02]  /*1f1e0*/  MOV R0, R246 ;  /* 0x000000f600007202 */ /* 0x000fe40000000f00 */
[----:B------:R-:W-:Y:S02]  /*1f1f0*/  MOV R3, 0x2 ;  /* 0x0000000200037802 */ /* 0x000fe40000000f00 */
[----:B------:R-:W-:-:S02]  /*1f200*/  MOV R2, 0x1f220 ;  /* 0x0001f22000027802 */ /* 0x000fc40000000f00 */
[----:B------:R-:W-:Y:S05]  /*1f210*/  CALL.REL.NOINC `($__internal_22_$__cuda_sm70_shflsync_bfly_p) ;  /* 0x0000114000007944 */ /* 0x000fea0003c00000 */
[----:B------:R-:W-:Y:S01]  /*1f220*/  FADD.FTZ R5, R246, R0 ;  /* 0x00000000f6057221 */ /* 0x000fe20000010000 */
[----:B------:R-:W-:-:S02]  /*1f230*/  MOV R3, 0x1 ;  /* 0x0000000100037802 */ /* 0x000fc40000000f00 */
[----:B------:R-:W-:Y:S02]  /*1f240*/  MOV R2, 0x1f270 ;  /* 0x0001f27000027802 */ /* 0x000fe40000000f00 */
[----:B------:R-:W-:Y:S02]  /*1f250*/  MOV R0, R5 ;  /* 0x0000000500007202 */ /* 0x000fe40000000f00 */
[----:B------:R-:W-:Y:S05]  /*1f260*/  CALL.REL.NOINC `($__internal_22_$__cuda_sm70_shflsync_bfly_p) ;  /* 0x000010f000007944 */ /* 0x000fea0003c00000 */
[----:B------:R-:W-:Y:S01]  /*1f270*/  FADD.FTZ R4, R5, R0 ;  /* 0x0000000005047221 */ /* 0x000fe20000010000 */
[----:B------:R-:W-:Y:S02]  /*1f280*/  MOV R0, R251 ;  /* 0x000000fb00007202 */ /* 0x000fe40000000f00 */
[----:B------:R-:W-:Y:S02]  /*1f290*/  MOV R3, 0x2 ;  /* 0x0000000200037802 */ /* 0x000fe40000000f00 */
[----:B------:R-:W-:Y:S02]  /*1f2a0*/  MOV R2, 0x1f2c0 ;  /* 0x0001f2c000027802 */ /* 0x000fe40000000f00 */
[----:B------:R-:W-:Y:S05]  /*1f2b0*/  CALL.REL.NOINC `($__internal_22_$__cuda_sm70_shflsync_bfly_p) ;  /* 0x000010a000007944 */ /* 0x000fea0003c00000 */
[----:B------:R-:W-:Y:S01]  /*1f2c0*/  FADD.FTZ R6, R251, R0 ;  /* 0x00000000fb067221 */ /* 0x000fe20000010000 */
[----:B------:R-:W-:Y:S02]  /*1f2d0*/  MOV R3, 0x1 ;  /* 0x0000000100037802 */ /* 0x000fe40000000f00 */
[----:B------:R-:W-:-:S02]  /*1f2e0*/  MOV R2, 0x1f310 ;  /* 0x0001f31000027802 */ /* 0x000fc40000000f00 */
        /* <DEDUP_REMOVED lines=9> */
[----:B------:R-:W-:Y:S02]  /*1f380*/  MOV R2, 0x1f3b0 ;  /* 0x0001f3b000027802 */ /* 0x000fe40000000f00 */
[----:B------:R-:W-:-:S02]  /*1f390*/  MOV R0, R5 ;  /* 0x0000000500007202 */ /* 0x000fc40000000f00 */
[----:B------:R-:W-:Y:S05]  /*1f3a0*/  CALL.REL.NOINC `($__internal_22_$__cuda_sm70_shflsync_bfly_p) ;  /* 0x00000fb000007944 */ /* 0x000fea0003c00000 */
[----:B------:R-:W-:Y:S01]  /*1f3b0*/  MOV R8, R0 ;  /* 0x0000000000087202 */ /* 0x000fe20000000f00 */
[----:B------:R-:W-:Y:S05]  /*1f3c0*/  BRA `(.L_x_1396) ;  /* 0xffffa4d000007947 */ /* 0x000fea000383ffff */
.L_x_1323:
[----:B-1234-:R-:W-:Y:S01]  /*1f3d0*/  IMAD.MOV.U32 R5, RZ, RZ, R12 ;  /* 0x000000ffff057224 */ /* 0x01efe200078e000c */
[----:B------:R-:W-:Y:S01]  /*1f3e0*/  MOV R3, RZ ;  /* 0x000000ff00037202 */ /* 0x000fe20000000f00 */
[----:B------:R-:W-:Y:S01]  /*1f3f0*/  IMAD.MOV.U32 R0, RZ, RZ, 0x1c1f ;  /* 0x00001c1fff007424 */ /* 0x000fe200078e00ff */
[----:B------:R-:W-:-:S02]  /*1f400*/  MOV R2, 0x1f420 ;  /* 0x0001f42000027802 */ /* 0x000fc40000000f00 */
[----:B------:R-:W-:Y:S05]  /*1f410*/  CALL.REL.NOINC `($__internal_23_$__cuda_sm70_shflsync_idx_p) ;  /* 0x00000f8000007944 */ /* 0x000fea0003c00000 */
[----:B------:R-:W-:Y:S01]  /*1f420*/  MOV R10, R0 ;  /* 0x00000000000a7202 */ /* 0x000fe20000000f00 */
[----:B------:R-:W-:Y:S05]  /*1f430*/  BRA `(.L_x_1397) ;  /* 0xffffbf4000007947 */ /* 0x000fea000383ffff */
.L_x_1324:
[----:B------:R-:W-:Y:S01]  /*1f440*/  IMAD.MOV.U32 R5, RZ, RZ, R13 ;  /* 0x000000ffff057224 */ /* 0x000fe200078e000d */
[----:B------:R-:W-:Y:S01]  /*1f450*/  MOV R3, RZ ;  /* 0x000000ff00037202 */ /* 0x000fe20000000f00 */
[----:B------:R-:W-:Y:S01]  /*1f460*/  IMAD.MOV.U32 R0, RZ, RZ, 0x1c1f ;  /* 0x00001c1fff007424 */ /* 0x000fe200078e00ff */
[----:B------:R-:W-:-:S02]  /*1f470*/  MOV R2, 0x1f490 ;  /* 0x0001f49000027802 */ /* 0x000fc40000000f00 */
[----:B-12---:R-:W-:Y:S05]  /*1f480*/  CALL.REL.NOINC `($__internal_23_$__cuda_sm70_shflsync_idx_p) ;  /* 0x00000f1000007944 */ /* 0x006fea0003c00000 */
[----:B------:R-:W-:Y:S05]  /*1f490*/  BRA `(.L_x_1398) ;  /* 0xffffbf0000007947 */ /* 0x000fea000383ffff */
.L_x_1327:
[----:B------:R-:W-:Y:S01]  /*1f4a0*/  IMAD.MOV.U32 R5, RZ, RZ, R12 ;  /* 0x000000ffff057224 */ /* 0x000fe200078e000c */
[----:B--2---:R-:W-:Y:S01]  /*1f4b0*/  MOV R3, 0x1 ;  /* 0x0000000100037802 */ /* 0x004fe20000000f00 */
[----:B----4-:R-:W-:Y:S01]  /*1f4c0*/  IMAD.MOV.U32 R0, RZ, RZ, 0x1c1f ;  /* 0x00001c1fff007424 */ /* 0x010fe200078e00ff */
[----:B------:R-:W-:-:S02]  /*1f4d0*/  MOV R2, 0x1f4f0 ;  /* 0x0001f4f000027802 */ /* 0x000fc40000000f00 */
[----:B-1-3--:R-:W-:Y:S05]  /*1f4e0*/  CALL.REL.NOINC `($__internal_23_$__cuda_sm70_shflsync_idx_p) ;  /* 0x00000eb000007944 */ /* 0x00afea0003c00000 */
[----:B------:R-:W-:Y:S01]  /*1f4f0*/  IMAD.MOV.U32 R10, RZ, RZ, R0 ;  /* 0x000000ffff0a7224 */ /* 0x000fe200078e0000 */
[----:B------:R-:W-:Y:S01]  /*1f500*/  MOV R3, 0x1 ;  /* 0x0000000100037802 */ /* 0x000fe20000000f00 */
[----:B------:R-:W-:Y:S01]  /*1f510*/  IMAD.MOV.U32 R5, RZ, RZ, R13 ;  /* 0x000000ffff057224 */ /* 0x000fe200078e000d */
[----:B------:R-:W-:-:S02]  /*1f520*/  MOV R0, 0x1c1f ;  /* 0x00001c1f00007802 */ /* 0x000fc40000000f00 */
[----:B------:R-:W-:Y:S02]  /*1f530*/  MOV R2, 0x1f550 ;  /* 0x0001f55000027802 */ /* 0x000fe40000000f00 */
[----:B------:R-:W-:Y:S05]  /*1f540*/  CALL.REL.NOINC `($__internal_23_$__cuda_sm70_shflsync_idx_p) ;  /* 0x00000e5000007944 */ /* 0x000fea0003c00000 */
[----:B------:R-:W-:Y:S05]  /*1f550*/  BRA `(.L_x_1399) ;  /* 0xffffbfc000007947 */ /* 0x000fea000383ffff */
.L_x_1330:
[----:B------:R-:W-:Y:S01]  /*1f560*/  IMAD.MOV.U32 R5, RZ, RZ, R12 ;  /* 0x000000ffff057224 */ /* 0x000fe200078e000c */
[----:B-1----:R-:W-:Y:S01]  /*1f570*/  MOV R3, 0x2 ;  /* 0x0000000200037802 */ /* 0x002fe20000000f00 */
[----:B----4-:R-:W-:Y:S01]  /*1f580*/  IMAD.MOV.U32 R0, RZ, RZ, 0x1c1f ;  /* 0x00001c1fff007424 */ /* 0x010fe200078e00ff */
[----:B------:R-:W-:Y:S02]  /*1f590*/  MOV R2, 0x1f5b0 ;  /* 0x0001f5b000027802 */ /* 0x000fe40000000f00 */
[----:B--23--:R-:W-:Y:S05]  /*1f5a0*/  CALL.REL.NOINC `($__internal_23_$__cuda_sm70_shflsync_idx_p) ;  /* 0x00000df000007944 */ /* 0x00cfea0003c00000 */
[----:B------:R-:W-:Y:S01]  /*1f5b0*/  MOV R10, R0 ;  /* 0x00000000000a7202 */ /* 0x000fe20000000f00 */
[----:B------:R-:W-:Y:S05]  /*1f5c0*/  BRA `(.L_x_1400) ;  /* 0xffffc0d000007947 */ /* 0x000fea000383ffff */
.L_x_1331:
[----:B------:R-:W-:Y:S01]  /*1f5d0*/  IMAD.MOV.U32 R5, RZ, RZ, R13 ;  /* 0x000000ffff057224 */ /* 0x000fe200078e000d */
[----:B------:R-:W-:Y:S01]  /*1f5e0*/  MOV R3, 0x2 ;  /* 0x0000000200037802 */ /* 0x000fe20000000f00 */
[----:B----4-:R-:W-:Y:S01]  /*1f5f0*/  IMAD.MOV.U32 R0, RZ, RZ, 0x1c1f ;  /* 0x00001c1fff007424 */ /* 0x010fe200078e00ff */
[----:B------:R-:W-:Y:S02]  /*1f600*/  MOV R2, 0x1f620 ;  /* 0x0001f62000027802 */ /* 0x000fe40000000f00 */
[----:B-123--:R-:W-:Y:S05]  /*1f610*/  CALL.REL.NOINC `($__internal_23_$__cuda_sm70_shflsync_idx_p) ;  /* 0x00000d8000007944 */ /* 0x00efea0003c00000 */
[----:B------:R-:W-:Y:S05]  /*1f620*/  BRA `(.L_x_1401) ;  /* 0xffffc09000007947 */ /* 0x000fea000383ffff */
.L_x_1334:
[----:B------:R-:W-:Y:S01]  /*1f630*/  IMAD.MOV.U32 R5, RZ, RZ, R12 ;  /* 0x000000ffff057224 */ /* 0x000fe200078e000c */
[----:B-1----:R-:W-:Y:S01]  /*1f640*/  MOV R3, 0x3 ;  /* 0x0000000300037802 */ /* 0x002fe20000000f00 */
[----:B------:R-:W-:Y:S01]  /*1f650*/  IMAD.MOV.U32 R0, RZ, RZ, 0x1c1f ;  /* 0x00001c1fff007424 */ /* 0x000fe200078e00ff */
[----:B------:R-:W-:-:S02]  /*1f660*/  MOV R2, 0x1f680 ;  /* 0x0001f68000027802 */ /* 0x000fc40000000f00 */
[----:B--234-:R-:W-:Y:S05]  /*1f670*/  CALL.REL.NOINC `($__internal_23_$__cuda_sm70_shflsync_idx_p) ;  /* 0x00000d2000007944 */ /* 0x01cfea0003c00000 */
[----:B------:R-:W-:Y:S01]  /*1f680*/  IMAD.MOV.U32 R6, RZ, RZ, R0 ;  /* 0x000000ffff067224 */ /* 0x000fe200078e0000 */
[----:B------:R-:W-:Y:S01]  /*1f690*/  MOV R3, 0x3 ;  /* 0x0000000300037802 */ /* 0x000fe20000000f00 */
[----:B------:R-:W-:Y:S01]  /*1f6a0*/  IMAD.MOV.U32 R5, RZ, RZ, R13 ;  /* 0x000000ffff057224 */ /* 0x000fe200078e000d */
[----:B------:R-:W-:-:S02]  /*1f6b0*/  MOV R0, 0x1c1f ;  /* 0x00001c1f00007802 */ /* 0x000fc40000000f00 */
[----:B------:R-:W-:Y:S02]  /*1f6c0*/  MOV R2, 0x1f6e0 ;  /* 0x0001f6e000027802 */ /* 0x000fe40000000f00 */
[----:B------:R-:W-:Y:S05]  /*1f6d0*/  CALL.REL.NOINC `($__internal_23_$__cuda_sm70_shflsync_idx_p) ;  /* 0x00000cc000007944 */ /* 0x000fea0003c00000 */
[----:B------:R-:W-:Y:S05]  /*1f6e0*/  BRA `(.L_x_1402) ;  /* 0xffffc16000007947 */ /* 0x000fea000383ffff */
.L_x_1336:
[----:B------:R-:W-:Y:S01]  /*1f6f0*/  IMAD.MOV.U32 R5, RZ, RZ, R17 ;  /* 0x000000ffff057224 */ /* 0x000fe200078e0011 */
[----:B------:R-:W-:Y:S01]  /*1f700*/  MOV R3, RZ ;  /* 0x000000ff00037202 */ /* 0x000fe20000000f00 */
[----:B------:R-:W-:Y:S01]  /*1f710*/  IMAD.MOV.U32 R0, RZ, RZ, 0x1c1f ;  /* 0x00001c1fff007424 */ /* 0x000fe200078e00ff */
[----:B------:R-:W-:Y:S02]  /*1f720*/  MOV R2, 0x1f740 ;  /* 0x0001f74000027802 */ /* 0x000fe40000000f00 */
[----:B------:R-:W-:Y:S05]  /*1f730*/  CALL.REL.NOINC `($__internal_23_$__cuda_sm70_shflsync_idx_p) ;  /* 0x00000c6000007944 */ /* 0x000fea0003c00000 */
[----:B------:R-:W-:Y:S01]  /*1f740*/  MOV R4, R0 ;  /* 0x0000000000047202 */ /* 0x000fe20000000f00 */
[----:B------:R-:W-:Y:S05]  /*1f750*/  BRA `(.L_x_1403) ;  /* 0xffffc47000007947 */ /* 0x000fea000383ffff */
.L_x_1337:
[----:B------:R-:W-:Y:S01]  /*1f760*/  IMAD.MOV.U32 R5, RZ, RZ, R25 ;  /* 0x000000ffff057224 */ /* 0x000fe200078e0019 */
[----:B------:R-:W-:Y:S01]  /*1f770*/  MOV R3, RZ ;  /* 0x000000ff00037202 */ /* 0x000fe20000000f00 */
[----:B------:R-:W-:Y:S01]  /*1f780*/  IMAD.MOV.U32 R0, RZ, RZ, 0x1c1f ;  /* 0x00001c1fff007424 */ /* 0x000fe200078e00ff */
[----:B------:R-:W-:Y:S02]  /*1f790*/  MOV R2, 0x1f7b0 ;  /* 0x0001f7b000027802 */ /* 0x000fe40000000f00 */
[----:B-12---:R-:W-:Y:S05]  /*1f7a0*/  CALL.REL.NOINC `($__internal_23_$__cuda_sm70_shflsync_idx_p) ;  /* 0x00000bf000007944 */ /* 0x006fea0003c00000 */
[----:B------:R-:W-:Y:S05]  /*1f7b0*/  BRA `(.L_x_1404) ;  /* 0xffffc43000007947 */ /* 0x000fea000383ffff */
.L_x_1340:
[----:B------:R-:W-:Y:S01]  /*1f7c0*/  IMAD.MOV.U32 R5, RZ, RZ, R17 ;  /* 0x000000ffff057224 */ /* 0x000fe200078e0011 */
[----:B----4-:R-:W-:Y:S01]  /*1f7d0*/  MOV R3, 0x1 ;  /* 0x0000000100037802 */ /* 0x010fe20000000f00 */
[----:B------:R-:W-:Y:S01]  /*1f7e0*/  IMAD.MOV.U32 R0, RZ, RZ, 0x1c1f ;  /* 0x00001c1fff007424 */ /* 0x000fe200078e00ff */
[----:B------:R-:W-:-:S02]  /*1f7f0*/  MOV R2, 0x1f810 ;  /* 0x0001f81000027802 */ /* 0x000fc40000000f00 */
[----:B-123--:R-:W-:Y:S05]  /*1f800*/  CALL.REL.NOINC `($__internal_23_$__cuda_sm70_shflsync_idx_p) ;  /* 0x00000b9000007944 */ /* 0x00efea0003c00000 */
[----:B------:R-:W-:Y:S01]  /*1f810*/  IMAD.MOV.U32 R4, RZ, RZ, R0 ;  /* 0x000000ffff047224 */ /* 0x000fe200078e0000 */
[----:B------:R-:W-:Y:S01]  /*1f820*/  MOV R3, 0x1 ;  /* 0x0000000100037802 */ /* 0x000fe20000000f00 */
[----:B------:R-:W-:Y:S01]  /*1f830*/  IMAD.MOV.U32 R5, RZ, RZ, R25 ;  /* 0x000000ffff057224 */ /* 0x000fe200078e0019 */
[----:B------:R-:W-:-:S02]  /*1f840*/  MOV R0, 0x1c1f ;  /* 0x00001c1f00007802 */ /* 0x000fc40000000f00 */
[----:B------:R-:W-:Y:S02]  /*1f850*/  MOV R2, 0x1f870 ;  /* 0x0001f87000027802 */ /* 0x000fe40000000f00 */
[----:B------:R-:W-:Y:S05]  /*1f860*/  CALL.REL.NOINC `($__internal_23_$__cuda_sm70_shflsync_idx_p) ;  /* 0x00000b3000007944 */ /* 0x000fea0003c00000 */
[----:B------:R-:W-:Y:S05]  /*1f870*/  BRA `(.L_x_1405) ;  /* 0xffffc85000007947 */ /* 0x000fea000383ffff */
.L_x_1343:
[----:B------:R-:W-:Y:S01]  /*1f880*/  IMAD.MOV.U32 R5, RZ, RZ, R17 ;  /* 0x000000ffff057224 */ /* 0x000fe200078e0011 */
[----:B----4-:R-:W-:Y:S01]  /*1f890*/  MOV R3, 0x2 ;  /* 0x0000000200037802 */ /* 0x010fe20000000f00 */
[----:B------:R-:W-:Y:S01]  /*1f8a0*/  IMAD.MOV.U32 R0, RZ, RZ, 0x1c1f ;  /* 0x00001c1fff007424 */ /* 0x000fe200078e00ff */
[----:B------:R-:W-:Y:S02]  /*1f8b0*/  MOV R2, 0x1f8d0 ;  /* 0x0001f8d000027802 */ /* 0x000fe40000000f00 */
[----:B-123--:R-:W-:Y:S05]  /*1f8c0*/  CALL.REL.NOINC `($__internal_23_$__cuda_sm70_shflsync_idx_p) ;  /* 0x00000ad000007944 */ /* 0x00efea0003c00000 */
[----:B------:R-:W-:Y:S01]  /*1f8d0*/  MOV R4, R0 ;  /* 0x0000000000047202 */ /* 0x000fe20000000f00 */
[----:B------:R-:W-:Y:S05]  /*1f8e0*/  BRA `(.L_x_1406) ;  /* 0xffffcb4000007947 */ /* 0x000fea000383ffff */
.L_x_1344:
[----:B------:R-:W-:Y:S01]  /*1f8f0*/  IMAD.MOV.U32 R5, RZ, RZ, R25 ;  /* 0x000000ffff057224 */ /* 0x000fe200078e0019 */
[----:B----4-:R-:W-:Y:S01]  /*1f900*/  MOV R3, 0x2 ;  /* 0x0000000200037802 */ /* 0x010fe20000000f00 */
[----:B------:R-:W-:Y:S01]  /*1f910*/  IMAD.MOV.U32 R0, RZ, RZ, 0x1c1f ;  /* 0x00001c1fff007424 */ /* 0x000fe200078e00ff */
[----:B------:R-:W-:Y:S02]  /*1f920*/  MOV R2, 0x1f940 ;  /* 0x0001f94000027802 */ /* 0x000fe40000000f00 */
[----:B-123--:R-:W-:Y:S05]  /*1f930*/  CALL.REL.NOINC `($__internal_23_$__cuda_sm70_shflsync_idx_p) ;  /* 0x00000a6000007944 */ /* 0x00efea0003c00000 */
[----:B------:R-:W-:Y:S05]  /*1f940*/  BRA `(.L_x_1407) ;  /* 0xffffcb0000007947 */ /* 0x000fea000383ffff */
.L_x_1347:
[----:B------:R-:W-:Y:S01]  /*1f950*/  IMAD.MOV.U32 R5, RZ, RZ, R17 ;  /* 0x000000ffff057224 */ /* 0x000fe200078e0011 */
[----:B--2---:R-:W-:Y:S01]  /*1f960*/  MOV R3, 0x3 ;  /* 0x0000000300037802 */ /* 0x004fe20000000f00 */
[----:B-1----:R-:W-:Y:S01]  /*1f970*/  IMAD.MOV.U32 R0, RZ, RZ, 0x1c1f ;  /* 0x00001c1fff007424 */ /* 0x002fe200078e00ff */
[----:B------:R-:W-:-:S02]  /*1f980*/  MOV R2, 0x1f9a0 ;  /* 0x0001f9a000027802 */ /* 0x000fc40000000f00 */
[----:B---34-:R-:W-:Y:S05]  /*1f990*/  CALL.REL.NOINC `($__internal_23_$__cuda_sm70_shflsync_idx_p) ;  /* 0x00000a0000007944 */ /* 0x018fea0003c00000 */
[----:B------:R-:W-:Y:S01]  /*1f9a0*/  IMAD.MOV.U32 R4, RZ, RZ, R0 ;  /* 0x000000ffff047224 */ /* 0x000fe200078e0000 */
[----:B------:R-:W-:Y:S01]  /*1f9b0*/  MOV R3, 0x3 ;  /* 0x0000000300037802 */ /* 0x000fe20000000f00 */
[----:B------:R-:W-:Y:S01]  /*1f9c0*/  IMAD.MOV.U32 R5, RZ, RZ, R25 ;  /* 0x000000ffff057224 */ /* 0x000fe200078e0019 */
[----:B------:R-:W-:-:S02]  /*1f9d0*/  MOV R0, 0x1c1f ;  /* 0x00001c1f00007802 */ /* 0x000fc40000000f00 */
[----:B------:R-:W-:Y:S02]  /*1f9e0*/  MOV R2, 0x1fa00 ;  /* 0x0001fa0000027802 */ /* 0x000fe40000000f00 */
[----:B------:R-:W-:Y:S05]  /*1f9f0*/  CALL.REL.NOINC `($__internal_23_$__cuda_sm70_shflsync_idx_p) ;  /* 0x000009a000007944 */ /* 0x000fea0003c00000 */
[----:B------:R-:W-:Y:S05]  /*1fa00*/  BRA `(.L_x_1408) ;  /* 0xffffcdd000007947 */ /* 0x000fea000383ffff */
.L_x_1351:
[----:B------:R-:W-:Y:S01]  /*1fa10*/  IMAD.MOV.U32 R5, RZ, RZ, R9 ;  /* 0x000000ffff057224 */ /* 0x000fe200078e0009 */
[----:B------:R-:W-:Y:S01]  /*1fa20*/  MOV R3, RZ ;  /* 0x000000ff00037202 */ /* 0x000fe20000000f00 */
[----:B------:R-:W-:Y:S01]  /*1fa30*/  IMAD.MOV.U32 R0, RZ, RZ, 0x1c1f ;  /* 0x00001c1fff007424 */ /* 0x000fe200078e00ff */
[----:B------:R-:W-:Y:S02]  /*1fa40*/  MOV R2, 0x1fa60 ;  /* 0x0001fa6000027802 */ /* 0x000fe40000000f00 */
[----:B------:R-:W-:Y:S05]  /*1fa50*/  CALL.REL.NOINC `($__internal_23_$__cuda_sm70_shflsync_idx_p) ;  /* 0x0000094000007944 */ /* 0x000fea0003c00000 */
[----:B------:R-:W-:Y:S01]  /*1fa60*/  MOV R8, R0 ;  /* 0x0000000000087202 */ /* 0x000fe20000000f00 */
[----:B------:R-:W-:Y:S05]  /*1fa70*/  BRA `(.L_x_1409) ;  /* 0xffffd8b000007947 */ /* 0x000fea000383ffff */
.L_x_1352:
[----:B------:R-:W-:Y:S01]  /*1fa80*/  IMAD.MOV.U32 R5, RZ, RZ, R12 ;  /* 0x000000ffff057224 */ /* 0x000fe200078e000c */
[----:B------:R-:W-:Y:S01]  /*1fa90*/  MOV R3, RZ ;  /* 0x000000ff00037202 */ /* 0x000fe20000000f00 */
[----:B------:R-:W-:Y:S01]  /*1faa0*/  IMAD.MOV.U32 R0, RZ, RZ, 0x1c1f ;  /* 0x00001c1fff007424 */ /* 0x000fe200078e00ff */
[----:B------:R-:W-:Y:S02]  /*1fab0*/  MOV R2, 0x1fad0 ;  /* 0x0001fad000027802 */ /* 0x000fe40000000f00 */
[----:B-12---:R-:W-:Y:S05]  /*1fac0*/  CALL.REL.NOINC `($__internal_23_$__cuda_sm70_shflsync_idx_p) ;  /* 0x000008d000007944 */ /* 0x006fea0003c00000 */
[----:B------:R-:W-:Y:S05]  /*1fad0*/  BRA `(.L_x_1410) ;  /* 0xffffd87000007947 */ /* 0x000fea000383ffff */
.L_x_1355:
[----:B--2---:R-:W-:Y:S01]  /*1fae0*/  IMAD.MOV.U32 R5, RZ, RZ, R9 ;  /* 0x000000ffff057224 */ /* 0x004fe200078e0009 */
[----:B------:R-:W-:Y:S01]  /*1faf0*/  MOV R3, 0x1 ;  /* 0x0000000100037802 */ /* 0x000fe20000000f00 */
        /* <DEDUP_REMOVED lines=10> */
.L_x_1358:
[----:B-1----:R-:W-:Y:S01]  /*1fba0*/  IMAD.MOV.U32 R5, RZ, RZ, R9 ;  /* 0x000000ffff057224 */ /* 0x002fe200078e0009 */
[----:B------:R-:W-:Y:S01]  /*1fbb0*/  MOV R3, 0x2 ;  /* 0x0000000200037802 */ /* 0x000fe20000000f00 */
[----:B----4-:R-:W-:Y:S01]  /*1fbc0*/  IMAD.MOV.U32 R0, RZ, RZ, 0x1c1f ;  /* 0x00001c1fff007424 */ /* 0x010fe200078e00ff */
[----:B------:R-:W-:Y:S02]  /*1fbd0*/  MOV R2, 0x1fbf0 ;  /* 0x0001fbf000027802 */ /* 0x000fe40000000f00 */
[----:B--23--:R-:W-:Y:S05]  /*1fbe0*/  CALL.REL.NOINC `($__internal_23_$__cuda_sm70_shflsync_idx_p) ;  /* 0x000007b000007944 */ /* 0x00cfea0003c00000 */
[----:B------:R-:W-:Y:S01]  /*1fbf0*/  MOV R8, R0 ;  /* 0x0000000000087202 */ /* 0x000fe20000000f00 */
[----:B------:R-:W-:Y:S05]  /*1fc00*/  BRA `(.L_x_1412) ;  /* 0xffffda5000007947 */ /* 0x000fea000383ffff */
.L_x_1359:
[----:B------:R-:W-:Y:S01]  /*1fc10*/  IMAD.MOV.U32 R5, RZ, RZ, R12 ;  /* 0x000000ffff057224 */ /* 0x000fe200078e000c */
[----:B------:R-:W-:Y:S01]  /*1fc20*/  MOV R3, 0x2 ;  /* 0x0000000200037802 */ /* 0x000fe20000000f00 */
[----:B----4-:R-:W-:Y:S01]  /*1fc30*/  IMAD.MOV.U32 R0, RZ, RZ, 0x1c1f ;  /* 0x00001c1fff007424 */ /* 0x010fe200078e00ff */
[----:B------:R-:W-:Y:S02]  /*1fc40*/  MOV R2, 0x1fc60 ;  /* 0x0001fc6000027802 */ /* 0x000fe40000000f00 */
[----:B-123--:R-:W-:Y:S05]  /*1fc50*/  CALL.REL.NOINC `($__internal_23_$__cuda_sm70_shflsync_idx_p) ;  /* 0x0000074000007944 */ /* 0x00efea0003c00000 */
[----:B------:R-:W-:Y:S05]  /*1fc60*/  BRA `(.L_x_1413) ;  /* 0xffffda1000007947 */ /* 0x000fea000383ffff */
.L_x_1362:
[----:B-1----:R-:W-:Y:S01]  /*1fc70*/  IMAD.MOV.U32 R5, RZ, RZ, R9 ;  /* 0x000000ffff057224 */ /* 0x002fe200078e0009 */
[----:B------:R-:W-:Y:S01]  /*1fc80*/  MOV R3, 0x3 ;  /* 0x0000000300037802 */ /* 0x000fe20000000f00 */
        /* <DEDUP_REMOVED lines=10> */
.L_x_1364:
[----:B------:R-:W-:Y:S01]  /*1fd30*/  IMAD.MOV.U32 R5, RZ, RZ, R74 ;  /* 0x000000ffff057224 */ /* 0x000fe200078e004a */
[----:B------:R-:W-:Y:S01]  /*1fd40*/  MOV R3, RZ ;  /* 0x000000ff00037202 */ /* 0x000fe20000000f00 */
[----:B------:R-:W-:Y:S01]  /*1fd50*/  IMAD.MOV.U32 R0, RZ, RZ, 0x1f ;  /* 0x0000001fff007424 */ /* 0x000fe200078e00ff */
[----:B------:R-:W-:Y:S02]  /*1fd60*/  MOV R2, 0x1fd80 ;  /* 0x0001fd8000027802 */ /* 0x000fe40000000f00 */
[----:B--2---:R-:W-:Y:S05]  /*1fd70*/  CALL.REL.NOINC `($__internal_23_$__cuda_sm70_shflsync_idx_p) ;  /* 0x0000062000007944 */ /* 0x004fea0003c00000 */
[----:B------:R-:W-:Y:S01]  /*1fd80*/  MOV R9, R0 ;  /* 0x0000000000097202 */ /* 0x000fe20000000f00 */
[----:B------:R-:W-:Y:S05]  /*1fd90*/  BRA `(.L_x_1415) ;  /* 0xffffdcb000007947 */ /* 0x000fea000383ffff */
.L_x_1365:
[----:B------:R-:W-:Y:S01]  /*1fda0*/  IMAD.MOV.U32 R5, RZ, RZ, R74 ;  /* 0x000000ffff057224 */ /* 0x000fe200078e004a */
[----:B------:R-:W-:Y:S01]  /*1fdb0*/  MOV R3, 0x1 ;  /* 0x0000000100037802 */ /* 0x000fe20000000f00 */
[----:B------:R-:W-:Y:S01]  /*1fdc0*/  IMAD.MOV.U32 R0, RZ, RZ, 0x1f ;  /* 0x0000001fff007424 */ /* 0x000fe200078e00ff */
[----:B------:R-:W-:Y:S02]  /*1fdd0*/  MOV R2, 0x1fdf0 ;  /* 0x0001fdf000027802 */ /* 0x000fe40000000f00 */
[----:B-12---:R-:W-:Y:S05]  /*1fde0*/  CALL.REL.NOINC `($__internal_23_$__cuda_sm70_shflsync_idx_p) ;  /* 0x000005b000007944 */ /* 0x006fea0003c00000 */
[----:B------:R-:W-:Y:S01]  /*1fdf0*/  MOV R8, R0 ;  /* 0x0000000000087202 */ /* 0x000fe20000000f00 */
[----:B------:R-:W-:Y:S05]  /*1fe00*/  BRA `(.L_x_1416) ;  /* 0xffffdc6000007947 */ /* 0x000fea000383ffff */
.L_x_1366:
[----:B------:R-:W-:Y:S02]  /*1fe10*/  MOV R2, 0x1 ;  /* 0x0000000100027802 */ /* 0x000fe40000000f00 */
[----:B------:R-:W-:-:S02]  /*1fe20*/  MOV R3, 0x1fe40 ;  /* 0x0001fe4000037802 */ /* 0x000fc40000000f00 */
[----:B-1234-:R-:W-:Y:S05]  /*1fe30*/  CALL.REL.NOINC `($__internal_24_$__cuda_sm70_shflsync_up_p) ;  /* 0x000005b000007944 */ /* 0x01efea0003c00000 */
[----:B------:R-:W-:Y:S05]  /*1fe40*/  BRA `(.L_x_1417) ;  /* 0xffffdd5000007947 */ /* 0x000fea000383ffff */
.L_x_1367:
[----:B------:R-:W-:Y:S02]  /*1fe50*/  MOV R2, 0x2 ;  /* 0x0000000200027802 */ /* 0x000fe40000000f00 */
[----:B------:R-:W-:-:S02]  /*1fe60*/  MOV R3, 0x1fe80 ;  /* 0x0001fe8000037802 */ /* 0x000fc40000000f00 */
[----:B--2-4-:R-:W-:Y:S05]  /*1fe70*/  CALL.REL.NOINC `($__internal_24_$__cuda_sm70_shflsync_up_p) ;  /* 0x0000057000007944 */ /* 0x014fea0003c00000 */
        /* <DEDUP_REMOVED lines=23> */
.L_x_1371:
[----:B------:R-:W-:Y:S02]  /*1fff0*/  MOV R2, 0x1 ;  /* 0x0000000100027802 */ /* 0x000fe40000000f00 */
[----:B------:R-:W-:Y:S02]  /*20000*/  MOV R3, 0x20020 ;  /* 0x0002002000037802 */ /* 0x000fe40000000f00 */
[----:B------:R-:W-:Y:S05]  /*20010*/  CALL.REL.NOINC `($__internal_24_$__cuda_sm70_shflsync_up_p) ;  /* 0x000003d000007944 */ /* 0x000fea0003c00000 */
[----:B------:R-:W-:Y:S01]  /*20020*/  MOV R2, R4 ;  /* 0x0000000400027202 */ /* 0x000fe20000000f00 */
[----:B------:R-:W-:Y:S05]  /*20030*/  BRA `(.L_x_1419) ;  /* 0xffffddc000007947 */ /* 0x000fea000383ffff */
.L_x_1372:
        /* <DEDUP_REMOVED lines=26> */
.L_x_1374:
[----:B------:R-:W-:Y:S02]  /*201e0*/  SEL R0, RZ, 0x1, P0 ;  /* 0x00000001ff007807 */ /* 0x000fe40000000000 */
[----:B------:R-:W-:Y:S02]  /*201f0*/  MOV R2, 0x20210 ;  /* 0x0002021000027802 */ /* 0x000fe40000000f00 */
[----:B-1----:R-:W-:Y:S05]  /*20200*/  CALL.REL.NOINC `($__internal_25_$__cuda_sm70_votesync_ballot) ;  /* 0x0000025000007944 */ /* 0x002fea0003c00000 */
[----:B------:R-:W-:Y:S01]  /*20210*/  MOV R12, R0 ;  /* 0x00000000000c7202 */ /* 0x000fe20000000f00 */
[----:B------:R-:W-:Y:S05]  /*20220*/  BRA `(.L_x_1421) ;  /* 0xffffdd6000007947 */ /* 0x000fea000383ffff */
.L_x_1375:
[----:B------:R-:W-:Y:S01]  /*20230*/  IMAD.MOV.U32 R5, RZ, RZ, R6 ;  /* 0x000000ffff057224 */ /* 0x000fe200078e0006 */
[----:B------:R-:W-:Y:S01]  /*20240*/  MOV R3, R8 ;  /* 0x0000000800037202 */ /* 0x000fe20000000f00 */
[----:B--2---:R-:W-:Y:S01]  /*20250*/  IMAD.MOV.U32 R0, RZ, RZ, 0x1f ;  /* 0x0000001fff007424 */ /* 0x004fe200078e00ff */
[----:B------:R-:W-:Y:S02]  /*20260*/  MOV R2, 0x20280 ;  /* 0x0002028000027802 */ /* 0x000fe40000000f00 */
[----:B-1----:R-:W-:Y:S05]  /*20270*/  CALL.REL.NOINC `($__internal_23_$__cuda_sm70_shflsync_idx_p) ;  /* 0x0000012000007944 */ /* 0x002fea0003c00000 */
[----:B------:R-:W-:Y:S01]  /*20280*/  IMAD.MOV.U32 R10, RZ, RZ, R0 ;  /* 0x000000ffff0a7224 */ /* 0x000fe200078e0000 */
[----:B------:R-:W-:Y:S01]  /*20290*/  MOV R3, R8 ;  /* 0x0000000800037202 */ /* 0x000fe20000000f00 */
[----:B------:R-:W-:Y:S01]  /*202a0*/  IMAD.MOV.U32 R5, RZ, RZ, R7 ;  /* 0x000000ffff057224 */ /* 0x000fe200078e0007 */
[----:B------:R-:W-:Y:S02]  /*202b0*/  MOV R0, 0x1f ;  /* 0x0000001f00007802 */ /* 0x000fe40000000f00 */
[----:B------:R-:W-:-:S02]  /*202c0*/  MOV R2, 0x202e0 ;  /* 0x000202e000027802 */ /* 0x000fc40000000f00 */
[----:B------:R-:W-:Y:S05]  /*202d0*/  CALL.REL.NOINC `($__internal_23_$__cuda_sm70_shflsync_idx_p) ;  /* 0x000000c000007944 */ /* 0x000fea0003c00000 */
[----:B------:R-:W-:Y:S01]  /*202e0*/  MOV R7, R0 ;  /* 0x0000000000077202 */ /* 0x000fe20000000f00 */
[----:B------:R-:W-:Y:S05]  /*202f0*/  BRA `(.L_x_1422) ;  /* 0xffffdd0000007947 */ /* 0x000fea000383ffff */
.L_x_1378:
[----:B------:R-:W-:Y:S01]  /*20300*/  IMAD.MOV.U32 R5, RZ, RZ, R4 ;  /* 0x000000ffff057224 */ /* 0x000fe200078e0004 */
[----:B--2---:R-:W-:-:S02]  /*20310*/  MOV R0, 0x1f ;  /* 0x0000001f00007802 */ /* 0x004fc40000000f00 */
[----:B------:R-:W-:Y:S02]  /*20320*/  MOV R2, 0x20340 ;  /* 0x0002034000027802 */ /* 0x000fe40000000f00 */
[----:B-1-34-:R-:W-:Y:S05]  /*20330*/  CALL.REL.NOINC `($__internal_23_$__cuda_sm70_shflsync_idx_p) ;  /* 0x0000006000007944 */ /* 0x01afea0003c00000 */
[----:B------:R-:W-:Y:S01]  /*20340*/  MOV R13, R0 ;  /* 0x00000000000d7202 */ /* 0x000fe20000000f00 */
[----:B------:R-:W-:Y:S05]  /*20350*/  BRA `(.L_x_1377) ;  /* 0xffffdd0000007947 */ /* 0x000fea000383ffff */
        .weak           $__internal_22_$__cuda_sm70_shflsync_bfly_p
        .type           $__internal_22_$__cuda_sm70_shflsync_bfly_p,@function
        .size           $__internal_22_$__cuda_sm70_shflsync_bfly_p,($__internal_23_$__cuda_sm70_shflsync_idx_p - $__internal_22_$__cuda_sm70_shflsync_bfly_p)
$__internal_22_$__cuda_sm70_shflsync_bfly_p:
[----:B------:R-:W-:Y:S04]  /*20360*/  WARPSYNC R8 ;  /* 0x0000000800007348 */ /* 0x000fe80003800000 */
[----:B------:R1:W2:Y:S02]  /*20370*/  SHFL.BFLY PT, R0, R0, R3, R9 ;  /* 0x0c00000300007389 */ /* 0x0002a400000e0009 */
[----:B-1----:R-:W-:-:S04]  /*20380*/  MOV R3, 0x0 ;  /* 0x0000000000037802 */ /* 0x002fc80000000f00 */
[----:B--2---:R-:W-:Y:S05]  /*20390*/  RET.REL.NODEC R2 `(_ZN7cutlass13device_kernelIN5flash19enable_sm80_to_sm89INS1_16FlashAttnFwdSm80INS1_25CollectiveMainloopFwdSm80ILi4ELi1ELb0EN4cute5tupleIJNS5_1CILi128EEENS7_ILi48EEENS7_ILi96EEEEEELi96ENS_10bfloat16_tEfNS_4arch4Sm80ELb1ELb0ELb1ELb1ELb0ELb1ELb1ELb1EEENS1_21CollectiveEpilogueFwdINS6_IJS8_SA_S9_EEENS6_IJNS7_ILi1EEESI_SI_EEESC_SE_Li128ELb1ELb1ELb1ELb0EEENS1_36VarlenDynamicPersistentTileSchedulerILi128ELi48ELi128ELi128ELb1ELb1ELb0ELb1ELb1ELb1EEEEEEEEEvNT_6ParamsE) ;  /* 0xfffdfc6002007950 */ /* 0x004fea0003c3ffff */
        .weak           $__internal_23_$__cuda_sm70_shflsync_idx_p
        .type           $__internal_23_$__cuda_sm70_shflsync_idx_p,@function
        .size           $__internal_23_$__cuda_sm70_shflsync_idx_p,($__internal_24_$__cuda_sm70_shflsync_up_p - $__internal_23_$__cuda_sm70_shflsync_idx_p)
$__internal_23_$__cuda_sm70_shflsync_idx_p:
[----:B------:R-:W-:-:S04]  /*203a0*/  MOV R75, 0xffffffff ;  /* 0xffffffff004b7802 */ /* 0x000fc80000000f00 */
[----:B------:R-:W-:Y:S04]  /*203b0*/  WARPSYNC R75 ;  /* 0x0000004b00007348 */ /* 0x000fe80003800000 */
[----:B------:R1:W2:Y:S02]  /*203c0*/  SHFL.IDX PT, R0, R5, R3, R0 ;  /* 0x0000000305007389 */ /* 0x0002a400000e0000 */
[----:B-1----:R-:W-:-:S04]  /*203d0*/  MOV R3, 0x0 ;  /* 0x0000000000037802 */ /* 0x002fc80000000f00 */
[----:B--2---:R-:W-:Y:S05]  /*203e0*/  RET.REL.NODEC R2 `(_ZN7cutlass13device_kernelIN5flash19enable_sm80_to_sm89INS1_16FlashAttnFwdSm80INS1_25CollectiveMainloopFwdSm80ILi4ELi1ELb0EN4cute5tupleIJNS5_1CILi128EEENS7_ILi48EEENS7_ILi96EEEEEELi96ENS_10bfloat16_tEfNS_4arch4Sm80ELb1ELb0ELb1ELb1ELb0ELb1ELb1ELb1EEENS1_21CollectiveEpilogueFwdINS6_IJS8_SA_S9_EEENS6_IJNS7_ILi1EEESI_SI_EEESC_SE_Li128ELb1ELb1ELb1ELb0EEENS1_36VarlenDynamicPersistentTileSchedulerILi128ELi48ELi128ELi128ELb1ELb1ELb0ELb1ELb1ELb1EEEEEEEEEvNT_6ParamsE) ;  /* 0xfffdfc1002007950 */ /* 0x004fea0003c3ffff */
        .weak           $__internal_24_$__cuda_sm70_shflsync_up_p
        .type           $__internal_24_$__cuda_sm70_shflsync_up_p,@function
        .size           $__internal_24_$__cuda_sm70_shflsync_up_p,($__internal_25_$__cuda_sm70_votesync_ballot - $__internal_24_$__cuda_sm70_shflsync_up_p)
$__internal_24_$__cuda_sm70_shflsync_up_p:
[----:B------:R-:W-:Y:S02]  /*203f0*/  IMAD.MOV.U32 R4, RZ, RZ, RZ ;  /* 0x000000ffff047224 */ /* 0x000fe400078e00ff */
[----:B------:R-:W-:-:S04]  /*20400*/  IMAD.MOV.U32 R10, RZ, RZ, -0x1 ;  /* 0xffffffffff0a7424 */ /* 0x000fc800078e00ff */
[----:B------:R-:W-:Y:S04]  /*20410*/  WARPSYNC R10 ;  /* 0x0000000a00007348 */ /* 0x000fe80003800000 */
[----:B------:R1:W2:Y:S02]  /*20420*/  SHFL.UP PT, R4, R0, R2, R4 ;  /* 0x0400000200047389 */ /* 0x0002a400000e0004 */
[----:B-1----:R-:W-:Y:S02]  /*20430*/  MOV R2, R3 ;  /* 0x0000000300027202 */ /* 0x002fe40000000f00 */
[----:B------:R-:W-:-:S04]  /*20440*/  MOV R3, 0x0 ;  /* 0x0000000000037802 */ /* 0x000fc80000000f00 */
[----:B--2---:R-:W-:Y:S05]  /*20450*/  RET.REL.NODEC R2 `(_ZN7cutlass13device_kernelIN5flash19enable_sm80_to_sm89INS1_16FlashAttnFwdSm80INS1_25CollectiveMainloopFwdSm80ILi4ELi1ELb0EN4cute5tupleIJNS5_1CILi128EEENS7_ILi48EEENS7_ILi96EEEEEELi96ENS_10bfloat16_tEfNS_4arch4Sm80ELb1ELb0ELb1ELb1ELb0ELb1ELb1ELb1EEENS1_21CollectiveEpilogueFwdINS6_IJS8_SA_S9_EEENS6_IJNS7_ILi1EEESI_SI_EEESC_SE_Li128ELb1ELb1ELb1ELb0EEENS1_36VarlenDynamicPersistentTileSchedulerILi128ELi48ELi128ELi128ELb1ELb1ELb0ELb1ELb1ELb1EEEEEEEEEvNT_6ParamsE) ;  /* 0xfffdfba002007950 */ /* 0x004fea0003c3ffff */
        .weak           $__internal_25_$__cuda_sm70_votesync_ballot
        .type           $__internal_25_$__cuda_sm70_votesync_ballot,@function
        .size           $__internal_25_$__cuda_sm70_votesync_ballot,(.L_x_2878 - $__internal_25_$__cuda_sm70_votesync_ballot)
$__internal_25_$__cuda_sm70_votesync_ballot:
[----:B------:R-:W-:Y:S01]  /*20460*/  ISETP.NE.U32.AND P0, PT, R0, 0x1, PT ;  /* 0x000000010000780c */ /* 0x000fe20003f05070 */
[----:B------:R-:W-:-:S04]  /*20470*/  IMAD.MOV.U32 R3, RZ, RZ, -0x1 ;  /* 0xffffffffff037424 */ /* 0x000fc800078e00ff */
[----:B------:R-:W-:Y:S08]  /*20480*/  WARPSYNC R3 ;  /* 0x0000000300007348 */ /* 0x000ff00003800000 */
[----:B------:R-:W-:-:S04]  /*20490*/  VOTE.ANY R0, PT, !P0 ;  /* 0x0000000000007806 */ /* 0x000fc800040e0100 */
[----:B------:R-:W-:Y:S01]  /*204a0*/  LOP3.LUT R0, R0, R3, RZ, 0xc0, !PT ;  /* 0x0000000300007212 */ /* 0x000fe200078ec0ff */
[----:B------:R-:W-:-:S04]  /*204b0*/  IMAD.MOV.U32 R3, RZ, RZ, 0x0 ;  /* 0x00000000ff037424 */ /* 0x000fc800078e00ff */
[----:B------:R-:W-:Y:S05]  /*204c0*/  RET.REL.NODEC R2 `(_ZN7cutlass13device_kernelIN5flash19enable_sm80_to_sm89INS1_16FlashAttnFwdSm80INS1_25CollectiveMainloopFwdSm80ILi4ELi1ELb0EN4cute5tupleIJNS5_1CILi128EEENS7_ILi48EEENS7_ILi96EEEEEELi96ENS_10bfloat16_tEfNS_4arch4Sm80ELb1ELb0ELb1ELb1ELb0ELb1ELb1ELb1EEENS1_21CollectiveEpilogueFwdINS6_IJS8_SA_S9_EEENS6_IJNS7_ILi1EEESI_SI_EEESC_SE_Li128ELb1ELb1ELb1ELb0EEENS1_36VarlenDynamicPersistentTileSchedulerILi128ELi48ELi128ELi128ELb1ELb1ELb0ELb1ELb1ELb1EEEEEEEEEvNT_6ParamsE) ;  /* 0xfffdfb3002007950 */ /* 0x000fea0003c3ffff */
.L_x_1423:
        /* <DEDUP_REMOVED lines=11> */
.L_x_2878:


//--------------------- .text._ZN7cutlass13device_kernelIN5flash19enable_sm80_to_sm89INS1_16FlashAttnFwdSm80INS1_25CollectiveMainloopFwdSm80ILi4ELi1ELb0EN4cute5tupleIJNS5_1CILi128EEENS7_ILi64EEENS7_ILi96EEEEEELi96ENS_10bfloat16_tEfNS_4arch4Sm80ELb0ELb0ELb0ELb0ELb0ELb0ELb1ELb1EEENS1_21CollectiveEpilogueFwdINS6_IJS8_SA_S9_EEENS6_IJNS7_ILi1EEESI_SI_EEESC_SE_Li128ELb0ELb1ELb1ELb0EEENS1_19SingleTileSchedulerILb0ELb1ELb1ELi128EEEEEEEEEvNT_6ParamsE --------------------------
	.section	.text._ZN7cutlass13device_kernelIN5flash19enable_sm80_to_sm89INS1_16FlashAttnFwdSm80INS1_25CollectiveMainloopFwdSm80ILi4ELi1ELb0EN4cute5tupleIJNS5_1CILi128EEENS7_ILi64EEENS7_ILi96EEEEEELi96ENS_10bfloat16_tEfNS_4arch4Sm80ELb0ELb0ELb0ELb0ELb0ELb0ELb1ELb1EEENS1_21CollectiveEpilogueFwdINS6_IJS8_SA_S9_EEENS6_IJNS7_ILi1EEESI_SI_EEESC_SE_Li128ELb0ELb1ELb1ELb0EEENS1_19SingleTileSchedulerILb0ELb1ELb1ELi128EEEEEEEEEvNT_6ParamsE,"ax",@progbits
	.sectioninfo	@"SHI_REGISTERS=255"
	.align	128
.text._ZN7cutlass13device_kernelIN5flash19enable_sm80_to_sm89INS1_16FlashAttnFwdSm80INS1_25CollectiveMainloopFwdSm80ILi4ELi1ELb0EN4cute5tupleIJNS5_1CILi128EEENS7_ILi64EEENS7_ILi96EEEEEELi96ENS_10bfloat16_tEfNS_4arch4Sm80ELb0ELb0ELb0ELb0ELb0ELb0ELb1ELb1EEENS1_21CollectiveEpilogueFwdINS6_IJS8_SA_S9_EEENS6_IJNS7_ILi1EEESI_SI_EEESC_SE_Li128ELb0ELb1ELb1ELb0EEENS1_19SingleTileSchedulerILb0ELb1ELb1ELi128EEEEEEEEEvNT_6ParamsE:
        .type           _ZN7cutlass13device_kernelIN5flash19enable_sm80_to_sm89INS1_16FlashAttnFwdSm80INS1_25CollectiveMainloopFwdSm80ILi4ELi1ELb0EN4cute5tupleIJNS5_1CILi128EEENS7_ILi64EEENS7_ILi96EEEEEELi96ENS_10bfloat16_tEfNS_4arch4Sm80ELb0ELb0ELb0ELb0ELb0ELb0ELb1ELb1EEENS1_21CollectiveEpilogueFwdINS6_IJS8_SA_S9_EEENS6_IJNS7_ILi1EEESI_SI_EEESC_SE_Li128ELb0ELb1ELb1ELb0EEENS1_19SingleTileSchedulerILb0ELb1ELb1ELi128EEEEEEEEEvNT_6ParamsE,@function
        .size           _ZN7cutlass13device_kernelIN5flash19enable_sm80_to_sm89INS1_16FlashAttnFwdSm80INS1_25CollectiveMainloopFwdSm80ILi4ELi1ELb0EN4cute5tupleIJNS5_1CILi128EEENS7_ILi64EEENS7_ILi96EEEEEELi96ENS_10bfloat16_tEfNS_4arch4Sm80ELb0ELb0ELb0ELb0ELb0ELb0ELb1ELb1EEENS1_21CollectiveEpilogueFwdINS6_IJS8_SA_S9_EEENS6_IJNS7_ILi1EEESI_SI_EEESC_SE_Li128ELb0ELb1ELb1ELb0EEENS1_19SingleTileSchedulerILb0ELb1ELb1ELi128EEEEEEEEEvNT_6ParamsE,(.L_x_2883 - _ZN7cutlass13device_kernelIN5flash19enable_sm80_to_sm89INS1_16FlashAttnFwdSm80INS1_25CollectiveMainloopFwdSm80ILi4ELi1ELb0EN4cute5tupleIJNS5_1CILi128EEENS7_ILi64EEENS7_ILi96EEEEEELi96ENS_10bfloat16_tEfNS_4arch4Sm80ELb0ELb0ELb0ELb0ELb0ELb0ELb1ELb1EEENS1_21CollectiveEpilogueFwdINS6_IJS8_SA_S9_EEENS6_IJNS7_ILi1EEESI_SI_EEESC_SE_Li128ELb0ELb1ELb1ELb0EEENS1_19SingleTileSchedulerILb0ELb1ELb1ELi128EEEEEEEEEvNT_6ParamsE)
        .other          _ZN7cutlass13device_kernelIN5flash19enable_sm80_to_sm89INS1_16FlashAttnFwdSm80INS1_25CollectiveMainloopFwdSm80ILi4ELi1ELb0EN4cute5tupleIJNS5_1CILi128EEENS7_ILi64EEENS7_ILi96EEEEEELi96ENS_10bfloat16_tEfNS_4arch4Sm80ELb0ELb0ELb0ELb0ELb0ELb0ELb1ELb1EEENS1_21CollectiveEpilogueFwdINS6_IJS8_SA_S9_EEENS6_IJNS7_ILi1EEESI_SI_EEESC_SE_Li128ELb0ELb1ELb1ELb0EEENS1_19SingleTileSchedulerILb0ELb1ELb1ELi128EEEEEEEEEvNT_6ParamsE,@"STO_CUDA_ENTRY STV_DEFAULT"
_ZN7cutlass13device_kernelIN5flash19enable_sm80_to_sm89INS1_16FlashAttnFwdSm80INS1_25CollectiveMainloopFwdSm80ILi4ELi1ELb0EN4cute5tupleIJNS5_1CILi128EEENS7_ILi64EEENS7_ILi96EEEEEELi96ENS_10bfloat16_tEfNS_4arch4Sm80ELb0ELb0ELb0ELb0ELb0ELb0ELb1ELb1EEENS1_21CollectiveEpilogueFwdINS6_IJS8_SA_S9_EEENS6_IJNS7_ILi1EEESI_SI_EEESC_SE_Li128ELb0ELb1ELb1ELb0EEENS1_19SingleTileSchedulerILb0ELb1ELb1ELi128EEEEEEEEEvNT_6ParamsE:
        /* <DEDUP_REMOVED lines=17> */
.L_x_1424:
[----:B--23--:R-:W-:Y:S01]  /*0110*/  IMAD.MOV.U32 R0, RZ, RZ, c[0x0][0x550] ;  /* 0x00015400ff007624 */ /* 0x00cfe200078e00ff */
[----:B------:R-:W-:-:S04]  /*0120*/  MOV R3, R2 ;  /* 0x0000000200037202 */ /* 0x000fc80000000f00 */
[----:B------:R-:W-:-:S13]  /*0130*/  ISETP.NE.AND P0, PT, R0, 0x1, PT ;  /* 0x000000010000780c */ /* 0x000fda0003f05270 */
[----:B------:R-:W-:-:S05]  /*0140*/  @P0 IMAD.HI.U32 R0, R2, c[0x0][0x554], RZ ;  /* 0x0001550002000a27 */ /* 0x000fca00078e00ff */
[----:B------:R-:W-:-:S05]  /*0150*/  @P0 SHF.R.U32.HI R3, RZ, c[0x0][0x558], R0 ;  /* 0x00015600ff030a19 */ /* 0x000fca0000011600 */
[----:B------:R1:W-:Y:S02]  /*0160*/  STL [R1+0x30], R3 ;  /* 0x0000300301007387 */ /* 0x0003e40000100800 */
.L_x_1425:
        /* <DEDUP_REMOVED lines=45> */
.L_x_1426:
        /* <DEDUP_REMOVED lines=68> */
[-C--:B------:R-:W-:Y:S01]  /*0880*/  LEA.HI R19, R25, R172.reuse, RZ, 0x2 ;  /* 0x000000ac19137211 */ /* 0x080fe200078f10ff */
        /* <DEDUP_REMOVED lines=26> */
[----:B------:R-:W-:Y:S02]  /*0a30*/  SEL R37, RZ, 0x1, P5 ;  /* 0x00000001ff257807 */ /* 0x000fe40002800000 */
[----:B------:R-:W-:Y:S01]  /*0a40*/  LOP3.LUT R0, R0, 0xc0, RZ, 0xc0, !PT ;  /* 0x000000c000007812 */ /* 0x000fe200078ec0ff */
[C---:B------:R-:W-:Y:S02]  /*0a50*/  IMAD R8, R28.reuse, c[0x0][0x1c4], R8 ;  /* 0x000071001c087a24 */ /* 0x040fe400078e0208 */
[----:B------:R-:W-:Y:S01]  /*0a60*/  IMAD.WIDE.U32 R2, R28, c[0x0][0x1c0], R2 ;  /* 0x000070001c027a25 */ /* 0x000fe200078e0002 */
[----:B------:R-:W-:Y:S02]  /*0a70*/  LOP3.LUT R7, R0, 0x18, R4, 0xf8, !PT ;  /* 0x0000001800077812 */ /* 0x000fe400078ef804 */
        /* <DEDUP_REMOVED lines=18> */
[----:B------:R-:W-:Y:S01]  /*0ba0*/  IMAD R15, R36, c[0x0][0x20c], R6 ;  /* 0x00008300240f7a24 */ /* 0x000fe200078e0206 */
        /* <DEDUP_REMOVED lines=20> */
[----:B------:R-:W-:Y:S01]  /*0cf0*/  IMAD.WIDE.U32 R2, R22, c[0x0][0x210], R6 ;  /* 0x0000840016027a25 */ /* 0x000fe200078e0006 */
[----:B------:R-:W-:-:S03]  /*0d00*/  P2R R22, PR, RZ, 0x10 ;  /* 0x00000010ff167803 */ /* 0x000fc60000000000 */
        /* <DEDUP_REMOVED lines=35> */
[----:B------:R-:W-:-:S04]  /*0f40*/  IMAD.WIDE.U32 R30, R2, c[0x0][0x1f0], R12 ;  /* 0x00007c00021e7a25 */ /* 0x000fc800078e000c */
        /* <DEDUP_REMOVED lines=24> */
.L_x_1429:
[----:B---34-:R-:W-:Y:S05]  /*10d0*/  BSYNC B0 ;  /* 0x0000000000007941 */ /* 0x018fea0003800000 */
.L_x_1428:
        /* <DEDUP_REMOVED lines=22> */
.L_x_1431:
[----:B------:R-:W-:Y:S05]  /*1240*/  BSYNC B0 ;  /* 0x0000000000007941 */ /* 0x000fea0003800000 */
.L_x_1430:
        /* <DEDUP_REMOVED lines=22> */
.L_x_1433:
[----:B------:R-:W-:Y:S05]  /*13b0*/  BSYNC B0 ;  /* 0x0000000000007941 */ /* 0x000fea0003800000 */
.L_x_1432:
[----:B-1--4-:R-:W1:Y:S01]  /*13c0*/  SHFL.IDX PT, R6, R16, 0x3, 0x1c1f ;  /* 0x007c1f0010067f89 */ /* 0x012e6200000e0000 */
[----:B------:R-:W-:Y:S01]  /*13d0*/  IADD3 R0, R17, 0x60, RZ ;  /* 0x0000006011007810 */ /* 0x000fe20007ffe0ff */
[----:B------:R-:W-:Y:S01]  /*13e0*/  IMAD.MOV.U32 R160, RZ, RZ, 0x6 ;  /* 0x00000006ffa07424 */ /* 0x000fe200078e00ff */
[----:B------:R-:W-:Y:S01]  /*13f0*/  IADD3 R137, R136, -0x1, RZ ;  /* 0xffffffff88897810 */ /* 0x000fe20007ffe0ff */
[----:B------:R-:W4:Y:S01]  /*1400*/  SHFL.IDX PT, R7, R15, 0x3, 0x1c1f ;  /* 0x007c1f000f077f89 */ /* 0x000f2200000e0000 */
[----:B------:R-:W-:Y:S01]  /*1410*/  ISETP.GE.AND P0, PT, R0, UR4, PT ;  /* 0x0000000400007c0c */ /* 0x000fe2000bf06270 */
[----:B------:R-:W-:Y:S01]  /*1420*/  IMAD.SHL.U32 R224, R224, 0x2, RZ ;  /* 0x00000002e0e07824 */ /* 0x000fe200078e00ff */
[----:B------:R-:W-:Y:S01]  /*1430*/  IADD3 R2, -R36, c[0x0][0x1d0], RZ ;  /* 0x0000740024027a10 */ /* 0x000fe20007ffe1ff */
[----:B------:R-:W-:Y:S01]  /*1440*/  IMAD.MOV.U32 R166, RZ, RZ, R32 ;  /* 0x000000ffffa67224 */ /* 0x000fe200078e0020 */
[----:B------:R-:W-:Y:S01]  /*1450*/  SHF.R.S32.HI R29, RZ, 0x1f, R137 ;  /* 0x0000001fff1d7819 */ /* 0x000fe20000011489 */
[----:B------:R-:W-:Y:S01]  /*1460*/  IMAD.MOV.U32 R167, RZ, RZ, R33 ;  /* 0x000000ffffa77224 */ /* 0x000fe200078e0021 */
[----:B------:R-:W-:Y:S01]  /*1470*/  SHF.R.S32.HI R13, RZ, 0x4, R23 ;  /* 0x00000004ff0d7819 */ /* 0x000fe20000011417 */
[----:B------:R-:W-:Y:S01]  /*1480*/  IMAD R2, R137, -0x40, R2 ;  /* 0xffffffc089027824 */ /* 0x000fe200078e0202 */
[----:B------:R-:W-:Y:S01]  /*1490*/  IADD3 R185, R136, -0x2, RZ ;  /* 0xfffffffe88b97810 */ /* 0x000fe20007ffe0ff */
[----:B------:R-:W-:Y:S01]  /*14a0*/  IMAD.MOV.U32 R166, RZ, RZ, R30 ;  /* 0x000000ffffa67224 */ /* 0x000fe200078e001e */
[----:B------:R-:W-:Y:S01]  /*14b0*/  LEA.HI R12, R23, R13, RZ, 0x1 ;  /* 0x0000000d170c7211 */ /* 0x000fe200078f08ff */
[----:B------:R-:W-:-:S03]  /*14c0*/  IMAD.MOV.U32 R138, RZ, RZ, -0x40 ;  /* 0xffffffc0ff8a7424 */ /* 0x000fc600078e00ff */
[----:B------:R-:W-:Y:S01]  /*14d0*/  LOP3.LUT R12, R12, 0xfffffffe, RZ, 0xc0, !PT ;  /* 0xfffffffe0c0c7812 */ /* 0x000fe200078ec0ff */
[----:B------:R-:W-:Y:S01]  /*14e0*/  IMAD R138, R137, R138, c[0x0][0x1d0] ;  /* 0x00007400898a7624 */ /* 0x000fe200078e028a */
[----:B------:R-:W-:Y:S01]  /*14f0*/  STL.64 [R1+0x10], R166 ;  /* 0x000010a601007387 */ /* 0x000fe20000100a00 */
[C---:B-1----:R-:W-:Y:S02]  /*1500*/  @!P0 LEA R8, P2, R4.reuse, R6, 0x1 ;  /* 0x0000000604088211 */ /* 0x042fe400078408ff */
[----:B------:R-:W-:Y:S02]  /*1510*/  IMAD.IADD R12, R13, 0x1, -R12 ;  /* 0x000000010d0c7824 */ /* 0x000fe400078e0a0c */
[----:B----4-:R-:W-:Y:S01]  /*1520*/  @!P0 LEA.HI.X R9, R4, R7, R5, 0x1, P2 ;  /* 0x0000000704098211 */ /* 0x010fe200010f0c05 */
[----:B------:R-:W-:Y:S01]  /*1530*/  IMAD.MOV.U32 R5, RZ, RZ, c[0x0][0x1e0] ;  /* 0x00007800ff057624 */ /* 0x000fe200078e00ff */
[----:B------:R-:W-:Y:S02]  /*1540*/  ISETP.GE.AND P2, PT, R2, 0x1, PT ;  /* 0x000000010200780c */ /* 0x000fe40003f46270 */
[----:B------:R-:W-:Y:S01]  /*1550*/  @!P0 IADD3 R4, R4, 0x40, RZ ;  /* 0x0000004004048810 */ /* 0x000fe20007ffe0ff */
[C---:B------:R-:W-:Y:S01]  /*1560*/  IMAD.SHL.U32 R161, R5.reuse, 0x40, RZ ;  /* 0x0000004005a17824 */ /* 0x040fe200078e00ff */
[C---:B------:R-:W-:Y:S01]  /*1570*/  SHF.L.U64.HI R160, R5.reuse, R160, c[0x0][0x1e4] ;  /* 0x0000790005a07619 */ /* 0x040fe200000102a0 */
[----:B------:R-:W-:Y:S01]  /*1580*/  @!PT LDS RZ, [RZ] ;  /* 0x00000000fffff984 */ /* 0x000fe20000000800 */
[----:B------:R1:W-:Y:S01]  /*1590*/  @!P0 LDGSTS.E.BYPASS.LTC128B.128 [R224+0x7900], [R8.64], !P1 ;  /* 0x0790000008e08fae */ /* 0x0003e2000c901d46 */
[----:B------:R-:W-:-:S03]  /*15a0*/  IMAD.SHL.U32 R164, R5, 0x20, RZ ;  /* 0x0000002005a47824 */ /* 0x000fc600078e00ff */
[----:B------:R-:W-:-:S04]  /*15b0*/  IMAD R0, R160, R137, RZ ;  /* 0x00000089a0007224 */ /* 0x000fc800078e02ff */
[-C--:B------:R-:W-:Y:S02]  /*15c0*/  IMAD R0, R29, R161.reuse, R0 ;  /* 0x000000a11d007224 */ /* 0x080fe400078e0200 */
[----:B-1----:R-:W-:-:S04]  /*15d0*/  IMAD.WIDE.U32 R8, R137, R161, R166 ;  /* 0x000000a189087225 */ /* 0x002fc800078e00a6 */
[----:B------:R-:W-:Y:S01]  /*15e0*/  IMAD.IADD R0, R9, 0x1, R0 ;  /* 0x0000000109007824 */ /* 0x000fe200078e0200 */
[----:B------:R-:W-:Y:S01]  /*15f0*/  @P2 LEA R10, P1, R8, c[0x0][0x1c8], 0x1 ;  /* 0x00007200080a2a11 */ /* 0x000fe200078208ff */
[----:B------:R-:W-:-:S03]  /*1600*/  IMAD.MOV.U32 R9, RZ, RZ, 0x5 ;  /* 0x00000005ff097424 */ /* 0x000fc600078e00ff */
[----:B------:R-:W-:Y:S02]  /*1610*/  @P2 LEA.HI.X R11, R8, c[0x0][0x1cc], R0, 0x1, P1 ;  /* 0x00007300080b2a11 */ /* 0x000fe400008f0c00 */
[----:B------:R-:W-:Y:S02]  /*1620*/  ISETP.GE.AND P1, PT, R2, 0x21, PT ;  /* 0x000000210200780c */ /* 0x000fe40003f26270 */
[----:B------:R-:W-:Y:S02]  /*1630*/  SHF.L.U64.HI R165, R5, R9, c[0x0][0x1e4] ;  /* 0x0000790005a57619 */ /* 0x000fe40000010209 */
[----:B------:R-:W-:-:S05]  /*1640*/  LOP3.LUT R5, R20, 0x7fffffe, RZ, 0xc0, !PT ;  /* 0x07fffffe14057812 */ /* 0x000fca00078ec0ff */
[----:B------:R-:W-:-:S04]  /*1650*/  IMAD.IADD R158, R18, 0x1, -R5 ;  /* 0x00000001129e7824 */ /* 0x000fc800078e0a05 */
[----:B------:R-:W-:Y:S02]  /*1660*/  @P1 IADD3 R2, P4, R164, R8, RZ ;  /* 0x00000008a4021210 */ /* 0x000fe40007f9e0ff */
[----:B------:R-:W-:-:S03]  /*1670*/  @!P0 SHF.R.S32.HI R8, RZ, 0x1f, R14 ;  /* 0x0000001fff088819 */ /* 0x000fc6000001140e */
[----:B------:R-:W-:Y:S01]  /*1680*/  @P1 IMAD.X R0, R165, 0x1, R0, P4 ;  /* 0x00000001a5001824 */ /* 0x000fe200020e0600 */
[----:B------:R-:W-:Y:S02]  /*1690*/  @!P0 LEA.HI R8, R8, R14, RZ, 0x3 ;  /* 0x0000000e08088211 */ /* 0x000fe400078f18ff */
[----:B------:R-:W-:Y:S02]  /*16a0*/  ISETP.NE.AND P4, PT, R162, RZ, PT ;  /* 0x000000ffa200720c */ /* 0x000fe40003f85270 */
[----:B------:R-:W-:Y:S02]  /*16b0*/  @!P0 LOP3.LUT R8, R8, 0xfffffff8, RZ, 0xc0, !PT ;  /* 0xfffffff808088812 */ /* 0x000fe400078ec0ff */
[----:B------:R-:W-:-:S03]  /*16c0*/  SHF.R.S32.HI R14, RZ, 0x1f, R18 ;  /* 0x0000001fff0e7819 */ /* 0x000fc60000011412 */
[----:B------:R-:W-:Y:S01]  /*16d0*/  @!P0 IMAD.WIDE R8, R8, 0x2, R6 ;  /* 0x0000000208088825 */ /* 0x000fe200078e0206 */
[----:B------:R-:W-:-:S04]  /*16e0*/  LEA.HI R5, R14, R18, RZ, 0x3 ;  /* 0x000000120e057211 */ /* 0x000fc800078f18ff */
[----:B------:R1:W-:Y:S02]  /*16f0*/  @!P0 LDGSTS.E.BYPASS.LTC128B.128 [R224+0x9900], [R8.64], !P3 ;  /* 0x0990000008e08fae */ /* 0x0003e4000d901d46 */
[----:B-1----:R-:W-:-:S04]  /*1700*/  @P1 LEA R8, P3, R2, c[0x0][0x1c8], 0x1 ;  /* 0x0000720002081a11 */ /* 0x002fc800078608ff */
[----:B------:R-:W-:Y:S02]  /*1710*/  @P1 LEA.HI.X R9, R2, c[0x0][0x1cc], R0, 0x1, P3 ;  /* 0x0000730002091a11 */ /* 0x000fe400018f0c00 */
[----:B------:R-:W-:Y:S02]  /*1720*/  @!P0 SHF.R.S32.HI R0, RZ, 0x1f, R4 ;  /* 0x0000001fff008819 */ /* 0x000fe40000011404 */
[----:B------:R-:W-:Y:S02]  /*1730*/  ISETP.NE.AND P3, PT, R22, RZ, PT ;  /* 0x000000ff1600720c */ /* 0x000fe40003f65270 */
[----:B------:R-:W-:Y:S02]  /*1740*/  @!P0 LEA.HI R4, R0, R4, RZ, 0x3 ;  /* 0x0000000400048211 */ /* 0x000fe400078f18ff */
[----:B------:R-:W-:Y:S02]  /*1750*/  LOP3.LUT R2, R26, 0xfffffff8, RZ, 0xc0, !PT ;  /* 0xfffffff81a027812 */ /* 0x000fe400078ec0ff */
[----:B------:R-:W-:-:S03]  /*1760*/  @!P0 LOP3.LUT R4, R4, 0xfffffff8, RZ, 0xc0, !PT ;  /* 0xfffffff804048812 */ /* 0x000fc600078ec0ff */
[----:B------:R-:W-:Y:S02]  /*1770*/  IMAD.IADD R2, R172, 0x1, -R2 ;  /* 0x00000001ac027824 */ /* 0x000fe400078e0a02 */
[----:B------:R-:W-:-:S03]  /*1780*/  @!P0 IMAD.WIDE R6, R4, 0x2, R6 ;  /* 0x0000000204068825 */ /* 0x000fc600078e0206 */
[----:B------:R-:W-:Y:S02]  /*1790*/  LEA.HI R0, R2, R2, RZ, 0x1 ;  /* 0x0000000202007211 */ /* 0x000fe400078f08ff */
[----:B------:R1:W-:Y:S02]  /*17a0*/  @!P0 LDGSTS.E.BYPASS.LTC128B.128 [R224+0xb900], [R6.64], !P3 ;  /* 0x0b90000006e08fae */ /* 0x0003e4000d901d46 */
[----:B------:R-:W-:Y:S02]  /*17b0*/  LOP3.LUT R4, R0, 0x3fffffe, RZ, 0xc0, !PT ;  /* 0x03fffffe00047812 */ /* 0x000fe400078ec0ff */
[----:B------:R-:W0:Y:S01]  /*17c0*/  LDGDEPBAR ;  /* 0x00000000000079af */ /* 0x000e220000000000 */
[----:B------:R-:W-:Y:S02]  /*17d0*/  SHF.R.S32.HI R28, RZ, 0x1, R0 ;  /* 0x00000001ff1c7819 */ /* 0x000fe40000011400 */
[----:B------:R-:W-:Y:S01]  /*17e0*/  IMAD.IADD R13, R2, 0x1, -R4 ;  /* 0x00000001020d7824 */ /* 0x000fe200078e0a04 */
[----:B------:R-:W-:Y:S01]  /*17f0*/  BAR.SYNC.DEFER_BLOCKING 0x0 ;  /* 0x0000000000007b1d */ /* 0x000fe20000010000 */
[----:B------:R-:W-:Y:S01]  /*1800*/  IMAD.SHL.U32 R2, R21, 0x40, RZ ;  /* 0x0000004015027824 */ /* 0x000fe200078e00ff */
[C---:B------:R-:W-:Y:S01]  /*1810*/  LOP3.LUT P0, RZ, R28.reuse, 0x2, RZ, 0xc0, !PT ;  /* 0x000000021cff7812 */ /* 0x040fe2000780c0ff */
[----:B------:R-:W-:-:S02]  /*1820*/  IMAD.SHL.U32 R0, R28, 0x40, RZ ;  /* 0x000000401c007824 */ /* 0x000fc400078e00ff */
[----:B------:R-:W-:Y:S01]  /*1830*/  IMAD.SHL.U32 R4, R5, 0x20, RZ ;  /* 0x0000002005047824 */ /* 0x000fe200078e00ff */
[----:B------:R-:W-:Y:S01]  /*1840*/  LOP3.LUT R2, R2, 0xc0, RZ, 0xc0, !PT ;  /* 0x000000c002027812 */ /* 0x000fe200078ec0ff */
[----:B------:R-:W-:Y:S01]  /*1850*/  IMAD.SHL.U32 R5, R12, 0x8, RZ ;  /* 0x000000080c057824 */ /* 0x000fe200078e00ff */
[----:B------:R-:W-:Y:S02]  /*1860*/  LOP3.LUT R0, R0, 0xc0, RZ, 0xc0, !PT ;  /* 0x000000c000007812 */ /* 0x000fe400078ec0ff */
[----:B------:R-:W-:Y:S02]  /*1870*/  LOP3.LUT R157, R4, 0xffffff00, RZ, 0xc0, !PT ;  /* 0xffffff00049d7812 */ /* 0x000fe400078ec0ff */
[----:B------:R-:W-:Y:S01]  /*1880*/  SHF.R.U32.HI R4, RZ, 0x3, R2 ;  /* 0x00000003ff047819 */ /* 0x000fe20000011602 */
[----:B-1----:R-:W-:Y:S01]  /*1890*/  IMAD.SHL.U32 R7, R24, 0x8, RZ ;  /* 0x0000000818077824 */ /* 0x002fe200078e00ff */
[----:B------:R-:W-:Y:S01]  /*18a0*/  LOP3.LUT R6, R2, 0x8, R5, 0xf8, !PT ;  /* 0x0000000802067812 */ /* 0x000fe200078ef805 */
[----:B------:R-:W-:Y:S01]  /*18b0*/  IMAD R2, R19, 0x200, R157 ;  /* 0x0000020013027824 */ /* 0x000fe200078e029d */
[----:B------:R-:W-:Y:S01]  /*18c0*/  @!PT LDS RZ, [RZ] ;  /* 0x00000000fffff984 */ /* 0x000fe20000000800 */
[----:B------:R-:W-:Y:S01]  /*18d0*/  @!PT LDS RZ, [RZ] ;  /* 0x00000000fffff984 */ /* 0x000fe20000000800 */
[----:B------:R-:W-:Y:S01]  /*18e0*/  @!PT LDS RZ, [RZ] ;  /* 0x00000000fffff984 */ /* 0x000fe20000000800 */
[----:B------:R1:W-:Y:S02]  /*18f0*/  @P2 LDGSTS.E.BYPASS.LTC128B.128 [R224+0x3100], [R10.64], !P5 ;  /* 0x031000000ae02fae */ /* 0x0003e4000e901d46 */
[----:B------:R-:W-:Y:S01]  /*1900*/  LOP3.LUT R5, R0, 0x8, R7, 0xf8, !PT ;  /* 0x0000000800057812 */ /* 0x000fe200078ef807 */
[----:B------:R-:W-:Y:S01]  /*1910*/  IMAD R7, R12, 0x8, R13 ;  /* 0x000000080c077824 */ /* 0x000fe200078e020d */
[----:B------:R-:W-:Y:S01]  /*1920*/  SHF.R.U32.HI R0, RZ, 0x3, R0 ;  /* 0x00000003ff007819 */ /* 0x000fe20000011600 */
[----:B------:R1:W-:Y:S01]  /*1930*/  @P2 LDGSTS.E.BYPASS.LTC128B.128 [R224+0x4100], [R10.64+0x40], !P4 ;  /* 0x041000400ae02fae */ /* 0x0003e2000e101d46 */
[----:B------:R-:W-:Y:S01]  /*1940*/  LOP3.LUT R156, R6, R4, RZ, 0x3c, !PT ;  /* 0x00000004069c7212 */ /* 0x000fe200078e3cff */
[----:B------:R-:W-:Y:S01]  /*1950*/  IMAD R2, R158, 0x20, R2 ;  /* 0x000000209e027824 */ /* 0x000fe200078e0202 */
[----:B------:R-:W-:Y:S01]  /*1960*/  LOP3.LUT R0, R5, R0, RZ, 0x3c, !PT ;  /* 0x0000000005007212 */ /* 0x000fe200078e3cff */
[----:B------:R1:W-:Y:S02]  /*1970*/  @P2 LDGSTS.E.BYPASS.LTC128B.128 [R224+0x5100], [R10.64+0x80], !P6 ;  /* 0x051000800ae02fae */ /* 0x0003e4000f101d46 */
[----:B------:R-:W-:-:S02]  /*1980*/  IMAD.IADD R2, R156, 0x1, R2 ;  /* 0x000000019c027824 */ /* 0x000fc400078e0202 */
[----:B------:R1:W-:Y:S01]  /*1990*/  @P1 LDGSTS.E.BYPASS.LTC128B.128 [R224+0x3900], [R8.64], !P5 ;  /* 0x0390000008e01fae */ /* 0x0003e2000e901d46 */
[----:B------:R-:W-:Y:S02]  /*19a0*/  IMAD.U32 R0, R7, 0x20, R0 ;  /* 0x0000002007007824 */ /* 0x000fe400078e0000 */
[----:B------:R-:W-:Y:S01]  /*19b0*/  IMAD.SHL.U32 R210, R2, 0x2, RZ ;  /* 0x0000000202d27824 */ /* 0x000fe200078e00ff */
[----:B------:R1:W-:Y:S01]  /*19c0*/  @P1 LDGSTS.E.BYPASS.LTC128B.128 [R224+0x4900], [R8.64+0x40], !P4 ;  /* 0x0490004008e01fae */ /* 0x0003e2000e101d46 */
[----:B------:R-:W-:Y:S02]  /*19d0*/  IMAD.SHL.U32 R139, R0, 0x2, RZ ;  /* 0x00000002008b7824 */ /* 0x000fe400078e00ff */
[----:B------:R-:W-:Y:S01]  /*19e0*/  IMAD R2, R29, c[0x0][0x208], RZ ;  /* 0x000082001d027a24 */ /* 0x000fe200078e02ff */
[----:B------:R1:W-:Y:S01]  /*19f0*/  @P1 LDGSTS.E.BYPASS.LTC128B.128 [R224+0x5900], [R8.64+0x80], !P6 ;  /* 0x0590008008e01fae */ /* 0x0003e2000f101d46 */
[----:B------:R-:W-:Y:S01]  /*1a00*/  IMAD R211, R3, 0x2, R210 ;  /* 0x0000000203d37824 */ /* 0x000fe200078e02d2 */
[----:B------:R-:W-:Y:S01]  /*1a10*/  IADD3 R0, R139, 0x3100, RZ ;  /* 0x000031008b007810 */ /* 0x000fe20007ffe0ff */
[----:B------:R-:W-:Y:S01]  /*1a20*/  IMAD R2, R137, c[0x0][0x20c], R2 ;  /* 0x0000830089027a24 */ /* 0x000fe200078e0202 */
[----:B------:R-:W0:Y:S01]  /*1a30*/  LDGDEPBAR ;  /* 0x00000000000079af */ /* 0x000e220000000000 */
[----:B------:R-:W-:-:S02]  /*1a40*/  IADD3 R212, R139, 0x3120, RZ ;  /* 0x000031208bd47810 */ /* 0x000fc40007ffe0ff */
[----:B------:R-:W-:Y:S01]  /*1a50*/  @P0 IADD3 R212, R0, -0x20, RZ ;  /* 0xffffffe000d40810 */ /* 0x000fe20007ffe0ff */
[----:B------:R-:W-:-:S04]  /*1a60*/  DEPBAR.LE SB0, 0x1 ;  /* 0x000080400000791a */ /* 0x000fc80000000000 */
[----:B------:R-:W-:-:S04]  /*1a70*/  DEPBAR.LE SB0, 0x0 ;  /* 0x000080000000791a */ /* 0x000fc80000000000 */
[----:B------:R-:W-:Y:S06]  /*1a80*/  BAR.SYNC.DEFER_BLOCKING 0x0 ;  /* 0x0000000000007b1d */ /* 0x000fec0000010000 */
[----:B------:R-:W-:Y:S04]  /*1a90*/  LDSM.16.M88.4 R4, [R210+0x7100] ;  /* 0x00710000d204783b */ /* 0x000fe80000000200 */
[----:B--23--:R-:W2:Y:S04]  /*1aa0*/  LDSM.16.M88.4 R12, [R139+0x3100] ;  /* 0x003100008b0c783b */ /* 0x00cea80000000200 */
[----:B-1----:R-:W1:Y:S04]  /*1ab0*/  LDSM.16.M88.4 R8, [R210+0x6100] ;  /* 0x00610000d208783b */ /* 0x002e680000000200 */
[----:B------:R-:W3:Y:S04]  /*1ac0*/  LDSM.16.M88.4 R20, [R139+0x3500] ;  /* 0x003500008b14783b */ /* 0x000ee80000000200 */
[----:B------:R-:W4:Y:S04]  /*1ad0*/  LDSM.16.M88.4 R16, [R139+0x3900] ;  /* 0x003900008b10783b */ /* 0x000f280000000200 */
[----:B------:R-:W5:Y:S04]  /*1ae0*/  LDSM.16.M88.4 R24, [R139+0x3d00] ;  /* 0x003d00008b18783b */ /* 0x000f680000000200 */
[----:B------:R-:W-:Y:S04]  /*1af0*/  LDSM.16.M88.4 R52, [R212] ;  /* 0x00000000d434783b */ /* 0x000fe80000000200 */
[----:B------:R-:W-:Y:S04]  /*1b00*/  LDSM.16.M88.4 R32, [R212+0x400] ;  /* 0x00040000d420783b */ /* 0x000fe80000000200 */
[----:B------:R-:W-:Y:S01]  /*1b10*/  LDSM.16.M88.4 R28, [R212+0x800] ;  /* 0x00080000d41c783b */ /* 0x000fe20000000200 */
[-C--:B--2---:R-:W-:Y:S08]  /*1b20*/  HMMA.16816.F32.BF16 R40, R4, R12.reuse, RZ ;  /* 0x0000000c0428723c */ /* 0x084ff000000418ff */
[----:B-1----:R-:W-:Y:S07]  /*1b30*/  HMMA.16816.F32.BF16 R100, R8, R12, RZ ;  /* 0x0000000c0864723c */ /* 0x002fee00000418ff */
[----:B------:R-:W-:Y:S01]  /*1b40*/  IMAD.WIDE.U32 R12, R137, c[0x0][0x208], RZ ;  /* 0x00008200890c7a25 */ /* 0x000fe200078e00ff */
[----:B---3--:R-:W-:Y:S03]  /*1b50*/  HMMA.16816.F32.BF16 R44, R4, R20, RZ ;  /* 0x00000014042c723c */ /* 0x008fe600000418ff */
[----:B------:R-:W-:Y:S01]  /*1b60*/  IMAD.IADD R2, R13, 0x1, R2 ;  /* 0x000000010d027824 */ /* 0x000fe200078e0202 */
[----:B------:R-:W-:-:S04]  /*1b70*/  LEA R0, P0, R12, R56, 0x6 ;  /* 0x000000380c007211 */ /* 0x000fc800078030ff */
[----:B----4-:R-:W-:Y:S01]  /*1b80*/  HMMA.16816.F32.BF16 R60, R4, R16, RZ ;  /* 0x00000010043c723c */ /* 0x010fe200000418ff */
[----:B------:R-:W-:Y:S02]  /*1b90*/  LEA.HI.X R13, R12, R38, R2, 0x6, P0 ;  /* 0x000000260c0d7211 */ /* 0x000fe400000f3402 */
[----:B------:R-:W-:Y:S02]  /*1ba0*/  SEL R12, RZ, 0x2, P4 ;  /* 0x00000002ff0c7807 */ /* 0x000fe40002000000 */
[----:B------:R-:W-:-:S03]  /*1bb0*/  SEL R2, RZ, 0x4, P6 ;  /* 0x00000004ff027807 */ /* 0x000fc60003000000 */
[----:B-----5:R-:W-:Y:S01]  /*1bc0*/  HMMA.16816.F32.BF16 R48, R4, R24, RZ ;  /* 0x000000180430723c */ /* 0x020fe200000418ff */
[----:B------:R-:W-:-:S04]  /*1bd0*/  IADD3 R2, R2, R12, R37 ;  /* 0x0000000c02027210 */ /* 0x000fc80007ffe025 */
[----:B------:R-:W-:-:S03]  /*1be0*/  LOP3.LUT P1, RZ, R2, 0x2, RZ, 0xc0, !PT ;  /* 0x0000000202ff7812 */ /* 0x000fc6000782c0ff */
[C---:B------:R-:W-:Y:S08]  /*1bf0*/  HMMA.16816.F32.BF16 R68, R4.reuse, R14, RZ ;  /* 0x0000000e0444723c */ /* 0x040ff000000418ff */
[C---:B------:R-:W-:Y:S08]  /*1c00*/  HMMA.16816.F32.BF16 R64, R4.reuse, R22, RZ ;  /* 0x000000160440723c */ /* 0x040ff000000418ff */
[C---:B------:R-:W-:Y:S08]  /*1c10*/  HMMA.16816.F32.BF16 R76, R4.reuse, R18, RZ ;  /* 0x00000012044c723c */ /* 0x040ff000000418ff */
[----:B------:R-:W-:Y:S01]  /*1c20*/  HMMA.16816.F32.BF16 R104, R4, R26, RZ ;  /* 0x0000001a0468723c */ /* 0x000fe200000418ff */
[----:B------:R-:W1:Y:S07]  /*1c30*/  LDSM.16.M88.4 R4, [R211+0x7100] ;  /* 0x00710000d304783b */ /* 0x000e6e0000000200 */
[C---:B------:R-:W-:Y:S07]  /*1c40*/  HMMA.16816.F32.BF16 R72, R8.reuse, R16, RZ ;  /* 0x000000100848723c */ /* 0x040fee00000418ff */
[C---:B------:R-:W-:Y:S01]  /*1c50*/  LEA R16, P0, R0.reuse, c[0x0][0x1f8], 0x1 ;  /* 0x00007e0000107a11 */ /* 0x040fe200078008ff */
[C---:B------:R-:W-:Y:S03]  /*1c60*/  HMMA.16816.F32.BF16 R96, R8.reuse, R14, RZ ;  /* 0x0000000e0860723c */ /* 0x040fe600000418ff */
[----:B------:R-:W-:Y:S01]  /*1c70*/  LEA.HI.X R17, R0, c[0x0][0x1fc], R13, 0x1, P0 ;  /* 0x00007f0000117a11 */ /* 0x000fe200000f0c0d */
[----:B------:R-:W-:Y:S01]  /*1c80*/  IMAD.IADD R0, R138, 0x1, -R36 ;  /* 0x000000018a007824 */ /* 0x000fe200078e0a24 */
[----:B------:R-:W-:Y:S03]  /*1c90*/  LDSM.16.M88.4 R12, [R211+0x6100] ;  /* 0x00610000d30c783b */ /* 0x000fe60000000200 */
[----:B------:R-:W-:Y:S01]  /*1ca0*/  HMMA.16816.F32.BF16 R80, R8, R20, RZ ;  /* 0x000000140850723c */ /* 0x000fe200000418ff */
[----:B------:R-:W-:-:S02]  /*1cb0*/  ISETP.LT.OR P2, PT, R0, 0x1, P5 ;  /* 0x000000010000780c */ /* 0x000fc40002f41670 */
[C---:B------:R-:W-:Y:S02]  /*1cc0*/  ISETP.LT.OR P4, PT, R0.reuse, 0x1, !P1 ;  /* 0x000000010000780c */ /* 0x040fe40004f81670 */
[C---:B------:R-:W-:Y:S02]  /*1cd0*/  ISETP.LT.OR P3, PT, R0.reuse, 0x21, !P1 ;  /* 0x000000210000780c */ /* 0x040fe40004f61670 */
[----:B------:R-:W-:Y:S01]  /*1ce0*/  ISETP.LT.OR P1, PT, R0, 0x21, P5 ;  /* 0x000000210000780c */ /* 0x000fe20002f21670 */
[C---:B------:R-:W-:Y:S01]  /*1cf0*/  HMMA.16816.F32.BF16 R92, R8.reuse, R22, RZ ;  /* 0x00000016085c723c */ /* 0x040fe200000418ff */
[----:B------:R-:W2:Y:S05]  /*1d00*/  LDSM.16.M88.4 R20, [R212+0xc00] ;  /* 0x000c0000d414783b */ /* 0x000eaa0000000200 */
[----:B------:R-:W-:Y:S01]  /*1d10*/  @!PT LDS RZ, [RZ] ;  /* 0x00000000fffff984 */ /* 0x000fe20000000800 */
[----:B------:R-:W-:Y:S01]  /*1d20*/  @!PT LDS RZ, [RZ] ;  /* 0x00000000fffff984 */ /* 0x000fe20000000800 */
[----:B------:R-:W-:Y:S01]  /*1d30*/  @!PT LDS RZ, [RZ] ;  /* 0x00000000fffff984 */ /* 0x000fe20000000800 */
[----:B------:R3:W-:Y:S02]  /*1d40*/  LDGSTS.E.BYPASS.LTC128B.128 [R224+0x100], [R16.64], !P2 ;  /* 0x0010000010e07fae */ /* 0x0007e4000d101d46 */
[C---:B------:R-:W-:Y:S02]  /*1d50*/  HMMA.16816.F32.BF16 R84, R8.reuse, R18, RZ ;  /* 0x000000120854723c */ /* 0x040fe400000418ff */
[----:B------:R3:W-:Y:S06]  /*1d60*/  LDGSTS.E.BYPASS.LTC128B.128 [R224+0x1100], [R16.64+0x40], !P4 ;  /* 0x0110004010e07fae */ /* 0x0007ec000e101d46 */
[C---:B------:R-:W-:Y:S08]  /*1d70*/  HMMA.16816.F32.BF16 R56, R8.reuse, R24, RZ ;  /* 0x000000180838723c */ /* 0x040ff000000418ff */
[----:B------:R-:W-:Y:S07]  /*1d80*/  HMMA.16816.F32.BF16 R88, R8, R26, RZ ;  /* 0x0000001a0858723c */ /* 0x000fee00000418ff */
[----:B------:R-:W-:Y:S01]  /*1d90*/  IMAD.MOV.U32 R9, RZ, RZ, c[0x0][0x208] ;  /* 0x00008200ff097624 */ /* 0x000fe200078e00ff */
[----:B-1----:R-:W-:Y:S01]  /*1da0*/  HMMA.16816.F32.BF16 R124, R4, R52, R40 ;  /* 0x00000034047c723c */ /* 0x002fe20000041828 */
[----:B------:R-:W-:-:S03]  /*1db0*/  IMAD.MOV.U32 R10, RZ, RZ, c[0x0][0x20c] ;  /* 0x00008300ff0a7624 */ /* 0x000fc600078e00ff */
[----:B------:R-:W-:-:S04]  /*1dc0*/  LEA R8, P0, R9, R16, 0x6 ;  /* 0x0000001009087211 */ /* 0x000fc800078030ff */
[----:B------:R-:W-:Y:S01]  /*1dd0*/  LEA.HI.X R9, R9, R17, R10, 0x6, P0 ;  /* 0x0000001109097211 */ /* 0x000fe200000f340a */
[----:B--2---:R-:W-:Y:S01]  /*1de0*/  HMMA.16816.F32.BF16 R128, R4, R20, R48 ;  /* 0x000000140480723c */ /* 0x004fe20000041830 */
[----:B------:R-:W-:-:S04]  /*1df0*/  LOP3.LUT P0, RZ, R2, 0x4, RZ, 0xc0, !PT ;  /* 0x0000000402ff7812 */ /* 0x000fc8000780c0ff */
[C---:B------:R-:W-:Y:S02]  /*1e00*/  ISETP.LT.OR P2, PT, R0.reuse, 0x1, !P0 ;  /* 0x000000010000780c */ /* 0x040fe40004741670 */
[----:B------:R-:W-:Y:S01]  /*1e10*/  ISETP.LT.OR P0, PT, R0, 0x21, !P0 ;  /* 0x000000210000780c */ /* 0x000fe20004701670 */
[----:B------:R-:W-:Y:S01]  /*1e20*/  HMMA.16816.F32.BF16 R148, R4, R32, R44 ;  /* 0x000000200494723c */ /* 0x000fe2000004182c */
[----:B------:R-:W-:-:S05]  /*1e30*/  LOP3.LUT R0, R159, 0xffffffe0, RZ, 0xc0, !PT ;  /* 0xffffffe09f007812 */ /* 0x000fca00078ec0ff */
[----:B------:R-:W-:Y:S02]  /*1e40*/  IMAD.IADD R0, R172, 0x1, -R0 ;  /* 0x00000001ac007824 */ /* 0x000fe400078e0a00 */
[----:B------:R-:W-:Y:S02]  /*1e50*/  HMMA.16816.F32.BF16 R108, R4, R30, R76 ;  /* 0x0000001e046c723c */ /* 0x000fe4000004184c */
[----:B------:R3:W-:Y:S01]  /*1e60*/  LDGSTS.E.BYPASS.LTC128B.128 [R224+0x2100], [R16.64+0x80], !P2 ;  /* 0x0210008010e07fae */ /* 0x0007e2000d101d46 */
[----:B------:R-:W-:-:S03]  /*1e70*/  SHF.R.S32.HI R2, RZ, 0x1f, R0 ;  /* 0x0000001fff027819 */ /* 0x000fc60000011400 */
[----:B------:R1:W-:Y:S01]  /*1e80*/  LDGSTS.E.BYPASS.LTC128B.128 [R224+0x900], [R8.64], !P1 ;  /* 0x0090000008e07fae */ /* 0x0003e2000c901d46 */
[----:B------:R-:W-:Y:S01]  /*1e90*/  LEA.HI R2, R2, R0, RZ, 0x2 ;  /* 0x0000000002027211 */ /* 0x000fe200078f10ff */
[----:B------:R-:W-:Y:S02]  /*1ea0*/  HMMA.16816.F32.BF16 R144, R4, R28, R60 ;  /* 0x0000001c0490723c */ /* 0x000fe4000004183c */
[----:B------:R1:W-:Y:S01]  /*1eb0*/  LDGSTS.E.BYPASS.LTC128B.128 [R224+0x1900], [R8.64+0x40], !P3 ;  /* 0x0190004008e07fae */ /* 0x0003e2000d901d46 */
[----:B------:R-:W-:-:S03]  /*1ec0*/  LOP3.LUT R2, R2, 0x7ffffffc, RZ, 0xc0, !PT ;  /* 0x7ffffffc02027812 */ /* 0x000fc600078ec0ff */
[----:B------:R1:W-:Y:S01]  /*1ed0*/  LDGSTS.E.BYPASS.LTC128B.128 [R224+0x2900], [R8.64+0x80], !P0 ;  /* 0x0290008008e07fae */ /* 0x0003e2000c101d46 */
[----:B------:R-:W-:Y:S01]  /*1ee0*/  ISETP.GT.AND P0, PT, R137, R184, PT ;  /* 0x000000b88900720c */ /* 0x000fe20003f04270 */
[C---:B------:R-:W-:Y:S01]  /*1ef0*/  HMMA.16816.F32.BF16 R140, R4.reuse, R54, R68 ;  /* 0x00000036048c723c */ /* 0x040fe20000041844 */
[----:B------:R-:W-:Y:S01]  /*1f00*/  IMAD.IADD R0, R0, 0x1, -R2 ;  /* 0x0000000100007824 */ /* 0x000fe200078e0a02 */
[----:B------:R-:W-:Y:S03]  /*1f10*/  LDSM.16.M88.4 R40, [R139+0x4900] ;  /* 0x004900008b28783b */ /* 0x000fe60000000200 */
[----:B------:R-:W-:Y:S01]  /*1f20*/  IMAD R0, R0, -0x2, R138 ;  /* 0xfffffffe00007824 */ /* 0x000fe200078e028a */
[----:B------:R-:W-:Y:S02]  /*1f30*/  LDSM.16.M88.4 R48, [R139+0x4100] ;  /* 0x004100008b30783b */ /* 0x000fe40000000200 */
[----:B------:R-:W-:Y:S02]  /*1f40*/  HMMA.16816.F32.BF16 R112, R4, R34, R64 ;  /* 0x000000220470723c */ /* 0x000fe40000041840 */
[----:B------:R-:W-:Y:S01]  /*1f50*/  LDSM.16.M88.4 R44, [R139+0x4500] ;  /* 0x004500008b2c783b */ /* 0x000fe20000000200 */
[----:B------:R-:W-:-:S02]  /*1f60*/  ISETP.GT.AND P3, PT, R0, 0x1, PT ;  /* 0x000000010000780c */ /* 0x000fc40003f64270 */
[C---:B------:R-:W-:Y:S01]  /*1f70*/  ISETP.GT.AND P4, PT, R0.reuse, 0x8, PT ;  /* 0x000000080000780c */ /* 0x040fe20003f84270 */
[----:B---3--:R-:W2:Y:S01]  /*1f80*/  LDSM.16.M88.4 R16, [R210+0x9100] ;  /* 0x00910000d210783b */ /* 0x008ea20000000200 */
[----:B------:R-:W-:Y:S01]  /*1f90*/  ISETP.GT.AND P2, PT, R0, 0x9, PT ;  /* 0x000000090000780c */ /* 0x000fe20003f44270 */
[----:B------:R-:W-:Y:S02]  /*1fa0*/  HMMA.16816.F32.BF16 R104, R4, R22, R104 ;  /* 0x000000160468723c */ /* 0x000fe40000041868 */
[----:B------:R-:W3:Y:S04]  /*1fb0*/  LDSM.16.M88.4 R36, [R139+0x4d00] ;  /* 0x004d00008b24783b */ /* 0x000ee80000000200 */
[----:B------:R-:W-:Y:S02]  /*1fc0*/  LDSM.16.M88.4 R4, [R211+0x9100] ;  /* 0x00910000d304783b */ /* 0x000fe40000000200 */
[C---:B------:R-:W-:Y:S02]  /*1fd0*/  HMMA.16816.F32.BF16 R100, R12.reuse, R52, R100 ;  /* 0x000000340c64723c */ /* 0x040fe40000041864 */
[----:B-1----:R-:W1:Y:S04]  /*1fe0*/  LDSM.16.M88.4 R8, [R210+0x8100] ;  /* 0x00810000d208783b */ /* 0x002e680000000200 */
[----:B------:R-:W4:Y:S02]  /*1ff0*/  LDSM.16.M88.4 R24, [R212+0x1800] ;  /* 0x00180000d418783b */ /* 0x000f240000000200 */
[C---:B------:R-:W-:Y:S02]  /*2000*/  HMMA.16816.F32.BF16 R64, R12.reuse, R54, R96 ;  /* 0x000000360c40723c */ /* 0x040fe40000041860 */
[----:B------:R-:W-:Y:S04]  /*2010*/  LDSM.16.M88.4 R52, [R212+0x1c00] ;  /* 0x001c0000d434783b */ /* 0x000fe80000000200 */
[----:B------:R-:W0:Y:S02]  /*2020*/  LDGDEPBAR ;  /* 0x00000000000079af */ /* 0x000e240000000000 */
[C---:B------:R-:W-:Y:S08]  /*2030*/  HMMA.16816.F32.BF16 R116, R12.reuse, R32, R80 ;  /* 0x000000200c74723c */ /* 0x040ff00000041850 */
[C---:B------:R-:W-:Y:S08]  /*2040*/  HMMA.16816.F32.BF16 R132, R12.reuse, R20, R56 ;  /* 0x000000140c84723c */ /* 0x040ff00000041838 */
[C---:B------:R-:W-:Y:S01]  /*2050*/  HMMA.16816.F32.BF16 R60, R12.reuse, R34, R92 ;  /* 0x000000220c3c723c */ /* 0x040fe2000004185c */
[----:B------:R-:W5:Y:S07]  /*2060*/  LDSM.16.M88.4 R32, [R212+0x1000] ;  /* 0x00100000d420783b */ /* 0x000f6e0000000200 */
[C---:B------:R-:W-:Y:S08]  /*2070*/  HMMA.16816.F32.BF16 R120, R12.reuse, R28, R72 ;  /* 0x0000001c0c78723c */ /* 0x040ff00000041848 */
[C---:B------:R-:W-:Y:S01]  /*2080*/  HMMA.16816.F32.BF16 R56, R12.reuse, R30, R84 ;  /* 0x0000001e0c38723c */ /* 0x040fe20000041854 */
[----:B------:R-:W1:Y:S07]  /*2090*/  LDSM.16.M88.4 R28, [R212+0x1400] ;  /* 0x00140000d41c783b */ /* 0x000e6e0000000200 */
[----:B------:R-:W-:Y:S01]  /*20a0*/  HMMA.16816.F32.BF16 R88, R12, R22, R88 ;  /* 0x000000160c58723c */ /* 0x000fe20000041858 */
[----:B------:R-:W1:Y:S07]  /*20b0*/  LDSM.16.M88.4 R20, [R211+0x8100] ;  /* 0x00810000d314783b */ /* 0x000e6e0000000200 */
[C---:B--2---:R-:W-:Y:S08]  /*20c0*/  HMMA.16816.F32.BF16 R12, R16.reuse, R42, R108 ;  /* 0x0000002a100c723c */ /* 0x044ff0000004186c */
[C---:B------:R-:W-:Y:S08]  /*20d0*/  HMMA.16816.F32.BF16 R84, R16.reuse, R48, R124 ;  /* 0x000000301054723c */ /* 0x040ff0000004187c */
[C---:B------:R-:W-:Y:S08]  /*20e0*/  HMMA.16816.F32.BF16 R76, R16.reuse, R44, R148 ;  /* 0x0000002c104c723c */ /* 0x040ff00000041894 */
[C---:B---3--:R-:W-:Y:S08]  /*20f0*/  HMMA.16816.F32.BF16 R104, R16.reuse, R38, R104 ;  /* 0x000000261068723c */ /* 0x048ff00000041868 */
[----:B------:R-:W-:Y:S08]  /*2100*/  HMMA.16816.F32.BF16 R72, R16, R46, R112 ;  /* 0x0000002e1048723c */ /* 0x000ff00000041870 */
[----:B-1----:R-:W-:Y:S08]  /*2110*/  HMMA.16816.F32.BF16 R108, R8, R48, R100 ;  /* 0x00000030086c723c */ /* 0x002ff00000041864 */
[C---:B------:R-:W-:Y:S08]  /*2120*/  HMMA.16816.F32.BF16 R68, R16.reuse, R40, R144 ;  /* 0x000000281044723c */ /* 0x040ff00000041890 */
[C---:B------:R-:W-:Y:S08]  /*2130*/  HMMA.16816.F32.BF16 R92, R16.reuse, R36, R128 ;  /* 0x00000024105c723c */ /* 0x040ff00000041880 */
[-C--:B------:R-:W-:Y:S01]  /*2140*/  HMMA.16816.F32.BF16 R80, R16, R50.reuse, R140 ;  /* 0x000000321050723c */ /* 0x080fe2000004188c */
[----:B------:R-:W-:Y:S07]  /*2150*/  LDSM.16.M88.4 R16, [R210+0xb100] ;  /* 0x00b10000d210783b */ /* 0x000fee0000000200 */
[C---:B------:R-:W-:Y:S01]  /*2160*/  HMMA.16816.F32.BF16 R100, R8.reuse, R50, R64 ;  /* 0x000000320864723c */ /* 0x040fe20000041840 */
[----:B------:R-:W-:Y:S07]  /*2170*/  LDSM.16.M88.4 R48, [R139+0x5900] ;  /* 0x005900008b30783b */ /* 0x000fee0000000200 */
[C---:B------:R-:W-:Y:S01]  /*2180*/  HMMA.16816.F32.BF16 R96, R8.reuse, R44, R116 ;  /* 0x0000002c0860723c */ /* 0x040fe20000041874 */
[----:B------:R-:W-:Y:S07]  /*2190*/  LDSM.16.M88.4 R116, [R139+0x5d00] ;  /* 0x005d00008b74783b */ /* 0x000fee0000000200 */
[C---:B------:R-:W-:Y:S08]  /*21a0*/  HMMA.16816.F32.BF16 R64, R8.reuse, R46, R60 ;  /* 0x0000002e0840723c */ /* 0x040ff0000004183c */
[C---:B------:R-:W-:Y:S08]  /*21b0*/  HMMA.16816.F32.BF16 R60, R8.reuse, R40, R120 ;  /* 0x00000028083c723c */ /* 0x040ff00000041878 */
[C---:B------:R-:W-:Y:S01]  /*21c0*/  HMMA.16816.F32.BF16 R56, R8.reuse, R42, R56 ;  /* 0x0000002a0838723c */ /* 0x040fe20000041838 */
[----:B------:R-:W-:Y:S07]  /*21d0*/  LDSM.16.M88.4 R40, [R139+0x5500] ;  /* 0x005500008b28783b */ /* 0x000fee0000000200 */
[C---:B------:R-:W-:Y:S08]  /*21e0*/  HMMA.16816.F32.BF16 R44, R8.reuse, R36, R132 ;  /* 0x00000024082c723c */ /* 0x040ff00000041884 */
[----:B------:R-:W-:Y:S01]  /*21f0*/  HMMA.16816.F32.BF16 R8, R8, R38, R88 ;  /* 0x000000260808723c */ /* 0x000fe20000041858 */
[----:B------:R-:W1:Y:S07]  /*2200*/  LDSM.16.M88.4 R36, [R139+0x5100] ;  /* 0x005100008b24783b */ /* 0x000e6e0000000200 */
[C---:B----4-:R-:W-:Y:S01]  /*2210*/  HMMA.16816.F32.BF16 R124, R4.reuse, R26, R12 ;  /* 0x0000001a047c723c */ /* 0x050fe2000004180c */
[----:B------:R-:W2:Y:S07]  /*2220*/  LDSM.16.M88.4 R12, [R210+0xa100] ;  /* 0x00a10000d20c783b */ /* 0x000eae0000000200 */
[C---:B-----5:R-:W-:Y:S08]  /*2230*/  HMMA.16816.F32.BF16 R148, R4.reuse, R32, R84 ;  /* 0x000000200494723c */ /* 0x060ff00000041854 */
[C---:B------:R-:W-:Y:S08]  /*2240*/  HMMA.16816.F32.BF16 R140, R4.reuse, R28, R76 ;  /* 0x0000001c048c723c */ /* 0x040ff0000004184c */
[C---:B------:R-:W-:Y:S08]  /*2250*/  HMMA.16816.F32.BF16 R112, R4.reuse, R54, R104 ;  /* 0x000000360470723c */ /* 0x040ff00000041868 */
[----:B------:R-:W-:Y:S08]  /*2260*/  HMMA.16816.F32.BF16 R132, R4, R30, R72 ;  /* 0x0000001e0484723c */ /* 0x000ff00000041848 */
[----:B------:R-:W-:Y:S08]  /*2270*/  HMMA.16816.F32.BF16 R104, R20, R32, R108 ;  /* 0x000000201468723c */ /* 0x000ff0000004186c */
[C---:B------:R-:W-:Y:S08]  /*2280*/  HMMA.16816.F32.BF16 R144, R4.reuse, R34, R80 ;  /* 0x000000220490723c */ /* 0x040ff00000041850 */
[C---:B------:R-:W-:Y:S08]  /*2290*/  HMMA.16816.F32.BF16 R128, R4.reuse, R24, R68 ;  /* 0x000000180480723c */ /* 0x040ff00000041844 */
[----:B------:R-:W-:Y:S01]  /*22a0*/  HMMA.16816.F32.BF16 R120, R4, R52, R92 ;  /* 0x000000340478723c */ /* 0x000fe2000004185c */
[----:B------:R-:W-:Y:S04]  /*22b0*/  LDSM.16.M88.4 R4, [R211+0xb100] ;  /* 0x00b10000d304783b */ /* 0x000fe80000000200 */
[----:B------:R-:W-:Y:S03]  /*22c0*/  LDSM.16.M88.4 R92, [R212+0x2c00] ;  /* 0x002c0000d45c783b */ /* 0x000fe60000000200 */
[C---:B------:R-:W-:Y:S08]  /*22d0*/  HMMA.16816.F32.BF16 R80, R20.reuse, R24, R60 ;  /* 0x000000181450723c */ /* 0x040ff0000004183c */
[C---:B------:R-:W-:Y:S01]  /*22e0*/  HMMA.16816.F32.BF16 R88, R20.reuse, R26, R56 ;  /* 0x0000001a1458723c */ /* 0x040fe20000041838 */
[----:B------:R-:W3:Y:S04]  /*22f0*/  LDSM.16.M88.4 R24, [R212+0x2000] ;  /* 0x00200000d418783b */ /* 0x000ee80000000200 */
[----:B------:R-:W-:Y:S03]  /*2300*/  LDSM.16.M88.4 R56, [R212+0x2800] ;  /* 0x00280000d438783b */ /* 0x000fe60000000200 */
[C---:B------:R-:W-:Y:S08]  /*2310*/  HMMA.16816.F32.BF16 R96, R20.reuse, R28, R96 ;  /* 0x0000001c1460723c */ /* 0x040ff00000041860 */
[C---:B------:R-:W-:Y:S01]  /*2320*/  HMMA.16816.F32.BF16 R76, R20.reuse, R30, R64 ;  /* 0x0000001e144c723c */ /* 0x040fe20000041840 */
[----:B------:R-:W4:Y:S07]  /*2330*/  LDSM.16.M88.4 R28, [R212+0x2400] ;  /* 0x00240000d41c783b */ /* 0x000f2e0000000200 */
[----:B------:R-:W-:Y:S01]  /*2340*/  HMMA.16816.F32.BF16 R152, R20, R54, R8 ;  /* 0x000000361498723c */ /* 0x000fe20000041808 */
[----:B------:R-:W5:Y:S01]  /*2350*/  LDSM.16.M88.4 R8, [R211+0xa100] ;  /* 0x00a10000d308783b */ /* 0x000f620000000200 */
[----:B------:R-:W-:-:S06]  /*2360*/  DEPBAR.LE SB0, 0x0 ;  /* 0x000080000000791a */ /* 0x000fcc0000000000 */
[----:B------:R-:W-:Y:S08]  /*2370*/  HMMA.16816.F32.BF16 R100, R20, R34, R100 ;  /* 0x000000221464723c */ /* 0x000ff00000041864 */
[C---:B-1----:R-:W-:Y:S08]  /*2380*/  HMMA.16816.F32.BF16 R72, R16.reuse, R36, R148 ;  /* 0x000000241048723c */ /* 0x042ff00000041894 */
[----:B------:R-:W-:Y:S08]  /*2390*/  HMMA.16816.F32.BF16 R64, R16, R40, R140 ;  /* 0x000000281040723c */ /* 0x000ff0000004188c */
[----:B------:R-:W-:Y:S08]  /*23a0*/  HMMA.16816.F32.BF16 R84, R20, R52, R44 ;  /* 0x000000341454723c */ /* 0x000ff0000004182c */
[----:B------:R-:W-:Y:S08]  /*23b0*/  HMMA.16816.F32.BF16 R60, R16, R42, R132 ;  /* 0x0000002a103c723c */ /* 0x000ff00000041884 */
[----:B--2---:R-:W-:Y:S08]  /*23c0*/  HMMA.16816.F32.BF16 R32, R12, R36, R104 ;  /* 0x000000240c20723c */ /* 0x004ff00000041868 */
[C---:B------:R-:W-:Y:S08]  /*23d0*/  HMMA.16816.F32.BF16 R68, R16.reuse, R38, R144 ;  /* 0x000000261044723c */ /* 0x040ff00000041890 */
[C---:B------:R-:W-:Y:S08]  /*23e0*/  HMMA.16816.F32.BF16 R52, R16.reuse, R48, R128 ;  /* 0x000000301034723c */ /* 0x040ff00000041880 */
[C---:B------:R-:W-:Y:S08]  /*23f0*/  HMMA.16816.F32.BF16 R108, R16.reuse, R50, R124 ;  /* 0x00000032106c723c */ /* 0x040ff0000004187c */
[C---:B------:R-:W-:Y:S08]  /*2400*/  HMMA.16816.F32.BF16 R120, R16.reuse, R116, R120 ;  /* 0x000000741078723c */ /* 0x040ff00000041878 */
[----:B------:R-:W-:Y:S08]  /*2410*/  HMMA.16816.F32.BF16 R44, R16, R118, R112 ;  /* 0x00000076102c723c */ /* 0x000ff00000041870 */
[C---:B------:R-:W-:Y:S08]  /*2420*/  HMMA.16816.F32.BF16 R20, R12.reuse, R38, R100 ;  /* 0x000000260c14723c */ /* 0x040ff00000041864 */
[----:B------:R-:W-:Y:S08]  /*2430*/  HMMA.16816.F32.BF16 R16, R12, R40, R96 ;  /* 0x000000280c10723c */ /* 0x000ff00000041860 */
[----:B---3--:R-:W-:Y:S08]  /*2440*/  HMMA.16816.F32.BF16 R72, R4, R24, R72 ;  /* 0x000000180448723c */ /* 0x008ff00000041848 */
[----:B------:R-:W-:Y:S08]  /*2450*/  HMMA.16816.F32.BF16 R76, R12, R42, R76 ;  /* 0x0000002a0c4c723c */ /* 0x000ff0000004184c */
[C---:B----4-:R-:W-:Y:S08]  /*2460*/  HMMA.16816.F32.BF16 R100, R4.reuse, R28, R64 ;  /* 0x0000001c0464723c */ /* 0x050ff00000041840 */
[----:B------:R-:W-:Y:S08]  /*2470*/  HMMA.16816.F32.BF16 R64, R4, R30, R60 ;  /* 0x0000001e0440723c */ /* 0x000ff0000004183c */
[----:B-----5:R-:W-:Y:S08]  /*2480*/  HMMA.16816.F32.BF16 R40, R8, R24, R32 ;  /* 0x000000180828723c */ /* 0x020ff00000041820 */
[C---:B------:R-:W-:Y:S08]  /*2490*/  HMMA.16816.F32.BF16 R68, R4.reuse, R26, R68 ;  /* 0x0000001a0444723c */ /* 0x040ff00000041844 */
[C---:B------:R-:W-:Y:S08]  /*24a0*/  HMMA.16816.F32.BF16 R60, R4.reuse, R56, R52 ;  /* 0x00000038043c723c */ /* 0x040ff00000041834 */
[----:B------:R-:W-:Y:S01]  /*24b0*/  HMMA.16816.F32.BF16 R96, R4, R58, R108 ;  /* 0x0000003a0460723c */ /* 0x000fe2000004186c */
[----:B------:R-:W-:-:S07]  /*24c0*/  FSEL R41, R41, -INF , P3 ;  /* 0xff80000029297808 */ /* 0x000fce0001800000 */
[C---:B------:R-:W-:Y:S08]  /*24d0*/  HMMA.16816.F32.BF16 R120, R4.reuse, R92, R120 ;  /* 0x0000005c0478723c */ /* 0x040ff00000041878 */
[----:B------:R-:W-:Y:S07]  /*24e0*/  HMMA.16816.F32.BF16 R104, R4, R94, R44 ;  /* 0x0000005e0468723c */ /* 0x000fee000004182c */
[----:B------:R-:W-:Y:S01]  /*24f0*/  @P0 SHF.R.S32.HI R7, RZ, 0x1f, R185 ;  /* 0x0000001fff070819 */ /* 0x000fe200000114b9 */
[----:B------:R-:W-:Y:S01]  /*2500*/  HMMA.16816.F32.BF16 R80, R12, R48, R80 ;  /* 0x000000300c50723c */ /* 0x000fe20000041850 */
[----:B------:R-:W-:-:S02]  /*2510*/  @P0 IMAD R6, R160, R185, RZ ;  /* 0x000000b9a0060224 */ /* 0x000fc400078e02ff */
[----:B------:R-:W-:-:S04]  /*2520*/  @P0 IMAD.WIDE.U32 R4, R185, R161, R166 ;  /* 0x000000a1b9040225 */ /* 0x000fc800078e00a6 */
[----:B------:R-:W-:Y:S01]  /*2530*/  @P0 IMAD R2, R7, R161, R6 ;  /* 0x000000a107020224 */ /* 0x000fe200078e0206 */
[----:B------:R-:W-:Y:S01]  /*2540*/  HMMA.16816.F32.BF16 R88, R12, R50, R88 ;  /* 0x000000320c58723c */ /* 0x000fe20000041858 */
[----:B------:R-:W-:Y:S02]  /*2550*/  FSEL R48, R75, -INF , P3 ;  /* 0xff8000004b307808 */ /* 0x000fe40001800000 */
[----:B------:R-:W-:-:S04]  /*2560*/  @P0 IMAD.IADD R2, R5, 0x1, R2 ;  /* 0x0000000105020824 */ /* 0x000fc800078e0202 */
[----:B------:R-:W-:Y:S01]  /*2570*/  FSEL R50, R70, -INF , P4 ;  /* 0xff80000046327808 */ /* 0x000fe20002000000 */
[----:B------:R-:W-:Y:S01]  /*2580*/  HMMA.16816.F32.BF16 R36, R8, R26, R20 ;  /* 0x0000001a0824723c */ /* 0x000fe20000041814 */
[----:B------:R-:W-:-:S07]  /*2590*/  FSEL R51, R71, -INF , P2 ;  /* 0xff80000047337808 */ /* 0x000fce0001000000 */
[----:B------:R-:W-:Y:S07]  /*25a0*/  HMMA.16816.F32.BF16 R32, R8, R28, R16 ;  /* 0x0000001c0820723c */ /* 0x000fee0000041810 */
[C---:B------:R-:W-:Y:S01]  /*25b0*/  @P0 LEA R16, P1, R4.reuse, c[0x0][0x1c8], 0x1 ;  /* 0x0000720004100a11 */ /* 0x040fe200078208ff */
[----:B------:R-:W-:Y:S01]  /*25c0*/  HMMA.16816.F32.BF16 R84, R12, R116, R84 ;  /* 0x000000740c54723c */ /* 0x000fe20000041854 */
[----:B------:R-:W-:Y:S02]  /*25d0*/  FSEL R19, R73, -INF , P3 ;  /* 0xff80000049137808 */ /* 0x000fe40001800000 */
[----:B------:R-:W-:Y:S01]  /*25e0*/  @P0 LEA.HI.X R17, R4, c[0x0][0x1cc], R2, 0x1, P1 ;  /* 0x0000730004110a11 */ /* 0x000fe200008f0c02 */
[----:B------:R-:W-:Y:S01]  /*25f0*/  BAR.SYNC.DEFER_BLOCKING 0x0 ;  /* 0x0000000000007b1d */ /* 0x000fe20000010000 */
[----:B------:R-:W-:-:S03]  /*2600*/  ISETP.GT.AND P1, PT, R0, RZ, PT ;  /* 0x000000ff0000720c */ /* 0x000fc60003f24270 */
[C---:B------:R-:W-:Y:S01]  /*2610*/  HMMA.16816.F32.BF16 R28, R8.reuse, R30, R76 ;  /* 0x0000001e081c723c */ /* 0x040fe2000004184c */
[----:B------:R-:W-:Y:S02]  /*2620*/  FSEL R18, R72, -INF , P1 ;  /* 0xff80000048127808 */ /* 0x000fe40000800000 */
[----:B------:R-:W-:Y:S02]  /*2630*/  FSEL R52, R40, -INF , P1 ;  /* 0xff80000028347808 */ /* 0x000fe40000800000 */
[----:B------:R-:W-:Y:S02]  /*2640*/  FSEL R40, R68, -INF , P4 ;  /* 0xff80000044287808 */ /* 0x000fe40002000000 */
[----:B------:R-:W-:Y:S01]  /*2650*/  FMNMX.FTZ R2, R18, R19, !PT ;  /* 0x0000001312027209 */ /* 0x000fe20007810000 */
[----:B------:R-:W-:Y:S01]  /*2660*/  HMMA.16816.F32.BF16 R24, R8, R56, R80 ;  /* 0x000000380818723c */ /* 0x000fe20000041850 */
[----:B------:R-:W-:Y:S02]  /*2670*/  FSEL R49, R74, -INF , P1 ;  /* 0xff8000004a317808 */ /* 0x000fe40000800000 */
[----:B------:R-:W-:-:S02]  /*2680*/  FMNMX.FTZ R2, R40, R2, !PT ;  /* 0x0000000228027209 */ /* 0x000fc40007810000 */
[----:B------:R-:W-:Y:S02]  /*2690*/  FSEL R55, R38, -INF , P4 ;  /* 0xff80000026377808 */ /* 0x000fe40002000000 */
[----:B------:R-:W-:Y:S01]  /*26a0*/  FSEL R57, R42, -INF , P1 ;  /* 0xff8000002a397808 */ /* 0x000fe20000800000 */
[C---:B------:R-:W-:Y:S01]  /*26b0*/  HMMA.16816.F32.BF16 R20, R8.reuse, R58, R88 ;  /* 0x0000003a0814723c */ /* 0x040fe20000041858 */
[----:B------:R-:W-:Y:S02]  /*26c0*/  FSEL R42, R69, -INF , P2 ;  /* 0xff800000452a7808 */ /* 0x000fe40001000000 */
[----:B------:R-:W-:Y:S01]  /*26d0*/  ISETP.GT.AND P1, PT, R0, 0x10, PT ;  /* 0x000000100000780c */ /* 0x000fe20003f24270 */
[----:B------:R-:W-:Y:S01]  /*26e0*/  @!PT LDS RZ, [RZ] ;  /* 0x00000000fffff984 */ /* 0x000fe20000000800 */
[----:B------:R-:W-:Y:S01]  /*26f0*/  @!PT LDS RZ, [RZ] ;  /* 0x00000000fffff984 */ /* 0x000fe20000000800 */
[----:B------:R-:W-:Y:S01]  /*2700*/  @!PT LDS RZ, [RZ] ;  /* 0x00000000fffff984 */ /* 0x000fe20000000800 */
[----:B------:R1:W-:Y:S01]  /*2710*/  @P0 LDGSTS.E.BYPASS.LTC128B.128 [R224+0x3100], [R16.64], !P5 ;  /* 0x0310000010e00fae */ /* 0x0003e2000e901d46 */
[----:B------:R-:W-:Y:S02]  /*2720*/  FSEL R53, R36, -INF , P4 ;  /* 0xff80000024357808 */ /* 0x000fe40002000000 */
[----:B------:R-:W-:Y:S01]  /*2730*/  ISETP.GT.AND P4, PT, R0, 0x11, PT ;  /* 0x000000110000780c */ /* 0x000fe20003f84270 */
[----:B------:R-:W-:Y:S01]  /*2740*/  HMMA.16816.F32.BF16 R44, R8, R92, R84 ;  /* 0x0000005c082c723c */ /* 0x000fe20000041854 */
[----:B------:R-:W-:-:S02]  /*2750*/  FSEL R59, R100, -INF , P1 ;  /* 0xff800000643b7808 */ /* 0x000fc40000800000 */
[----:B------:R-:W-:Y:S02]  /*2760*/  FMNMX.FTZ R2, R42, R2, !PT ;  /* 0x000000022a027209 */ /* 0x000fe40007810000 */
[----:B------:R-:W-:Y:S02]  /*2770*/  FSEL R56, R43, -INF , P3 ;  /* 0xff8000002b387808 */ /* 0x000fe40001800000 */
[----:B------:R-:W-:Y:S01]  /*2780*/  FSEL R117, R101, -INF , P4 ;  /* 0xff80000065757808 */ /* 0x000fe20002000000 */
[----:B------:R-:W-:Y:S01]  /*2790*/  HMMA.16816.F32.BF16 R12, R12, R118, R152 ;  /* 0x000000760c0c723c */ /* 0x000fe20000041898 */
[----:B------:R-:W-:Y:S02]  /*27a0*/  ISETP.GT.AND P3, PT, R0, 0x18, PT ;  /* 0x000000180000780c */ /* 0x000fe40003f64270 */
        /* <DEDUP_REMOVED lines=8> */
[----:B------:R-:W-:Y:S02]  /*2830*/  FSEL R43, R37, -INF , P2 ;  /* 0xff800000252b7808 */ /* 0x000fe40001000000 */
[----:B------:R-:W-:Y:S02]  /*2840*/  FSEL R116, R65, -INF , P1 ;  /* 0xff80000041747808 */ /* 0x000fe40000800000 */
[----:B------:R-:W-:Y:S01]  /*2850*/  ISETP.GT.AND P2, PT, R0, 0x20, PT ;  /* 0x000000200000780c */ /* 0x000fe20003f44270 */
[----:B------:R-:W-:Y:S01]  /*2860*/  HMMA.16816.F32.BF16 R12, R8, R94, R12 ;  /* 0x0000005e080c723c */ /* 0x000fe2000004180c */
[----:B------:R-:W-:Y:S02]  /*2870*/  FMNMX.FTZ R2, R58, R2, !PT ;  /* 0x000000023a027209 */ /* 0x000fe40007810000 */
[----:B------:R-:W-:Y:S02]  /*2880*/  FSEL R127, R67, -INF , P1 ;  /* 0xff800000437f7808 */ /* 0x000fe40000800000 */
[----:B------:R-:W-:-:S02]  /*2890*/  FSEL R133, R31, -INF , P1 ;  /* 0xff8000001f857808 */ /* 0x000fc40000800000 */
[----:B------:R-:W-:Y:S02]  /*28a0*/  FSEL R129, R29, -INF , P1 ;  /* 0xff8000001d817808 */ /* 0x000fe40000800000 */
[----:B------:R-:W-:Y:S02]  /*28b0*/  ISETP.GT.AND P1, PT, R0, 0x21, PT ;  /* 0x000000210000780c */ /* 0x000fe40003f24270 */
[----:B------:R-:W-:Y:S02]  /*28c0*/  FSEL R161, R60, -INF , P2 ;  /* 0xff8000003ca17808 */ /* 0x000fe40001000000 */
[----:B------:R-:W-:Y:S02]  /*28d0*/  FMNMX.FTZ R2, R116, R2, !PT ;  /* 0x0000000274027209 */ /* 0x000fe40007810000 */
        /* <DEDUP_REMOVED lines=10> */
[----:B------:R-:W-:Y:S02]  /*2980*/  FMNMX.FTZ R4, R50, R4, !PT ;  /* 0x0000000432047209 */ /* 0x000fe40007810000 */
[----:B------:R-:W-:Y:S02]  /*2990*/  ISETP.GT.AND P1, PT, R0, 0x29, PT ;  /* 0x000000290000780c */ /* 0x000fe40003f24270 */
[----:B------:R-:W-:Y:S02]  /*29a0*/  FSEL R160, R96, -INF , P2 ;  /* 0xff80000060a07808 */ /* 0x000fe40001000000 */
[----:B------:R-:W-:-:S02]  /*29b0*/  FMNMX.FTZ R2, R163, R2, !PT ;  /* 0x00000002a3027209 */ /* 0x000fc40007810000 */
[----:B------:R-:W-:Y:S02]  /*29c0*/  FSEL R125, R103, -INF , P4 ;  /* 0xff800000677d7808 */ /* 0x000fe40002000000 */
[----:B------:R-:W-:Y:S02]  /*29d0*/  FSEL R137, R35, -INF , P4 ;  /* 0xff80000023897808 */ /* 0x000fe40002000000 */
[----:B------:R-:W-:Y:S02]  /*29e0*/  FSEL R131, R33, -INF , P4 ;  /* 0xff80000021837808 */ /* 0x000fe40002000000 */
[----:B------:R-:W-:Y:S02]  /*29f0*/  ISETP.NE.AND P4, PT, R162, RZ, PT ;  /* 0x000000ffa200720c */ /* 0x000fe40003f85270 */
[----:B------:R-:W-:Y:S02]  /*2a00*/  FMNMX.FTZ R4, R51, R4, !PT ;  /* 0x0000000433047209 */ /* 0x000fe40007810000 */
[----:B------:R-:W-:-:S02]  /*2a10*/  FSEL R171, R99, -INF , P1 ;  /* 0xff80000063ab7808 */ /* 0x000fc40000800000 */
[----:B------:R-:W-:Y:S02]  /*2a20*/  FSEL R162, R97, -INF , P1 ;  /* 0xff80000061a27808 */ /* 0x000fe40000800000 */
[----:B------:R-:W-:Y:S02]  /*2a30*/  FSEL R181, R23, -INF , P1 ;  /* 0xff80000017b57808 */ /* 0x000fe40000800000 */
[----:B------:R-:W-:Y:S02]  /*2a40*/  FSEL R174, R21, -INF , P1 ;  /* 0xff80000015ae7808 */ /* 0x000fe40000800000 */
[----:B------:R-:W-:Y:S01]  /*2a50*/  ISETP.GT.AND P1, PT, R0, 0x30, PT ;  /* 0x000000300000780c */ /* 0x000fe20003f24270 */
[----:B------:R1:W-:Y:S01]  /*2a60*/  @P0 LDGSTS.E.BYPASS.LTC128B.128 [R224+0x4100], [R16.64+0x40], !P4 ;  /* 0x0410004010e00fae */ /* 0x0003e2000e101d46 */
[----:B------:R-:W-:Y:S02]  /*2a70*/  FMNMX.FTZ R2, R160, R2, !PT ;  /* 0x00000002a0027209 */ /* 0x000fe40007810000 */
[----:B------:R-:W-:Y:S01]  /*2a80*/  FMNMX.FTZ R4, R124, R4, !PT ;  /* 0x000000047c047209 */ /* 0x000fe20007810000 */
[----:B------:R1:W-:Y:S01]  /*2a90*/  @P0 LDGSTS.E.BYPASS.LTC128B.128 [R224+0x5100], [R16.64+0x80], !P6 ;  /* 0x0510008010e00fae */ /* 0x0003e2000f101d46 */
[----:B------:R-:W-:-:S02]  /*2aa0*/  FSEL R126, R66, -INF , P3 ;  /* 0xff800000427e7808 */ /* 0x000fc40001800000 */
[----:B------:R-:W-:Y:S02]  /*2ab0*/  FSEL R132, R30, -INF , P3 ;  /* 0xff8000001e847808 */ /* 0x000fe40001800000 */
[----:B------:R-:W-:Y:S02]  /*2ac0*/  FSEL R130, R28, -INF , P3 ;  /* 0xff8000001c827808 */ /* 0x000fe40001800000 */
[----:B------:R-:W-:Y:S02]  /*2ad0*/  ISETP.GT.AND P3, PT, R0, 0x31, PT ;  /* 0x000000310000780c */ /* 0x000fe40003f64270 */
[----:B------:R-:W-:Y:S02]  /*2ae0*/  FSEL R220, R120, -INF , P1 ;  /* 0xff80000078dc7808 */ /* 0x000fe40000800000 */
[----:B------:R-:W-:Y:S02]  /*2af0*/  FMNMX.FTZ R2, R162, R2, !PT ;  /* 0x00000002a2027209 */ /* 0x000fe40007810000 */
[----:B------:R-:W-:-:S02]  /*2b00*/  FMNMX.FTZ R4, R125, R4, !PT ;  /* 0x000000047d047209 */ /* 0x000fc40007810000 */
[----:B------:R-:W-:Y:S02]  /*2b10*/  FSEL R170, R98, -INF , P2 ;  /* 0xff80000062aa7808 */ /* 0x000fe40001000000 */
[----:B------:R-:W-:Y:S02]  /*2b20*/  FSEL R180, R22, -INF , P2 ;  /* 0xff80000016b47808 */ /* 0x000fe40001000000 */
[----:B------:R-:W-:Y:S02]  /*2b30*/  FSEL R173, R20, -INF , P2 ;  /* 0xff80000014ad7808 */ /* 0x000fe40001000000 */
[----:B------:R-:W-:Y:S02]  /*2b40*/  ISETP.GT.AND P2, PT, R0, 0x38, PT ;  /* 0x000000380000780c */ /* 0x000fe40003f44270 */
[----:B------:R-:W-:Y:S02]  /*2b50*/  FSEL R150, R46, -INF , P1 ;  /* 0xff8000002e967808 */ /* 0x000fe40000800000 */
[----:B------:R-:W-:-:S02]  /*2b60*/  FSEL R233, R122, -INF , P1 ;  /* 0xff8000007ae97808 */ /* 0x000fc40000800000 */
[----:B------:R-:W-:Y:S02]  /*2b70*/  FSEL R241, R44, -INF , P1 ;  /* 0xff8000002cf17808 */ /* 0x000fe40000800000 */
[----:B------:R-:W-:Y:S02]  /*2b80*/  FSEL R221, R121, -INF , P3 ;  /* 0xff80000079dd7808 */ /* 0x000fe40001800000 */
[----:B------:R-:W-:Y:S02]  /*2b90*/  FMNMX.FTZ R2, R220, R2, !PT ;  /* 0x00000002dc027209 */ /* 0x000fe40007810000 */
[----:B------:R-:W-:Y:S02]  /*2ba0*/  ISETP.GT.AND P1, PT, R0, 0x39, PT ;  /* 0x000000390000780c */ /* 0x000fe40003f24270 */
[----:B------:R-:W-:Y:S02]  /*2bb0*/  FMNMX.FTZ R0, R126, R4, !PT ;  /* 0x000000047e007209 */ /* 0x000fe40007810000 */
[----:B------:R-:W-:-:S02]  /*2bc0*/  FSEL R223, R104, -INF , P2 ;  /* 0xff80000068df7808 */ /* 0x000fc40001000000 */
[----:B------:R-:W-:Y:S02]  /*2bd0*/  FMNMX.FTZ R2, R221, R2, !PT ;  /* 0x00000002dd027209 */ /* 0x000fe40007810000 */
[----:B------:R-:W-:Y:S02]  /*2be0*/  FMNMX.FTZ R0, R127, R0, !PT ;  /* 0x000000007f007209 */ /* 0x000fe40007810000 */
[----:B------:R-:W-:Y:S02]  /*2bf0*/  FSEL R217, R105, -INF , P1 ;  /* 0xff80000069d97808 */ /* 0x000fe40000800000 */
[----:B------:R-:W-:Y:S02]  /*2c00*/  FMNMX.FTZ R2, R223, R2, !PT ;  /* 0x00000002df027209 */ /* 0x000fe40007810000 */
[----:B------:R-:W-:Y:S02]  /*2c10*/  FMNMX.FTZ R4, R52, R41, !PT ;  /* 0x0000002934047209 */ /* 0x000fe40007810000 */
[----:B------:R-:W-:-:S02]  /*2c20*/  FMNMX.FTZ R0, R168, R0, !PT ;  /* 0x00000000a8007209 */ /* 0x000fc40007810000 */
[----:B------:R-:W-:Y:S02]  /*2c30*/  FMNMX.FTZ R5, R217, R2, !PT ;  /* 0x00000002d9057209 */ /* 0x000fe40007810000 */
[----:B------:R-:W-:Y:S02]  /*2c40*/  FMNMX.FTZ R2, R53, R4, !PT ;  /* 0x0000000435027209 */ /* 0x000fe40007810000 */
[----:B------:R-:W-:Y:S01]  /*2c50*/  FMNMX.FTZ R0, R169, R0, !PT ;  /* 0x00000000a9007209 */ /* 0x000fe20007810000 */
[----:B------:R-:W2:Y:S01]  /*2c60*/  SHFL.BFLY PT, R7, R5, 0x2, 0x1f ;  /* 0x0c401f0005077f89 */ /* 0x000ea200000e0000 */
[----:B------:R-:W-:Y:S02]  /*2c70*/  FMNMX.FTZ R2, R43, R2, !PT ;  /* 0x000000022b027209 */ /* 0x000fe40007810000 */
[----:B------:R-:W-:Y:S02]  /*2c80*/  FMNMX.FTZ R0, R170, R0, !PT ;  /* 0x00000000aa007209 */ /* 0x000fe40007810000 */
[----:B------:R-:W-:-:S02]  /*2c90*/  FMNMX.FTZ R2, R128, R2, !PT ;  /* 0x0000000280027209 */ /* 0x000fc40007810000 */
[----:B------:R-:W-:Y:S02]  /*2ca0*/  FMNMX.FTZ R0, R171, R0, !PT ;  /* 0x00000000ab007209 */ /* 0x000fe40007810000 */
[----:B------:R-:W-:Y:S02]  /*2cb0*/  FMNMX.FTZ R2, R131, R2, !PT ;  /* 0x0000000283027209 */ /* 0x000fe40007810000 */
[----:B------:R-:W-:Y:S02]  /*2cc0*/  FSEL R222, R123, -INF , P3 ;  /* 0xff8000007bde7808 */ /* 0x000fe40001800000 */
[----:B------:R-:W-:Y:S02]  /*2cd0*/  FMNMX.FTZ R0, R233, R0, !PT ;  /* 0x00000000e9007209 */ /* 0x000fe40007810000 */
[----:B------:R-:W-:Y:S02]  /*2ce0*/  FMNMX.FTZ R2, R130, R2, !PT ;  /* 0x0000000282027209 */ /* 0x000fe40007810000 */
[----:B------:R-:W-:-:S02]  /*2cf0*/  FSEL R214, R106, -INF , P2 ;  /* 0xff8000006ad67808 */ /* 0x000fc40001000000 */
[----:B------:R-:W-:Y:S02]  /*2d00*/  FMNMX.FTZ R0, R222, R0, !PT ;  /* 0x00000000de007209 */ /* 0x000fe40007810000 */
[----:B------:R-:W-:Y:S02]  /*2d10*/  FMNMX.FTZ R4, R57, R56, !PT ;  /* 0x0000003839047209 */ /* 0x000fe40007810000 */
[----:B------:R-:W-:Y:S02]  /*2d20*/  FMNMX.FTZ R2, R129, R2, !PT ;  /* 0x0000000281027209 */ /* 0x000fe40007810000 */
[----:B------:R-:W-:Y:S02]  /*2d30*/  FSEL R219, R107, -INF , P1 ;  /* 0xff8000006bdb7808 */ /* 0x000fe40000800000 */
[----:B------:R-:W-:Y:S02]  /*2d40*/  FMNMX.FTZ R0, R214, R0, !PT ;  /* 0x00000000d6007209 */ /* 0x000fe40007810000 */
[----:B------:R-:W-:-:S02]  /*2d50*/  FMNMX.FTZ R4, R55, R4, !PT ;  /* 0x0000000437047209 */ /* 0x000fc40007810000 */
[----:B------:R-:W-:Y:S02]  /*2d60*/  FMNMX.FTZ R2, R172, R2, !PT ;  /* 0x00000002ac027209 */ /* 0x000fe40007810000 */
[----:B------:R-:W-:Y:S02]  /*2d70*/  FMNMX.FTZ R6, R219, R0, !PT ;  /* 0x00000000db067209 */ /* 0x000fe40007810000 */
[----:B------:R-:W-:Y:S02]  /*2d80*/  FMNMX.FTZ R0, R175, R2, !PT ;  /* 0x00000002af007209 */ /* 0x000fe40007810000 */
[----:B------:R-:W-:Y:S02]  /*2d90*/  FMNMX.FTZ R2, R54, R4, !PT ;  /* 0x0000000436027209 */ /* 0x000fe40007810000 */
[----:B------:R-:W3:Y:S01]  /*2da0*/  SHFL.BFLY PT, R4, R6, 0x2, 0x1f ;  /* 0x0c401f0006047f89 */ /* 0x000ee200000e0000 */
[----:B--2---:R-:W-:Y:S02]  /*2db0*/  FMNMX.FTZ R5, R5, R7, !PT ;  /* 0x0000000705057209 */ /* 0x004fe40007810000 */
[----:B------:R-:W-:-:S02]  /*2dc0*/  FMNMX.FTZ R0, R173, R0, !PT ;  /* 0x00000000ad007209 */ /* 0x000fc40007810000 */
[----:B------:R-:W-:Y:S01]  /*2dd0*/  FMNMX.FTZ R2, R138, R2, !PT ;  /* 0x000000028a027209 */ /* 0x000fe20007810000 */
[----:B------:R-:W2:Y:S01]  /*2de0*/  SHFL.BFLY PT, R8, R5, 0x1, 0x1f ;  /* 0x0c201f0005087f89 */ /* 0x000ea200000e0000 */
[----:B------:R-:W-:Y:S02]  /*2df0*/  FMNMX.FTZ R0, R174, R0, !PT ;  /* 0x00000000ae007209 */ /* 0x000fe40007810000 */
[----:B------:R-:W-:Y:S02]  /*2e00*/  FMNMX.FTZ R2, R137, R2, !PT ;  /* 0x0000000289027209 */ /* 0x000fe40007810000 */
[----:B------:R-:W-:Y:S02]  /*2e10*/  FSEL R218, R45, -INF , P3 ;  /* 0xff8000002dda7808 */ /* 0x000fe40001800000 */
[----:B------:R-:W-:Y:S02]  /*2e20*/  FMNMX.FTZ R0, R241, R0, !PT ;  /* 0x00000000f1007209 */ /* 0x000fe40007810000 */
[----:B------:R-:W-:-:S02]  /*2e30*/  FMNMX.FTZ R2, R132, R2, !PT ;  /* 0x0000000284027209 */ /* 0x000fc40007810000 */
[----:B------:R-:W-:Y:S02]  /*2e40*/  FSEL R227, R12, -INF , P2 ;  /* 0xff8000000ce37808 */ /* 0x000fe40001000000 */
[----:B------:R-:W-:Y:S02]  /*2e50*/  FMNMX.FTZ R0, R218, R0, !PT ;  /* 0x00000000da007209 */ /* 0x000fe40007810000 */
[----:B------:R-:W-:Y:S02]  /*2e60*/  FMNMX.FTZ R2, R133, R2, !PT ;  /* 0x0000000285027209 */ /* 0x000fe40007810000 */
[----:B------:R-:W-:Y:S02]  /*2e70*/  FSEL R229, R13, -INF , P1 ;  /* 0xff8000000de57808 */ /* 0x000fe40000800000 */
[----:B------:R-:W-:Y:S02]  /*2e80*/  FMNMX.FTZ R0, R227, R0, !PT ;  /* 0x00000000e3007209 */ /* 0x000fe40007810000 */
[----:B------:R-:W-:-:S02]  /*2e90*/  FMNMX.FTZ R2, R182, R2, !PT ;  /* 0x00000002b6027209 */ /* 0x000fc40007810000 */
[----:B------:R-:W-:Y:S02]  /*2ea0*/  FMNMX.FTZ R7, R229, R0, !PT ;  /* 0x00000000e5077209 */ /* 0x000fe40007810000 */
[----:B---3--:R-:W-:Y:S01]  /*2eb0*/  FMNMX.FTZ R9, R6, R4, !PT ;  /* 0x0000000406097209 */ /* 0x008fe20007810000 */
[----:B------:R-:W-:Y:S01]  /*2ec0*/  IMAD R4, R158, 0x20, R157 ;  /* 0x000000209e047824 */ /* 0x000fe200078e029d */
[----:B------:R-:W-:Y:S02]  /*2ed0*/  FMNMX.FTZ R0, R183, R2, !PT ;  /* 0x00000002b7007209 */ /* 0x000fe40007810000 */
[----:B--2---:R-:W-:Y:S01]  /*2ee0*/  FMNMX.FTZ R134, R5, R8, !PT ;  /* 0x0000000805867209 */ /* 0x004fe20007810000 */
[----:B------:R-:W2:Y:S01]  /*2ef0*/  SHFL.BFLY PT, R10, R9, 0x1, 0x1f ;  /* 0x0c201f00090a7f89 */ /* 0x000ea200000e0000 */
[----:B------:R-:W-:Y:S02]  /*2f00*/  FMNMX.FTZ R0, R180, R0, !PT ;  /* 0x00000000b4007209 */ /* 0x000fe40007810000 */
[----:B------:R-:W-:Y:S01]  /*2f10*/  FSEL R231, R47, -INF , P3 ;  /* 0xff8000002fe77808 */ /* 0x000fe20001800000 */
[----:B------:R-:W3:Y:S01]  /*2f20*/  SHFL.BFLY PT, R8, R7, 0x2, 0x1f ;  /* 0x0c401f0007087f89 */ /* 0x000ee200000e0000 */
[----:B------:R-:W-:Y:S01]  /*2f30*/  FMNMX.FTZ R0, R181, R0, !PT ;  /* 0x00000000b5007209 */ /* 0x000fe20007810000 */
[----:B------:R-:W-:Y:S01]  /*2f40*/  FMUL.FTZ R13, R134, c[0x0][0x2d0] ;  /* 0x0000b400860d7a20 */ /* 0x000fe20000410000 */
[----:B------:R-:W-:-:S02]  /*2f50*/  FSEL R230, R14, -INF , P2 ;  /* 0xff8000000ee67808 */ /* 0x000fc40001000000 */
[----:B------:R-:W-:Y:S02]  /*2f60*/  FMNMX.FTZ R2, R150, R0, !PT ;  /* 0x0000000096027209 */ /* 0x000fe40007810000 */
[----:B------:R-:W-:Y:S02]  /*2f70*/  FSEL R232, R15, -INF , P1 ;  /* 0xff8000000fe87808 */ /* 0x000fe40000800000 */
[----:B------:R-:W-:Y:S02]  /*2f80*/  FMNMX.FTZ R2, R231, R2, !PT ;  /* 0x00000002e7027209 */ /* 0x000fe40007810000 */
[----:B------:R-:W-:Y:S02]  /*2f90*/  FSETP.NEU.FTZ.AND P3, PT, R134, -INF , PT ;  /* 0xff8000008600780b */ /* 0x000fe40003f7d000 */
[----:B------:R-:W-:Y:S02]  /*2fa0*/  FMNMX.FTZ R2, R230, R2, !PT ;  /* 0x00000002e6027209 */ /* 0x000fe40007810000 */
[----:B------:R-:W-:-:S02]  /*2fb0*/  FSEL R13, R13, RZ, P3 ;  /* 0x000000ff0d0d7208 */ /* 0x000fc40001800000 */
[----:B------:R-:W-:Y:S02]  /*2fc0*/  FMNMX.FTZ R6, R232, R2, !PT ;  /* 0x00000002e8067209 */ /* 0x000fe40007810000 */
[----:B--2---:R-:W-:Y:S01]  /*2fd0*/  FMNMX.FTZ R2, R9, R10, !PT ;  /* 0x0000000a09027209 */ /* 0x004fe20007810000 */
[--C-:B------:R-:W-:Y:S02]  /*2fe0*/  FFMA.FTZ R0, R18, c[0x0][0x2d0], -R13.reuse ;  /* 0x0000b40012007a23 */ /* 0x100fe4000001080d */
[----:B------:R-:W-:Y:S01]  /*2ff0*/  SHFL.BFLY PT, R9, R6, 0x2, 0x1f ;  /* 0x0c401f0006097f89 */ /* 0x000fe200000e0000 */
[--C-:B------:R-:W-:Y:S01]  /*3000*/  FFMA.FTZ R5, R19, c[0x0][0x2d0], -R13.reuse ;  /* 0x0000b40013057a23 */ /* 0x100fe2000001080d */
[----:B---3--:R-:W-:Y:S01]  /*3010*/  FMNMX.FTZ R8, R7, R8, !PT ;  /* 0x0000000807087209 */ /* 0x008fe20007810000 */
[----:B------:R2:W3:Y:S01]  /*3020*/  MUFU.EX2 R32, R0 ;  /* 0x0000000000207308 */ /* 0x0004e20000000800 */
[----:B------:R-:W-:Y:S02]  /*3030*/  FMUL.FTZ R12, R2, c[0x0][0x2d0] ;  /* 0x0000b400020c7a20 */ /* 0x000fe40000410000 */
[----:B------:R-:W-:Y:S01]  /*3040*/  FFMA.FTZ R7, R40, c[0x0][0x2d0], -R13 ;  /* 0x0000b40028077a23 */ /* 0x000fe2000001080d */
[----:B------:R-:W4:Y:S04]  /*3050*/  SHFL.BFLY PT, R10, R8, 0x1, 0x1f ;  /* 0x0c201f00080a7f89 */ /* 0x000f2800000e0000 */
[----:B------:R5:W-:Y:S01]  /*3060*/  MUFU.EX2 R14, R5 ;  /* 0x00000005000e7308 */ /* 0x000be20000000800 */
[----:B--2---:R-:W-:Y:S01]  /*3070*/  IMAD.IADD R0, R156, 0x1, R4 ;  /* 0x000000019c007824 */ /* 0x004fe200078e0204 */
[----:B------:R-:W-:Y:S01]  /*3080*/  @P0 LEA R4, P1, R164, R16, 0x1 ;  /* 0x00000010a4040211 */ /* 0x000fe200078208ff */
[----:B---3--:R-:W-:-:S05]  /*3090*/  IMAD.MOV.U32 R15, RZ, RZ, R32 ;  /* 0x000000ffff0f7224 */ /* 0x008fca00078e0020 */
[----:B------:R2:W-:Y:S01]  /*30a0*/  MUFU.EX2 R148, R7 ;  /* 0x0000000700947308 */ /* 0x0005e20000000800 */
[----:B------:R-:W-:Y:S01]  /*30b0*/  IMAD.SHL.U32 R208, R0, 0x2, RZ ;  /* 0x0000000200d07824 */ /* 0x000fe200078e00ff */
[----:B-----5:R-:W-:-:S03]  /*30c0*/  @P0 LEA.HI.X R5, R164, R17, R165, 0x1, P1 ;  /* 0x00000011a4050211 */ /* 0x020fc600008f0ca5 */
[----:B------:R-:W-:Y:S01]  /*30d0*/  IMAD R209, R3, 0x2, R208 ;  /* 0x0000000203d17824 */ /* 0x000fe200078e02d0 */
[----:B------:R-:W-:Y:S02]  /*30e0*/  FSETP.NEU.FTZ.AND P1, PT, R2, -INF , PT ;  /* 0xff8000000200780b */ /* 0x000fe40003f3d000 */
[----:B----4-:R-:W-:Y:S01]  /*30f0*/  FMNMX.FTZ R136, R8, R10, !PT ;  /* 0x0000000a08887209 */ /* 0x010fe20007810000 */
[----:B------:R3:W-:Y:S01]  /*3100*/  @P0 LDGSTS.E.BYPASS.LTC128B.128 [R224+0x3900], [R4.64], !P5 ;  /* 0x0390000004e00fae */ /* 0x0007e2000e901d46 */
[----:B------:R-:W-:-:S03]  /*3110*/  FSEL R12, R12, RZ, P1 ;  /* 0x000000ff0c0c7208 */ /* 0x000fc60000800000 */
[----:B------:R3:W-:Y:S02]  /*3120*/  @P0 LDGSTS.E.BYPASS.LTC128B.128 [R224+0x4900], [R4.64+0x40], !P4 ;  /* 0x0490004004e00fae */ /* 0x0007e4000e101d46 */
[--C-:B------:R-:W-:Y:S02]  /*3130*/  FFMA.FTZ R0, R48, c[0x0][0x2d0], -R12.reuse ;  /* 0x0000b40030007a23 */ /* 0x100fe4000001080c */
[----:B------:R3:W-:Y:S01]  /*3140*/  @P0 LDGSTS.E.BYPASS.LTC128B.128 [R224+0x5900], [R4.64+0x80], !P6 ;  /* 0x0590008004e00fae */ /* 0x0007e2000f101d46 */
[----:B------:R-:W-:Y:S01]  /*3150*/  FSETP.NEU.FTZ.AND P0, PT, R136, -INF , PT ;  /* 0xff8000008800780b */ /* 0x000fe20003f1d000 */
[----:B------:R4:W-:Y:S01]  /*3160*/  MUFU.EX2 R176, R0 ;  /* 0x0000000000b07308 */ /* 0x0009e20000000800 */
[----:B------:R-:W-:Y:S01]  /*3170*/  FFMA.FTZ R3, R51, c[0x0][0x2d0], -R12 ;  /* 0x0000b40033037a23 */ /* 0x000fe2000001080c */
[----:B------:R-:W-:Y:S01]  /*3180*/  LDSM.16.MT88.4 R24, [R208+0x100] ;  /* 0x00010000d018783b */ /* 0x000fe20000004200 */
[----:B--2---:R-:W-:-:S03]  /*3190*/  FFMA.FTZ R7, R42, c[0x0][0x2d0], -R13 ;  /* 0x0000b4002a077a23 */ /* 0x004fc6000001080d */
[----:B-1----:R-:W-:Y:S02]  /*31a0*/  LDSM.16.MT88.4 R16, [R209+0x100] ;  /* 0x00010000d110783b */ /* 0x002fe40000004200 */
[----:B------:R-:W-:Y:S02]  /*31b0*/  MUFU.EX2 R186, R3 ;  /* 0x0000000300ba7308 */ /* 0x000fe40000000800 */
[----:B------:R-:W-:Y:S04]  /*31c0*/  LDSM.16.MT88.4 R20, [R208+0x1100] ;  /* 0x00110000d014783b */ /* 0x000fe80000004200 */
[----:B------:R-:W-:Y:S01]  /*31d0*/  LDSM.16.MT88.4 R28, [R209+0x1100] ;  /* 0x00110000d11c783b */ /* 0x000fe20000004200 */
[--C-:B----4-:R-:W-:Y:S01]  /*31e0*/  FFMA.FTZ R0, R50, c[0x0][0x2d0], -R12.reuse ;  /* 0x0000b40032007a23 */ /* 0x110fe2000001080c */
[----:B------:R1:W2:Y:S02]  /*31f0*/  MUFU.EX2 R187, R7 ;  /* 0x0000000700bb7308 */ /* 0x0002a40000000800 */
[----:B------:R-:W-:Y:S04]  /*3200*/  LDSM.16.MT88.4 R32, [R208+0x2100] ;  /* 0x00210000d020783b */ /* 0x000fe80000004200 */
[----:B------:R-:W-:Y:S01]  /*3210*/  LDSM.16.MT88.4 R36, [R209+0x2100] ;  /* 0x00210000d124783b */ /* 0x000fe20000004200 */
[----:B---3--:R-:W-:Y:S01]  /*3220*/  FMNMX.FTZ R4, R6, R9, !PT ;  /* 0x0000000906047209 */ /* 0x008fe20007810000 */
[----:B------:R3:W4:Y:S02]  /*3230*/  MUFU.EX2 R149, R0 ;  /* 0x0000000000957308 */ /* 0x0007240000000800 */
[----:B------:R-:W0:Y:S04]  /*3240*/  LDGDEPBAR ;  /* 0x00000000000079af */ /* 0x000e280000000000 */
[----:B------:R-:W5:Y:S01]  /*3250*/  SHFL.BFLY PT, R5, R4, 0x1, 0x1f ;  /* 0x0c201f0004057f89 */ /* 0x000f6200000e0000 */
[----:B-1----:R-:W-:Y:S01]  /*3260*/  FFMA.FTZ R7, R49, c[0x0][0x2d0], -R12 ;  /* 0x0000b40031077a23 */ /* 0x002fe2000001080c */
[----:B--2---:R-:W-:-:S03]  /*3270*/  F2FP.BF16.PACK_AB R6, R187, R148 ;  /* 0x00000094bb06723e */ /* 0x004fc600000010ff */
[----:B------:R4:W1:Y:S01]  /*3280*/  MUFU.EX2 R177, R7 ;  /* 0x0000000700b17308 */ /* 0x0008620000000800 */
[----:B---3--:R-:W-:-:S05]  /*3290*/  FMUL.FTZ R0, R136, c[0x0][0x2d0] ;  /* 0x0000b40088007a20 */ /* 0x008fca0000410000 */
[----:B------:R-:W-:-:S05]  /*32a0*/  FSEL R0, R0, RZ, P0 ;  /* 0x000000ff00007208 */ /* 0x000fca0000000000 */
[--C-:B------:R-:W-:Y:S01]  /*32b0*/  FFMA.FTZ R3, R52, c[0x0][0x2d0], -R0.reuse ;  /* 0x0000b40034037a23 */ /* 0x100fe20000010800 */
[----:B----4-:R-:W-:Y:S01]  /*32c0*/  F2FP.BF16.PACK_AB R7, R186, R149 ;  /* 0x00000095ba07723e */ /* 0x010fe200000010ff */
[----:B------:R-:W-:Y:S01]  /*32d0*/  FFMA.FTZ R8, R53, c[0x0][0x2d0], -R0 ;  /* 0x0000b40035087a23 */ /* 0x000fe20000010800 */
[----:B-----5:R-:W-:Y:S01]  /*32e0*/  FMNMX.FTZ R135, R4, R5, !PT ;  /* 0x0000000504877209 */ /* 0x020fe20007810000 */
[----:B------:R2:W-:Y:S01]  /*32f0*/  MUFU.EX2 R250, R3 ;  /* 0x0000000300fa7308 */ /* 0x0005e20000000800 */
[----:B------:R-:W-:Y:S02]  /*3300*/  F2FP.BF16.PACK_AB R4, R14, R15 ;  /* 0x0000000f0e04723e */ /* 0x000fe400000010ff */
[----:B------:R-:W-:Y:S02]  /*3310*/  FSETP.NEU.FTZ.AND P0, PT, R135, -INF , PT ;  /* 0xff8000008700780b */ /* 0x000fe40003f1d000 */
[----:B-1----:R-:W-:-:S03]  /*3320*/  F2FP.BF16.PACK_AB R5, R176, R177 ;  /* 0x000000b1b005723e */ /* 0x002fc600000010ff */
[----:B------:R1:W-:Y:S04]  /*3330*/  MUFU.EX2 R251, R8 ;  /* 0x0000000800fb7308 */ /* 0x0003e80000000800 */
[----:B------:R-:W-:Y:S01]  /*3340*/  HMMA.16816.F32.BF16 R112, R4, R24, RZ ;  /* 0x000000180470723c */ /* 0x000fe200000418ff */
[----:B--2---:R-:W-:-:S04]  /*3350*/  FFMA.FTZ R3, R41, c[0x0][0x2d0], -R0 ;  /* 0x0000b40029037a23 */ /* 0x004fc80000010800 */
[----:B------:R2:W-:Y:S03]  /*3360*/  MUFU.EX2 R242, R3 ;  /* 0x0000000300f27308 */ /* 0x0005e60000000800 */
[C---:B------:R-:W-:Y:S01]  /*3370*/  HMMA.16816.F32.BF16 R108, R4.reuse, R16, RZ ;  /* 0x00000010046c723c */ /* 0x040fe200000418ff */
[----:B-1----:R-:W-:Y:S02]  /*3380*/  FFMA.FTZ R8, R43, c[0x0][0x2d0], -R0 ;  /* 0x0000b4002b087a23 */ /* 0x002fe40000010800 */
[----:B------:R-:W-:Y:S02]  /*3390*/  LDSM.16.MT88.4 R40, [R209+0x2500] ;  /* 0x00250000d128783b */ /* 0x000fe40000004200 */
[----:B------:R-:W1:Y:S03]  /*33a0*/  MUFU.EX2 R252, R8 ;  /* 0x0000000800fc7308 */ /* 0x000e660000000800 */
[----:B------:R-:W-:Y:S01]  /*33b0*/  HMMA.16816.F32.BF16 R104, R4, R20, RZ ;  /* 0x000000140468723c */ /* 0x000fe200000418ff */
[----:B--2---:R-:W-:-:S07]  /*33c0*/  FMUL.FTZ R3, R135, c[0x0][0x2d0] ;  /* 0x0000b40087037a20 */ /* 0x004fce0000410000 */
[----:B------:R-:W-:Y:S01]  /*33d0*/  HMMA.16816.F32.BF16 R100, R4, R28, RZ ;  /* 0x0000001c0464723c */ /* 0x000fe200000418ff */
[----:B------:R-:W-:Y:S02]  /*33e0*/  FSEL R3, R3, RZ, P0 ;  /* 0x000000ff03037208 */ /* 0x000fe40000000000 */
[----:B-1----:R-:W-:-:S05]  /*33f0*/  F2FP.BF16.PACK_AB R10, R252, R251 ;  /* 0x000000fbfc0a723e */ /* 0x002fca00000010ff */
[----:B------:R-:W-:Y:S01]  /*3400*/  HMMA.16816.F32.BF16 R96, R4, R32, RZ ;  /* 0x000000200460723c */ /* 0x000fe200000418ff */
[----:B------:R-:W-:-:S04]  /*3410*/  FFMA.FTZ R8, R57, c[0x0][0x2d0], -R3 ;  /* 0x0000b40039087a23 */ /* 0x000fc80000010803 */
[----:B------:R1:W-:Y:S03]  /*3420*/  MUFU.EX2 R238, R8 ;  /* 0x0000000800ee7308 */ /* 0x0003e60000000800 */
[C---:B------:R-:W-:Y:S08]  /*3430*/  HMMA.16816.F32.BF16 R92, R4.reuse, R36, RZ ;  /* 0x00000024045c723c */ /* 0x040ff000000418ff */
[----:B------:R-:W-:Y:S01]  /*3440*/  HMMA.16816.F32.BF16 R88, R4, R26, RZ ;  /* 0x0000001a0458723c */ /* 0x000fe200000418ff */
[----:B-1----:R-:W-:-:S07]  /*3450*/  FFMA.FTZ R8, R56, c[0x0][0x2d0], -R3 ;  /* 0x0000b40038087a23 */ /* 0x002fce0000010803 */
[C---:B------:R-:W-:Y:S01]  /*3460*/  HMMA.16816.F32.BF16 R84, R4.reuse, R18, RZ ;  /* 0x000000120454723c */ /* 0x040fe200000418ff */
[----:B------:R1:W2:Y:S07]  /*3470*/  MUFU.EX2 R237, R8 ;  /* 0x0000000800ed7308 */ /* 0x0002ae0000000800 */
[C---:B------:R-:W-:Y:S08]  /*3480*/  HMMA.16816.F32.BF16 R80, R4.reuse, R22, RZ ;  /* 0x000000160450723c */ /* 0x040ff000000418ff */
[----:B------:R-:W-:Y:S01]  /*3490*/  HMMA.16816.F32.BF16 R76, R4, R30, RZ ;  /* 0x0000001e044c723c */ /* 0x000fe200000418ff */
[----:B-1----:R-:W-:Y:S01]  /*34a0*/  FFMA.FTZ R8, R55, c[0x0][0x2d0], -R3 ;  /* 0x0000b40037087a23 */ /* 0x002fe20000010803 */
[----:B--2---:R-:W-:-:S03]  /*34b0*/  F2FP.BF16.PACK_AB R9, R237, R238 ;  /* 0x000000eeed09723e */ /* 0x004fc600000010ff */
[----:B------:R1:W-:Y:S03]  /*34c0*/  MUFU.EX2 R240, R8 ;  /* 0x0000000800f07308 */ /* 0x0003e60000000800 */
[C---:B------:R-:W-:Y:S08]  /*34d0*/  HMMA.16816.F32.BF16 R72, R4.reuse, R34, RZ ;  /* 0x000000220448723c */ /* 0x040ff000000418ff */
[----:B------:R-:W-:Y:S01]  /*34e0*/  HMMA.16816.F32.BF16 R64, R4, R38, RZ ;  /* 0x000000260440723c */ /* 0x000fe200000418ff */
[----:B-1----:R-:W-:-:S06]  /*34f0*/  FFMA.FTZ R8, R54, c[0x0][0x2d0], -R3 ;  /* 0x0000b40036087a23 */ /* 0x002fcc0000010803 */
[----:B------:R-:W-:Y:S01]  /*3500*/  FFMA.FTZ R4, R59, c[0x0][0x2d0], -R13 ;  /* 0x0000b4003b047a23 */ /* 0x000fe2000001080d */
[----:B------:R1:W2:Y:S08]  /*3510*/  MUFU.EX2 R249, R8 ;  /* 0x0000000800f97308 */ /* 0x0002b00000000800 */
[----:B------:R3:W-:Y:S01]  /*3520*/  MUFU.EX2 R239, R4 ;  /* 0x0000000400ef7308 */ /* 0x0007e20000000800 */
[----:B-1----:R-:W-:-:S02]  /*3530*/  F2FP.BF16.PACK_AB R8, R242, R250 ;  /* 0x000000faf208723e */ /* 0x002fc400000010ff */
[----:B--2---:R-:W-:Y:S01]  /*3540*/  F2FP.BF16.PACK_AB R11, R249, R240 ;  /* 0x000000f0f90b723e */ /* 0x004fe200000010ff */
[----:B---3--:R-:W-:-:S06]  /*3550*/  FFMA.FTZ R4, R117, c[0x0][0x2d0], -R13 ;  /* 0x0000b40075047a23 */ /* 0x008fcc000001080d */
[C---:B------:R-:W-:Y:S01]  /*3560*/  HMMA.16816.F32.BF16 R68, R8.reuse, R24, RZ ;  /* 0x000000180844723c */ /* 0x040fe200000418ff */
[----:B------:R1:W-:Y:S07]  /*3570*/  MUFU.EX2 R247, R4 ;  /* 0x0000000400f77308 */ /* 0x0003ee0000000800 */
[C---:B------:R-:W-:Y:S01]  /*3580*/  HMMA.16816.F32.BF16 R140, R8.reuse, R26, RZ ;  /* 0x0000001a088c723c */ /* 0x040fe200000418ff */
[----:B------:R-:W2:Y:S07]  /*3590*/  LDSM.16.MT88.4 R24, [R208+0x500] ;  /* 0x00050000d018783b */ /* 0x000eae0000004200 */
[----:B------:R-:W-:Y:S01]  /*35a0*/  HMMA.16816.F32.BF16 R60, R8, R16, RZ ;  /* 0x00000010083c723c */ /* 0x000fe200000418ff */
[----:B-1----:R-:W-:-:S04]  /*35b0*/  FFMA.FTZ R4, R58, c[0x0][0x2d0], -R13 ;  /* 0x0000b4003a047a23 */ /* 0x002fc8000001080d */
[----:B------:R1:W-:Y:S03]  /*35c0*/  MUFU.EX2 R244, R4 ;  /* 0x0000000400f47308 */ /* 0x0003e60000000800 */
[C---:B------:R-:W-:Y:S01]  /*35d0*/  HMMA.16816.F32.BF16 R120, R8.reuse, R18, RZ ;  /* 0x000000120878723c */ /* 0x040fe200000418ff */
[----:B------:R-:W-:Y:S07]  /*35e0*/  LDSM.16.MT88.4 R16, [R208+0x1500] ;  /* 0x00150000d010783b */ /* 0x000fee0000004200 */
[----:B------:R-:W-:Y:S01]  /*35f0*/  HMMA.16816.F32.BF16 R56, R8, R20, RZ ;  /* 0x000000140838723c */ /* 0x000fe200000418ff */
[----:B-1----:R-:W-:-:S07]  /*3600*/  FFMA.FTZ R4, R116, c[0x0][0x2d0], -R13 ;  /* 0x0000b40074047a23 */ /* 0x002fce000001080d */
[C---:B------:R-:W-:Y:S01]  /*3610*/  HMMA.16816.F32.BF16 R52, R8.reuse, R28, RZ ;  /* 0x0000001c0834723c */ /* 0x040fe200000418ff */
[----:B------:R1:W3:Y:S07]  /*3620*/  MUFU.EX2 R243, R4 ;  /* 0x0000000400f37308 */ /* 0x0002ee0000000800 */
[C---:B------:R-:W-:Y:S01]  /*3630*/  HMMA.16816.F32.BF16 R116, R8.reuse, R22, RZ ;  /* 0x000000160874723c */ /* 0x040fe200000418ff */
[----:B------:R-:W4:Y:S07]  /*3640*/  LDSM.16.MT88.4 R20, [R209+0x500] ;  /* 0x00050000d114783b */ /* 0x000f2e0000004200 */
[----:B------:R-:W-:Y:S01]  /*3650*/  HMMA.16816.F32.BF16 R144, R8, R30, RZ ;  /* 0x0000001e0890723c */ /* 0x000fe200000418ff */
[----:B------:R-:W5:Y:S01]  /*3660*/  LDSM.16.MT88.4 R28, [R209+0x1500] ;  /* 0x00150000d11c783b */ /* 0x000f620000004200 */
[----:B-1----:R-:W-:Y:S01]  /*3670*/  FFMA.FTZ R4, R124, c[0x0][0x2d0], -R12 ;  /* 0x0000b4007c047a23 */ /* 0x002fe2000001080c */
[----:B---3--:R-:W-:-:S03]  /*3680*/  F2FP.BF16.PACK_AB R6, R243, R244 ;  /* 0x000000f4f306723e */ /* 0x008fc600000010ff */
[----:B------:R1:W-:Y:S02]  /*3690*/  MUFU.EX2 R234, R4 ;  /* 0x0000000400ea7308 */ /* 0x0003e40000000800 */
[C---:B------:R-:W-:Y:S08]  /*36a0*/  HMMA.16816.F32.BF16 R48, R8.reuse, R32, RZ ;  /* 0x000000200830723c */ /* 0x040ff000000418ff */
[----:B------:R-:W-:Y:S01]  /*36b0*/  HMMA.16816.F32.BF16 R152, R8, R34, RZ ;  /* 0x000000220898723c */ /* 0x000fe200000418ff */
[----:B------:R-:W3:Y:S01]  /*36c0*/  LDSM.16.MT88.4 R32, [R208+0x2500] ;  /* 0x00250000d020783b */ /* 0x000ee20000004200 */
[----:B-1----:R-:W-:-:S06]  /*36d0*/  FFMA.FTZ R4, R125, c[0x0][0x2d0], -R12 ;  /* 0x0000b4007d047a23 */ /* 0x002fcc000001080c */
[C---:B------:R-:W-:Y:S01]  /*36e0*/  HMMA.16816.F32.BF16 R44, R8.reuse, R36, RZ ;  /* 0x00000024082c723c */ /* 0x040fe200000418ff */
[----:B------:R1:W1:Y:S07]  /*36f0*/  MUFU.EX2 R248, R4 ;  /* 0x0000000400f87308 */ /* 0x00026e0000000800 */
[----:B------:R-:W-:Y:S01]  /*3700*/  HMMA.16816.F32.BF16 R156, R8, R38, RZ ;  /* 0x00000026089c723c */ /* 0x000fe200000418ff */
[----:B------:R-:W-:Y:S06]  /*3710*/  LDSM.16.MT88.4 R36, [R209+0x2900] ;  /* 0x00290000d124783b */ /* 0x000fec0000004200 */
[----:B------:R-:W-:-:S02]  /*3720*/  FFMA.FTZ R8, R130, c[0x0][0x2d0], -R0 ;  /* 0x0000b40082087a23 */ /* 0x000fc40000010800 */
[----:B------:R-:W-:Y:S02]  /*3730*/  IMAD.MOV.U32 R11, RZ, RZ, R150 ;  /* 0x000000ffff0b7224 */ /* 0x000fe400078e0096 */
[----:B------:R2:W-:Y:S01]  /*3740*/  MUFU.EX2 R226, R8 ;  /* 0x0000000800e27308 */ /* 0x0005e20000000800 */
[----:B-1----:R-:W-:Y:S01]  /*3750*/  FFMA.FTZ R4, R126, c[0x0][0x2d0], -R12 ;  /* 0x0000b4007e047a23 */ /* 0x002fe2000001080c */
[----:B------:R-:W-:Y:S01]  /*3760*/  F2FP.BF16.PACK_AB R5, R248, R234 ;  /* 0x000000eaf805723e */ /* 0x000fe200000010ff */
[----:B------:R-:W-:Y:S02]  /*3770*/  IMAD.MOV.U32 R10, RZ, RZ, R149 ;  /* 0x000000ffff0a7224 */ /* 0x000fe400078e0095 */
[----:B------:R-:W-:-:S03]  /*3780*/  IMAD.MOV.U32 R9, RZ, RZ, R148 ;  /* 0x000000ffff097224 */ /* 0x000fc600078e0094 */
[----:B------:R1:W-:Y:S01]  /*3790*/  MUFU.EX2 R236, R4 ;  /* 0x0000000400ec7308 */ /* 0x0003e20000000800 */
[----:B--2---:R-:W-:-:S07]  /*37a0*/  FFMA.FTZ R8, R129, c[0x0][0x2d0], -R0 ;  /* 0x0000b40081087a23 */ /* 0x004fce0000010800 */
[----:B------:R2:W-:Y:S01]  /*37b0*/  MUFU.EX2 R225, R8 ;  /* 0x0000000800e17308 */ /* 0x0005e20000000800 */
[----:B-1----:R-:W-:-:S07]  /*37c0*/  FFMA.FTZ R4, R127, c[0x0][0x2d0], -R12 ;  /* 0x0000b4007f047a23 */ /* 0x002fce000001080c */
[----:B------:R1:W1:Y:S01]  /*37d0*/  MUFU.EX2 R235, R4 ;  /* 0x0000000400eb7308 */ /* 0x0002620000000800 */
[----:B--2---:R-:W-:-:S07]  /*37e0*/  FFMA.FTZ R8, R138, c[0x0][0x2d0], -R3 ;  /* 0x0000b4008a087a23 */ /* 0x004fce0000010803 */
[----:B------:R2:W-:Y:S01]  /*37f0*/  MUFU.EX2 R216, R8 ;  /* 0x0000000800d87308 */ /* 0x0005e20000000800 */
[----:B-1----:R-:W-:Y:S01]  /*3800*/  FFMA.FTZ R4, R128, c[0x0][0x2d0], -R0 ;  /* 0x0000b40080047a23 */ /* 0x002fe20000010800 */
[----:B------:R-:W-:-:S06]  /*3810*/  F2FP.BF16.PACK_AB R7, R235, R236 ;  /* 0x000000eceb07723e */ /* 0x000fcc00000010ff */
[----:B------:R1:W-:Y:S01]  /*3820*/  MUFU.EX2 R228, R4 ;  /* 0x0000000400e47308 */ /* 0x0003e20000000800 */
[----:B--2---:R-:W-:-:S07]  /*3830*/  FFMA.FTZ R8, R137, c[0x0][0x2d0], -R3 ;  /* 0x0000b40089087a23 */ /* 0x004fce0000010803 */
[----:B------:R2:W-:Y:S01]  /*3840*/  MUFU.EX2 R246, R8 ;  /* 0x0000000800f67308 */ /* 0x0005e20000000800 */
[----:B-1----:R-:W-:-:S07]  /*3850*/  FFMA.FTZ R4, R131, c[0x0][0x2d0], -R0 ;  /* 0x0000b40083047a23 */ /* 0x002fce0000010800 */
[----:B------:R1:W1:Y:S01]  /*3860*/  MUFU.EX2 R245, R4 ;  /* 0x0000000400f57308 */ /* 0x0002620000000800 */
[----:B--2---:R-:W-:-:S07]  /*3870*/  FFMA.FTZ R8, R132, c[0x0][0x2d0], -R3 ;  /* 0x0000b40084087a23 */ /* 0x004fce0000010803 */
[----:B------:R2:W-:Y:S01]  /*3880*/  MUFU.EX2 R215, R8 ;  /* 0x0000000800d77308 */ /* 0x0005e20000000800 */
[----:B-1----:R-:W-:-:S07]  /*3890*/  F2FP.BF16.PACK_AB R4, R247, R239 ;  /* 0x000000eff704723e */ /* 0x002fce00000010ff */
[----:B------:R-:W-:Y:S01]  /*38a0*/  HMMA.16816.F32.BF16 R164, R4, R24, R112 ;  /* 0x0000001804a4723c */ /* 0x000fe20000041870 */
[----:B--2---:R-:W-:-:S07]  /*38b0*/  FFMA.FTZ R8, R133, c[0x0][0x2d0], -R3 ;  /* 0x0000b40085087a23 */ /* 0x004fce0000010803 */
[C---:B----4-:R-:W-:Y:S01]  /*38c0*/  HMMA.16816.F32.BF16 R128, R4.reuse, R20, R108 ;  /* 0x000000140480723c */ /* 0x050fe2000004186c */
[----:B------:R1:W2:Y:S07]  /*38d0*/  MUFU.EX2 R213, R8 ;  /* 0x0000000800d57308 */ /* 0x0002ae0000000800 */
[C---:B------:R-:W-:Y:S08]  /*38e0*/  HMMA.16816.F32.BF16 R124, R4.reuse, R16, R104 ;  /* 0x00000010047c723c */ /* 0x040ff00000041868 */
[----:B-----5:R-:W-:Y:S01]  /*38f0*/  HMMA.16816.F32.BF16 R112, R4, R28, R100 ;  /* 0x0000001c0470723c */ /* 0x020fe20000041864 */
[----:B-1----:R-:W-:-:S04]  /*3900*/  FFMA.FTZ R8, R161, c[0x0][0x2d0], -R13 ;  /* 0x0000b400a1087a23 */ /* 0x002fc8000001080d */
[----:B------:R1:W-:Y:S03]  /*3910*/  MUFU.EX2 R207, R8 ;  /* 0x0000000800cf7308 */ /* 0x0003e60000000800 */
[C---:B---3--:R-:W-:Y:S08]  /*3920*/  HMMA.16816.F32.BF16 R108, R4.reuse, R32, R96 ;  /* 0x00000020046c723c */ /* 0x048ff00000041860 */
[----:B------:R-:W-:Y:S01]  /*3930*/  HMMA.16816.F32.BF16 R104, R4, R40, R92 ;  /* 0x000000280468723c */ /* 0x000fe2000004185c */
[----:B-1----:R-:W-:-:S07]  /*3940*/  FFMA.FTZ R8, R163, c[0x0][0x2d0], -R13 ;  /* 0x0000b400a3087a23 */ /* 0x002fce000001080d */
[C---:B------:R-:W-:Y:S01]  /*3950*/  HMMA.16816.F32.BF16 R148, R4.reuse, R26, R88 ;  /* 0x0000001a0494723c */ /* 0x040fe20000041858 */
[----:B------:R1:W3:Y:S07]  /*3960*/  MUFU.EX2 R206, R8 ;  /* 0x0000000800ce7308 */ /* 0x0002ee0000000800 */
[C---:B------:R-:W-:Y:S08]  /*3970*/  HMMA.16816.F32.BF16 R84, R4.reuse, R22, R84 ;  /* 0x000000160454723c */ /* 0x040ff00000041854 */
[----:B------:R-:W-:Y:S01]  /*3980*/  HMMA.16816.F32.BF16 R100, R4, R18, R80 ;  /* 0x000000120464723c */ /* 0x000fe20000041850 */
[----:B-1----:R-:W-:-:S04]  /*3990*/  FFMA.FTZ R8, R160, c[0x0][0x2d0], -R13 ;  /* 0x0000b400a0087a23 */ /* 0x002fc8000001080d */
[----:B------:R1:W-:Y:S03]  /*39a0*/  MUFU.EX2 R205, R8 ;  /* 0x0000000800cd7308 */ /* 0x0003e60000000800 */
[C---:B------:R-:W-:Y:S08]  /*39b0*/  HMMA.16816.F32.BF16 R96, R4.reuse, R30, R76 ;  /* 0x0000001e0460723c */ /* 0x040ff0000004184c */
[----:B------:R-:W-:Y:S01]  /*39c0*/  HMMA.16816.F32.BF16 R92, R4, R34, R72 ;  /* 0x00000022045c723c */ /* 0x000fe20000041848 */
[----:B-1----:R-:W-:-:S07]  /*39d0*/  FFMA.FTZ R8, R162, c[0x0][0x2d0], -R13 ;  /* 0x0000b400a2087a23 */ /* 0x002fce000001080d */
[----:B------:R-:W-:Y:S01]  /*39e0*/  HMMA.16816.F32.BF16 R88, R4, R42, R64 ;  /* 0x0000002a0458723c */ /* 0x000fe20000041840 */
[----:B------:R1:W4:Y:S06]  /*39f0*/  MUFU.EX2 R204, R8 ;  /* 0x0000000800cc7308 */ /* 0x00032c0000000800 */
[----:B------:R-:W-:Y:S02]  /*3a00*/  F2FP.BF16.PACK_AB R4, R245, R228 ;  /* 0x000000e4f504723e */ /* 0x000fe400000010ff */
[----:B------:R-:W-:Y:S02]  /*3a10*/  F2FP.BF16.PACK_AB R6, R225, R226 ;  /* 0x000000e2e106723e */ /* 0x000fe400000010ff */
[----:B------:R-:W-:-:S02]  /*3a20*/  F2FP.BF16.PACK_AB R5, R246, R216 ;  /* 0x000000d8f605723e */ /* 0x000fc400000010ff */
[----:B--2---:R-:W-:Y:S01]  /*3a30*/  F2FP.BF16.PACK_AB R7, R213, R215 ;  /* 0x000000d7d507723e */ /* 0x004fe200000010ff */
[----:B-1----:R-:W-:-:S06]  /*3a40*/  FFMA.FTZ R8, R168, c[0x0][0x2d0], -R12 ;  /* 0x0000b400a8087a23 */ /* 0x002fcc000001080c */
[C---:B------:R-:W-:Y:S01]  /*3a50*/  HMMA.16816.F32.BF16 R80, R4.reuse, R24, R68 ;  /* 0x000000180450723c */ /* 0x040fe20000041844 */
[----:B------:R1:W-:Y:S07]  /*3a60*/  MUFU.EX2 R191, R8 ;  /* 0x0000000800bf7308 */ /* 0x0003ee0000000800 */
[C---:B------:R-:W-:Y:S08]  /*3a70*/  HMMA.16816.F32.BF16 R68, R4.reuse, R28, R52 ;  /* 0x0000001c0444723c */ /* 0x040ff00000041834 */
[----:B------:R-:W-:Y:S01]  /*3a80*/  HMMA.16816.F32.BF16 R52, R4, R22, R120 ;  /* 0x000000160434723c */ /* 0x000fe20000041878 */
[----:B-1----:R-:W-:-:S04]  /*3a90*/  FFMA.FTZ R8, R169, c[0x0][0x2d0], -R12 ;  /* 0x0000b400a9087a23 */ /* 0x002fc8000001080c */
[----:B------:R1:W2:Y:S02]  /*3aa0*/  MUFU.EX2 R190, R8 ;  /* 0x0000000800be7308 */ /* 0x0002a40000000800 */
[----:B------:R-:W-:Y:S01]  /*3ab0*/  IMAD.MOV.U32 R122, RZ, RZ, R176 ;  /* 0x000000ffff7a7224 */ /* 0x000fe200078e00b0 */
[C---:B------:R-:W-:Y:S01]  /*3ac0*/  HMMA.16816.F32.BF16 R76, R4.reuse, R20, R60 ;  /* 0x00000014044c723c */ /* 0x040fe2000004183c */
[----:B------:R-:W-:Y:S01]  /*3ad0*/  IMAD.MOV.U32 R123, RZ, RZ, R177 ;  /* 0x000000ffff7b7224 */ /* 0x000fe200078e00b1 */
[----:B------:R-:W-:Y:S06]  /*3ae0*/  LDSM.16.MT88.4 R20, [R208+0x1900] ;  /* 0x00190000d014783b */ /* 0x000fec0000004200 */
[----:B------:R-:W-:Y:S01]  /*3af0*/  HMMA.16816.F32.BF16 R72, R4, R16, R56 ;  /* 0x000000100448723c */ /* 0x000fe20000041838 */
[----:B-1----:R-:W-:-:S07]  /*3b00*/  FFMA.FTZ R8, R170, c[0x0][0x2d0], -R12 ;  /* 0x0000b400aa087a23 */ /* 0x002fce000001080c */
[C---:B------:R-:W-:Y:S01]  /*3b10*/  HMMA.16816.F32.BF16 R64, R4.reuse, R32, R48 ;  /* 0x000000200440723c */ /* 0x040fe20000041830 */
[----:B------:R1:W-:Y:S07]  /*3b20*/  MUFU.EX2 R188, R8 ;  /* 0x0000000800bc7308 */ /* 0x0003ee0000000800 */
[C---:B------:R-:W-:Y:S08]  /*3b30*/  HMMA.16816.F32.BF16 R196, R4.reuse, R40, R44 ;  /* 0x0000002804c4723c */ /* 0x040ff0000004182c */
[C---:B------:R-:W-:Y:S01]  /*3b40*/  HMMA.16816.F32.BF16 R60, R4.reuse, R26, R140 ;  /* 0x0000001a043c723c */ /* 0x040fe2000004188c */
[----:B-1----:R-:W-:Y:S01]  /*3b50*/  FFMA.FTZ R8, R171, c[0x0][0x2d0], -R12 ;  /* 0x0000b400ab087a23 */ /* 0x002fe2000001080c */
[----:B------:R-:W1:Y:S03]  /*3b60*/  LDSM.16.MT88.4 R24, [R208+0x900] ;  /* 0x00090000d018783b */ /* 0x000e660000004200 */
[----:B------:R5:W1:Y:S03]  /*3b70*/  MUFU.EX2 R189, R8 ;  /* 0x0000000800bd7308 */ /* 0x000a660000000800 */
[C---:B------:R-:W-:Y:S01]  /*3b80*/  HMMA.16816.F32.BF16 R48, R4.reuse, R18, R116 ;  /* 0x000000120430723c */ /* 0x040fe20000041874 */
[----:B------:R-:W1:Y:S07]  /*3b90*/  LDSM.16.MT88.4 R16, [R209+0x900] ;  /* 0x00090000d110783b */ /* 0x000e6e0000004200 */
[----:B------:R-:W-:Y:S01]  /*3ba0*/  HMMA.16816.F32.BF16 R44, R4, R30, R144 ;  /* 0x0000001e042c723c */ /* 0x000fe20000041890 */
[----:B------:R-:W1:Y:S01]  /*3bb0*/  LDSM.16.MT88.4 R28, [R209+0x1900] ;  /* 0x00190000d11c783b */ /* 0x000e620000004200 */
[----:B-----5:R-:W-:-:S06]  /*3bc0*/  FFMA.FTZ R8, R172, c[0x0][0x2d0], -R0 ;  /* 0x0000b400ac087a23 */ /* 0x020fcc0000010800 */
[C---:B------:R-:W-:Y:S01]  /*3bd0*/  HMMA.16816.F32.BF16 R56, R4.reuse, R34, R152 ;  /* 0x000000220438723c */ /* 0x040fe20000041898 */
[----:B------:R5:W-:Y:S01]  /*3be0*/  MUFU.EX2 R179, R8 ;  /* 0x0000000800b37308 */ /* 0x000be20000000800 */
[----:B------:R-:W1:Y:S04]  /*3bf0*/  LDSM.16.MT88.4 R32, [R208+0x2900] ;  /* 0x00290000d020783b */ /* 0x000e680000004200 */
[----:B------:R-:W-:Y:S02]  /*3c00*/  LDSM.16.MT88.4 R152, [R208+0xd00] ;  /* 0x000d0000d098783b */ /* 0x000fe40000004200 */
[----:B------:R-:W-:Y:S07]  /*3c10*/  HMMA.16816.F32.BF16 R40, R4, R42, R156 ;  /* 0x0000002a0428723c */ /* 0x000fee000004189c */
[----:B---3--:R-:W-:Y:S01]  /*3c20*/  F2FP.BF16.PACK_AB R4, R206, R207 ;  /* 0x000000cfce04723e */ /* 0x008fe200000010ff */
[----:B-----5:R-:W-:Y:S01]  /*3c30*/  FFMA.FTZ R8, R175, c[0x0][0x2d0], -R0 ;  /* 0x0000b400af087a23 */ /* 0x020fe20000010800 */
[----:B----4-:R-:W-:-:S02]  /*3c40*/  F2FP.BF16.PACK_AB R6, R204, R205 ;  /* 0x000000cdcc06723e */ /* 0x010fc400000010ff */
[----:B--2---:R-:W-:Y:S01]  /*3c50*/  F2FP.BF16.PACK_AB R5, R190, R191 ;  /* 0x000000bfbe05723e */ /* 0x004fe200000010ff */
[----:B------:R2:W3:Y:S01]  /*3c60*/  MUFU.EX2 R176, R8 ;  /* 0x0000000800b07308 */ /* 0x0004e20000000800 */
[----:B-1----:R-:W-:-:S07]  /*3c70*/  F2FP.BF16.PACK_AB R7, R189, R188 ;  /* 0x000000bcbd07723e */ /* 0x002fce00000010ff */
[----:B------:R-:W-:Y:S01]  /*3c80*/  HMMA.16816.F32.BF16 R140, R4, R24, R164 ;  /* 0x00000018048c723c */ /* 0x000fe200000418a4 */
[----:B--2---:R-:W-:-:S07]  /*3c90*/  FFMA.FTZ R8, R173, c[0x0][0x2d0], -R0 ;  /* 0x0000b400ad087a23 */ /* 0x004fce0000010800 */
[C---:B------:R-:W-:Y:S01]  /*3ca0*/  HMMA.16816.F32.BF16 R168, R4.reuse, R16, R128 ;  /* 0x0000001004a8723c */ /* 0x040fe20000041880 */
[----:B------:R1:W-:Y:S07]  /*3cb0*/  MUFU.EX2 R177, R8 ;  /* 0x0000000800b17308 */ /* 0x0003ee0000000800 */
[C---:B------:R-:W-:Y:S08]  /*3cc0*/  HMMA.16816.F32.BF16 R124, R4.reuse, R20, R124 ;  /* 0x00000014047c723c */ /* 0x040ff0000004187c */
[----:B------:R-:W-:Y:S01]  /*3cd0*/  HMMA.16816.F32.BF16 R112, R4, R28, R112 ;  /* 0x0000001c0470723c */ /* 0x000fe20000041870 */
[----:B-1----:R-:W-:-:S04]  /*3ce0*/  FFMA.FTZ R8, R174, c[0x0][0x2d0], -R0 ;  /* 0x0000b400ae087a23 */ /* 0x002fc80000010800 */
[----:B------:R1:W2:Y:S03]  /*3cf0*/  MUFU.EX2 R178, R8 ;  /* 0x0000000800b27308 */ /* 0x0002a60000000800 */
[C---:B------:R-:W-:Y:S08]  /*3d00*/  HMMA.16816.F32.BF16 R192, R4.reuse, R32, R108 ;  /* 0x0000002004c0723c */ /* 0x040ff0000004186c */
[----:B------:R-:W-:Y:S01]  /*3d10*/  HMMA.16816.F32.BF16 R200, R4, R36, R104 ;  /* 0x0000002404c8723c */ /* 0x000fe20000041868 */
[----:B------:R-:W-:Y:S01]  /*3d20*/  LDSM.16.MT88.4 R104, [R209+0x1d00] ;  /* 0x001d0000d168783b */ /* 0x000fe20000004200 */
[----:B-1----:R-:W-:-:S06]  /*3d30*/  FFMA.FTZ R8, R182, c[0x0][0x2d0], -R3 ;  /* 0x0000b400b6087a23 */ /* 0x002fcc0000010803 */
[C---:B------:R-:W-:Y:S01]  /*3d40*/  HMMA.16816.F32.BF16 R148, R4.reuse, R26, R148 ;  /* 0x0000001a0494723c */ /* 0x040fe20000041894 */
[----:B------:R1:W-:Y:S07]  /*3d50*/  MUFU.EX2 R138, R8 ;  /* 0x00000008008a7308 */ /* 0x0003ee0000000800 */
[C---:B------:R-:W-:Y:S08]  /*3d60*/  HMMA.16816.F32.BF16 R84, R4.reuse, R18, R84 ;  /* 0x000000120454723c */ /* 0x040ff00000041854 */
[----:B------:R-:W-:Y:S01]  /*3d70*/  HMMA.16816.F32.BF16 R100, R4, R22, R100 ;  /* 0x000000160464723c */ /* 0x000fe20000041864 */
[----:B-1----:R-:W-:-:S04]  /*3d80*/  FFMA.FTZ R8, R183, c[0x0][0x2d0], -R3 ;  /* 0x0000b400b7087a23 */ /* 0x002fc80000010803 */
[----:B------:R1:W4:Y:S03]  /*3d90*/  MUFU.EX2 R137, R8 ;  /* 0x0000000800897308 */ /* 0x0003260000000800 */
[C---:B------:R-:W-:Y:S01]  /*3da0*/  HMMA.16816.F32.BF16 R160, R4.reuse, R30, R96 ;  /* 0x0000001e04a0723c */ /* 0x040fe20000041860 */
[----:B------:R-:W-:Y:S07]  /*3db0*/  LDSM.16.MT88.4 R96, [R208+0x1d00] ;  /* 0x001d0000d060783b */ /* 0x000fee0000004200 */
[----:B------:R-:W-:Y:S01]  /*3dc0*/  HMMA.16816.F32.BF16 R116, R4, R34, R92 ;  /* 0x000000220474723c */ /* 0x000fe2000004185c */
[----:B-1----:R-:W-:-:S07]  /*3dd0*/  FFMA.FTZ R8, R180, c[0x0][0x2d0], -R3 ;  /* 0x0000b400b4087a23 */ /* 0x002fce0000010803 */
[----:B------:R-:W-:Y:S01]  /*3de0*/  HMMA.16816.F32.BF16 R144, R4, R38, R88 ;  /* 0x000000260490723c */ /* 0x000fe20000041858 */
[----:B------:R-:W-:Y:S01]  /*3df0*/  IMAD.MOV.U32 R95, RZ, RZ, R122 ;  /* 0x000000ffff5f7224 */ /* 0x000fe200078e007a */
[----:B------:R1:W-:Y:S01]  /*3e00*/  MUFU.EX2 R133, R8 ;  /* 0x0000000800857308 */ /* 0x0003e20000000800 */
[----:B------:R-:W-:Y:S02]  /*3e10*/  IMAD.MOV.U32 R94, RZ, RZ, R123 ;  /* 0x000000ffff5e7224 */ /* 0x000fe400078e007b */
[----:B------:R-:W-:Y:S02]  /*3e20*/  IMAD.MOV.U32 R93, RZ, RZ, R9 ;  /* 0x000000ffff5d7224 */ /* 0x000fe400078e0009 */
[----:B---3--:R-:W-:Y:S01]  /*3e30*/  F2FP.BF16.PACK_AB R4, R176, R179 ;  /* 0x000000b3b004723e */ /* 0x008fe200000010ff */
[----:B------:R-:W-:Y:S01]  /*3e40*/  IMAD.MOV.U32 R91, RZ, RZ, R187 ;  /* 0x000000ffff5b7224 */ /* 0x000fe200078e00bb */
[----:B--2---:R-:W-:Y:S01]  /*3e50*/  F2FP.BF16.PACK_AB R6, R178, R177 ;  /* 0x000000b1b206723e */ /* 0x004fe200000010ff */
[----:B------:R-:W-:Y:S01]  /*3e60*/  IMAD.MOV.U32 R90, RZ, RZ, R186 ;  /* 0x000000ffff5a7224 */ /* 0x000fe200078e00ba */
[----:B----4-:R-:W-:Y:S01]  /*3e70*/  F2FP.BF16.PACK_AB R5, R137, R138 ;  /* 0x0000008a8905723e */ /* 0x010fe200000010ff */
[----:B------:R-:W-:Y:S01]  /*3e80*/  IMAD.MOV.U32 R89, RZ, RZ, R185 ;  /* 0x000000ffff597224 */ /* 0x000fe200078e00b9 */
[----:B------:R-:W-:Y:S01]  /*3e90*/  LDSM.16.MT88.4 R120, [R208+0x2d00] ;  /* 0x002d0000d078783b */ /* 0x000fe20000004200 */
[----:B------:R-:W-:-:S02]  /*3ea0*/  IMAD.MOV.U32 R88, RZ, RZ, R184 ;  /* 0x000000ffff587224 */ /* 0x000fc400078e00b8 */
[----:B------:R-:W-:Y:S02]  /*3eb0*/  IMAD.MOV.U32 R92, RZ, RZ, R10 ;  /* 0x000000ffff5c7224 */ /* 0x000fe400078e000a */
[----:B-1----:R-:W-:-:S04]  /*3ec0*/  FFMA.FTZ R8, R181, c[0x0][0x2d0], -R3 ;  /* 0x0000b400b5087a23 */ /* 0x002fc80000010803 */
[----:B------:R-:W1:Y:S02]  /*3ed0*/  MUFU.EX2 R132, R8 ;  /* 0x0000000800847308 */ /* 0x000e640000000800 */
[----:B-1----:R-:W-:Y:S01]  /*3ee0*/  F2FP.BF16.PACK_AB R7, R132, R133 ;  /* 0x000000858407723e */ /* 0x002fe200000010ff */
[----:B------:R-:W-:Y:S02]  /*3ef0*/  FFMA.FTZ R8, R220, c[0x0][0x2d0], -R13 ;  /* 0x0000b400dc087a23 */ /* 0x000fe4000001080d */
[----:B------:R-:W-:-:S04]  /*3f00*/  IMAD.MOV.U32 R220, RZ, RZ, R91 ;  /* 0x000000ffffdc7224 */ /* 0x000fc800078e005b */
[C---:B------:R-:W-:Y:S01]  /*3f10*/  HMMA.16816.F32.BF16 R108, R4.reuse, R18, R52 ;  /* 0x00000012046c723c */ /* 0x040fe20000041834 */
[----:B------:R1:W-:Y:S06]  /*3f20*/  MUFU.EX2 R52, R8 ;  /* 0x0000000800347308 */ /* 0x0003ec0000000800 */
[----:B------:R-:W-:Y:S01]  /*3f30*/  IMAD.MOV.U32 R53, RZ, RZ, R90 ;  /* 0x000000ffff357224 */ /* 0x000fe200078e005a */
[----:B------:R-:W-:Y:S01]  /*3f40*/  HMMA.16816.F32.BF16 R180, R4, R26, R60 ;  /* 0x0000001a04b4723c */ /* 0x000fe2000004183c */
[----:B------:R-:W-:Y:S02]  /*3f50*/  IMAD.MOV.U32 R54, RZ, RZ, R89 ;  /* 0x000000ffff367224 */ /* 0x000fe400078e0059 */
[----:B------:R-:W-:-:S05]  /*3f60*/  IMAD.MOV.U32 R55, RZ, RZ, R88 ;  /* 0x000000ffff377224 */ /* 0x000fca00078e0058 */
[C---:B------:R-:W-:Y:S01]  /*3f70*/  HMMA.16816.F32.BF16 R184, R4.reuse, R24, R80 ;  /* 0x0000001804b8723c */ /* 0x040fe20000041850 */
[--C-:B-1----:R-:W-:Y:S01]  /*3f80*/  FFMA.FTZ R8, R221, c[0x0][0x2d0], -R13.reuse ;  /* 0x0000b400dd087a23 */ /* 0x102fe2000001080d */
[----:B------:R-:W1:Y:S01]  /*3f90*/  LDSM.16.MT88.4 R80, [R209+0xd00] ;  /* 0x000d0000d150783b */ /* 0x000e620000004200 */
[----:B------:R-:W-:Y:S02]  /*3fa0*/  IMAD.MOV.U32 R221, RZ, RZ, R92 ;  /* 0x000000ffffdd7224 */ /* 0x000fe400078e005c */
[----:B------:R2:W3:Y:S03]  /*3fb0*/  MUFU.EX2 R27, R8 ;  /* 0x00000008001b7308 */ /* 0x0004e60000000800 */
[C---:B------:R-:W-:Y:S08]  /*3fc0*/  HMMA.16816.F32.BF16 R48, R4.reuse, R22, R48 ;  /* 0x000000160430723c */ /* 0x040ff00000041830 */
[----:B------:R-:W-:Y:S01]  /*3fd0*/  HMMA.16816.F32.BF16 R60, R4, R20, R72 ;  /* 0x00000014043c723c */ /* 0x000fe20000041848 */
[----:B--2---:R-:W-:Y:S01]  /*3fe0*/  FFMA.FTZ R8, R223, c[0x0][0x2d0], -R13 ;  /* 0x0000b400df087a23 */ /* 0x004fe2000001080d */
[----:B---3--:R-:W-:Y:S01]  /*3ff0*/  F2FP.BF16.PACK_AB R128, R27, R52 ;  /* 0x000000341b80723e */ /* 0x008fe200000010ff */
[----:B------:R-:W-:-:S05]  /*4000*/  IMAD.MOV.U32 R223, RZ, RZ, R93 ;  /* 0x000000ffffdf7224 */ /* 0x000fca00078e005d */
[C---:B------:R-:W-:Y:S01]  /*4010*/  HMMA.16816.F32.BF16 R172, R4.reuse, R16, R76 ;  /* 0x0000001004ac723c */ /* 0x040fe2000004184c */
[----:B------:R2:W-:Y:S06]  /*4020*/  MUFU.EX2 R26, R8 ;  /* 0x00000008001a7308 */ /* 0x0005ec0000000800 */
[----:B------:R-:W-:Y:S01]  /*4030*/  IMAD.MOV.U32 R79, RZ, RZ, R11 ;  /* 0x000000ffff4f7224 */ /* 0x000fe200078e000b */
[C---:B------:R-:W-:Y:S07]  /*4040*/  HMMA.16816.F32.BF16 R156, R4.reuse, R28, R68 ;  /* 0x0000001c049c723c */ /* 0x040fee0000041844 */
[----:B------:R-:W-:Y:S01]  /*4050*/  IMAD.MOV.U32 R29, RZ, RZ, R94 ;  /* 0x000000ffff1d7224 */ /* 0x000fe200078e005e */
[----:B------:R-:W-:Y:S01]  /*4060*/  HMMA.16816.F32.BF16 R44, R4, R30, R44 ;  /* 0x0000001e042c723c */ /* 0x000fe2000004182c */
[----:B--2---:R-:W-:-:S02]  /*4070*/  FFMA.FTZ R8, R217, c[0x0][0x2d0], -R13 ;  /* 0x0000b400d9087a23 */ /* 0x004fc4000001080d */
[----:B------:R-:W-:Y:S02]  /*4080*/  IMAD.MOV.U32 R28, RZ, RZ, R95 ;  /* 0x000000ffff1c7224 */ /* 0x000fe400078e005f */
[----:B------:R2:W3:Y:S01]  /*4090*/  MUFU.EX2 R25, R8 ;  /* 0x0000000800197308 */ /* 0x0004e20000000800 */
[----:B------:R-:W-:Y:S02]  /*40a0*/  IMAD.MOV.U32 R217, RZ, RZ, R15 ;  /* 0x000000ffffd97224 */ /* 0x000fe400078e000f */
[----:B------:R-:W-:Y:S01]  /*40b0*/  HMMA.16816.F32.BF16 R64, R4, R32, R64 ;  /* 0x000000200440723c */ /* 0x000fe20000041840 */
[----:B------:R-:W-:-:S07]  /*40c0*/  IMAD.MOV.U32 R31, RZ, RZ, R14 ;  /* 0x000000ffff1f7224 */ /* 0x000fce00078e000e */
[----:B------:R-:W-:Y:S01]  /*40d0*/  HMMA.16816.F32.BF16 R56, R4, R34, R56 ;  /* 0x000000220438723c */ /* 0x000fe20000041838 */
[----:B--2---:R-:W-:Y:S01]  /*40e0*/  FFMA.FTZ R8, R233, c[0x0][0x2d0], -R12 ;  /* 0x0000b400e9087a23 */ /* 0x004fe2000001080c */
[----:B---3--:R-:W-:-:S06]  /*40f0*/  F2FP.BF16.PACK_AB R130, R25, R26 ;  /* 0x0000001a1982723e */ /* 0x008fcc00000010ff */
[C---:B------:R-:W-:Y:S01]  /*4100*/  HMMA.16816.F32.BF16 R164, R4.reuse, R36, R196 ;  /* 0x0000002404a4723c */ /* 0x040fe200000418c4 */
[----:B------:R2:W-:Y:S07]  /*4110*/  MUFU.EX2 R24, R8 ;  /* 0x0000000800187308 */ /* 0x0005ee0000000800 */
[----:B------:R-:W-:Y:S07]  /*4120*/  HMMA.16816.F32.BF16 R40, R4, R38, R40 ;  /* 0x000000260428723c */ /* 0x000fee0000041828 */
[----:B------:R-:W-:-:S02]  /*4130*/  FFMA.FTZ R4, R227, c[0x0][0x2d0], -R0 ;  /* 0x0000b400e3047a23 */ /* 0x000fc40000010800 */
[----:B--2---:R-:W-:Y:S02]  /*4140*/  FFMA.FTZ R8, R222, c[0x0][0x2d0], -R12 ;  /* 0x0000b400de087a23 */ /* 0x004fe4000001080c */
[----:B------:R2:W-:Y:S01]  /*4150*/  MUFU.EX2 R18, R4 ;  /* 0x0000000400127308 */ /* 0x0005e20000000800 */
[----:B------:R-:W-:-:S07]  /*4160*/  FADD.FTZ R5, R238, R237 ;  /* 0x000000edee057221 */ /* 0x000fce0000010000 */
[----:B------:R3:W4:Y:S01]  /*4170*/  MUFU.EX2 R23, R8 ;  /* 0x0000000800177308 */ /* 0x0007220000000800 */
[----:B--2---:R-:W-:-:S04]  /*4180*/  FADD.FTZ R4, R217, R31 ;  /* 0x0000001fd9047221 */ /* 0x004fc80000010000 */
[----:B------:R-:W-:Y:S02]  /*4190*/  FADD.FTZ R7, R223, R4 ;  /* 0x00000004df077221 */ /* 0x000fe40000010000 */
[----:B---3--:R-:W-:Y:S01]  /*41a0*/  FFMA.FTZ R8, R214, c[0x0][0x2d0], -R12 ;  /* 0x0000b400d6087a23 */ /* 0x008fe2000001080c */
[----:B----4-:R-:W-:-:S03]  /*41b0*/  F2FP.BF16.PACK_AB R129, R23, R24 ;  /* 0x000000181781723e */ /* 0x010fc600000010ff */
[----:B------:R2:W-:Y:S02]  /*41c0*/  MUFU.EX2 R21, R8 ;  /* 0x0000000800157308 */ /* 0x0005e40000000800 */
[----:B--2---:R-:W-:Y:S02]  /*41d0*/  FFMA.FTZ R8, R219, c[0x0][0x2d0], -R12 ;  /* 0x0000b400db087a23 */ /* 0x004fe4000001080c */
[----:B------:R-:W-:-:S04]  /*41e0*/  FADD.FTZ R12, R240, R5 ;  /* 0x00000005f00c7221 */ /* 0x000fc80000010000 */
[----:B------:R2:W3:Y:S01]  /*41f0*/  MUFU.EX2 R22, R8 ;  /* 0x0000000800167308 */ /* 0x0004e20000000800 */
[----:B------:R-:W-:-:S04]  /*4200*/  FADD.FTZ R4, R249, R12 ;  /* 0x0000000cf9047221 */ /* 0x000fc80000010000 */
[----:B------:R-:W-:-:S04]  /*4210*/  FADD.FTZ R4, R216, R4 ;  /* 0x00000004d8047221 */ /* 0x000fc80000010000 */
[----:B------:R-:W-:-:S04]  /*4220*/  FADD.FTZ R246, R246, R4 ;  /* 0x00000004f6f67221 */ /* 0x000fc80000010000 */
[----:B------:R-:W-:Y:S02]  /*4230*/  FADD.FTZ R246, R215, R246 ;  /* 0x000000f6d7f67221 */ /* 0x000fe40000010000 */
[----:B--2---:R-:W-:Y:S01]  /*4240*/  FFMA.FTZ R8, R241, c[0x0][0x2d0], -R0 ;  /* 0x0000b400f1087a23 */ /* 0x004fe20000010800 */
[----:B---3--:R-:W-:Y:S01]  /*4250*/  F2FP.BF16.PACK_AB R131, R22, R21 ;  /* 0x000000151683723e */ /* 0x008fe200000010ff */
[----:B------:R-:W-:Y:S02]  /*4260*/  FADD.FTZ R246, R213, R246 ;  /* 0x000000f6d5f67221 */ /* 0x000fe40000010000 */
[----:B------:R2:W-:Y:S02]  /*4270*/  MUFU.EX2 R20, R8 ;  /* 0x0000000800147308 */ /* 0x0005e40000000800 */
[----:B------:R-:W-:Y:S02]  /*4280*/  FADD.FTZ R246, R138, R246 ;  /* 0x000000f68af67221 */ /* 0x000fe40000010000 */
[----:B-1----:R-:W-:Y:S02]  /*4290*/  HMMA.16816.F32.BF16 R72, R128, R80, R168 ;  /* 0x000000508048723c */ /* 0x002fe400000418a8 */
[----:B------:R-:W-:-:S04]  /*42a0*/  FADD.FTZ R246, R137, R246 ;  /* 0x000000f689f67221 */ /* 0x000fc80000010000 */
[----:B------:R-:W-:Y:S02]  /*42b0*/  FADD.FTZ R246, R133, R246 ;  /* 0x000000f685f67221 */ /* 0x000fe40000010000 */
[C---:B------:R-:W-:Y:S02]  /*42c0*/  HMMA.16816.F32.BF16 R92, R128.reuse, R98, R100 ;  /* 0x00000062805c723c */ /* 0x040fe40000041864 */
[----:B------:R-:W-:Y:S02]  /*42d0*/  FADD.FTZ R246, R132, R246 ;  /* 0x000000f684f67221 */ /* 0x000fe40000010000 */
[--C-:B--2---:R-:W-:Y:S02]  /*42e0*/  FFMA.FTZ R8, R218, c[0x0][0x2d0], -R0.reuse ;  /* 0x0000b400da087a23 */ /* 0x104fe40000010800 */
[----:B------:R-:W-:Y:S02]  /*42f0*/  FFMA.FTZ R0, R229, c[0x0][0x2d0], -R0 ;  /* 0x0000b400e5007a23 */ /* 0x000fe40000010800 */
[----:B------:R1:W2:Y:S01]  /*4300*/  MUFU.EX2 R19, R8 ;  /* 0x0000000800137308 */ /* 0x0002a20000000800 */
[C---:B------:R-:W-:Y:S07]  /*4310*/  HMMA.16816.F32.BF16 R88, R128.reuse, R96, R124 ;  /* 0x000000608058723c */ /* 0x040fee000004187c */
[----:B------:R3:W4:Y:S01]  /*4320*/  MUFU.EX2 R17, R0 ;  /* 0x0000000000117308 */ /* 0x0007220000000800 */
[----:B------:R-:W-:Y:S01]  /*4330*/  HMMA.16816.F32.BF16 R100, R128, R104, R112 ;  /* 0x000000688064723c */ /* 0x000fe20000041870 */
[----:B-1----:R-:W1:Y:S01]  /*4340*/  LDSM.16.MT88.4 R8, [R209+0x2d00] ;  /* 0x002d0000d108783b */ /* 0x002e620000004200 */
[----:B--2---:R-:W-:-:S06]  /*4350*/  F2FP.BF16.PACK_AB R168, R19, R20 ;  /* 0x0000001413a8723e */ /* 0x004fcc00000010ff */
[----:B------:R-:W-:Y:S01]  /*4360*/  HMMA.16816.F32.BF16 R140, R128, R152, R140 ;  /* 0x00000098808c723c */ /* 0x000fe2000004188c */
[----:B---3--:R-:W-:Y:S01]  /*4370*/  FFMA.FTZ R0, R79, c[0x0][0x2d0], -R3 ;  /* 0x0000b4004f007a23 */ /* 0x008fe20000010803 */
[----:B----4-:R-:W-:-:S06]  /*4380*/  F2FP.BF16.PACK_AB R170, R17, R18 ;  /* 0x0000001211aa723e */ /* 0x010fcc00000010ff */
[C---:B------:R-:W-:Y:S01]  /*4390*/  HMMA.16816.F32.BF16 R148, R128.reuse, R154, R148 ;  /* 0x0000009a8094723c */ /* 0x040fe20000041894 */
[----:B------:R2:W3:Y:S07]  /*43a0*/  MUFU.EX2 R13, R0 ;  /* 0x00000000000d7308 */ /* 0x0004ee0000000800 */
[C---:B------:R-:W-:Y:S08]  /*43b0*/  HMMA.16816.F32.BF16 R76, R128.reuse, R82, R84 ;  /* 0x00000052804c723c */ /* 0x040ff00000041854 */
[----:B------:R-:W-:Y:S01]  /*43c0*/  HMMA.16816.F32.BF16 R160, R128, R106, R160 ;  /* 0x0000006a80a0723c */ /* 0x000fe200000418a0 */
[----:B--2---:R-:W-:-:S02]  /*43d0*/  FFMA.FTZ R0, R231, c[0x0][0x2d0], -R3 ;  /* 0x0000b400e7007a23 */ /* 0x004fc40000010803 */
[----:B---3--:R-:W-:Y:S02]  /*43e0*/  FADD.FTZ R246, R13, R246 ;  /* 0x000000f60df67221 */ /* 0x008fe40000010000 */
[----:B------:R2:W3:Y:S03]  /*43f0*/  MUFU.EX2 R14, R0 ;  /* 0x00000000000e7308 */ /* 0x0004e60000000800 */
[C---:B------:R-:W-:Y:S08]  /*4400*/  HMMA.16816.F32.BF16 R112, R128.reuse, R120, R192 ;  /* 0x000000788070723c */ /* 0x040ff000000418c0 */
[----:B------:R-:W-:Y:S01]  /*4410*/  HMMA.16816.F32.BF16 R116, R128, R122, R116 ;  /* 0x0000007a8074723c */ /* 0x000fe20000041874 */
[--C-:B--2---:R-:W-:Y:S01]  /*4420*/  FFMA.FTZ R0, R230, c[0x0][0x2d0], -R3.reuse ;  /* 0x0000b400e6007a23 */ /* 0x104fe20000010803 */
[----:B---3--:R-:W-:Y:S01]  /*4430*/  F2FP.BF16.PACK_AB R169, R14, R13 ;  /* 0x0000000d0ea9723e */ /* 0x008fe200000010ff */
[----:B------:R-:W-:-:S05]  /*4440*/  FFMA.FTZ R3, R232, c[0x0][0x2d0], -R3 ;  /* 0x0000b400e8037a23 */ /* 0x000fca0000010803 */
[----:B-1----:R-:W-:Y:S01]  /*4450*/  HMMA.16816.F32.BF16 R124, R128, R8, R200 ;  /* 0x00000008807c723c */ /* 0x002fe200000418c8 */
[----:B------:R1:W2:Y:S01]  /*4460*/  MUFU.EX2 R15, R0 ;  /* 0x00000000000f7308 */ /* 0x0002a20000000800 */
[----:B------:R-:W-:-:S06]  /*4470*/  FADD.FTZ R246, R14, R246 ;  /* 0x000000f60ef67221 */ /* 0x000fcc0000010000 */
[----:B------:R-:W-:Y:S01]  /*4480*/  HMMA.16816.F32.BF16 R128, R128, R10, R144 ;  /* 0x0000000a8080723c */ /* 0x000fe20000041890 */
[----:B------:R3:W4:Y:S01]  /*4490*/  MUFU.EX2 R16, R3 ;  /* 0x0000000300107308 */ /* 0x0007220000000800 */
[----:B-1----:R-:W-:Y:S02]  /*44a0*/  FADD.FTZ R0, R250, R242 ;  /* 0x000000f2fa007221 */ /* 0x002fe40000010000 */
[----:B--2---:R-:W-:Y:S02]  /*44b0*/  FADD.FTZ R246, R15, R246 ;  /* 0x000000f60ff67221 */ /* 0x004fe40000010000 */
[----:B------:R-:W-:Y:S02]  /*44c0*/  FADD.FTZ R0, R251, R0 ;  /* 0x00000000fb007221 */ /* 0x000fe40000010000 */
[----:B---3--:R-:W-:Y:S01]  /*44d0*/  FADD.FTZ R3, R29, R28 ;  /* 0x0000001c1d037221 */ /* 0x008fe20000010000 */
[----:B----4-:R-:W-:Y:S01]  /*44e0*/  F2FP.BF16.PACK_AB R171, R16, R15 ;  /* 0x0000000f10ab723e */ /* 0x010fe200000010ff */
        /* <DEDUP_REMOVED lines=27> */
[----:B------:R-:W-:Y:S02]  /*46a0*/  IMAD.MOV.U32 R220, RZ, RZ, R54 ;  /* 0x000000ffffdc7224 */ /* 0x000fe400078e0036 */
[----:B------:R-:W-:Y:S01]  /*46b0*/  FADD.FTZ R245, R177, R245 ;  /* 0x000000f5b1f57221 */ /* 0x000fe20000010000 */
[----:B------:R-:W-:Y:S01]  /*46c0*/  HMMA.16816.F32.BF16 R108, R168, R120, R64 ;  /* 0x00000078a86c723c */ /* 0x000fe20000041840 */
[----:B------:R-:W-:Y:S01]  /*46d0*/  FADD.FTZ R247, R205, R247 ;  /* 0x000000f7cdf77221 */ /* 0x000fe20000010000 */
[----:B------:R-:W-:Y:S01]  /*46e0*/  ISETP.GE.AND P0, PT, R220, R55, PT ;  /* 0x00000037dc00720c */ /* 0x000fe20003f06270 */
        /* <DEDUP_REMOVED lines=20> */
[----:B------:R-:W-:-:S05]  /*4830*/  FADD.FTZ R248, R22, R248 ;  /* 0x000000f816f87221 */ /* 0x000fca0000010000 */
[C---:B------:R-:W-:Y:S08]  /*4840*/  HMMA.16816.F32.BF16 R164, R168.reuse, R8, R164 ;  /* 0x00000008a8a4723c */ /* 0x040ff000000418a4 */
[----:B------:R-:W-:Y:S01]  /*4850*/  HMMA.16816.F32.BF16 R168, R168, R10, R40 ;  /* 0x0000000aa8a8723c */ /* 0x000fe20000041828 */
[----:B------:R-:W-:Y:S07]  /*4860*/  @!P0 BRA `(.L_x_1434) ;  /* 0x000032d000008947 */ /* 0x000fee0003800000 */
[----:B------:R-:W2:Y:S04]  /*4870*/  LDL.64 R30, [R1+0x18] ;  /* 0x00001800011e7983 */ /* 0x000ea80000100a00 */
[----:B------:R-:W3:Y:S04]  /*4880*/  LDL R53, [R1+0x2c] ;  /* 0x00002c0001357983 */ /* 0x000ee80000100800 */
[----:B------:R-:W4:Y:S04]  /*4890*/  LDL.64 R28, [R1+0x20] ;  /* 0x00002000011c7983 */ /* 0x000f280000100a00 */
[----:B------:R-:W5:Y:S01]  /*48a0*/  LDL.64 R54, [R1+0x10] ;  /* 0x0000100001367983 */ /* 0x000f620000100a00 */
        /* <DEDUP_REMOVED lines=16> */
[C---:B--2---:R-:W-:Y:S02]  /*49b0*/  IADD3 R4, P3, R30.reuse, 0x20, RZ ;  /* 0x000000201e047810 */ /* 0x044fe40007f7e0ff */
[----:B------:R-:W-:-:S03]  /*49c0*/  IADD3 R2, P2, R30, 0x40, RZ ;  /* 0x000000401e027810 */ /* 0x000fc60007f5e0ff */
[----:B------:R3:W-:Y:S04]  /*49d0*/  STL [R1+0xc], R4 ;  /* 0x00000c0401007387 */ /* 0x0007e80000100800 */
[----:B------:R1:W-:Y:S01]  /*49e0*/  STL [R1+0x4], R2 ;  /* 0x0000040201007387 */ /* 0x0003e20000100800 */
[--C-:B---3--:R-:W-:Y:S02]  /*49f0*/  IMAD.X R4, RZ, RZ, R53.reuse, P3 ;  /* 0x000000ffff047224 */ /* 0x108fe400018e0635 */
[----:B-1----:R-:W-:-:S03]  /*4a00*/  IMAD.X R2, RZ, RZ, R53, P2 ;  /* 0x000000ffff027224 */ /* 0x002fc600010e0635 */
[----:B------:R1:W-:Y:S04]  /*4a10*/  STL [R1+0x8], R4 ;  /* 0x0000080401007387 */ /* 0x0003e80000100800 */
[----:B------:R1:W-:Y:S01]  /*4a20*/  STL [R1], R2 ;  /* 0x0000000201007387 */ /* 0x0003e20000100800 */
[C---:B----4-:R-:W-:Y:S02]  /*4a30*/  IADD3 R252, P1, R28.reuse, 0x20, RZ ;  /* 0x000000201cfc7810 */ /* 0x050fe40007f3e0ff */
[----:B------:R-:W-:-:S03]  /*4a40*/  IADD3 R250, P0, R28, 0x40, RZ ;  /* 0x000000401cfa7810 */ /* 0x000fc60007f1e0ff */
[--C-:B-----5:R-:W-:Y:S02]  /*4a50*/  IMAD.X R251, RZ, RZ, R55.reuse, P1 ;  /* 0x000000fffffb7224 */ /* 0x120fe400008e0637 */
[----:B------:R-:W-:Y:S02]  /*4a60*/  IMAD.X R249, RZ, RZ, R55, P0 ;  /* 0x000000fffff97224 */ /* 0x000fe400000e0637 */
.L_x_1435:
[----:B------:R-:W2:Y:S01]  /*4a70*/  LDL.64 R196, [R1+0x18] ;  /* 0x0000180001c47983 */ /* 0x000ea20000100a00 */
[----:B------:R-:W-:Y:S04]  /*4a80*/  DEPBAR.LE SB0, 0x0 ;  /* 0x000080000000791a */ /* 0x000fe80000000000 */
[----:B-1----:R-:W-:Y:S01]  /*4a90*/  SHF.R.S32.HI R2, RZ, 0x1f, R225 ;  /* 0x0000001fff027819 */ /* 0x002fe200000114e1 */
[----:B------:R-:W3:Y:S01]  /*4aa0*/  LDL R192, [R1+0x2c] ;  /* 0x00002c0001c07983 */ /* 0x000ee20000100800 */
[C---:B------:R-:W-:Y:S01]  /*4ab0*/  IMAD.WIDE.U32 R54, R225.reuse, c[0x0][0x208], RZ ;  /* 0x00008200e1367a25 */ /* 0x040fe200078e00ff */
[----:B------:R-:W-:Y:S02]  /*4ac0*/  MOV R194, c[0x0][0x208] ;  /* 0x0000820000c27a02 */ /* 0x000fe40000000f00 */
[----:B------:R-:W4:Y:S01]  /*4ad0*/  LDL R189, [R1+0xc] ;  /* 0x00000c0001bd7983 */ /* 0x000f220000100800 */
[----:B------:R-:W-:Y:S01]  /*4ae0*/  IMAD R2, R2, c[0x0][0x208], RZ ;  /* 0x0000820002027a24 */ /* 0x000fe200078e02ff */
[C---:B------:R-:W-:Y:S02]  /*4af0*/  SHF.L.U32 R136, R54.reuse, 0x6, RZ ;  /* 0x0000000636887819 */ /* 0x040fe400000006ff */
[----:B------:R-:W5:Y:S01]  /*4b00*/  LDL R193, [R1+0x4] ;  /* 0x0000040001c17983 */ /* 0x000f620000100800 */
[----:B------:R-:W-:Y:S01]  /*4b10*/  IMAD R2, R225, c[0x0][0x20c], R2 ;  /* 0x00008300e1027a24 */ /* 0x000fe200078e0202 */
[----:B------:R-:W-:Y:S02]  /*4b20*/  MOV R195, c[0x0][0x20c] ;  /* 0x0000830000c37a02 */ /* 0x000fe40000000f00 */
[----:B------:R-:W5:Y:S02]  /*4b30*/  LDL R190, [R1+0x8] ;  /* 0x0000080001be7983 */ /* 0x000f640000100800 */
[----:B------:R-:W-:Y:S02]  /*4b40*/  IADD3 R2, R55, R2, RZ ;  /* 0x0000000237027210 */ /* 0x000fe40007ffe0ff */
[----:B------:R-:W5:Y:S02]  /*4b50*/  LDL R191, [R1] ;  /* 0x0000000001bf7983 */ /* 0x000f640000100800 */
[----:B------:R-:W-:Y:S02]  /*4b60*/  SHF.L.U64.HI R2, R54, 0x6, R2 ;  /* 0x0000000636027819 */ /* 0x000fe40000010202 */
[----:B------:R-:W5:Y:S04]  /*4b70*/  LDL R226, [R1+0x28] ;  /* 0x0000280001e27983 */ /* 0x000f680000100800 */
[----:B------:R-:W-:Y:S08]  /*4b80*/  BAR.SYNC.DEFER_BLOCKING 0x0 ;  /* 0x0000000000007b1d */ /* 0x000ff00000010000 */
[----:B------:R-:W-:Y:S08]  /*4b90*/  LDSM.16.M88.4 R64, [R210+0x6100] ;  /* 0x00610000d240783b */ /* 0x000ff00000000200 */
[----:B------:R-:W1:Y:S08]  /*4ba0*/  LDSM.16.M88.4 R16, [R139+0x3100] ;  /* 0x003100008b10783b */ /* 0x000e700000000200 */
[----:B------:R-:W1:Y:S08]  /*4bb0*/  LDSM.16.M88.4 R60, [R210+0x7100] ;  /* 0x00710000d23c783b */ /* 0x000e700000000200 */
[----:B------:R-:W1:Y:S08]  /*4bc0*/  LDSM.16.M88.4 R32, [R139+0x3500] ;  /* 0x003500008b20783b */ /* 0x000e700000000200 */
[----:B------:R-:W5:Y:S04]  /*4bd0*/  LDL R227, [R1+0x34] ;  /* 0x0000340001e37983 */ /* 0x000f680000100800 */
[----:B------:R-:W1:Y:S08]  /*4be0*/  LDSM.16.M88.4 R48, [R139+0x3900] ;  /* 0x003900008b30783b */ /* 0x000e700000000200 */
[----:B------:R-:W5:Y:S01]  /*4bf0*/  LDL.64 R230, [R1+0x20] ;  /* 0x0000200001e67983 */ /* 0x000f620000100a00 */
[-C--:B-1----:R-:W-:Y:S05]  /*4c00*/  HMMA.16816.F32.BF16 R4, R64, R16.reuse, RZ ;  /* 0x000000104004723c */ /* 0x082fea00000418ff */
[----:B------:R-:W1:Y:S03]  /*4c10*/  LDSM.16.M88.4 R132, [R139+0x3d00] ;  /* 0x003d00008b84783b */ /* 0x000e660000000200 */
[C---:B------:R-:W-:Y:S05]  /*4c20*/  HMMA.16816.F32.BF16 R8, R60.reuse, R16, RZ ;  /* 0x000000103c08723c */ /* 0x040fea00000418ff */
[----:B------:R-:W5:Y:S03]  /*4c30*/  LDL.64 R228, [R1+0x10] ;  /* 0x0000100001e47983 */ /* 0x000f660000100a00 */
[-C--:B------:R-:W-:Y:S03]  /*4c40*/  HMMA.16816.F32.BF16 R12, R60, R18.reuse, RZ ;  /* 0x000000123c0c723c */ /* 0x080fe600000418ff */
[----:B------:R-:W-:Y:S05]  /*4c50*/  LDSM.16.M88.4 R172, [R211+0x6100] ;  /* 0x00610000d3ac783b */ /* 0x000fea0000000200 */
[C---:B------:R-:W-:Y:S03]  /*4c60*/  HMMA.16816.F32.BF16 R16, R64.reuse, R18, RZ ;  /* 0x000000124010723c */ /* 0x040fe600000418ff */
[----:B------:R-:W1:Y:S05]  /*4c70*/  LDSM.16.M88.4 R176, [R212] ;  /* 0x00000000d4b0783b */ /* 0x000e6a0000000200 */
[-C--:B------:R-:W-:Y:S03]  /*4c80*/  HMMA.16816.F32.BF16 R20, R64, R32.reuse, RZ ;  /* 0x000000204014723c */ /* 0x080fe600000418ff */
[----:B------:R-:W1:Y:S05]  /*4c90*/  LDSM.16.M88.4 R180, [R211+0x7100] ;  /* 0x00710000d3b4783b */ /* 0x000e6a0000000200 */
[C---:B------:R-:W-:Y:S03]  /*4ca0*/  HMMA.16816.F32.BF16 R24, R60.reuse, R32, RZ ;  /* 0x000000203c18723c */ /* 0x040fe600000418ff */
[----:B------:R-:W1:Y:S05]  /*4cb0*/  LDSM.16.M88.4 R184, [R223] ;  /* 0x00000000dfb8783b */ /* 0x000e6a0000000200 */
[-C--:B------:R-:W-:Y:S08]  /*4cc0*/  HMMA.16816.F32.BF16 R28, R60, R34.reuse, RZ ;  /* 0x000000223c1c723c */ /* 0x080ff000000418ff */
[C---:B------:R-:W-:Y:S08]  /*4cd0*/  HMMA.16816.F32.BF16 R32, R64.reuse, R34, RZ ;  /* 0x000000224020723c */ /* 0x040ff000000418ff */
[-C--:B------:R-:W-:Y:S08]  /*4ce0*/  HMMA.16816.F32.BF16 R36, R64, R48.reuse, RZ ;  /* 0x000000304024723c */ /* 0x080ff000000418ff */
[C---:B------:R-:W-:Y:S08]  /*4cf0*/  HMMA.16816.F32.BF16 R40, R60.reuse, R48, RZ ;  /* 0x000000303c28723c */ /* 0x040ff000000418ff */
[-C--:B------:R-:W-:Y:S08]  /*4d00*/  HMMA.16816.F32.BF16 R44, R60, R50.reuse, RZ ;  /* 0x000000323c2c723c */ /* 0x080ff000000418ff */
[C---:B------:R-:W-:Y:S04]  /*4d10*/  HMMA.16816.F32.BF16 R48, R64.reuse, R50, RZ ;  /* 0x000000324030723c */ /* 0x040fe800000418ff */
[----:B--2---:R-:W-:Y:S04]  /*4d20*/  IADD3 R52, P1, R136, R196, RZ ;  /* 0x000000c488347210 */ /* 0x004fe80007f3e0ff */
[----:B------:R-:W-:Y:S04]  /*4d30*/  LEA R200, P0, R52, c[0x0][0x1f8], 0x1 ;  /* 0x00007e0034c87a11 */ /* 0x000fe800078008ff */
[----:B---3--:R-:W-:Y:S04]  /*4d40*/  IADD3.X R53, R2, R192, RZ, P1, !PT ;  /* 0x000000c002357210 */ /* 0x008fe80000ffe4ff */
[----:B------:R-:W-:Y:S02]  /*4d50*/  LEA.HI.X R201, R52, c[0x0][0x1fc], R53, 0x1, P0 ;  /* 0x00007f0034c97a11 */ /* 0x000fe400000f0c35 */
[-C--:B-1----:R-:W-:Y:S01]  /*4d60*/  HMMA.16816.F32.BF16 R52, R64, R132.reuse, RZ ;  /* 0x000000844034723c */ /* 0x082fe200000418ff */
[C---:B----4-:R-:W-:Y:S02]  /*4d70*/  IADD3 R57, P3, R136.reuse, R189, RZ ;  /* 0x000000bd88397210 */ /* 0x050fe40007f7e0ff */
[----:B-----5:R-:W-:Y:S02]  /*4d80*/  IADD3 R56, P2, R136, R193, RZ ;  /* 0x000000c188387210 */ /* 0x020fe40007f5e0ff */
[C---:B------:R-:W-:Y:S02]  /*4d90*/  LEA R204, P1, R57.reuse, c[0x0][0x1f8], 0x1 ;  /* 0x00007e0039cc7a11 */ /* 0x040fe400078208ff */
[----:B------:R-:W-:Y:S02]  /*4da0*/  LEA R202, P0, R56, c[0x0][0x1f8], 0x1 ;  /* 0x00007e0038ca7a11 */ /* 0x000fe400078008ff */
[C---:B------:R-:W-:Y:S03]  /*4db0*/  IADD3.X R58, R2.reuse, R190, RZ, P3, !PT ;  /* 0x000000be023a7210 */ /* 0x040fe60001ffe4ff */
[----:B------:R-:W-:Y:S02]  /*4dc0*/  IADD3.X R59, R2, R191, RZ, P2, !PT ;  /* 0x000000bf023b7210 */ /* 0x000fe400017fe4ff */
[----:B------:R-:W-:Y:S02]  /*4dd0*/  LEA.HI.X R205, R57, c[0x0][0x1fc], R58, 0x1, P1 ;  /* 0x00007f0039cd7a11 */ /* 0x000fe400008f0c3a */
[----:B------:R-:W-:Y:S02]  /*4de0*/  LEA.HI.X R203, R56, c[0x0][0x1fc], R59, 0x1, P0 ;  /* 0x00007f0038cb7a11 */ /* 0x000fe400000f0c3b */
[C---:B------:R-:W-:Y:S02]  /*4df0*/  HMMA.16816.F32.BF16 R56, R60.reuse, R132, RZ ;  /* 0x000000843c38723c */ /* 0x040fe400000418ff */
[----:B------:R-:W-:Y:S04]  /*4e00*/  LEA R136, P3, R194, R136, 0x5 ;  /* 0x00000088c2887211 */ /* 0x000fe800078628ff */
[C---:B------:R-:W-:Y:S02]  /*4e10*/  IADD3 R188, P0, R136.reuse, R196, RZ ;  /* 0x000000c488bc7210 */ /* 0x040fe40007f1e0ff */
[-C--:B------:R-:W-:Y:S01]  /*4e20*/  HMMA.16816.F32.BF16 R60, R60, R134.reuse, RZ ;  /* 0x000000863c3c723c */ /* 0x080fe200000418ff */
[----:B------:R-:W-:Y:S03]  /*4e30*/  IADD3 R189, P2, R136, R189, RZ ;  /* 0x000000bd88bd7210 */ /* 0x000fe60007f5e0ff */
[----:B------:R-:W-:Y:S02]  /*4e40*/  LEA R132, P4, R188, c[0x0][0x1f8], 0x1 ;  /* 0x00007e00bc847a11 */ /* 0x000fe400078808ff */
[----:B------:R-:W-:Y:S02]  /*4e50*/  LEA.HI.X R2, R194, R2, R195, 0x5, P3 ;  /* 0x00000002c2027211 */ /* 0x000fe400018f2cc3 */
[----:B------:R-:W-:Y:S04]  /*4e60*/  HMMA.16816.F32.BF16 R64, R64, R134, RZ ;  /* 0x000000864040723c */ /* 0x000fe800000418ff */
[C---:B------:R-:W-:Y:S02]  /*4e70*/  LEA R198, P1, R189.reuse, c[0x0][0x1f8], 0x1 ;  /* 0x00007e00bdc67a11 */ /* 0x040fe400078208ff */
[----:B------:R-:W-:Y:S02]  /*4e80*/  IADD3 R136, P3, R136, R193, RZ ;  /* 0x000000c188887210 */ /* 0x000fe40007f7e0ff */
[-C--:B------:R-:W-:Y:S05]  /*4e90*/  HMMA.16816.F32.BF16 R4, R172, R176.reuse, R4 ;  /* 0x000000b0ac04723c */ /* 0x080fea0000041804 */
[C---:B------:R-:W-:Y:S02]  /*4ea0*/  IADD3.X R133, R2.reuse, R192, RZ, P0, !PT ;  /* 0x000000c002857210 */ /* 0x040fe400007fe4ff */
[----:B------:R-:W-:Y:S01]  /*4eb0*/  IADD3.X R190, R2, R190, RZ, P2, !PT ;  /* 0x000000be02be7210 */ /* 0x000fe200017fe4ff */
[C---:B------:R-:W-:Y:S01]  /*4ec0*/  HMMA.16816.F32.BF16 R8, R180.reuse, R176, R8 ;  /* 0x000000b0b408723c */ /* 0x040fe20000041808 */
[----:B------:R-:W-:Y:S03]  /*4ed0*/  LDSM.16.M88.4 R192, [R221] ;  /* 0x00000000ddc0783b */ /* 0x000fe60000000200 */
[----:B------:R-:W-:Y:S02]  /*4ee0*/  LEA.HI.X R133, R188, c[0x0][0x1fc], R133, 0x1, P4 ;  /* 0x00007f00bc857a11 */ /* 0x000fe400020f0c85 */
[----:B------:R-:W-:Y:S02]  /*4ef0*/  IADD3.X R2, R2, R191, RZ, P3, !PT ;  /* 0x000000bf02027210 */ /* 0x000fe40001ffe4ff */
[-C--:B------:R-:W-:Y:S03]  /*4f00*/  HMMA.16816.F32.BF16 R12, R180, R178.reuse, R12 ;  /* 0x000000b2b40c723c */ /* 0x080fe6000004180c */
[----:B------:R-:W-:Y:S02]  /*4f10*/  ISETP.NE.AND P2, PT, R226, RZ, PT ;  /* 0x000000ffe200720c */ /* 0x000fe40003f45270 */
[----:B------:R-:W-:Y:S02]  /*4f20*/  LEA.HI.X R199, R189, c[0x0][0x1fc], R190, 0x1, P1 ;  /* 0x00007f00bdc77a11 */ /* 0x000fe400008f0cbe */
[----:B------:R-:W1:Y:S01]  /*4f30*/  LDSM.16.M88.4 R188, [R222] ;  /* 0x00000000debc783b */ /* 0x000e620000000200 */
[C---:B------:R-:W-:Y:S04]  /*4f40*/  HMMA.16816.F32.BF16 R16, R172.reuse, R178, R16 ;  /* 0x000000b2ac10723c */ /* 0x040fe80000041810 */
[C---:B------:R-:W-:Y:S03]  /*4f50*/  LEA R196, P0, R136.reuse, c[0x0][0x1f8], 0x1 ;  /* 0x00007e0088c47a11 */ /* 0x040fe600078008ff */
[----:B------:R-:W-:Y:S01]  /*4f60*/  @!PT LDS RZ, [RZ] ;  /* 0x00000000fffff984 */ /* 0x000fe20000000800 */
[----:B------:R-:W-:Y:S01]  /*4f70*/  @!PT LDS RZ, [RZ] ;  /* 0x00000000fffff984 */ /* 0x000fe20000000800 */
[----:B------:R-:W-:Y:S01]  /*4f80*/  @!PT LDS RZ, [RZ] ;  /* 0x00000000fffff984 */ /* 0x000fe20000000800 */
[----:B------:R2:W-:Y:S01]  /*4f90*/  LDGSTS.E.BYPASS.LTC128B.128 [R224+0x100], [R200.64], !P5 ;  /* 0x00100000c8e07fae */ /* 0x0005e2000e901d46 */
[-C--:B------:R-:W-:Y:S04]  /*4fa0*/  HMMA.16816.F32.BF16 R20, R172, R184.reuse, R20 ;  /* 0x000000b8ac14723c */ /* 0x080fe80000041814 */
[----:B------:R-:W-:Y:S02]  /*4fb0*/  LEA.HI.X R197, R136, c[0x0][0x1fc], R2, 0x1, P0 ;  /* 0x00007f0088c57a11 */ /* 0x000fe400000f0c02 */
[C---:B------:R-:W-:Y:S01]  /*4fc0*/  ISETP.GT.AND P0, PT, R225.reuse, R227, PT ;  /* 0x000000e3e100720c */ /* 0x040fe20003f04270 */
[----:B------:R3:W-:Y:S01]  /*4fd0*/  LDGSTS.E.BYPASS.LTC128B.128 [R224+0x1100], [R204.64], !P2 ;  /* 0x01100000cce07fae */ /* 0x0007e2000d101d46 */
[C---:B------:R-:W-:Y:S01]  /*4fe0*/  HMMA.16816.F32.BF16 R24, R180.reuse, R184, R24 ;  /* 0x000000b8b418723c */ /* 0x040fe20000041818 */
[----:B------:R-:W-:Y:S03]  /*4ff0*/  MOV R227, c[0x0][0x1e0] ;  /* 0x0000780000e37a02 */ /* 0x000fe60000000f00 */
[----:B------:R-:W-:Y:S02]  /*5000*/  IADD3 R225, R225, -0x1, RZ ;  /* 0xffffffffe1e17810 */ /* 0x000fe40007ffe0ff */
[----:B------:R-:W-:Y:S01]  /*5010*/  SHF.L.U32 R227, R227, 0x5, RZ ;  /* 0x00000005e3e37819 */ /* 0x000fe200000006ff */
[----:B------:R2:W-:Y:S01]  /*5020*/  LDGSTS.E.BYPASS.LTC128B.128 [R224+0x2100], [R202.64], !P6 ;  /* 0x02100000cae07fae */ /* 0x0005e2000f101d46 */
[-C--:B------:R-:W-:Y:S07]  /*5030*/  HMMA.16816.F32.BF16 R28, R180, R186.reuse, R28 ;  /* 0x000000bab41c723c */ /* 0x080fee000004181c */
[----:B------:R4:W-:Y:S01]  /*5040*/  LDGSTS.E.BYPASS.LTC128B.128 [R224+0x900], [R132.64], !P5 ;  /* 0x0090000084e07fae */ /* 0x0009e2000e901d46 */
[C---:B------:R-:W-:Y:S07]  /*5050*/  HMMA.16816.F32.BF16 R32, R172.reuse, R186, R32 ;  /* 0x000000baac20723c */ /* 0x040fee0000041820 */
[----:B------:R5:W-:Y:S01]  /*5060*/  LDGSTS.E.BYPASS.LTC128B.128 [R224+0x1900], [R198.64], !P2 ;  /* 0x01900000c6e07fae */ /* 0x000be2000d101d46 */
[-C--:B-1----:R-:W-:Y:S07]  /*5070*/  HMMA.16816.F32.BF16 R36, R172, R188.reuse, R36 ;  /* 0x000000bcac24723c */ /* 0x082fee0000041824 */
[----:B------:R5:W-:Y:S01]  /*5080*/  LDGSTS.E.BYPASS.LTC128B.128 [R224+0x2900], [R196.64], !P6 ;  /* 0x02900000c4e07fae */ /* 0x000be2000f101d46 */
[C---:B------:R-:W-:Y:S07]  /*5090*/  HMMA.16816.F32.BF16 R40, R180.reuse, R188, R40 ;  /* 0x000000bcb428723c */ /* 0x040fee0000041828 */
[----:B--2---:R-:W-:Y:S01]  /*50a0*/  LDSM.16.M88.4 R200, [R210+0x9100] ;  /* 0x00910000d2c8783b */ /* 0x004fe20000000200 */
[-C--:B------:R-:W-:Y:S07]  /*50b0*/  HMMA.16816.F32.BF16 R44, R180, R190.reuse, R44 ;  /* 0x000000beb42c723c */ /* 0x080fee000004182c */
[----:B------:R-:W0:Y:S01]  /*50c0*/  LDGDEPBAR ;  /* 0x00000000000079af */ /* 0x000e220000000000 */
[C---:B------:R-:W-:Y:S07]  /*50d0*/  HMMA.16816.F32.BF16 R48, R172.reuse, R190, R48 ;  /* 0x000000beac30723c */ /* 0x040fee0000041830 */
[----:B----4-:R-:W-:Y:S01]  /*50e0*/  LDSM.16.M88.4 R132, [R210+0x8100] ;  /* 0x00810000d284783b */ /* 0x010fe20000000200 */
[-C--:B------:R-:W-:Y:S07]  /*50f0*/  HMMA.16816.F32.BF16 R52, R172, R192.reuse, R52 ;  /* 0x000000c0ac34723c */ /* 0x080fee0000041834 */
[----:B-----5:R-:W1:Y:S01]  /*5100*/  LDSM.16.M88.4 R196, [R139+0x4100] ;  /* 0x004100008bc4783b */ /* 0x020e620000000200 */
[C---:B------:R-:W-:Y:S07]  /*5110*/  HMMA.16816.F32.BF16 R56, R180.reuse, R192, R56 ;  /* 0x000000c0b438723c */ /* 0x040fee0000041838 */
[----:B---3--:R-:W2:Y:S01]  /*5120*/  LDSM.16.M88.4 R204, [R139+0x4500] ;  /* 0x004500008bcc783b */ /* 0x008ea20000000200 */
[-C--:B------:R-:W-:Y:S07]  /*5130*/  HMMA.16816.F32.BF16 R60, R180, R194.reuse, R60 ;  /* 0x000000c2b43c723c */ /* 0x080fee000004183c */
[----:B------:R-:W3:Y:S01]  /*5140*/  LDSM.16.M88.4 R176, [R139+0x4900] ;  /* 0x004900008bb0783b */ /* 0x000ee20000000200 */
[----:B------:R-:W-:Y:S07]  /*5150*/  HMMA.16816.F32.BF16 R64, R172, R194, R64 ;  /* 0x000000c2ac40723c */ /* 0x000fee0000041840 */
[----:B------:R-:W4:Y:S08]  /*5160*/  LDSM.16.M88.4 R172, [R139+0x4d00] ;  /* 0x004d00008bac783b */ /* 0x000f300000000200 */
[----:B------:R-:W-:Y:S01]  /*5170*/  LDSM.16.M88.4 R180, [R211+0x8100] ;  /* 0x00810000d3b4783b */ /* 0x000fe20000000200 */
[-C--:B-1----:R-:W-:Y:S07]  /*5180*/  HMMA.16816.F32.BF16 R4, R132, R196.reuse, R4 ;  /* 0x000000c48404723c */ /* 0x082fee0000041804 */
[----:B------:R-:W1:Y:S01]  /*5190*/  LDSM.16.M88.4 R184, [R220] ;  /* 0x00000000dcb8783b */ /* 0x000e620000000200 */
[C---:B------:R-:W-:Y:S07]  /*51a0*/  HMMA.16816.F32.BF16 R8, R200.reuse, R196, R8 ;  /* 0x000000c4c808723c */ /* 0x040fee0000041808 */
[----:B------:R-:W5:Y:S01]  /*51b0*/  LDSM.16.M88.4 R188, [R211+0x9100] ;  /* 0x00910000d3bc783b */ /* 0x000f620000000200 */
[-C--:B------:R-:W-:Y:S07]  /*51c0*/  HMMA.16816.F32.BF16 R12, R200, R198.reuse, R12 ;  /* 0x000000c6c80c723c */ /* 0x080fee000004180c */
[----:B------:R-:W1:Y:S01]  /*51d0*/  LDSM.16.M88.4 R192, [R219] ;  /* 0x00000000dbc0783b */ /* 0x000e620000000200 */
[C---:B------:R-:W-:Y:S07]  /*51e0*/  HMMA.16816.F32.BF16 R16, R132.reuse, R198, R16 ;  /* 0x000000c68410723c */ /* 0x040fee0000041810 */
[----:B------:R-:W-:Y:S01]  /*51f0*/  LDSM.16.M88.4 R196, [R217] ;  /* 0x00000000d9c4783b */ /* 0x000fe20000000200 */
[-C--:B--2---:R-:W-:Y:S08]  /*5200*/  HMMA.16816.F32.BF16 R20, R132, R204.reuse, R20 ;  /* 0x000000cc8414723c */ /* 0x084ff00000041814 */
[C---:B------:R-:W-:Y:S08]  /*5210*/  HMMA.16816.F32.BF16 R24, R200.reuse, R204, R24 ;  /* 0x000000ccc818723c */ /* 0x040ff00000041818 */
[-C--:B------:R-:W-:Y:S08]  /*5220*/  HMMA.16816.F32.BF16 R28, R200, R206.reuse, R28 ;  /* 0x000000cec81c723c */ /* 0x080ff0000004181c */
[C---:B------:R-:W-:Y:S01]  /*5230*/  HMMA.16816.F32.BF16 R32, R132.reuse, R206, R32 ;  /* 0x000000ce8420723c */ /* 0x040fe20000041820 */
[----:B------:R-:W-:Y:S07]  /*5240*/  LDSM.16.M88.4 R204, [R139+0x5500] ;  /* 0x005500008bcc783b */ /* 0x000fee0000000200 */
[-C--:B---3--:R-:W-:Y:S08]  /*5250*/  HMMA.16816.F32.BF16 R36, R132, R176.reuse, R36 ;  /* 0x000000b08424723c */ /* 0x088ff00000041824 */
[C---:B------:R-:W-:Y:S08]  /*5260*/  HMMA.16816.F32.BF16 R40, R200.reuse, R176, R40 ;  /* 0x000000b0c828723c */ /* 0x040ff00000041828 */
[-C--:B------:R-:W-:Y:S08]  /*5270*/  HMMA.16816.F32.BF16 R44, R200, R178.reuse, R44 ;  /* 0x000000b2c82c723c */ /* 0x080ff0000004182c */
[C---:B------:R-:W-:Y:S01]  /*5280*/  HMMA.16816.F32.BF16 R48, R132.reuse, R178, R48 ;  /* 0x000000b28430723c */ /* 0x040fe20000041830 */
[----:B------:R-:W2:Y:S07]  /*5290*/  LDSM.16.M88.4 R176, [R218] ;  /* 0x00000000dab0783b */ /* 0x000eae0000000200 */
[-C--:B----4-:R-:W-:Y:S08]  /*52a0*/  HMMA.16816.F32.BF16 R52, R132, R172.reuse, R52 ;  /* 0x000000ac8434723c */ /* 0x090ff00000041834 */
[C---:B------:R-:W-:Y:S08]  /*52b0*/  HMMA.16816.F32.BF16 R56, R200.reuse, R172, R56 ;  /* 0x000000acc838723c */ /* 0x040ff00000041838 */
[-C--:B------:R-:W-:Y:S01]  /*52c0*/  HMMA.16816.F32.BF16 R60, R200, R174.reuse, R60 ;  /* 0x000000aec83c723c */ /* 0x080fe2000004183c */
[----:B------:R-:W-:Y:S07]  /*52d0*/  LDSM.16.M88.4 R200, [R210+0xb100] ;  /* 0x00b10000d2c8783b */ /* 0x000fee0000000200 */
[----:B------:R-:W-:Y:S01]  /*52e0*/  HMMA.16816.F32.BF16 R64, R132, R174, R64 ;  /* 0x000000ae8440723c */ /* 0x000fe20000041840 */
[----:B------:R-:W-:Y:S07]  /*52f0*/  LDSM.16.M88.4 R132, [R210+0xa100] ;  /* 0x00a10000d284783b */ /* 0x000fee0000000200 */
[-C--:B-1----:R-:W-:Y:S01]  /*5300*/  HMMA.16816.F32.BF16 R4, R180, R184.reuse, R4 ;  /* 0x000000b8b404723c */ /* 0x082fe20000041804 */
[----:B------:R-:W1:Y:S07]  /*5310*/  LDSM.16.M88.4 R172, [R139+0x5100] ;  /* 0x005100008bac783b */ /* 0x000e6e0000000200 */
[C---:B-----5:R-:W-:Y:S08]  /*5320*/  HMMA.16816.F32.BF16 R8, R188.reuse, R184, R8 ;  /* 0x000000b8bc08723c */ /* 0x060ff00000041808 */
[-C--:B------:R-:W-:Y:S08]  /*5330*/  HMMA.16816.F32.BF16 R12, R188, R186.reuse, R12 ;  /* 0x000000babc0c723c */ /* 0x080ff0000004180c */
[C---:B------:R-:W-:Y:S01]  /*5340*/  HMMA.16816.F32.BF16 R16, R180.reuse, R186, R16 ;  /* 0x000000bab410723c */ /* 0x040fe20000041810 */
[----:B------:R-:W-:Y:S07]  /*5350*/  LDSM.16.M88.4 R184, [R216] ;  /* 0x00000000d8b8783b */ /* 0x000fee0000000200 */
[-C--:B------:R-:W-:Y:S08]  /*5360*/  HMMA.16816.F32.BF16 R20, R180, R192.reuse, R20 ;  /* 0x000000c0b414723c */ /* 0x080ff00000041814 */
[C---:B------:R-:W-:Y:S08]  /*5370*/  HMMA.16816.F32.BF16 R24, R188.reuse, R192, R24 ;  /* 0x000000c0bc18723c */ /* 0x040ff00000041818 */
[-C--:B------:R-:W-:Y:S08]  /*5380*/  HMMA.16816.F32.BF16 R28, R188, R194.reuse, R28 ;  /* 0x000000c2bc1c723c */ /* 0x080ff0000004181c */
[C---:B------:R-:W-:Y:S01]  /*5390*/  HMMA.16816.F32.BF16 R32, R180.reuse, R194, R32 ;  /* 0x000000c2b420723c */ /* 0x040fe20000041820 */
[----:B------:R-:W-:Y:S07]  /*53a0*/  LDSM.16.M88.4 R192, [R215] ;  /* 0x00000000d7c0783b */ /* 0x000fee0000000200 */
[-C--:B--2---:R-:W-:Y:S08]  /*53b0*/  HMMA.16816.F32.BF16 R36, R180, R176.reuse, R36 ;  /* 0x000000b0b424723c */ /* 0x084ff00000041824 */
[C---:B------:R-:W-:Y:S08]  /*53c0*/  HMMA.16816.F32.BF16 R40, R188.reuse, R176, R40 ;  /* 0x000000b0bc28723c */ /* 0x040ff00000041828 */
[-C--:B------:R-:W-:Y:S08]  /*53d0*/  HMMA.16816.F32.BF16 R44, R188, R178.reuse, R44 ;  /* 0x000000b2bc2c723c */ /* 0x080ff0000004182c */
[C---:B------:R-:W-:Y:S01]  /*53e0*/  HMMA.16816.F32.BF16 R48, R180.reuse, R178, R48 ;  /* 0x000000b2b430723c */ /* 0x040fe20000041830 */
[----:B------:R-:W2:Y:S07]  /*53f0*/  LDSM.16.M88.4 R176, [R139+0x5900] ;  /* 0x005900008bb0783b */ /* 0x000eae0000000200 */
[-C--:B------:R-:W-:Y:S08]  /*5400*/  HMMA.16816.F32.BF16 R52, R180, R196.reuse, R52 ;  /* 0x000000c4b434723c */ /* 0x080ff00000041834 */
[C---:B------:R-:W-:Y:S08]  /*5410*/  HMMA.16816.F32.BF16 R56, R188.reuse, R196, R56 ;  /* 0x000000c4bc38723c */ /* 0x040ff00000041838 */
[-C--:B------:R-:W-:Y:S01]  /*5420*/  HMMA.16816.F32.BF16 R60, R188, R198.reuse, R60 ;  /* 0x000000c6bc3c723c */ /* 0x080fe2000004183c */
[----:B------:R-:W-:Y:S07]  /*5430*/  LDSM.16.M88.4 R188, [R211+0xb100] ;  /* 0x00b10000d3bc783b */ /* 0x000fee0000000200 */
[----:B------:R-:W-:Y:S01]  /*5440*/  HMMA.16816.F32.BF16 R64, R180, R198, R64 ;  /* 0x000000c6b440723c */ /* 0x000fe20000041840 */
[----:B------:R-:W-:Y:S07]  /*5450*/  LDSM.16.M88.4 R180, [R211+0xa100] ;  /* 0x00a10000d3b4783b */ /* 0x000fee0000000200 */
[-C--:B-1----:R-:W-:Y:S01]  /*5460*/  HMMA.16816.F32.BF16 R4, R132, R172.reuse, R4 ;  /* 0x000000ac8404723c */ /* 0x082fe20000041804 */
[----:B------:R-:W-:Y:S07]  /*5470*/  LDSM.16.M88.4 R196, [R213] ;  /* 0x00000000d5c4783b */ /* 0x000fee0000000200 */
[C---:B------:R-:W-:Y:S08]  /*5480*/  HMMA.16816.F32.BF16 R8, R200.reuse, R172, R8 ;  /* 0x000000acc808723c */ /* 0x040ff00000041808 */
        /* <DEDUP_REMOVED lines=10> */
[C---:B------:R-:W-:Y:S01]  /*5530*/  HMMA.16816.F32.BF16 R48, R132.reuse, R178, R48 ;  /* 0x000000b28430723c */ /* 0x040fe20000041830 */
[----:B------:R-:W2:Y:S01]  /*5540*/  LDSM.16.M88.4 R176, [R214] ;  /* 0x00000000d6b0783b */ /* 0x000ea20000000200 */
[----:B------:R-:W-:Y:S06]  /*5550*/  DEPBAR.LE SB0, 0x0 ;  /* 0x000080000000791a */ /* 0x000fec0000000000 */
[-C--:B-1----:R-:W-:Y:S01]  /*5560*/  HMMA.16816.F32.BF16 R52, R132, R172.reuse, R52 ;  /* 0x000000ac8434723c */ /* 0x082fe20000041834 */
[----:B------:R-:W-:Y:S07]  /*5570*/  BAR.SYNC.DEFER_BLOCKING 0x0 ;  /* 0x0000000000007b1d */ /* 0x000fee0000010000 */
[C---:B------:R-:W-:Y:S08]  /*5580*/  HMMA.16816.F32.BF16 R56, R200.reuse, R172, R56 ;  /* 0x000000acc838723c */ /* 0x040ff00000041838 */
[-C--:B------:R-:W-:Y:S08]  /*5590*/  HMMA.16816.F32.BF16 R60, R200, R174.reuse, R60 ;  /* 0x000000aec83c723c */ /* 0x080ff0000004183c */
[----:B------:R-:W-:Y:S07]  /*55a0*/  HMMA.16816.F32.BF16 R64, R132, R174, R64 ;  /* 0x000000ae8440723c */ /* 0x000fee0000041840 */
[----:B------:R-:W-:Y:S01]  /*55b0*/  MOV R175, 0x5 ;  /* 0x0000000500af7802 */ /* 0x000fe20000000f00 */
[-C--:B------:R-:W-:Y:S01]  /*55c0*/  HMMA.16816.F32.BF16 R4, R180, R184.reuse, R4 ;  /* 0x000000b8b404723c */ /* 0x080fe20000041804 */
[----:B------:R-:W-:Y:S04]  /*55d0*/  MOV R174, c[0x0][0x1e0] ;  /* 0x0000780000ae7a02 */ /* 0x000fe80000000f00 */
[----:B------:R-:W-:Y:S03]  /*55e0*/  SHF.L.U64.HI R174, R174, R175, c[0x0][0x1e4] ;  /* 0x00007900aeae7619 */ /* 0x000fe600000102af */
[C---:B------:R-:W-:Y:S08]  /*55f0*/  HMMA.16816.F32.BF16 R8, R188.reuse, R184, R8 ;  /* 0x000000b8bc08723c */ /* 0x040ff00000041808 */
[-C--:B------:R-:W-:Y:S08]  /*5600*/  HMMA.16816.F32.BF16 R12, R188, R186.reuse, R12 ;  /* 0x000000babc0c723c */ /* 0x080ff0000004180c */
[C---:B------:R-:W-:Y:S04]  /*5610*/  HMMA.16816.F32.BF16 R16, R180.reuse, R186, R16 ;  /* 0x000000bab410723c */ /* 0x040fe80000041810 */
[----:B------:R-:W-:Y:S02]  /*5620*/  FMNMX.FTZ R2, R4, R0, !PT ;  /* 0x0000000004027209 */ /* 0x000fe40007810000 */
[----:B------:R-:W-:Y:S02]  /*5630*/  FMNMX.FTZ R132, R6, R3, !PT ;  /* 0x0000000306847209 */ /* 0x000fe40007810000 */
[-C--:B------:R-:W-:Y:S04]  /*5640*/  HMMA.16816.F32.BF16 R20, R180, R192.reuse, R20 ;  /* 0x000000c0b414723c */ /* 0x080fe80000041814 */
[----:B------:R-:W-:Y:S02]  /*5650*/  FMNMX.FTZ R133, R8, R137, !PT ;  /* 0x0000008908857209 */ /* 0x000fe40007810000 */
[----:B------:R-:W-:Y:S02]  /*5660*/  FMNMX.FTZ R2, R5, R2, !PT ;  /* 0x0000000205027209 */ /* 0x000fe40007810000 */
        /* <DEDUP_REMOVED lines=9> */
[-C--:B--2---:R-:W-:Y:S04]  /*5700*/  HMMA.16816.F32.BF16 R36, R180, R176.reuse, R36 ;  /* 0x000000b0b424723c */ /* 0x084fe80000041824 */
        /* <DEDUP_REMOVED lines=20> */
[----:B------:R-:W-:Y:S04]  /*5850*/  HMMA.16816.F32.BF16 R64, R180, R198, R64 ;  /* 0x000000c6b440723c */ /* 0x000fe80000041840 */
[----:B------:R-:W-:Y:S02]  /*5860*/  FMNMX.FTZ R2, R38, R2, !PT ;  /* 0x0000000226027209 */ /* 0x000fe40007810000 */
[----:B------:R-:W-:Y:S02]  /*5870*/  FMNMX.FTZ R136, R49, R136, !PT ;  /* 0x0000008831887209 */ /* 0x000fe40007810000 */
[----:B------:R-:W-:Y:S04]  /*5880*/  FMNMX.FTZ R2, R39, R2, !PT ;  /* 0x0000000227027209 */ /* 0x000fe80007810000 */
        /* <DEDUP_REMOVED lines=25> */
[----:B-1----:R-:W-:Y:S02]  /*5a20*/  FMNMX.FTZ R136, R136, R135, !PT ;  /* 0x0000008788887209 */ /* 0x002fe40007810000 */
[----:B------:R-:W-:Y:S02]  /*5a30*/  FMNMX.FTZ R132, R56, R132, !PT ;  /* 0x0000008438847209 */ /* 0x000fe40007810000 */
[----:B------:R-:W-:Y:S01]  /*5a40*/  FMNMX.FTZ R133, R30, R133, !PT ;  /* 0x000000851e857209 */ /* 0x000fe20007810000 */
[----:B------:R-:W1:Y:S01]  /*5a50*/  SHFL.BFLY PT, R173, R136, 0x1, 0x1f ;  /* 0x0c201f0088ad7f89 */ /* 0x000e6200000e0000 */
[----:B------:R-:W-:Y:S02]  /*5a60*/  FMNMX.FTZ R132, R57, R132, !PT ;  /* 0x0000008439847209 */ /* 0x000fe40007810000 */
[----:B--2---:R-:W-:Y:S02]  /*5a70*/  FMNMX.FTZ R2, R2, R134, !PT ;  /* 0x0000008602027209 */ /* 0x004fe40007810000 */
[----:B------:R-:W-:Y:S02]  /*5a80*/  FMNMX.FTZ R132, R60, R132, !PT ;  /* 0x000000843c847209 */ /* 0x000fe40007810000 */
[----:B------:R-:W-:Y:S01]  /*5a90*/  FMNMX.FTZ R133, R31, R133, !PT ;  /* 0x000000851f857209 */ /* 0x000fe20007810000 */
[----:B------:R-:W2:Y:S01]  /*5aa0*/  SHFL.BFLY PT, R135, R2, 0x1, 0x1f ;  /* 0x0c201f0002877f89 */ /* 0x000ea200000e0000 */
[----:B------:R-:W-:Y:S02]  /*5ab0*/  FMNMX.FTZ R132, R61, R132, !PT ;  /* 0x000000843d847209 */ /* 0x000fe40007810000 */
[----:B------:R-:W-:Y:S04]  /*5ac0*/  FMNMX.FTZ R133, R42, R133, !PT ;  /* 0x000000852a857209 */ /* 0x000fe80007810000 */
[----:B------:R-:W-:Y:S01]  /*5ad0*/  FMNMX.FTZ R133, R43, R133, !PT ;  /* 0x000000852b857209 */ /* 0x000fe20007810000 */
[----:B------:R-:W3:Y:S03]  /*5ae0*/  SHFL.BFLY PT, R172, R132, 0x2, 0x1f ;  /* 0x0c401f0084ac7f89 */ /* 0x000ee600000e0000 */
[----:B------:R-:W-:Y:S02]  /*5af0*/  FMNMX.FTZ R133, R46, R133, !PT ;  /* 0x000000852e857209 */ /* 0x000fe40007810000 */
[----:B-1----:R-:W-:Y:S05]  /*5b00*/  FMNMX.FTZ R136, R136, R173, !PT ;  /* 0x000000ad88887209 */ /* 0x002fea0007810000 */
[C---:B------:R-:W-:Y:S02]  /*5b10*/  FADD.FTZ R0, -R136.reuse, R0 ;  /* 0x0000000088007221 */ /* 0x040fe40000010100 */
[----:B------:R-:W-:Y:S01]  /*5b20*/  FMUL.FTZ R180, R136, c[0x0][0x2d0] ;  /* 0x0000b40088b47a20 */ /* 0x000fe20000410000 */
[----:B--2---:R-:W-:Y:S01]  /*5b30*/  FMNMX.FTZ R135, R2, R135, !PT ;  /* 0x0000008702877209 */ /* 0x004fe20007810000 */
[----:B------:R-:W-:Y:S01]  /*5b40*/  FMUL.FTZ R0, R0, c[0x0][0x2d0] ;  /* 0x0000b40000007a20 */ /* 0x000fe20000410000 */
[----:B------:R-:W-:Y:S01]  /*5b50*/  FMNMX.FTZ R2, R47, R133, !PT ;  /* 0x000000852f027209 */ /* 0x000fe20007810000 */
[--C-:B------:R-:W-:Y:S02]  /*5b60*/  FFMA.FTZ R4, R4, c[0x0][0x2d0], -R180.reuse ;  /* 0x0000b40004047a23 */ /* 0x100fe400000108b4 */
[----:B------:R1:W2:Y:S01]  /*5b70*/  MUFU.EX2 R133, R0 ;  /* 0x0000000000857308 */ /* 0x0002a20000000800 */
[----:B------:R-:W-:Y:S01]  /*5b80*/  FMNMX.FTZ R2, R58, R2, !PT ;  /* 0x000000023a027209 */ /* 0x000fe20007810000 */
[----:B------:R-:W-:Y:S01]  /*5b90*/  FMUL.FTZ R181, R135, c[0x0][0x2d0] ;  /* 0x0000b40087b57a20 */ /* 0x000fe20000410000 */
[----:B---3--:R-:W-:Y:S01]  /*5ba0*/  FMNMX.FTZ R132, R132, R172, !PT ;  /* 0x000000ac84847209 */ /* 0x008fe20007810000 */
[--C-:B------:R-:W-:Y:S01]  /*5bb0*/  FFMA.FTZ R5, R5, c[0x0][0x2d0], -R180.reuse ;  /* 0x0000b40005057a23 */ /* 0x100fe200000108b4 */
[----:B------:R-:W-:Y:S01]  /*5bc0*/  FMNMX.FTZ R2, R59, R2, !PT ;  /* 0x000000023b027209 */ /* 0x000fe20007810000 */
[--C-:B------:R-:W-:Y:S02]  /*5bd0*/  FFMA.FTZ R19, R19, c[0x0][0x2d0], -R181.reuse ;  /* 0x0000b40013137a23 */ /* 0x100fe400000108b5 */
[----:B------:R-:W3:Y:S01]  /*5be0*/  SHFL.BFLY PT, R134, R132, 0x1, 0x1f ;  /* 0x0c201f0084867f89 */ /* 0x000ee200000e0000 */
[--C-:B------:R-:W-:Y:S01]  /*5bf0*/  FFMA.FTZ R6, R6, c[0x0][0x2d0], -R181.reuse ;  /* 0x0000b40006067a23 */ /* 0x100fe200000108b5 */
[----:B------:R4:W-:Y:S01]  /*5c00*/  MUFU.EX2 R241, R4 ;  /* 0x0000000400f17308 */ /* 0x0009e20000000800 */
[--C-:B------:R-:W-:Y:S02]  /*5c10*/  FFMA.FTZ R7, R7, c[0x0][0x2d0], -R181.reuse ;  /* 0x0000b40007077a23 */ /* 0x100fe400000108b5 */
[--C-:B------:R-:W-:Y:S02]  /*5c20*/  FFMA.FTZ R17, R17, c[0x0][0x2d0], -R180.reuse ;  /* 0x0000b40011117a23 */ /* 0x100fe400000108b4 */
[--C-:B------:R-:W-:Y:S02]  /*5c30*/  FFMA.FTZ R16, R16, c[0x0][0x2d0], -R180.reuse ;  /* 0x0000b40010107a23 */ /* 0x100fe400000108b4 */
[--C-:B------:R-:W-:Y:S02]  /*5c40*/  FFMA.FTZ R18, R18, c[0x0][0x2d0], -R181.reuse ;  /* 0x0000b40012127a23 */ /* 0x100fe400000108b5 */
[--C-:B------:R-:W-:Y:S01]  /*5c50*/  FFMA.FTZ R36, R36, c[0x0][0x2d0], -R180.reuse ;  /* 0x0000b40024247a23 */ /* 0x100fe200000108b4 */
[----:B------:R5:W-:Y:S01]  /*5c60*/  MUFU.EX2 R238, R19 ;  /* 0x0000001300ee7308 */ /* 0x000be20000000800 */
[--C-:B------:R-:W-:Y:S02]  /*5c70*/  FFMA.FTZ R37, R37, c[0x0][0x2d0], -R180.reuse ;  /* 0x0000b40025257a23 */ /* 0x100fe400000108b4 */
[----:B------:R-:W-:Y:S02]  /*5c80*/  FFMA.FTZ R38, R38, c[0x0][0x2d0], -R181 ;  /* 0x0000b40026267a23 */ /* 0x000fe400000108b5 */
[----:B-1----:R-:W-:Y:S02]  /*5c90*/  FADD.FTZ R0, -R135, R3 ;  /* 0x0000000387007221 */ /* 0x002fe40000010100 */
[----:B------:R-:W-:Y:S02]  /*5ca0*/  FFMA.FTZ R39, R39, c[0x0][0x2d0], -R181 ;  /* 0x0000b40027277a23 */ /* 0x000fe400000108b5 */
[----:B------:R-:W-:Y:S01]  /*5cb0*/  FMUL.FTZ R3, R0, c[0x0][0x2d0] ;  /* 0x0000b40000037a20 */ /* 0x000fe20000410000 */
[----:B------:R-:W-:Y:S01]  /*5cc0*/  FMNMX.FTZ R0, R62, R2, !PT ;  /* 0x000000023e007209 */ /* 0x000fe20007810000 */
[----:B------:R-:W-:Y:S01]  /*5cd0*/  MUFU.EX2 R237, R6 ;  /* 0x0000000600ed7308 */ /* 0x000fe20000000800 */
[----:B---3--:R-:W-:Y:S01]  /*5ce0*/  FMNMX.FTZ R134, R132, R134, !PT ;  /* 0x0000008684867209 */ /* 0x008fe20007810000 */
[--C-:B------:R-:W-:Y:S01]  /*5cf0*/  FFMA.FTZ R48, R48, c[0x0][0x2d0], -R180.reuse ;  /* 0x0000b40030307a23 */ /* 0x100fe200000108b4 */
[----:B------:R-:W-:Y:S01]  /*5d00*/  FMNMX.FTZ R0, R63, R0, !PT ;  /* 0x000000003f007209 */ /* 0x000fe20007810000 */
[----:B------:R-:W-:Y:S01]  /*5d10*/  FFMA.FTZ R49, R49, c[0x0][0x2d0], -R180 ;  /* 0x0000b40031317a23 */ /* 0x000fe200000108b4 */
[----:B----4-:R-:W-:Y:S01]  /*5d20*/  @P0 SHF.R.S32.HI R4, RZ, 0x1f, R225 ;  /* 0x0000001fff040819 */ /* 0x010fe200000114e1 */
[C---:B------:R-:W-:Y:S02]  /*5d30*/  FADD.FTZ R2, -R134.reuse, R137 ;  /* 0x0000008986027221 */ /* 0x040fe40000010100 */
[----:B------:R-:W-:Y:S02]  /*5d40*/  FMUL.FTZ R182, R134, c[0x0][0x2d0] ;  /* 0x0000b40086b67a20 */ /* 0x000fe40000410000 */
[----:B------:R1:W3:Y:S01]  /*5d50*/  MUFU.EX2 R132, R3 ;  /* 0x0000000300847308 */ /* 0x0002e20000000800 */
[----:B------:R-:W-:Y:S02]  /*5d60*/  @P0 IMAD R4, R4, c[0x0][0x1e0], RZ ;  /* 0x0000780004040a24 */ /* 0x000fe400078e02ff */
[----:B-----5:R-:W-:Y:S02]  /*5d70*/  FFMA.FTZ R19, R8, c[0x0][0x2d0], -R182 ;  /* 0x0000b40008137a23 */ /* 0x020fe400000108b6 */
[----:B------:R-:W-:Y:S02]  /*5d80*/  @P0 IMAD R4, R225, c[0x0][0x1e4], R4 ;  /* 0x00007900e1040a24 */ /* 0x000fe400078e0204 */
[--C-:B------:R-:W-:Y:S02]  /*5d90*/  FFMA.FTZ R12, R12, c[0x0][0x2d0], -R182.reuse ;  /* 0x0000b4000c0c7a23 */ /* 0x100fe400000108b6 */
[--C-:B------:R-:W-:Y:S01]  /*5da0*/  FFMA.FTZ R13, R13, c[0x0][0x2d0], -R182.reuse ;  /* 0x0000b4000d0d7a23 */ /* 0x100fe200000108b6 */
[----:B------:R4:W-:Y:S01]  /*5db0*/  MUFU.EX2 R239, R7 ;  /* 0x0000000700ef7308 */ /* 0x0009e20000000800 */
[--C-:B------:R-:W-:Y:S02]  /*5dc0*/  FFMA.FTZ R50, R50, c[0x0][0x2d0], -R181.reuse ;  /* 0x0000b40032327a23 */ /* 0x100fe400000108b5 */
[--C-:B------:R-:W-:Y:S02]  /*5dd0*/  FFMA.FTZ R51, R51, c[0x0][0x2d0], -R181.reuse ;  /* 0x0000b40033337a23 */ /* 0x100fe400000108b5 */
[--C-:B------:R-:W-:Y:S02]  /*5de0*/  FFMA.FTZ R44, R44, c[0x0][0x2d0], -R182.reuse ;  /* 0x0000b4002c2c7a23 */ /* 0x100fe400000108b6 */
[----:B------:R-:W-:Y:S02]  /*5df0*/  FFMA.FTZ R45, R45, c[0x0][0x2d0], -R182 ;  /* 0x0000b4002d2d7a23 */ /* 0x000fe400000108b6 */
[--C-:B------:R-:W-:Y:S01]  /*5e00*/  FFMA.FTZ R52, R52, c[0x0][0x2d0], -R180.reuse ;  /* 0x0000b40034347a23 */ /* 0x100fe200000108b4 */
[----:B------:R5:W-:Y:S01]  /*5e10*/  MUFU.EX2 R242, R5 ;  /* 0x0000000500f27308 */ /* 0x000be20000000800 */
[----:B------:R-:W-:Y:S02]  /*5e20*/  FFMA.FTZ R53, R53, c[0x0][0x2d0], -R180 ;  /* 0x0000b40035357a23 */ /* 0x000fe400000108b4 */
[--C-:B------:R-:W-:Y:S02]  /*5e30*/  FFMA.FTZ R54, R54, c[0x0][0x2d0], -R181.reuse ;  /* 0x0000b40036367a23 */ /* 0x100fe400000108b5 */
[----:B-1----:R-:W-:Y:S02]  /*5e40*/  FMUL.FTZ R3, R2, c[0x0][0x2d0] ;  /* 0x0000b40002037a20 */ /* 0x002fe40000410000 */
[----:B------:R-:W1:Y:S01]  /*5e50*/  SHFL.BFLY PT, R2, R0, 0x2, 0x1f ;  /* 0x0c401f0000027f89 */ /* 0x000e6200000e0000 */
[--C-:B------:R-:W-:Y:S02]  /*5e60*/  FFMA.FTZ R55, R55, c[0x0][0x2d0], -R181.reuse ;  /* 0x0000b40037377a23 */ /* 0x100fe400000108b5 */
[----:B------:R-:W-:Y:S01]  /*5e70*/  MUFU.EX2 R244, R16 ;  /* 0x0000001000f47308 */ /* 0x000fe20000000800 */
[--C-:B------:R-:W-:Y:S02]  /*5e80*/  FFMA.FTZ R56, R56, c[0x0][0x2d0], -R182.reuse ;  /* 0x0000b40038387a23 */ /* 0x100fe400000108b6 */
[----:B------:R-:W-:Y:S02]  /*5e90*/  FFMA.FTZ R57, R57, c[0x0][0x2d0], -R182 ;  /* 0x0000b40039397a23 */ /* 0x000fe400000108b6 */
[----:B----4-:R-:W-:Y:S04]  /*5ea0*/  @P0 IMAD.WIDE.U32 R6, R225, c[0x0][0x1e0], RZ ;  /* 0x00007800e1060a25 */ /* 0x010fe800078e00ff */
[----:B------:R-:W-:Y:S01]  /*5eb0*/  FFMA.FTZ R32, R32, c[0x0][0x2d0], -R180 ;  /* 0x0000b40020207a23 */ /* 0x000fe200000108b4 */
[----:B------:R4:W-:Y:S01]  /*5ec0*/  MUFU.EX2 R240, R18 ;  /* 0x0000001200f07308 */ /* 0x0009e20000000800 */
[----:B------:R-:W-:Y:S01]  /*5ed0*/  @P0 IADD3 R4, R7, R4, RZ ;  /* 0x0000000407040210 */ /* 0x000fe20007ffe0ff */
[C---:B--2---:R-:W-:Y:S01]  /*5ee0*/  FMUL.FTZ R84, R133.reuse, R84 ;  /* 0x0000005485547220 */ /* 0x044fe20000410000 */
[C---:B-----5:R-:W-:Y:S01]  /*5ef0*/  @P0 SHF.L.U32 R5, R6.reuse, 0x6, RZ ;  /* 0x0000000606050819 */ /* 0x060fe200000006ff */
[----:B------:R-:W-:Y:S01]  /*5f00*/  FMUL.FTZ R85, R133, R85 ;  /* 0x0000005585557220 */ /* 0x000fe20000410000 */
[----:B------:R-:W-:Y:S01]  /*5f10*/  @P0 SHF.L.U64.HI R4, R6, 0x6, R4 ;  /* 0x0000000606040819 */ /* 0x000fe20000010204 */
[C---:B---3--:R-:W-:Y:S01]  /*5f20*/  FMUL.FTZ R86, R132.reuse, R86 ;  /* 0x0000005684567220 */ /* 0x048fe20000410000 */
[----:B------:R-:W-:Y:S01]  /*5f30*/  @P0 IADD3 R7, P2, R5, R230, RZ ;  /* 0x000000e605070210 */ /* 0x000fe20007f5e0ff */
[----:B------:R-:W-:Y:S02]  /*5f40*/  FMUL.FTZ R87, R132, R87 ;  /* 0x0000005784577220 */ /* 0x000fe40000410000 */
[----:B------:R2:W-:Y:S01]  /*5f50*/  MUFU.EX2 R243, R17 ;  /* 0x0000001100f37308 */ /* 0x0005e20000000800 */
[----:B-1----:R-:W-:Y:S01]  /*5f60*/  FMNMX.FTZ R0, R0, R2, !PT ;  /* 0x0000000200007209 */ /* 0x002fe20007810000 */
[--C-:B------:R-:W-:Y:S01]  /*5f70*/  FFMA.FTZ R20, R20, c[0x0][0x2d0], -R180.reuse ;  /* 0x0000b40014147a23 */ /* 0x100fe200000108b4 */
[----:B------:R-:W-:Y:S01]  /*5f80*/  @P0 LEA R172, P1, R7, c[0x0][0x1c8], 0x1 ;  /* 0x0000720007ac0a11 */ /* 0x000fe200078208ff */
[----:B------:R-:W-:Y:S01]  /*5f90*/  FFMA.FTZ R21, R21, c[0x0][0x2d0], -R180 ;  /* 0x0000b40015157a23 */ /* 0x000fe200000108b4 */
[----:B------:R-:W-:Y:S01]  /*5fa0*/  @P0 IADD3.X R6, R4, R229, RZ, P2, !PT ;  /* 0x000000e504060210 */ /* 0x000fe200017fe4ff */
[----:B------:R-:W1:Y:S01]  /*5fb0*/  SHFL.BFLY PT, R2, R0, 0x1, 0x1f ;  /* 0x0c201f0000027f89 */ /* 0x000e6200000e0000 */
[----:B------:R-:W-:Y:S02]  /*5fc0*/  FFMA.FTZ R22, R22, c[0x0][0x2d0], -R181 ;  /* 0x0000b40016167a23 */ /* 0x000fe400000108b5 */
[----:B------:R-:W-:Y:S01]  /*5fd0*/  @P0 LEA.HI.X R173, R7, c[0x0][0x1cc], R6, 0x1, P1 ;  /* 0x0000730007ad0a11 */ /* 0x000fe200008f0c06 */
[----:B------:R3:W-:Y:S01]  /*5fe0*/  MUFU.EX2 R236, R19 ;  /* 0x0000001300ec7308 */ /* 0x0007e20000000800 */
[----:B------:R-:W-:Y:S01]  /*5ff0*/  @P0 IADD3 R6, P2, R5, R252, RZ ;  /* 0x000000fc05060210 */ /* 0x000fe20007f5e0ff */
[----:B------:R-:W-:Y:S01]  /*6000*/  FFMA.FTZ R33, R33, c[0x0][0x2d0], -R180 ;  /* 0x0000b40021217a23 */ /* 0x000fe200000108b4 */
[----:B------:R-:W-:Y:S01]  /*6010*/  @P0 IADD3 R7, P1, R5, R250, RZ ;  /* 0x000000fa05070210 */ /* 0x000fe20007f3e0ff */
[----:B------:R5:W-:Y:S01]  /*6020*/  @P0 LDGSTS.E.BYPASS.LTC128B.128 [R224+0x3100], [R172.64], !P5 ;  /* 0x03100000ace00fae */ /* 0x000be2000e901d46 */
[----:B------:R-:W-:Y:S01]  /*6030*/  @P0 IADD3 R5, P3, R227, R5, RZ ;  /* 0x00000005e3050210 */ /* 0x000fe20007f7e0ff */
[C---:B------:R-:W-:Y:S01]  /*6040*/  FMUL.FTZ R96, R133.reuse, R96 ;  /* 0x0000006085607220 */ /* 0x040fe20000410000 */
[----:B------:R-:W-:Y:S01]  /*6050*/  @P0 IADD3.X R8, R4, R249, RZ, P1, !PT ;  /* 0x000000f904080210 */ /* 0x000fe20000ffe4ff */
[----:B------:R-:W-:Y:S01]  /*6060*/  FMUL.FTZ R97, R133, R97 ;  /* 0x0000006185617220 */ /* 0x000fe20000410000 */
[----:B----4-:R-:W-:Y:S01]  /*6070*/  @P0 LEA R18, P1, R7, c[0x0][0x1c8], 0x1 ;  /* 0x0000720007120a11 */ /* 0x010fe200078208ff */
[----:B------:R-:W4:Y:S01]  /*6080*/  MUFU.EX2 R3, R3 ;  /* 0x0000000300037308 */ /* 0x000f220000000800 */
[C---:B------:R-:W-:Y:S02]  /*6090*/  FMUL.FTZ R98, R132.reuse, R98 ;  /* 0x0000006284627220 */ /* 0x040fe40000410000 */
[----:B------:R-:W-:Y:S01]  /*60a0*/  FMUL.FTZ R99, R132, R99 ;  /* 0x0000006384637220 */ /* 0x000fe20000410000 */
[----:B--2---:R-:W-:Y:S01]  /*60b0*/  @P0 IADD3.X R17, R4, R251, RZ, P2, !PT ;  /* 0x000000fb04110210 */ /* 0x004fe200017fe4ff */
[C---:B------:R-:W-:Y:S01]  /*60c0*/  FMUL.FTZ R104, R133.reuse, R104 ;  /* 0x0000006885687220 */ /* 0x040fe20000410000 */
[----:B------:R-:W-:Y:S01]  /*60d0*/  @P0 LEA R16, P2, R6, c[0x0][0x1c8], 0x1 ;  /* 0x0000720006100a11 */ /* 0x000fe200078408ff */
[----:B------:R-:W-:Y:S01]  /*60e0*/  FMUL.FTZ R105, R133, R105 ;  /* 0x0000006985697220 */ /* 0x000fe20000410000 */
[----:B------:R-:W-:Y:S01]  /*60f0*/  @P0 IADD3.X R4, R174, R4, RZ, P3, !PT ;  /* 0x00000004ae040210 */ /* 0x000fe20001ffe4ff */
[----:B------:R-:W-:Y:S01]  /*6100*/  FMUL.FTZ R106, R132, R106 ;  /* 0x0000006a846a7220 */ /* 0x000fe20000410000 */
[----:B-1----:R-:W-:Y:S01]  /*6110*/  FMNMX.FTZ R2, R0, R2, !PT ;  /* 0x0000000200027209 */ /* 0x002fe20007810000 */
[----:B------:R1:W-:Y:S01]  /*6120*/  MUFU.EX2 R234, R12 ;  /* 0x0000000c00ea7308 */ /* 0x0003e20000000800 */
[----:B------:R-:W-:Y:S01]  /*6130*/  @P0 LEA.HI.X R17, R6, c[0x0][0x1cc], R17, 0x1, P2 ;  /* 0x0000730006110a11 */ /* 0x000fe200010f0c11 */
[----:B------:R-:W-:Y:S01]  /*6140*/  FFMA.FTZ R6, R9, c[0x0][0x2d0], -R182 ;  /* 0x0000b40009067a23 */ /* 0x000fe200000108b6 */
[----:B---3--:R-:W-:Y:S01]  /*6150*/  @P0 LEA.HI.X R19, R7, c[0x0][0x1cc], R8, 0x1, P1 ;  /* 0x0000730007130a11 */ /* 0x008fe200008f0c08 */
[----:B------:R-:W-:Y:S01]  /*6160*/  FADD.FTZ R0, -R2, R138 ;  /* 0x0000008a02007221 */ /* 0x000fe20000010100 */
[C---:B------:R-:W-:Y:S01]  /*6170*/  @P0 IADD3 R137, P2, R5.reuse, R230, RZ ;  /* 0x000000e605890210 */ /* 0x040fe20007f5e0ff */
[----:B------:R-:W-:Y:S01]  /*6180*/  FMUL.FTZ R107, R132, R107 ;  /* 0x0000006b846b7220 */ /* 0x000fe20000410000 */
[C---:B------:R-:W-:Y:S01]  /*6190*/  @P0 IADD3 R7, P1, R5.reuse, R252, RZ ;  /* 0x000000fc05070210 */ /* 0x040fe20007f3e0ff */
[----:B------:R-:W-:Y:S01]  /*61a0*/  FMUL.FTZ R0, R0, c[0x0][0x2d0] ;  /* 0x0000b40000007a20 */ /* 0x000fe20000410000 */
[----:B------:R-:W-:Y:S01]  /*61b0*/  @P0 IADD3 R5, P3, R5, R250, RZ ;  /* 0x000000fa05050210 */ /* 0x000fe20007f7e0ff */
[----:B------:R2:W-:Y:S01]  /*61c0*/  MUFU.EX2 R235, R6 ;  /* 0x0000000600eb7308 */ /* 0x0005e20000000800 */
[----:B------:R-:W-:Y:S01]  /*61d0*/  @P0 LEA R8, P4, R137, c[0x0][0x1c8], 0x1 ;  /* 0x0000720089080a11 */ /* 0x000fe200078808ff */
[----:B------:R-:W-:Y:S01]  /*61e0*/  FMUL.FTZ R108, R133, R108 ;  /* 0x0000006c856c7220 */ /* 0x000fe20000410000 */
[----:B------:R-:W-:Y:S01]  /*61f0*/  @P0 IADD3.X R138, R4, R249, RZ, P3, !PT ;  /* 0x000000f9048a0210 */ /* 0x000fe20001ffe4ff */
[C---:B----4-:R-:W-:Y:S01]  /*6200*/  FMUL.FTZ R88, R3.reuse, R88 ;  /* 0x0000005803587220 */ /* 0x050fe20000410000 */
[----:B------:R-:W-:Y:S01]  /*6210*/  ISETP.NE.AND P3, PT, R226, RZ, PT ;  /* 0x000000ffe200720c */ /* 0x000fe20003f65270 */
[C---:B------:R-:W-:Y:S01]  /*6220*/  FMUL.FTZ R89, R3.reuse, R89 ;  /* 0x0000005903597220 */ /* 0x040fe20000410000 */
[C---:B------:R-:W-:Y:S01]  /*6230*/  @P0 IADD3.X R9, R4.reuse, R229, RZ, P2, !PT ;  /* 0x000000e504090210 */ /* 0x040fe200017fe4ff */
[----:B------:R-:W-:Y:S01]  /*6240*/  FMUL.FTZ R92, R3, R92 ;  /* 0x0000005c035c7220 */ /* 0x000fe20000410000 */
[----:B------:R-:W-:Y:S01]  /*6250*/  @P0 IADD3.X R174, R4, R251, RZ, P1, !PT ;  /* 0x000000fb04ae0210 */ /* 0x000fe20000ffe4ff */
[----:B------:R-:W3:Y:S01]  /*6260*/  MUFU.EX2 R0, R0 ;  /* 0x0000000000007308 */ /* 0x000ee20000000800 */
[----:B------:R-:W-:Y:S01]  /*6270*/  @P0 LEA.HI.X R9, R137, c[0x0][0x1cc], R9, 0x1, P4 ;  /* 0x0000730089090a11 */ /* 0x000fe200020f0c09 */
[----:B------:R-:W-:Y:S01]  /*6280*/  FMUL.FTZ R137, R2, c[0x0][0x2d0] ;  /* 0x0000b40002897a20 */ /* 0x000fe20000410000 */
[----:B------:R-:W-:Y:S01]  /*6290*/  @P0 LEA R4, P1, R5, c[0x0][0x1c8], 0x1 ;  /* 0x0000720005040a11 */ /* 0x000fe200078208ff */
[----:B-1----:R-:W-:Y:S02]  /*62a0*/  FMUL.FTZ R12, R3, R148 ;  /* 0x00000094030c7220 */ /* 0x002fe40000410000 */
[--C-:B------:R-:W-:Y:S01]  /*62b0*/  FFMA.FTZ R14, R14, c[0x0][0x2d0], -R137.reuse ;  /* 0x0000b4000e0e7a23 */ /* 0x100fe20000010889 */
[----:B------:R-:W-:Y:S01]  /*62c0*/  @P0 LEA.HI.X R5, R5, c[0x0][0x1cc], R138, 0x1, P1 ;  /* 0x0000730005050a11 */ /* 0x000fe200008f0c8a */
[----:B------:R1:W-:Y:S01]  /*62d0*/  @P0 LDGSTS.E.BYPASS.LTC128B.128 [R224+0x4100], [R16.64], !P3 ;  /* 0x0410000010e00fae */ /* 0x0003e2000d901d46 */
[--C-:B------:R-:W-:Y:S01]  /*62e0*/  FFMA.FTZ R15, R15, c[0x0][0x2d0], -R137.reuse ;  /* 0x0000b4000f0f7a23 */ /* 0x100fe20000010889 */
[----:B------:R4:W1:Y:S01]  /*62f0*/  MUFU.EX2 R233, R13 ;  /* 0x0000000d00e97308 */ /* 0x0008620000000800 */
[--C-:B------:R-:W-:Y:S02]  /*6300*/  FFMA.FTZ R10, R10, c[0x0][0x2d0], -R137.reuse ;  /* 0x0000b4000a0a7a23 */ /* 0x100fe40000010889 */
[--C-:B------:R-:W-:Y:S01]  /*6310*/  FFMA.FTZ R11, R11, c[0x0][0x2d0], -R137.reuse ;  /* 0x0000b4000b0b7a23 */ /* 0x100fe20000010889 */
[----:B--2---:R-:W-:Y:S01]  /*6320*/  @P0 LEA R6, P2, R7, c[0x0][0x1c8], 0x1 ;  /* 0x0000720007060a11 */ /* 0x004fe200078408ff */
[--C-:B------:R-:W-:Y:S01]  /*6330*/  FFMA.FTZ R46, R46, c[0x0][0x2d0], -R137.reuse ;  /* 0x0000b4002e2e7a23 */ /* 0x100fe20000010889 */
[----:B------:R2:W-:Y:S01]  /*6340*/  @P0 LDGSTS.E.BYPASS.LTC128B.128 [R224+0x5100], [R18.64], !P6 ;  /* 0x0510000012e00fae */ /* 0x0005e2000f101d46 */
[--C-:B------:R-:W-:Y:S01]  /*6350*/  FFMA.FTZ R47, R47, c[0x0][0x2d0], -R137.reuse ;  /* 0x0000b4002f2f7a23 */ /* 0x100fe20000010889 */
[----:B------:R-:W-:Y:S01]  /*6360*/  @P0 LEA.HI.X R7, R7, c[0x0][0x1cc], R174, 0x1, P2 ;  /* 0x0000730007070a11 */ /* 0x000fe200010f0cae */
[--C-:B------:R-:W-:Y:S01]  /*6370*/  FFMA.FTZ R58, R58, c[0x0][0x2d0], -R137.reuse ;  /* 0x0000b4003a3a7a23 */ /* 0x100fe20000010889 */
[----:B------:R2:W-:Y:S01]  /*6380*/  MUFU.EX2 R185, R14 ;  /* 0x0000000e00b97308 */ /* 0x0005e20000000800 */
[----:B------:R-:W-:Y:S02]  /*6390*/  FFMA.FTZ R59, R59, c[0x0][0x2d0], -R137 ;  /* 0x0000b4003b3b7a23 */ /* 0x000fe40000010889 */
[C---:B------:R-:W-:Y:S01]  /*63a0*/  FMUL.FTZ R93, R3.reuse, R93 ;  /* 0x0000005d035d7220 */ /* 0x040fe20000410000 */
[----:B------:R5:W-:Y:S01]  /*63b0*/  @P0 LDGSTS.E.BYPASS.LTC128B.128 [R224+0x3900], [R8.64], !P5 ;  /* 0x0390000008e00fae */ /* 0x000be2000e901d46 */
[C---:B---3--:R-:W-:Y:S02]  /*63c0*/  FMUL.FTZ R90, R0.reuse, R90 ;  /* 0x0000005a005a7220 */ /* 0x048fe40000410000 */
[C---:B------:R-:W-:Y:S02]  /*63d0*/  FMUL.FTZ R91, R0.reuse, R91 ;  /* 0x0000005b005b7220 */ /* 0x040fe40000410000 */
[C---:B------:R-:W-:Y:S01]  /*63e0*/  FMUL.FTZ R94, R0.reuse, R94 ;  /* 0x0000005e005e7220 */ /* 0x040fe20000410000 */
[----:B------:R3:W-:Y:S01]  /*63f0*/  MUFU.EX2 R186, R15 ;  /* 0x0000000f00ba7308 */ /* 0x0007e20000000800 */
[C---:B------:R-:W-:Y:S01]  /*6400*/  FMUL.FTZ R95, R0.reuse, R95 ;  /* 0x0000005f005f7220 */ /* 0x040fe20000410000 */
[----:B------:R3:W-:Y:S01]  /*6410*/  @P0 LDGSTS.E.BYPASS.LTC128B.128 [R224+0x4900], [R6.64], !P3 ;  /* 0x0490000006e00fae */ /* 0x0007e2000d901d46 */
[C---:B------:R-:W-:Y:S02]  /*6420*/  FMUL.FTZ R100, R3.reuse, R100 ;  /* 0x0000006403647220 */ /* 0x040fe40000410000 */
[----:B----4-:R-:W-:Y:S02]  /*6430*/  FMUL.FTZ R13, R3, R149 ;  /* 0x00000095030d7220 */ /* 0x010fe40000410000 */
[C---:B-1----:R-:W-:Y:S02]  /*6440*/  FMUL.FTZ R16, R133.reuse, R152 ;  /* 0x0000009885107220 */ /* 0x042fe40000410000 */
[----:B------:R-:W-:Y:S01]  /*6450*/  FMUL.FTZ R17, R133, R153 ;  /* 0x0000009985117220 */ /* 0x000fe20000410000 */
[----:B------:R1:W-:Y:S01]  /*6460*/  @P0 LDGSTS.E.BYPASS.LTC128B.128 [R224+0x5900], [R4.64], !P6 ;  /* 0x0590000004e00fae */ /* 0x0003e2000f101d46 */
[----:B------:R4:W-:Y:S01]  /*6470*/  MUFU.EX2 R184, R10 ;  /* 0x0000000a00b87308 */ /* 0x0009e20000000800 */
[C---:B------:R-:W-:Y:S02]  /*6480*/  FMUL.FTZ R101, R3.reuse, R101 ;  /* 0x0000006503657220 */ /* 0x040fe40000410000 */
[----:B--2---:R-:W-:Y:S02]  /*6490*/  FMUL.FTZ R14, R0, R150 ;  /* 0x00000096000e7220 */ /* 0x004fe40000410000 */
[C---:B------:R-:W-:Y:S02]  /*64a0*/  FMUL.FTZ R18, R132.reuse, R154 ;  /* 0x0000009a84127220 */ /* 0x040fe40000410000 */
[----:B-----5:R-:W2:Y:S01]  /*64b0*/  LDSM.16.MT88.4 R172, [R208+0x100] ;  /* 0x00010000d0ac783b */ /* 0x020ea20000004200 */
[----:B------:R-:W-:Y:S02]  /*64c0*/  FMUL.FTZ R19, R132, R155 ;  /* 0x0000009b84137220 */ /* 0x000fe40000410000 */
[----:B------:R-:W5:Y:S01]  /*64d0*/  MUFU.EX2 R183, R11 ;  /* 0x0000000b00b77308 */ /* 0x000f620000000800 */
[----:B------:R-:W-:Y:S01]  /*64e0*/  FMUL.FTZ R8, R3, R140 ;  /* 0x0000008c03087220 */ /* 0x000fe20000410000 */
[----:B------:R-:W-:Y:S01]  /*64f0*/  F2FP.BF16.PACK_AB R140, R235, R236 ;  /* 0x000000eceb8c723e */ /* 0x000fe200000010ff */
[----:B------:R-:W-:Y:S02]  /*6500*/  FMUL.FTZ R9, R3, R141 ;  /* 0x0000008d03097220 */ /* 0x000fe40000410000 */
[----:B------:R-:W2:Y:S01]  /*6510*/  LDSM.16.MT88.4 R176, [R209+0x100] ;  /* 0x00010000d1b0783b */ /* 0x000ea20000004200 */
[----:B---3--:R-:W-:Y:S02]  /*6520*/  FMUL.FTZ R15, R0, R151 ;  /* 0x00000097000f7220 */ /* 0x008fe40000410000 */
[C---:B------:R-:W-:Y:S01]  /*6530*/  FMUL.FTZ R6, R132.reuse, R146 ;  /* 0x0000009284067220 */ /* 0x040fe20000410000 */
[----:B------:R-:W-:Y:S01]  /*6540*/  F2FP.BF16.PACK_AB R146, R243, R244 ;  /* 0x000000f4f392723e */ /* 0x000fe200000010ff */
[----:B------:R-:W-:Y:S01]  /*6550*/  FMUL.FTZ R7, R132, R147 ;  /* 0x0000009384077220 */ /* 0x000fe20000410000 */
[----:B------:R-:W-:Y:S01]  /*6560*/  F2FP.BF16.PACK_AB R147, R238, R240 ;  /* 0x000000f0ee93723e */ /* 0x000fe200000010ff */
[----:B------:R-:W-:Y:S01]  /*6570*/  MUFU.EX2 R202, R36 ;  /* 0x0000002400ca7308 */ /* 0x000fe20000000800 */
[----:B------:R-:W3:Y:S01]  /*6580*/  LDSM.16.MT88.4 R148, [R208+0x1100] ;  /* 0x00110000d094783b */ /* 0x000ee20000004200 */
[----:B----4-:R-:W-:Y:S01]  /*6590*/  FMUL.FTZ R10, R0, R142 ;  /* 0x0000008e000a7220 */ /* 0x010fe20000410000 */
[----:B------:R-:W-:Y:S01]  /*65a0*/  F2FP.BF16.PACK_AB R142, R233, R234 ;  /* 0x000000eae98e723e */ /* 0x000fe200000010ff */
[C---:B-1----:R-:W-:Y:S01]  /*65b0*/  FMUL.FTZ R4, R133.reuse, R144 ;  /* 0x0000009085047220 */ /* 0x042fe20000410000 */
[----:B------:R-:W-:Y:S01]  /*65c0*/  F2FP.BF16.PACK_AB R144, R242, R241 ;  /* 0x000000f1f290723e */ /* 0x000fe200000010ff */
[----:B------:R-:W-:Y:S01]  /*65d0*/  FMUL.FTZ R5, R133, R145 ;  /* 0x0000009185057220 */ /* 0x000fe20000410000 */
[----:B------:R-:W-:Y:S01]  /*65e0*/  F2FP.BF16.PACK_AB R145, R239, R237 ;  /* 0x000000edef91723e */ /* 0x000fe200000010ff */
[C---:B------:R-:W-:Y:S01]  /*65f0*/  FMUL.FTZ R102, R0.reuse, R102 ;  /* 0x0000006600667220 */ /* 0x040fe20000410000 */
[----:B------:R-:W1:Y:S01]  /*6600*/  LDSM.16.MT88.4 R152, [R209+0x1100] ;  /* 0x00110000d198783b */ /* 0x000e620000004200 */
[----:B------:R-:W-:Y:S01]  /*6610*/  MUFU.EX2 R201, R37 ;  /* 0x0000002500c97308 */ /* 0x000fe20000000800 */
[C---:B------:R-:W-:Y:S01]  /*6620*/  FMUL.FTZ R103, R0.reuse, R103 ;  /* 0x0000006700677220 */ /* 0x040fe20000410000 */
[----:B-----5:R-:W-:Y:S01]  /*6630*/  F2FP.BF16.PACK_AB R141, R183, R184 ;  /* 0x000000b8b78d723e */ /* 0x020fe200000010ff */
[--C-:B------:R-:W-:Y:S02]  /*6640*/  FFMA.FTZ R138, R35, c[0x0][0x2d0], -R181.reuse ;  /* 0x0000b400238a7a23 */ /* 0x100fe400000108b5 */
[----:B------:R-:W-:Y:S02]  /*6650*/  FMUL.FTZ R35, R0, R163 ;  /* 0x000000a300237220 */ /* 0x000fe40000410000 */
[----:B------:R-:W0:Y:S01]  /*6660*/  LDGDEPBAR ;  /* 0x00000000000079af */ /* 0x000e220000000000 */
[----:B------:R-:W-:Y:S02]  /*6670*/  FMUL.FTZ R109, R133, R109 ;  /* 0x0000006d856d7220 */ /* 0x000fe40000410000 */
[----:B------:R-:W-:Y:S01]  /*6680*/  MUFU.EX2 R198, R38 ;  /* 0x0000002600c67308 */ /* 0x000fe20000000800 */
[C---:B------:R-:W-:Y:S02]  /*6690*/  FMUL.FTZ R110, R132.reuse, R110 ;  /* 0x0000006e846e7220 */ /* 0x040fe40000410000 */
[----:B------:R-:W-:Y:S01]  /*66a0*/  FMUL.FTZ R111, R132, R111 ;  /* 0x0000006f846f7220 */ /* 0x000fe20000410000 */
[-C--:B--2---:R-:W-:Y:S05]  /*66b0*/  HMMA.16816.F32.BF16 R4, R144, R172.reuse, R4 ;  /* 0x000000ac9004723c */ /* 0x084fea0000041804 */
[----:B------:R-:W-:Y:S01]  /*66c0*/  FMUL.FTZ R11, R0, R143 ;  /* 0x0000008f000b7220 */ /* 0x000fe20000410000 */
[----:B------:R-:W-:Y:S01]  /*66d0*/  F2FP.BF16.PACK_AB R143, R186, R185 ;  /* 0x000000b9ba8f723e */ /* 0x000fe200000010ff */
[----:B------:R2:W-:Y:S01]  /*66e0*/  MUFU.EX2 R196, R39 ;  /* 0x0000002700c47308 */ /* 0x0005e20000000800 */
[C---:B------:R-:W-:Y:S04]  /*66f0*/  FMUL.FTZ R112, R3.reuse, R112 ;  /* 0x0000007003707220 */ /* 0x040fe80000410000 */
[C---:B------:R-:W-:Y:S01]  /*6700*/  FMUL.FTZ R113, R3.reuse, R113 ;  /* 0x0000007103717220 */ /* 0x040fe20000410000 */
[C---:B------:R-:W-:Y:S04]  /*6710*/  HMMA.16816.F32.BF16 R8, R140.reuse, R172, R8 ;  /* 0x000000ac8c08723c */ /* 0x040fe80000041808 */
[----:B------:R-:W-:Y:S01]  /*6720*/  MUFU.EX2 R200, R48 ;  /* 0x0000003000c87308 */ /* 0x000fe20000000800 */
[C---:B------:R-:W-:Y:S02]  /*6730*/  FMUL.FTZ R114, R0.reuse, R114 ;  /* 0x0000007200727220 */ /* 0x040fe40000410000 */
[----:B------:R-:W-:Y:S01]  /*6740*/  FMUL.FTZ R115, R0, R115 ;  /* 0x0000007300737220 */ /* 0x000fe20000410000 */
[-C--:B------:R-:W-:Y:S04]  /*6750*/  HMMA.16816.F32.BF16 R12, R140, R174.reuse, R12 ;  /* 0x000000ae8c0c723c */ /* 0x080fe8000004180c */
[C---:B------:R-:W-:Y:S02]  /*6760*/  FMUL.FTZ R116, R3.reuse, R116 ;  /* 0x0000007403747220 */ /* 0x040fe40000410000 */
[----:B------:R-:W-:Y:S01]  /*6770*/  MUFU.EX2 R199, R49 ;  /* 0x0000003100c77308 */ /* 0x000fe20000000800 */
[----:B------:R-:W-:Y:S01]  /*6780*/  FMUL.FTZ R117, R3, R117 ;  /* 0x0000007503757220 */ /* 0x000fe20000410000 */
[C---:B------:R-:W-:Y:S01]  /*6790*/  HMMA.16816.F32.BF16 R16, R144.reuse, R174, R16 ;  /* 0x000000ae9010723c */ /* 0x040fe20000041810 */
[----:B--2---:R-:W-:Y:S03]  /*67a0*/  LDSM.16.MT88.4 R36, [R209+0x2500] ;  /* 0x00250000d124783b */ /* 0x004fe60000004200 */
[C---:B------:R-:W-:Y:S02]  /*67b0*/  FMUL.FTZ R68, R133.reuse, R68 ;  /* 0x0000004485447220 */ /* 0x040fe40000410000 */
[C---:B------:R-:W-:Y:S02]  /*67c0*/  FMUL.FTZ R69, R133.reuse, R69 ;  /* 0x0000004585457220 */ /* 0x040fe40000410000 */
[C---:B------:R-:W-:Y:S01]  /*67d0*/  FMUL.FTZ R70, R132.reuse, R70 ;  /* 0x0000004684467220 */ /* 0x040fe20000410000 */
[----:B------:R-:W-:Y:S03]  /*67e0*/  MUFU.EX2 R195, R50 ;  /* 0x0000003200c37308 */ /* 0x000fe60000000800 */
[----:B------:R-:W-:Y:S02]  /*67f0*/  FMUL.FTZ R71, R132, R71 ;  /* 0x0000004784477220 */ /* 0x000fe40000410000 */
[C---:B------:R-:W-:Y:S02]  /*6800*/  FMUL.FTZ R118, R0.reuse, R118 ;  /* 0x0000007600767220 */ /* 0x040fe40000410000 */
[C---:B------:R-:W-:Y:S02]  /*6810*/  FMUL.FTZ R119, R0.reuse, R119 ;  /* 0x0000007700777220 */ /* 0x040fe40000410000 */
[----:B------:R-:W-:Y:S01]  /*6820*/  FMUL.FTZ R120, R133, R120 ;  /* 0x0000007885787220 */ /* 0x000fe20000410000 */
[-C--:B------:R-:W-:Y:S01]  /*6830*/  HMMA.16816.F32.BF16 R68, R144, R176.reuse, R68 ;  /* 0x000000b09044723c */ /* 0x080fe20000041844 */
[----:B------:R2:W-:Y:S02]  /*6840*/  MUFU.EX2 R230, R32 ;  /* 0x0000002000e67308 */ /* 0x0005e40000000800 */
[C---:B------:R-:W-:Y:S02]  /*6850*/  FMUL.FTZ R72, R3.reuse, R72 ;  /* 0x0000004803487220 */ /* 0x040fe40000410000 */
[----:B------:R-:W-:Y:S02]  /*6860*/  FMUL.FTZ R73, R3, R73 ;  /* 0x0000004903497220 */ /* 0x000fe40000410000 */
[C---:B------:R-:W-:Y:S02]  /*6870*/  FMUL.FTZ R74, R0.reuse, R74 ;  /* 0x0000004a004a7220 */ /* 0x040fe40000410000 */
[----:B------:R-:W-:Y:S02]  /*6880*/  FMUL.FTZ R75, R0, R75 ;  /* 0x0000004b004b7220 */ /* 0x000fe40000410000 */
[----:B------:R4:W-:Y:S01]  /*6890*/  MUFU.EX2 R197, R51 ;  /* 0x0000003300c57308 */ /* 0x0009e20000000800 */
[----:B------:R-:W-:Y:S02]  /*68a0*/  FMUL.FTZ R121, R133, R121 ;  /* 0x0000007985797220 */ /* 0x000fe40000410000 */
[----:B------:R-:W-:Y:S02]  /*68b0*/  FMUL.FTZ R122, R132, R122 ;  /* 0x0000007a847a7220 */ /* 0x000fe40000410000 */
[C---:B------:R-:W-:Y:S04]  /*68c0*/  HMMA.16816.F32.BF16 R72, R140.reuse, R176, R72 ;  /* 0x000000b08c48723c */ /* 0x040fe80000041848 */
[C---:B------:R-:W-:Y:S01]  /*68d0*/  FMUL.FTZ R76, R3.reuse, R76 ;  /* 0x0000004c034c7220 */ /* 0x040fe20000410000 */
[----:B------:R5:W-:Y:S01]  /*68e0*/  MUFU.EX2 R232, R20 ;  /* 0x0000001400e87308 */ /* 0x000be20000000800 */
[----:B------:R-:W-:Y:S02]  /*68f0*/  FMUL.FTZ R77, R3, R77 ;  /* 0x0000004d034d7220 */ /* 0x000fe40000410000 */
[C---:B------:R-:W-:Y:S04]  /*6900*/  FMUL.FTZ R78, R0.reuse, R78 ;  /* 0x0000004e004e7220 */ /* 0x040fe80000410000 */
[----:B------:R-:W-:Y:S02]  /*6910*/  FMUL.FTZ R79, R0, R79 ;  /* 0x0000004f004f7220 */ /* 0x000fe40000410000 */
[--C-:B--2---:R-:W-:Y:S01]  /*6920*/  FFMA.FTZ R32, R23, c[0x0][0x2d0], -R181.reuse ;  /* 0x0000b40017207a23 */ /* 0x104fe200000108b5 */
[----:B------:R-:W-:Y:S01]  /*6930*/  MUFU.EX2 R191, R44 ;  /* 0x0000002c00bf7308 */ /* 0x000fe20000000800 */
[C---:B------:R-:W-:Y:S02]  /*6940*/  FMUL.FTZ R23, R132.reuse, R159 ;  /* 0x0000009f84177220 */ /* 0x040fe40000410000 */
[C---:B------:R-:W-:Y:S01]  /*6950*/  FMUL.FTZ R123, R132.reuse, R123 ;  /* 0x0000007b847b7220 */ /* 0x040fe20000410000 */
[-C--:B------:R-:W-:Y:S01]  /*6960*/  HMMA.16816.F32.BF16 R76, R140, R178.reuse, R76 ;  /* 0x000000b28c4c723c */ /* 0x080fe2000004184c */
[----:B----4-:R-:W-:Y:S02]  /*6970*/  LDSM.16.MT88.4 R48, [R208+0x900] ;  /* 0x00090000d030783b */ /* 0x010fe40000004200 */
[C---:B------:R-:W-:Y:S02]  /*6980*/  FMUL.FTZ R80, R133.reuse, R80 ;  /* 0x0000005085507220 */ /* 0x040fe40000410000 */
[C---:B------:R-:W-:Y:S01]  /*6990*/  FMUL.FTZ R81, R133.reuse, R81 ;  /* 0x0000005185517220 */ /* 0x040fe20000410000 */
[----:B------:R2:W4:Y:S01]  /*69a0*/  MUFU.EX2 R231, R21 ;  /* 0x0000001500e77308 */ /* 0x0005220000000800 */
[C---:B------:R-:W-:Y:S02]  /*69b0*/  FMUL.FTZ R82, R132.reuse, R82 ;  /* 0x0000005284527220 */ /* 0x040fe40000410000 */
[----:B------:R-:W-:Y:S03]  /*69c0*/  FMUL.FTZ R83, R132, R83 ;  /* 0x0000005384537220 */ /* 0x000fe60000410000 */
[----:B-----5:R-:W-:Y:S02]  /*69d0*/  FMUL.FTZ R20, R133, R156 ;  /* 0x0000009c85147220 */ /* 0x020fe40000410000 */
[C---:B------:R-:W-:Y:S02]  /*69e0*/  FMUL.FTZ R124, R3.reuse, R124 ;  /* 0x0000007c037c7220 */ /* 0x040fe40000410000 */
[C---:B------:R-:W-:Y:S01]  /*69f0*/  HMMA.16816.F32.BF16 R80, R144.reuse, R178, R80 ;  /* 0x000000b29050723c */ /* 0x040fe20000041850 */
[----:B------:R-:W-:Y:S03]  /*6a00*/  MUFU.EX2 R192, R45 ;  /* 0x0000002d00c07308 */ /* 0x000fe60000000800 */
[----:B------:R-:W-:Y:S02]  /*6a10*/  FMUL.FTZ R125, R3, R125 ;  /* 0x0000007d037d7220 */ /* 0x000fe40000410000 */
[C---:B------:R-:W-:Y:S02]  /*6a20*/  FMUL.FTZ R126, R0.reuse, R126 ;  /* 0x0000007e007e7220 */ /* 0x040fe40000410000 */
[-C--:B---3--:R-:W-:Y:S03]  /*6a30*/  HMMA.16816.F32.BF16 R84, R144, R148.reuse, R84 ;  /* 0x000000949054723c */ /* 0x088fe60000041854 */
[----:B------:R3:W-:Y:S01]  /*6a40*/  MUFU.EX2 R228, R22 ;  /* 0x0000001600e47308 */ /* 0x0007e20000000800 */
[----:B------:R-:W-:Y:S02]  /*6a50*/  FMUL.FTZ R127, R0, R127 ;  /* 0x0000007f007f7220 */ /* 0x000fe40000410000 */
[----:B--2---:R-:W-:Y:S02]  /*6a60*/  FMUL.FTZ R21, R133, R157 ;  /* 0x0000009d85157220 */ /* 0x004fe40000410000 */
[C---:B------:R-:W-:Y:S04]  /*6a70*/  HMMA.16816.F32.BF16 R88, R140.reuse, R148, R88 ;  /* 0x000000948c58723c */ /* 0x040fe80000041858 */
[----:B------:R-:W-:Y:S01]  /*6a80*/  FFMA.FTZ R34, R34, c[0x0][0x2d0], -R181 ;  /* 0x0000b40022227a23 */ /* 0x000fe200000108b5 */
[----:B------:R-:W-:Y:S01]  /*6a90*/  MUFU.EX2 R172, R46 ;  /* 0x0000002e00ac7308 */ /* 0x000fe20000000800 */
[C---:B------:R-:W-:Y:S02]  /*6aa0*/  FMUL.FTZ R128, R3.reuse, R128 ;  /* 0x0000008003807220 */ /* 0x040fe40000410000 */
[-C--:B------:R-:W-:Y:S04]  /*6ab0*/  HMMA.16816.F32.BF16 R92, R140, R150.reuse, R92 ;  /* 0x000000968c5c723c */ /* 0x080fe8000004185c */
[----:B------:R-:W-:Y:S02]  /*6ac0*/  FMUL.FTZ R129, R3, R129 ;  /* 0x0000008103817220 */ /* 0x000fe40000410000 */
[----:B------:R-:W-:Y:S01]  /*6ad0*/  FMUL.FTZ R130, R0, R130 ;  /* 0x0000008200827220 */ /* 0x000fe20000410000 */
[----:B------:R2:W5:Y:S01]  /*6ae0*/  MUFU.EX2 R229, R33 ;  /* 0x0000002100e57308 */ /* 0x0005620000000800 */
[C---:B------:R-:W-:Y:S01]  /*6af0*/  HMMA.16816.F32.BF16 R96, R144.reuse, R150, R96 ;  /* 0x000000969060723c */ /* 0x040fe20000041860 */
[----:B------:R-:W4:Y:S03]  /*6b00*/  LDSM.16.MT88.4 R148, [R208+0x2100] ;  /* 0x00210000d094783b */ /* 0x000f260000004200 */
[----:B---3--:R-:W-:Y:S02]  /*6b10*/  FMUL.FTZ R22, R132, R158 ;  /* 0x0000009e84167220 */ /* 0x008fe40000410000 */
[----:B------:R-:W-:Y:S02]  /*6b20*/  FMUL.FTZ R131, R0, R131 ;  /* 0x0000008300837220 */ /* 0x000fe40000410000 */
[--C-:B------:R-:W-:Y:S01]  /*6b30*/  FFMA.FTZ R40, R40, c[0x0][0x2d0], -R182.reuse ;  /* 0x0000b40028287a23 */ /* 0x100fe200000108b6 */
[----:B------:R3:W3:Y:S01]  /*6b40*/  MUFU.EX2 R227, R32 ;  /* 0x0000002000e37308 */ /* 0x0006e20000000800 */
[----:B------:R-:W-:Y:S01]  /*6b50*/  LDSM.16.MT88.4 R156, [R209+0x500] ;  /* 0x00050000d19c783b */ /* 0x000fe20000004200 */
[-C--:B-1----:R-:W-:Y:S03]  /*6b60*/  HMMA.16816.F32.BF16 R20, R144, R152.reuse, R20 ;  /* 0x000000989014723c */ /* 0x082fe60000041814 */
[--C-:B------:R-:W-:Y:S02]  /*6b70*/  FFMA.FTZ R41, R41, c[0x0][0x2d0], -R182.reuse ;  /* 0x0000b40029297a23 */ /* 0x100fe400000108b6 */
[--C-:B------:R-:W-:Y:S02]  /*6b80*/  FFMA.FTZ R42, R42, c[0x0][0x2d0], -R137.reuse ;  /* 0x0000b4002a2a7a23 */ /* 0x100fe40000010889 */
[--C-:B------:R-:W-:Y:S01]  /*6b90*/  FFMA.FTZ R43, R43, c[0x0][0x2d0], -R137.reuse ;  /* 0x0000b4002b2b7a23 */ /* 0x100fe20000010889 */
[C---:B------:R-:W-:Y:S01]  /*6ba0*/  HMMA.16816.F32.BF16 R100, R140.reuse, R152, R100 ;  /* 0x000000988c64723c */ /* 0x040fe20000041864 */
[----:B------:R1:W-:Y:S03]  /*6bb0*/  MUFU.EX2 R226, R34 ;  /* 0x0000002200e27308 */ /* 0x0003e60000000800 */
[----:B--2---:R-:W-:Y:S02]  /*6bc0*/  FMUL.FTZ R33, R3, R161 ;  /* 0x000000a103217220 */ /* 0x004fe40000410000 */
[--C-:B------:R-:W-:Y:S02]  /*6bd0*/  FFMA.FTZ R28, R28, c[0x0][0x2d0], -R182.reuse ;  /* 0x0000b4001c1c7a23 */ /* 0x100fe400000108b6 */
[--C-:B------:R-:W-:Y:S03]  /*6be0*/  FFMA.FTZ R24, R24, c[0x0][0x2d0], -R182.reuse ;  /* 0x0000b40018187a23 */ /* 0x100fe600000108b6 */
[----:B------:R2:W-:Y:S01]  /*6bf0*/  MUFU.EX2 R204, R28 ;  /* 0x0000001c00cc7308 */ /* 0x0005e20000000800 */
[----:B------:R-:W-:Y:S02]  /*6c00*/  FFMA.FTZ R25, R25, c[0x0][0x2d0], -R182 ;  /* 0x0000b40019197a23 */ /* 0x000fe400000108b6 */
[----:B---3--:R-:W-:Y:S02]  /*6c10*/  FMUL.FTZ R32, R3, R160 ;  /* 0x000000a003207220 */ /* 0x008fe40000410000 */
[----:B------:R-:W-:Y:S02]  /*6c20*/  FFMA.FTZ R26, R26, c[0x0][0x2d0], -R137 ;  /* 0x0000b4001a1a7a23 */ /* 0x000fe40000010889 */
[--C-:B------:R-:W-:Y:S02]  /*6c30*/  FFMA.FTZ R64, R64, c[0x0][0x2d0], -R180.reuse ;  /* 0x0000b40040407a23 */ /* 0x100fe400000108b4 */
[----:B------:R-:W-:Y:S01]  /*6c40*/  FFMA.FTZ R65, R65, c[0x0][0x2d0], -R180 ;  /* 0x0000b40041417a23 */ /* 0x000fe200000108b4 */
[----:B------:R3:W-:Y:S01]  /*6c50*/  MUFU.EX2 R206, R24 ;  /* 0x0000001800ce7308 */ /* 0x0007e20000000800 */
[--C-:B------:R-:W-:Y:S02]  /*6c60*/  FFMA.FTZ R66, R66, c[0x0][0x2d0], -R181.reuse ;  /* 0x0000b40042427a23 */ /* 0x100fe400000108b5 */
[----:B------:R-:W-:Y:S02]  /*6c70*/  FFMA.FTZ R67, R67, c[0x0][0x2d0], -R181 ;  /* 0x0000b40043437a23 */ /* 0x000fe400000108b5 */
[----:B-1----:R-:W-:Y:S02]  /*6c80*/  FMUL.FTZ R34, R0, R162 ;  /* 0x000000a200227220 */ /* 0x002fe40000410000 */
[--C-:B------:R-:W-:Y:S02]  /*6c90*/  FFMA.FTZ R60, R60, c[0x0][0x2d0], -R182.reuse ;  /* 0x0000b4003c3c7a23 */ /* 0x100fe400000108b6 */
[--C-:B------:R-:W-:Y:S01]  /*6ca0*/  FFMA.FTZ R61, R61, c[0x0][0x2d0], -R182.reuse ;  /* 0x0000b4003d3d7a23 */ /* 0x100fe200000108b6 */
[----:B------:R-:W-:Y:S01]  /*6cb0*/  MUFU.EX2 R189, R52 ;  /* 0x0000003400bd7308 */ /* 0x000fe20000000800 */
[----:B------:R-:W-:Y:S01]  /*6cc0*/  FFMA.FTZ R29, R29, c[0x0][0x2d0], -R182 ;  /* 0x0000b4001d1d7a23 */ /* 0x000fe200000108b6 */
[-C--:B------:R-:W-:Y:S03]  /*6cd0*/  HMMA.16816.F32.BF16 R32, R140, R154.reuse, R32 ;  /* 0x0000009a8c20723c */ /* 0x080fe60000041820 */
[--C-:B--2---:R-:W-:Y:S02]  /*6ce0*/  FFMA.FTZ R28, R27, c[0x0][0x2d0], -R137.reuse ;  /* 0x0000b4001b1c7a23 */ /* 0x104fe40000010889 */
[----:B------:R-:W-:Y:S02]  /*6cf0*/  FMUL.FTZ R27, R132, R167 ;  /* 0x000000a7841b7220 */ /* 0x000fe40000410000 */
[--C-:B------:R-:W-:Y:S01]  /*6d00*/  FFMA.FTZ R30, R30, c[0x0][0x2d0], -R137.reuse ;  /* 0x0000b4001e1e7a23 */ /* 0x100fe20000010889 */
[C---:B------:R-:W-:Y:S01]  /*6d10*/  HMMA.16816.F32.BF16 R104, R144.reuse, R154, R104 ;  /* 0x0000009a9068723c */ /* 0x040fe20000041868 */
[----:B------:R-:W1:Y:S01]  /*6d20*/  LDSM.16.MT88.4 R152, [R209+0x2100] ;  /* 0x00210000d198783b */ /* 0x000e620000004200 */
[----:B------:R2:W-:Y:S02]  /*6d30*/  MUFU.EX2 R205, R25 ;  /* 0x0000001900cd7308 */ /* 0x0005e40000000800 */
[----:B---3--:R-:W-:Y:S02]  /*6d40*/  FMUL.FTZ R24, R133, R164 ;  /* 0x000000a485187220 */ /* 0x008fe40000410000 */
[--C-:B------:R-:W-:Y:S02]  /*6d50*/  FFMA.FTZ R31, R31, c[0x0][0x2d0], -R137.reuse ;  /* 0x0000b4001f1f7a23 */ /* 0x100fe40000010889 */
[-C--:B----4-:R-:W-:Y:S04]  /*6d60*/  HMMA.16816.F32.BF16 R108, R144, R148.reuse, R108 ;  /* 0x00000094906c723c */ /* 0x090fe8000004186c */
[----:B------:R3:W-:Y:S01]  /*6d70*/  MUFU.EX2 R176, R26 ;  /* 0x0000001a00b07308 */ /* 0x0007e20000000800 */
[--C-:B------:R-:W-:Y:S02]  /*6d80*/  FFMA.FTZ R62, R62, c[0x0][0x2d0], -R137.reuse ;  /* 0x0000b4003e3e7a23 */ /* 0x100fe40000010889 */
[----:B------:R-:W-:Y:S01]  /*6d90*/  FFMA.FTZ R137, R63, c[0x0][0x2d0], -R137 ;  /* 0x0000b4003f897a23 */ /* 0x000fe20000010889 */
[C---:B------:R-:W-:Y:S04]  /*6da0*/  HMMA.16816.F32.BF16 R112, R140.reuse, R148, R112 ;  /* 0x000000948c70723c */ /* 0x040fe80000041870 */
[----:B------:R-:W-:Y:S02]  /*6db0*/  FFMA.FTZ R3, R3, R247, R236 ;  /* 0x000000f703037223 */ /* 0x000fe400000100ec */
[----:B------:R-:W4:Y:S01]  /*6dc0*/  MUFU.EX2 R190, R53 ;  /* 0x0000003500be7308 */ /* 0x000f220000000800 */
[----:B------:R-:W-:Y:S01]  /*6dd0*/  FFMA.FTZ R0, R0, R248, R184 ;  /* 0x000000f800007223 */ /* 0x000fe200000100b8 */
[-C--:B------:R-:W-:Y:S04]  /*6de0*/  HMMA.16816.F32.BF16 R116, R140, R150.reuse, R116 ;  /* 0x000000968c74723c */ /* 0x080fe80000041874 */
[----:B--2---:R-:W-:Y:S02]  /*6df0*/  FMUL.FTZ R25, R133, R165 ;  /* 0x000000a585197220 */ /* 0x004fe40000410000 */
[----:B------:R-:W-:Y:S02]  /*6e00*/  FADD.FTZ R3, R235, R3 ;  /* 0x00000003eb037221 */ /* 0x000fe40000010000 */
[C---:B------:R-:W-:Y:S01]  /*6e10*/  HMMA.16816.F32.BF16 R120, R144.reuse, R150, R120 ;  /* 0x000000969078723c */ /* 0x040fe20000041878 */
[----:B------:R-:W2:Y:S01]  /*6e20*/  LDSM.16.MT88.4 R148, [R208+0x500] ;  /* 0x00050000d094783b */ /* 0x000ea20000004200 */
[----:B------:R4:W-:Y:S02]  /*6e30*/  MUFU.EX2 R203, R29 ;  /* 0x0000001d00cb7308 */ /* 0x0009e40000000800 */
[----:B---3--:R-:W-:Y:S02]  /*6e40*/  FMUL.FTZ R26, R132, R166 ;  /* 0x000000a6841a7220 */ /* 0x008fe40000410000 */
[----:B------:R-:W-:Y:S05]  /*6e50*/  FADD.FTZ R0, R183, R0 ;  /* 0x00000000b7007221 */ /* 0x000fea0000010000 */
[-C--:B-1----:R-:W-:Y:S01]  /*6e60*/  HMMA.16816.F32.BF16 R24, R144, R152.reuse, R24 ;  /* 0x000000989018723c */ /* 0x082fe20000041818 */
[----:B------:R1:W-:Y:S07]  /*6e70*/  MUFU.EX2 R165, R28 ;  /* 0x0000001c00a57308 */ /* 0x0003ee0000000800 */
[C---:B------:R-:W-:Y:S03]  /*6e80*/  HMMA.16816.F32.BF16 R124, R140.reuse, R152, R124 ;  /* 0x000000988c7c723c */ /* 0x040fe6000004187c */
[----:B------:R3:W-:Y:S01]  /*6e90*/  MUFU.EX2 R164, R30 ;  /* 0x0000001e00a47308 */ /* 0x0007e20000000800 */
[----:B----4-:R-:W-:Y:S04]  /*6ea0*/  FMUL.FTZ R29, R133, R169 ;  /* 0x000000a9851d7220 */ /* 0x010fe80000410000 */
[-C--:B------:R-:W-:Y:S05]  /*6eb0*/  HMMA.16816.F32.BF16 R128, R140, R154.reuse, R128 ;  /* 0x0000009a8c80723c */ /* 0x080fea0000041880 */
[----:B------:R4:W-:Y:S02]  /*6ec0*/  MUFU.EX2 R175, R31 ;  /* 0x0000001f00af7308 */ /* 0x0009e40000000800 */
[----:B------:R-:W-:Y:S01]  /*6ed0*/  F2FP.BF16.PACK_AB R140, R231, R232 ;  /* 0x000000e8e78c723e */ /* 0x000fe200000010ff */
[----:B-1----:R-:W-:Y:S01]  /*6ee0*/  FMUL.FTZ R28, R133, R168 ;  /* 0x000000a8851c7220 */ /* 0x002fe20000410000 */
[----:B-----5:R-:W-:Y:S03]  /*6ef0*/  F2FP.BF16.PACK_AB R142, R229, R230 ;  /* 0x000000e6e58e723e */ /* 0x020fe600000010ff */
[----:B------:R-:W-:Y:S01]  /*6f00*/  FFMA.FTZ R133, R133, R245, R241 ;  /* 0x000000f585857223 */ /* 0x000fe200000100f1 */
[----:B------:R-:W-:Y:S02]  /*6f10*/  F2FP.BF16.PACK_AB R141, R227, R228 ;  /* 0x000000e4e38d723e */ /* 0x000fe400000010ff */
[----:B------:R-:W1:Y:S01]  /*6f20*/  MUFU.EX2 R207, R138 ;  /* 0x0000008a00cf7308 */ /* 0x000e620000000800 */
[----:B------:R-:W-:Y:S01]  /*6f30*/  F2FP.BF16.PACK_AB R168, R190, R189 ;  /* 0x000000bdbea8723e */ /* 0x000fe200000010ff */
[C---:B---3--:R-:W-:Y:S08]  /*6f40*/  FMUL.FTZ R30, R132.reuse, R170 ;  /* 0x000000aa841e7220 */ /* 0x048ff00000410000 */
[----:B------:R3:W-:Y:S01]  /*6f50*/  MUFU.EX2 R138, R47 ;  /* 0x0000002f008a7308 */ /* 0x0007e20000000800 */
[C---:B----4-:R-:W-:Y:S02]  /*6f60*/  FMUL.FTZ R31, R132.reuse, R171 ;  /* 0x000000ab841f7220 */ /* 0x050fe40000410000 */
[----:B------:R-:W-:Y:S07]  /*6f70*/  FFMA.FTZ R132, R132, R246, R237 ;  /* 0x000000f684847223 */ /* 0x000fee00000100ed */
[----:B------:R-:W-:Y:S01]  /*6f80*/  MUFU.EX2 R180, R54 ;  /* 0x0000003600b47308 */ /* 0x000fe20000000800 */
[----:B------:R-:W-:Y:S01]  /*6f90*/  HMMA.16816.F32.BF16 R28, R144, R154, R28 ;  /* 0x0000009a901c723c */ /* 0x000fe2000004181c */
[----:B------:R-:W4:Y:S03]  /*6fa0*/  LDSM.16.MT88.4 R152, [R208+0x1500] ;  /* 0x00150000d098783b */ /* 0x000f260000004200 */
[----:B-1----:R-:W-:Y:S03]  /*6fb0*/  F2FP.BF16.PACK_AB R143, R207, R226 ;  /* 0x000000e2cf8f723e */ /* 0x002fe600000010ff */
[----:B------:R-:W-:Y:S02]  /*6fc0*/  F2FP.BF16.PACK_AB R144, R205, R206 ;  /* 0x000000cecd90723e */ /* 0x000fe400000010ff */
[----:B------:R1:W5:Y:S02]  /*6fd0*/  MUFU.EX2 R179, R55 ;  /* 0x0000003700b37308 */ /* 0x0003640000000800 */
[-C--:B--2---:R-:W-:Y:S01]  /*6fe0*/  HMMA.16816.F32.BF16 R4, R140, R148.reuse, R4 ;  /* 0x000000948c04723c */ /* 0x084fe20000041804 */
[----:B---3--:R-:W-:Y:S04]  /*6ff0*/  LDSM.16.MT88.4 R44, [R209+0x900] ;  /* 0x00090000d12c783b */ /* 0x008fe80000004200 */
[----:B------:R-:W-:Y:S02]  /*7000*/  F2FP.BF16.PACK_AB R146, R203, R204 ;  /* 0x000000cccb92723e */ /* 0x000fe400000010ff */
[----:B------:R-:W-:Y:S01]  /*7010*/  F2FP.BF16.PACK_AB R145, R165, R176 ;  /* 0x000000b0a591723e */ /* 0x000fe200000010ff */
[----:B------:R-:W-:Y:S01]  /*7020*/  MUFU.EX2 R193, R40 ;  /* 0x0000002800c17308 */ /* 0x000fe20000000800 */
[----:B------:R-:W-:Y:S07]  /*7030*/  F2FP.BF16.PACK_AB R147, R175, R164 ;  /* 0x000000a4af93723e */ /* 0x000fee00000010ff */
[C---:B------:R-:W-:Y:S02]  /*7040*/  HMMA.16816.F32.BF16 R8, R144.reuse, R148, R8 ;  /* 0x000000949008723c */ /* 0x040fe40000041808 */
[----:B------:R-:W2:Y:S01]  /*7050*/  MUFU.EX2 R194, R41 ;  /* 0x0000002900c27308 */ /* 0x000ea20000000800 */
[----:B-1----:R-:W-:Y:S01]  /*7060*/  LDSM.16.MT88.4 R52, [R209+0x2900] ;  /* 0x00290000d134783b */ /* 0x002fe20000004200 */
[----:B-----5:R-:W-:Y:S04]  /*7070*/  F2FP.BF16.PACK_AB R169, R179, R180 ;  /* 0x000000b4b3a9723e */ /* 0x020fe800000010ff */
[-C--:B------:R-:W-:Y:S04]  /*7080*/  HMMA.16816.F32.BF16 R12, R144, R150.reuse, R12 ;  /* 0x00000096900c723c */ /* 0x080fe8000004180c */
[----:B------:R1:W-:Y:S04]  /*7090*/  MUFU.EX2 R173, R42 ;  /* 0x0000002a00ad7308 */ /* 0x0003e80000000800 */
[C---:B------:R-:W-:Y:S01]  /*70a0*/  HMMA.16816.F32.BF16 R16, R140.reuse, R150, R16 ;  /* 0x000000968c10723c */ /* 0x040fe20000041810 */
[----:B------:R-:W3:Y:S05]  /*70b0*/  LDSM.16.MT88.4 R148, [R209+0x1500] ;  /* 0x00150000d194783b */ /* 0x000eea0000004200 */
[----:B------:R-:W5:Y:S02]  /*70c0*/  MUFU.EX2 R174, R43 ;  /* 0x0000002b00ae7308 */ /* 0x000f640000000800 */
[-C--:B------:R-:W-:Y:S04]  /*70d0*/  HMMA.16816.F32.BF16 R68, R140, R156.reuse, R68 ;  /* 0x0000009c8c44723c */ /* 0x080fe80000041844 */
[----:B--2---:R-:W-:Y:S04]  /*70e0*/  F2FP.BF16.PACK_AB R40, R194, R193 ;  /* 0x000000c1c228723e */ /* 0x004fe800000010ff */
[C---:B------:R-:W-:Y:S01]  /*70f0*/  HMMA.16816.F32.BF16 R72, R144.reuse, R156, R72 ;  /* 0x0000009c9048723c */ /* 0x040fe20000041848 */
[----:B------:R-:W-:Y:S03]  /*7100*/  MUFU.EX2 R178, R66 ;  /* 0x0000004200b27308 */ /* 0x000fe60000000800 */
[----:B-1----:R-:W-:Y:S04]  /*7110*/  F2FP.BF16.PACK_AB R42, R192, R191 ;  /* 0x000000bfc02a723e */ /* 0x002fe800000010ff */
[-C--:B------:R-:W-:Y:S03]  /*7120*/  HMMA.16816.F32.BF16 R76, R144, R158.reuse, R76 ;  /* 0x0000009e904c723c */ /* 0x080fe6000004184c */
[----:B------:R-:W-:Y:S01]  /*7130*/  MUFU.EX2 R66, R57 ;  /* 0x0000003900427308 */ /* 0x000fe20000000800 */
[----:B-----5:R-:W-:Y:S04]  /*7140*/  F2FP.BF16.PACK_AB R41, R174, R173 ;  /* 0x000000adae29723e */ /* 0x020fe800000010ff */
[C---:B------:R-:W-:Y:S01]  /*7150*/  HMMA.16816.F32.BF16 R80, R140.reuse, R158, R80 ;  /* 0x0000009e8c50723c */ /* 0x040fe20000041850 */
[----:B------:R-:W1:Y:S03]  /*7160*/  LDSM.16.MT88.4 R156, [R208+0x2500] ;  /* 0x00250000d09c783b */ /* 0x000e660000004200 */
[----:B------:R-:W-:Y:S01]  /*7170*/  F2FP.BF16.PACK_AB R43, R138, R172 ;  /* 0x000000ac8a2b723e */ /* 0x000fe200000010ff */
[----:B------:R-:W2:Y:S03]  /*7180*/  MUFU.EX2 R177, R67 ;  /* 0x0000004300b17308 */ /* 0x000ea60000000800 */
[-C--:B----4-:R-:W-:Y:S07]  /*7190*/  HMMA.16816.F32.BF16 R84, R140, R152.reuse, R84 ;  /* 0x000000988c54723c */ /* 0x090fee0000041854 */
[----:B------:R-:W-:Y:S01]  /*71a0*/  MUFU.EX2 R67, R56 ;  /* 0x0000003800437308 */ /* 0x000fe20000000800 */
[C---:B------:R-:W-:Y:S08]  /*71b0*/  HMMA.16816.F32.BF16 R88, R144.reuse, R152, R88 ;  /* 0x000000989058723c */ /* 0x040ff00000041858 */
[-C--:B------:R-:W-:Y:S01]  /*71c0*/  HMMA.16816.F32.BF16 R92, R144, R154.reuse, R92 ;  /* 0x0000009a905c723c */ /* 0x080fe2000004185c */
[----:B------:R-:W-:Y:S03]  /*71d0*/  MUFU.EX2 R188, R64 ;  /* 0x0000004000bc7308 */ /* 0x000fe60000000800 */
[----:B--2---:R-:W-:Y:S04]  /*71e0*/  F2FP.BF16.PACK_AB R171, R177, R178 ;  /* 0x000000b2b1ab723e */ /* 0x004fe800000010ff */
[C---:B------:R-:W-:Y:S01]  /*71f0*/  HMMA.16816.F32.BF16 R96, R140.reuse, R154, R96 ;  /* 0x0000009a8c60723c */ /* 0x040fe20000041860 */
[----:B------:R-:W-:Y:S02]  /*7200*/  LDSM.16.MT88.4 R152, [R208+0xd00] ;  /* 0x000d0000d098783b */ /* 0x000fe40000004200 */
[----:B------:R-:W-:Y:S05]  /*7210*/  MUFU.EX2 R64, R61 ;  /* 0x0000003d00407308 */ /* 0x000fea0000000800 */
[-C--:B---3--:R-:W-:Y:S05]  /*7220*/  HMMA.16816.F32.BF16 R20, R140, R148.reuse, R20 ;  /* 0x000000948c14723c */ /* 0x088fea0000041814 */
[----:B------:R-:W-:Y:S03]  /*7230*/  MUFU.EX2 R61, R58 ;  /* 0x0000003a003d7308 */ /* 0x000fe60000000800 */
[C---:B------:R-:W-:Y:S07]  /*7240*/  HMMA.16816.F32.BF16 R100, R144.reuse, R148, R100 ;  /* 0x000000949064723c */ /* 0x040fee0000041864 */
[----:B------:R-:W2:Y:S01]  /*7250*/  MUFU.EX2 R187, R65 ;  /* 0x0000004100bb7308 */ /* 0x000ea20000000800 */
[-C--:B------:R-:W-:Y:S08]  /*7260*/  HMMA.16816.F32.BF16 R32, R144, R150.reuse, R32 ;  /* 0x000000969020723c */ /* 0x080ff00000041820 */
[C---:B------:R-:W-:Y:S01]  /*7270*/  HMMA.16816.F32.BF16 R104, R140.reuse, R150, R104 ;  /* 0x000000968c68723c */ /* 0x040fe20000041868 */
[----:B------:R-:W3:Y:S07]  /*7280*/  MUFU.EX2 R65, R60 ;  /* 0x0000003c00417308 */ /* 0x000eee0000000800 */
[-C--:B-1----:R-:W-:Y:S03]  /*7290*/  HMMA.16816.F32.BF16 R108, R140, R156.reuse, R108 ;  /* 0x0000009c8c6c723c */ /* 0x082fe6000004186c */
[----:B------:R1:W4:Y:S01]  /*72a0*/  MUFU.EX2 R60, R59 ;  /* 0x0000003b003c7308 */ /* 0x0003220000000800 */
[----:B--2---:R-:W-:Y:S04]  /*72b0*/  F2FP.BF16.PACK_AB R170, R187, R188 ;  /* 0x000000bcbbaa723e */ /* 0x004fe800000010ff */
[C---:B------:R-:W-:Y:S05]  /*72c0*/  HMMA.16816.F32.BF16 R112, R144.reuse, R156, R112 ;  /* 0x0000009c9070723c */ /* 0x040fea0000041870 */
[----:B------:R-:W-:Y:S03]  /*72d0*/  MUFU.EX2 R62, R62 ;  /* 0x0000003e003e7308 */ /* 0x000fe60000000800 */
[-C--:B------:R-:W-:Y:S07]  /*72e0*/  HMMA.16816.F32.BF16 R116, R144, R158.reuse, R116 ;  /* 0x0000009e9074723c */ /* 0x080fee0000041874 */
[----:B------:R-:W2:Y:S01]  /*72f0*/  MUFU.EX2 R137, R137 ;  /* 0x0000008900897308 */ /* 0x000ea20000000800 */
[C---:B------:R-:W-:Y:S01]  /*7300*/  HMMA.16816.F32.BF16 R120, R140.reuse, R158, R120 ;  /* 0x0000009e8c78723c */ /* 0x040fe20000041878 */
[----:B-1----:R-:W-:Y:S07]  /*7310*/  LDSM.16.MT88.4 R56, [R209+0x1d00] ;  /* 0x001d0000d138783b */ /* 0x002fee0000004200 */
[-C--:B------:R-:W-:Y:S08]  /*7320*/  HMMA.16816.F32.BF16 R24, R140, R36.reuse, R24 ;  /* 0x000000248c18723c */ /* 0x080ff00000041818 */
[C---:B------:R-:W-:Y:S07]  /*7330*/  HMMA.16816.F32.BF16 R124, R144.reuse, R36, R124 ;  /* 0x00000024907c723c */ /* 0x040fee000004187c */
[----:B------:R-:W-:Y:S01]  /*7340*/  F2FP.BF16.PACK_AB R36, R201, R202 ;  /* 0x000000cac924723e */ /* 0x000fe200000010ff */
[-C--:B------:R-:W-:Y:S04]  /*7350*/  HMMA.16816.F32.BF16 R128, R144, R38.reuse, R128 ;  /* 0x000000269080723c */ /* 0x080fe80000041880 */
[----:B------:R-:W-:Y:S04]  /*7360*/  F2FP.BF16.PACK_AB R37, R196, R198 ;  /* 0x000000c6c425723e */ /* 0x000fe800000010ff */
[----:B------:R-:W-:Y:S01]  /*7370*/  HMMA.16816.F32.BF16 R28, R140, R38, R28 ;  /* 0x000000268c1c723c */ /* 0x000fe2000004181c */
[----:B------:R-:W1:Y:S06]  /*7380*/  LDSM.16.MT88.4 R140, [R208+0x1900] ;  /* 0x00190000d08c783b */ /* 0x000e6c0000004200 */
[----:B------:R-:W-:Y:S02]  /*7390*/  F2FP.BF16.PACK_AB R38, R199, R200 ;  /* 0x000000c8c726723e */ /* 0x000fe400000010ff */
[----:B------:R-:W-:Y:S07]  /*73a0*/  F2FP.BF16.PACK_AB R39, R197, R195 ;  /* 0x000000c3c527723e */ /* 0x000fee00000010ff */
[-C--:B------:R-:W-:Y:S08]  /*73b0*/  HMMA.16816.F32.BF16 R4, R36, R48.reuse, R4 ;  /* 0x000000302404723c */ /* 0x080ff00000041804 */
[C---:B------:R-:W-:Y:S08]  /*73c0*/  HMMA.16816.F32.BF16 R8, R40.reuse, R48, R8 ;  /* 0x000000302808723c */ /* 0x040ff00000041808 */
[-C--:B------:R-:W-:Y:S08]  /*73d0*/  HMMA.16816.F32.BF16 R12, R40, R50.reuse, R12 ;  /* 0x00000032280c723c */ /* 0x080ff0000004180c */
[C---:B------:R-:W-:Y:S01]  /*73e0*/  HMMA.16816.F32.BF16 R16, R36.reuse, R50, R16 ;  /* 0x000000322410723c */ /* 0x040fe20000041810 */
[----:B------:R-:W5:Y:S07]  /*73f0*/  LDSM.16.MT88.4 R48, [R209+0x1900] ;  /* 0x00190000d130783b */ /* 0x000f6e0000004200 */
        /* <DEDUP_REMOVED lines=9> */
[-C--:B-----5:R-:W-:Y:S08]  /*7490*/  HMMA.16816.F32.BF16 R20, R36, R48.reuse, R20 ;  /* 0x000000302414723c */ /* 0x0a0ff00000041814 */
[C---:B------:R-:W-:Y:S08]  /*74a0*/  HMMA.16816.F32.BF16 R100, R40.reuse, R48, R100 ;  /* 0x000000302864723c */ /* 0x040ff00000041864 */
[-C--:B------:R-:W-:Y:S08]  /*74b0*/  HMMA.16816.F32.BF16 R32, R40, R50.reuse, R32 ;  /* 0x000000322820723c */ /* 0x080ff00000041820 */
[C---:B------:R-:W-:Y:S01]  /*74c0*/  HMMA.16816.F32.BF16 R104, R36.reuse, R50, R104 ;  /* 0x000000322468723c */ /* 0x040fe20000041868 */
[----:B------:R-:W-:Y:S07]  /*74d0*/  LDSM.16.MT88.4 R48, [R208+0x1d00] ;  /* 0x001d0000d030783b */ /* 0x000fee0000004200 */
[-C--:B--2---:R-:W-:Y:S08]  /*74e0*/  HMMA.16816.F32.BF16 R108, R36, R44.reuse, R108 ;  /* 0x0000002c246c723c */ /* 0x084ff0000004186c */
[C---:B------:R-:W-:Y:S08]  /*74f0*/  HMMA.16816.F32.BF16 R112, R40.reuse, R44, R112 ;  /* 0x0000002c2870723c */ /* 0x040ff00000041870 */
[-C--:B------:R-:W-:Y:S08]  /*7500*/  HMMA.16816.F32.BF16 R116, R40, R46.reuse, R116 ;  /* 0x0000002e2874723c */ /* 0x080ff00000041874 */
[C---:B------:R-:W-:Y:S01]  /*7510*/  HMMA.16816.F32.BF16 R120, R36.reuse, R46, R120 ;  /* 0x0000002e2478723c */ /* 0x040fe20000041878 */
[----:B------:R-:W1:Y:S07]  /*7520*/  LDSM.16.MT88.4 R44, [R209+0xd00] ;  /* 0x000d0000d12c783b */ /* 0x000e6e0000004200 */
[-C--:B------:R-:W-:Y:S08]  /*7530*/  HMMA.16816.F32.BF16 R24, R36, R52.reuse, R24 ;  /* 0x000000342418723c */ /* 0x080ff00000041818 */
[C---:B------:R-:W-:Y:S08]  /*7540*/  HMMA.16816.F32.BF16 R124, R40.reuse, R52, R124 ;  /* 0x00000034287c723c */ /* 0x040ff0000004187c */
[-C--:B------:R-:W-:Y:S01]  /*7550*/  HMMA.16816.F32.BF16 R128, R40, R54.reuse, R128 ;  /* 0x000000362880723c */ /* 0x080fe20000041880 */
[----:B------:R-:W2:Y:S07]  /*7560*/  LDSM.16.MT88.4 R40, [R208+0x2d00] ;  /* 0x002d0000d028783b */ /* 0x000eae0000004200 */
[----:B------:R-:W-:Y:S07]  /*7570*/  HMMA.16816.F32.BF16 R28, R36, R54, R28 ;  /* 0x00000036241c723c */ /* 0x000fee000004181c */
[----:B------:R-:W-:Y:S01]  /*7580*/  F2FP.BF16.PACK_AB R36, R66, R67 ;  /* 0x000000434224723e */ /* 0x000fe200000010ff */
[-C--:B------:R-:W-:Y:S01]  /*7590*/  HMMA.16816.F32.BF16 R144, R168, R152.reuse, R4 ;  /* 0x00000098a890723c */ /* 0x080fe20000041804 */
[----:B------:R-:W5:Y:S04]  /*75a0*/  LDSM.16.MT88.4 R4, [R209+0x2d00] ;  /* 0x002d0000d104783b */ /* 0x000f680000004200 */
[----:B---3--:R-:W-:Y:S02]  /*75b0*/  F2FP.BF16.PACK_AB R38, R64, R65 ;  /* 0x000000414026723e */ /* 0x008fe400000010ff */
[----:B----4-:R-:W-:Y:S02]  /*75c0*/  F2FP.BF16.PACK_AB R37, R60, R61 ;  /* 0x0000003d3c25723e */ /* 0x010fe400000010ff */
[----:B------:R-:W-:Y:S07]  /*75d0*/  F2FP.BF16.PACK_AB R39, R137, R62 ;  /* 0x0000003e8927723e */ /* 0x000fee00000010ff */
        /* <DEDUP_REMOVED lines=8> */
[-C--:B-1----:R-:W-:Y:S04]  /*7660*/  HMMA.16816.F32.BF16 R68, R168, R44.reuse, R68 ;  /* 0x0000002ca844723c */ /* 0x082fe80000041844 */
        /* <DEDUP_REMOVED lines=44> */
[----:B------:R-:W-:Y:S03]  /*7930*/  FADD.FTZ R9, R199, R0 ;  /* 0x00000000c7097221 */ /* 0x000fe60000010000 */
[C---:B------:R-:W-:Y:S04]  /*7940*/  HMMA.16816.F32.BF16 R120, R168.reuse, R42, R120 ;  /* 0x0000002aa878723c */ /* 0x040fe80000041878 */
[----:B------:R-:W-:Y:S04]  /*7950*/  FADD.FTZ R9, R189, R9 ;  /* 0x00000009bd097221 */ /* 0x000fe80000010000 */
[-C--:B-----5:R-:W-:Y:S08]  /*7960*/  HMMA.16816.F32.BF16 R164, R168, R4.reuse, R24 ;  /* 0x00000004a8a4723c */ /* 0x0a0ff00000041818 */
        /* <DEDUP_REMOVED lines=26> */
[----:B------:R-:W-:Y:S02]  /*7b10*/  MOV R0, R136 ;  /* 0x0000008800007202 */ /* 0x000fe40000000f00 */
[----:B------:R-:W-:Y:S01]  /*7b20*/  MOV R137, R134 ;  /* 0x0000008600897202 */ /* 0x000fe20000000f00 */
[----:B------:R-:W-:-:S05]  /*7b30*/  @P0 BRA `(.L_x_1435) ;  /* 0xffffcf3000000947 */ /* 0x000fca000383ffff */
.L_x_1434:
[----:B------:R-:W1:Y:S01]  /*7b40*/  SHFL.BFLY PT, R11, R245, 0x2, 0x1f ;  /* 0x0c401f00f50b7f89 */ /* 0x000e6200000e0000 */
[----:B------:R-:W-:-:S02]  /*7b50*/  MOV R18, 0xff800000 ;  /* 0xff80000000127802 */ /* 0x000fc40000000f00 */
[----:B------:R-:W-:Y:S01]  /*7b60*/  MOV R19, 0xff800000 ;  /* 0xff80000000137802 */ /* 0x000fe20000000f00 */
[----:B------:R-:W2:Y:S01]  /*7b70*/  SHFL.BFLY PT, R7, R247, 0x2, 0x1f ;  /* 0x0c401f00f7077f89 */ /* 0x000ea200000e0000 */
[----:B------:R-:W-:Y:S02]  /*7b80*/  MOV R20, 0xff800000 ;  /* 0xff80000000147802 */ /* 0x000fe40000000f00 */
[----:B------:R-:W-:Y:S01]  /*7b90*/  MOV R21, 0xff800000 ;  /* 0xff80000000157802 */ /* 0x000fe20000000f00 */
[----:B------:R-:W3:Y:S01]  /*7ba0*/  SHFL.BFLY PT, R9, R246, 0x2, 0x1f ;  /* 0x0c401f00f6097f89 */ /* 0x000ee200000e0000 */
[----:B------:R-:W-:-:S03]  /*7bb0*/  PLOP3.LUT P4, PT, PT, PT, PT, 0x8, 0x0 ;  /* 0x000000000000781c */ /* 0x000fc60003f8e170 */
[----:B------:R-:W4:Y:S01]  /*7bc0*/  SHFL.BFLY PT, R6, R248, 0x2, 0x1f ;  /* 0x0c401f00f8067f89 */ /* 0x000f2200000e0000 */
[----:B-1----:R-:W-:Y:S02]  /*7bd0*/  FADD.FTZ R11, R11, R245 ;  /* 0x000000f50b0b7221 */ /* 0x002fe40000010000 */
        /* <DEDUP_REMOVED lines=139> */
.L_x_1427:
        /* <DEDUP_REMOVED lines=43> */
[----:B------:R-:W-:-:S04]  /*8740*/  IMAD.WIDE.U32 R2, R14, c[0x0][0x438], RZ ;  /* 0x00010e000e027a25 */ /* 0x000fc800078e00ff */
        /* <DEDUP_REMOVED lines=49> */
[----:B------:R-:W-:Y:S01]  /*8a60*/  SHFL.IDX PT, R4, R6, RZ, 0x1c1f ;  /* 0x001c1fff06047589 */ /* 0x000fe200000e0000 */
[----:B------:R-:W-:-:S02]  /*8a70*/  LOP3.LUT P0, RZ, R16, 0x3, RZ, 0xc0, !PT ;  /* 0x0000000310ff7812 */ /* 0x000fc4000780c0ff */
[C---:B------:R-:W-:Y:S01]  /*8a80*/  IMAD R15, R13.reuse, c[0x0][0x42c], R7 ;  /* 0x00010b000d0f7a24 */ /* 0x040fe200078e0207 */
[----:B------:R-:W1:Y:S01]  /*8a90*/  SHFL.IDX PT, R5, R0, RZ, 0x1c1f ;  /* 0x001c1fff00057589 */ /* 0x000e6200000e0000 */
[----:B------:R-:W-:Y:S01]  /*8aa0*/  IMAD.WIDE.U32 R2, R13, c[0x0][0x428], R2 ;  /* 0x00010a000d027a25 */ /* 0x000fe200078e0002 */
[C---:B------:R-:W-:Y:S02]  /*8ab0*/  IADD3 R14, R12.reuse, 0x40, RZ ;  /* 0x000000400c0e7810 */ /* 0x040fe40007ffe0ff */
[----:B------:R-:W-:Y:S01]  /*8ac0*/  SHFL.IDX PT, R10, R6, 0x1, 0x1c1f ;  /* 0x003c1f00060a7f89 */ /* 0x000fe200000e0000 */
[C---:B------:R-:W-:Y:S02]  /*8ad0*/  IADD3 R13, R12.reuse, 0x48, RZ ;  /* 0x000000480c0d7810 */ /* 0x040fe40007ffe0ff */
[-C--:B------:R-:W-:Y:S01]  /*8ae0*/  ISETP.GE.OR P4, PT, R12, R24.reuse, P0 ;  /* 0x000000180c00720c */ /* 0x080fe20000786670 */
[----:B------:R-:W2:Y:S01]  /*8af0*/  SHFL.IDX PT, R11, R0, 0x1, 0x1c1f ;  /* 0x003c1f00000b7f89 */ /* 0x000ea200000e0000 */
[----:B------:R-:W-:-:S02]  /*8b00*/  ISETP.GE.OR P2, PT, R14, R24, P0 ;  /* 0x000000180e00720c */ /* 0x000fc40000746670 */
[----:B------:R-:W-:Y:S01]  /*8b10*/  IADD3 R3, R3, R15, RZ ;  /* 0x0000000f03037210 */ /* 0x000fe20007ffe0ff */
[----:B------:R-:W3:Y:S01]  /*8b20*/  SHFL.IDX PT, R9, R0, 0x2, 0x1c1f ;  /* 0x005c1f0000097f89 */ /* 0x000ee200000e0000 */
[----:B------:R-:W-:Y:S02]  /*8b30*/  LEA R23, P1, R2, c[0x0][0x400], 0x2 ;  /* 0x0001000002177a11 */ /* 0x000fe400078210ff */
[-C--:B------:R-:W-:Y:S01]  /*8b40*/  ISETP.GE.AND P6, PT, R14, R24.reuse, PT ;  /* 0x000000180e00720c */ /* 0x080fe20003fc6270 */
[----:B------:R-:W-:Y:S01]  /*8b50*/  SHFL.IDX PT, R6, R6, 0x3, 0x1c1f ;  /* 0x007c1f0006067f89 */ /* 0x000fe200000e0000 */
[----:B------:R-:W-:Y:S02]  /*8b60*/  LEA.HI.X R22, R2, c[0x0][0x404], R3, 0x2, P1 ;  /* 0x0001010002167a11 */ /* 0x000fe400008f1403 */
[----:B------:R-:W-:Y:S01]  /*8b70*/  ISETP.GE.AND P1, PT, R13, R24, PT ;  /* 0x000000180d00720c */ /* 0x000fe20003f26270 */
        /* <DEDUP_REMOVED lines=9> */
[----:B------:R-:W-:Y:S01]  /*8c10*/  IMAD.IADD R0, R16, 0x1, -R0 ;  /* 0x0000000110007824 */ /* 0x000fe200078e0a00 */
[----:B------:R-:W-:Y:S01]  /*8c20*/  P2R R16, PR, RZ, 0x2 ;  /* 0x00000002ff107803 */ /* 0x000fe20000000000 */
        /* <DEDUP_REMOVED lines=75> */
.L_x_1438:
[----:B-1----:R-:W-:Y:S05]  /*90e0*/  BSYNC B0 ;  /* 0x0000000000007941 */ /* 0x002fea0003800000 */
.L_x_1437:
        /* <DEDUP_REMOVED lines=73> */
.L_x_1440:
[----:B------:R-:W-:Y:S05]  /*9580*/  BSYNC B0 ;  /* 0x0000000000007941 */ /* 0x000fea0003800000 */
.L_x_1439:
        /* <DEDUP_REMOVED lines=73> */
.L_x_1442:
[----:B------:R-:W-:Y:S05]  /*9a20*/  BSYNC B0 ;  /* 0x0000000000007941 */ /* 0x000fea0003800000 */
.L_x_1441:
[----:B------:R-:W-:Y:S01]  /*9a30*/  ISETP.NE.AND P0, PT, R16, RZ, PT ;  /* 0x000000ff1000720c */ /* 0x000fe20003f05270 */
[----:B---3--:R3:W1:Y:S04]  /*9a40*/  SHFL.IDX PT, R3, R22, 0x3, 0x1c1f ;  /* 0x007c1f0016037f89 */ /* 0x00866800000e0000 */
[----:B----4-:R3:W4:Y:S08]  /*9a50*/  SHFL.IDX PT, R2, R23, 0x3, 0x1c1f ;  /* 0x007c1f0017027f89 */ /* 0x01073000000e0000 */
        /* <DEDUP_REMOVED lines=72> */
.L_x_1436:
        /* <DEDUP_REMOVED lines=47> */
.L_x_1443:
        /* <DEDUP_REMOVED lines=11> */
.L_x_2883:


//--------------------- .text._ZN7cutlass13device_kernelIN5flash19enable_sm80_to_sm89INS1_16FlashAttnFwdSm80INS1_25CollectiveMainloopFwdSm80ILi4ELi1ELb0EN4cute5tupleIJNS5_1CILi128EEENS7_ILi48EEENS7_ILi96EEEEEELi96ENS_10bfloat16_tEfNS_4arch4Sm80ELb0ELb0ELb0ELb1ELb0ELb0ELb1ELb1EEENS1_21CollectiveEpilogueFwdINS6_IJS8_SA_S9_EEENS6_IJNS7_ILi1EEESI_SI_EEESC_SE_Li128ELb1ELb1ELb1ELb0EEENS1_36VarlenDynamicPersistentTileSchedulerILi128ELi48ELi128ELi128ELb1ELb1ELb0ELb0ELb1ELb1EEEEEEEEEvNT_6ParamsE --------------------------
	.section	.text._ZN7cutlass13device_kernelIN5flash19enable_sm80_to_sm89INS1_16FlashAttnFwdSm80INS1_25CollectiveMainloopFwdSm80ILi4ELi1ELb0EN4cute5tupleIJNS5_1CILi128EEENS7_ILi48EEENS7_ILi96EEEEEELi96ENS_10bfloat16_tEfNS_4arch4Sm80ELb0ELb0ELb0ELb1ELb0ELb0ELb1ELb1EEENS1_21CollectiveEpilogueFwdINS6_IJS8_SA_S9_EEENS6_IJNS7_ILi1EEESI_SI_EEESC_SE_Li128ELb1ELb1ELb1ELb0EEENS1_36VarlenDynamicPersistentTileSchedulerILi128ELi48ELi128ELi128ELb1ELb1ELb0ELb0ELb1ELb1EEEEEEEEEvNT_6ParamsE,"ax",@progbits
	.sectioninfo	@"SHI_REGISTERS=255"
	.align	128
.text._ZN7cutlass13device_kernelIN5flash19enable_sm80_to_sm89INS1_16FlashAttnFwdSm80INS1_25CollectiveMainloopFwdSm80ILi4ELi1ELb0EN4cute5tupleIJNS5_1CILi128EEENS7_ILi48EEENS7_ILi96EEEEEELi96ENS_10bfloat16_tEfNS_4arch4Sm80ELb0ELb0ELb0ELb1ELb0ELb0ELb1ELb1EEENS1_21CollectiveEpilogueFwdINS6_IJS8_SA_S9_EEENS6_IJNS7_ILi1EEESI_SI_EEESC_SE_Li128ELb1ELb1ELb1ELb0EEENS1_36VarlenDynamicPersistentTileSchedulerILi128ELi48ELi128ELi128ELb1ELb1ELb0ELb0ELb1ELb1EEEEEEEEEvNT_6ParamsE:
        .type           _ZN7cutlass13device_kernelIN5flash19enable_sm80_to_sm89INS1_16FlashAttnFwdSm80INS1_25CollectiveMainloopFwdSm80ILi4ELi1ELb0EN4cute5tupleIJNS5_1CILi128EEENS7_ILi48EEENS7_ILi96EEEEEELi96ENS_10bfloat16_tEfNS_4arch4Sm80ELb0ELb0ELb0ELb1ELb0ELb0ELb1ELb1EEENS1_21CollectiveEpilogueFwdINS6_IJS8_SA_S9_EEENS6_IJNS7_ILi1EEESI_SI_EEESC_SE_Li128ELb1ELb1ELb1ELb0EEENS1_36VarlenDynamicPersistentTileSchedulerILi128ELi48ELi128ELi128ELb1ELb1ELb0ELb0ELb1ELb1EEEEEEEEEvNT_6ParamsE,@function
        .size           _ZN7cutlass13device_kernelIN5flash19enable_sm80_to_sm89INS1_16FlashAttnFwdSm80INS1_25CollectiveMainloopFwdSm80ILi4ELi1ELb0EN4cute5tupleIJNS5_1CILi128EEENS7_ILi48EEENS7_ILi96EEEEEELi96ENS_10bfloat16_tEfNS_4arch4Sm80ELb0ELb0ELb0ELb1ELb0ELb0ELb1ELb1EEENS1_21CollectiveEpilogueFwdINS6_IJS8_SA_S9_EEENS6_IJNS7_ILi1EEESI_SI_EEESC_SE_Li128ELb1ELb1ELb1ELb0EEENS1_36VarlenDynamicPersistentTileSchedulerILi128ELi48ELi128ELi128ELb1ELb1ELb0ELb0ELb1ELb1EEEEEEEEEvNT_6ParamsE,(.L_x_2884 - _ZN7cutlass13device_kernelIN5flash19enable_sm80_to_sm89INS1_16FlashAttnFwdSm80INS1_25CollectiveMainloopFwdSm80ILi4ELi1ELb0EN4cute5tupleIJNS5_1CILi128EEENS7_ILi48EEENS7_ILi96EEEEEELi96ENS_10bfloat16_tEfNS_4arch4Sm80ELb0ELb0ELb0ELb1ELb0ELb0ELb1ELb1EEENS1_21CollectiveEpilogueFwdINS6_IJS8_SA_S9_EEENS6_IJNS7_ILi1EEESI_SI_EEESC_SE_Li128ELb1ELb1ELb1ELb0EEENS1_36VarlenDynamicPersistentTileSchedulerILi128ELi48ELi128ELi128ELb1ELb1ELb0ELb0ELb1ELb1EEEEEEEEEvNT_6ParamsE)
        .other          _ZN7cutlass13device_kernelIN5flash19enable_sm80_to_sm89INS1_16FlashAttnFwdSm80INS1_25CollectiveMainloopFwdSm80ILi4ELi1ELb0EN4cute5tupleIJNS5_1CILi128EEENS7_ILi48EEENS7_ILi96EEEEEELi96ENS_10bfloat16_tEfNS_4arch4Sm80ELb0ELb0ELb0ELb1ELb0ELb0ELb1ELb1EEENS1_21CollectiveEpilogueFwdINS6_IJS8_SA_S9_EEENS6_IJNS7_ILi1EEESI_SI_EEESC_SE_Li128ELb1ELb1ELb1ELb0EEENS1_36VarlenDynamicPersistentTileSchedulerILi128ELi48ELi128ELi128ELb1ELb1ELb0ELb0ELb1ELb1EEEEEEEEEvNT_6ParamsE,@"STO_CUDA_ENTRY STV_DEFAULT"
_ZN7cutlass13device_kernelIN5flash19enable_sm80_to_sm89INS1_16FlashAttnFwdSm80INS1_25CollectiveMainloopFwdSm80ILi4ELi1ELb0EN4cute5tupleIJNS5_1CILi128EEENS7_ILi48EEENS7_ILi96EEEEEELi96ENS_10bfloat16_tEfNS_4arch4Sm80ELb0ELb0ELb0ELb1ELb0ELb0ELb1ELb1EEENS1_21CollectiveEpilogueFwdINS6_IJS8_SA_S9_EEENS6_IJNS7_ILi1EEESI_SI_EEESC_SE_Li128ELb1ELb1ELb1ELb0EEENS1_36VarlenDynamicPersistentTileSchedulerILi128ELi48ELi128ELi128ELb1ELb1ELb0ELb0ELb1ELb1EEEEEEEEEvNT_6ParamsE:
[----:B------:R-:W-:-:S03]  /*0000*/  MOV R1, c[0x0][0x28] ;  /* 0x00000a0000017a02 */ /* 0x000fc60000000f00 */
[----:B------:R-:W1:Y:S01]  /*0010*/  S2R R2, SR_TID.X ;  /* 0x0000000000027919 */ /* 0x000e620000002100 */
[----:B------:R-:W-:Y:S01]  /*0020*/  IADD3 R1, R1, -0x80, RZ ;  /* 0xffffff8001017810 */ /* 0x000fe20007ffe0ff */
[----:B------:R-:W-:Y:S01]  /*0030*/  ULDC.64 UR6, c[0x0][0x118] ;  /* 0x0000460000067ab9 */ /* 0x000fe20000000a00 */
[----:B-1----:R-:W-:-:S05]  /*0040*/  SHF.R.U32.HI R0, RZ, 0x5, R2 ;  /* 0x00000005ff007819 */ /* 0x002fca0000011602 */
[----:B------:R-:W1:Y:S02]  /*0050*/  SHFL.IDX PT, R3, R0, RZ, 0x1f ;  /* 0x00001fff00037589 */ /* 0x000e6400000e0000 */
[----:B-1----:R-:W-:Y:S02]  /*0060*/  ISETP.NE.AND P0, PT, R3, RZ, PT ;  /* 0x000000ff0300720c */ /* 0x002fe40003f05270 */
[----:B------:R1:W-:Y:S11]  /*0070*/  STL [R1+0x74], R3 ;  /* 0x0000740301007387 */ /* 0x0003f60000100800 */
[----:B------:R-:W-:Y:S06]  /*0080*/  @P0 BAR.SYNC.DEFER_BLOCKING 0x5, 0x80 ;  /* 0x0142000000000b1d */ /* 0x000fec0000010000 */
[----:B------:R-:W2:Y:S04]  /*0090*/  @P0 LDS.128 R232, [0xc080] ;  /* 0x00c08000ffe80984 */ /* 0x000ea80000000c00 */
[----:B------:R-:W-:Y:S06]  /*00a0*/  @P0 BAR.ARV 0x4, 0x80 ;  /* 0x0102000000000b1d */ /* 0x000fec0000002000 */
[----:B------:R-:W-:Y:S05]  /*00b0*/  @P0 BRA `(.L_x_1444) ;  /* 0x00000a7000000947 */ /* 0x000fea0003800000 */
[----:B-1----:R-:W-:Y:S01]  /*00c0*/  LOP3.LUT R13, R2, 0x1f, RZ, 0xc0, !PT ;  /* 0x0000001f020d7812 */ /* 0x002fe200078ec0ff */
[----:B------:R-:W-:Y:S01]  /*00d0*/  CS2R R8, SRZ ;  /* 0x0000000000087805 */ /* 0x000fe2000001ff00 */
[----:B------:R-:W-:-:S02]  /*00e0*/  IMAD.MOV.U32 R7, RZ, RZ, RZ ;  /* 0x000000ffff077224 */ /* 0x000fc400078e00ff */
[----:B------:R-:W-:-:S04]  /*00f0*/  ISETP.NE.AND P6, PT, R13, 0x1f, PT ;  /* 0x0000001f0d00780c */ /* 0x000fc80003fc5270 */
[----:B------:R-:W-:-:S13]  /*0100*/  ISETP.GE.OR P0, PT, R13, c[0x0][0x53c], !P6 ;  /* 0x00014f000d007a0c */ /* 0x000fda0007706670 */
[----:B------:R-:W-:Y:S02]  /*0110*/  @!P0 IMAD.MOV.U32 R4, RZ, RZ, 0x4 ;  /* 0x00000004ff048424 */ /* 0x000fe400078e00ff */
[----:B------:R-:W-:Y:S02]  /*0120*/  @!P0 IMAD.MOV.U32 R2, RZ, RZ, 0x4 ;  /* 0x00000004ff028424 */ /* 0x000fe400078e00ff */
[----:B------:R-:W-:-:S04]  /*0130*/  @!P0 IMAD.WIDE.U32 R4, R13, R4, c[0x0][0x580] ;  /* 0x000160000d048625 */ /* 0x000fc800078e0004 */
[C---:B------:R-:W-:Y:S01]  /*0140*/  @!P0 IMAD.WIDE.U32 R2, R13.reuse, R2, c[0x0][0x578] ;  /* 0x00015e000d028625 */ /* 0x040fe200078e0002 */
[----:B------:R-:W3:Y:S04]  /*0150*/  @!P0 LDG.E R8, [R4.64] ;  /* 0x0000000604088981 */ /* 0x000ee8000c1e1900 */
[----:B------:R-:W3:Y:S01]  /*0160*/  @!P0 LDG.E R7, [R2.64] ;  /* 0x0000000602078981 */ /* 0x000ee2000c1e1900 */
[C---:B------:R-:W-:Y:S01]  /*0170*/  ISETP.NE.AND P5, PT, R13.reuse, RZ, PT ;  /* 0x000000ff0d00720c */ /* 0x040fe20003fa5270 */
[----:B------:R-:W1:Y:S01]  /*0180*/  S2UR UR4, SR_CTAID.X ;  /* 0x00000000000479c3 */ /* 0x000e620000002500 */
[C---:B------:R-:W-:Y:S02]  /*0190*/  ISETP.GE.U32.AND P4, PT, R13.reuse, 0x2, PT ;  /* 0x000000020d00780c */ /* 0x040fe40003f86070 */
[----:B------:R-:W-:-:S02]  /*01a0*/  ISETP.GE.U32.AND P3, PT, R13, 0x4, PT ;  /* 0x000000040d00780c */ /* 0x000fc40003f66070 */
[C---:B------:R-:W-:Y:S02]  /*01b0*/  ISETP.GE.U32.AND P2, PT, R13.reuse, 0x8, PT ;  /* 0x000000080d00780c */ /* 0x040fe40003f46070 */
[----:B------:R-:W-:Y:S01]  /*01c0*/  ISETP.GE.U32.AND P1, PT, R13, 0x10, PT ;  /* 0x000000100d00780c */ /* 0x000fe20003f26070 */
[----:B---3--:R-:W-:-:S05]  /*01d0*/  IMAD R4, R8, R7, RZ ;  /* 0x0000000708047224 */ /* 0x008fca00078e02ff */
[----:B------:R-:W3:Y:S02]  /*01e0*/  SHFL.UP PT, R0, R4, 0x1, RZ ;  /* 0x0420000004007989 */ /* 0x000ee400000e00ff */
[----:B---3--:R-:W-:-:S05]  /*01f0*/  SEL R0, R0, RZ, P5 ;  /* 0x000000ff00007207 */ /* 0x008fca0002800000 */
[----:B------:R-:W-:-:S05]  /*0200*/  IMAD.IADD R4, R4, 0x1, R0 ;  /* 0x0000000104047824 */ /* 0x000fca00078e0200 */
        /* <DEDUP_REMOVED lines=12> */
[----:B------:R-:W3:Y:S02]  /*02d0*/  SHFL.IDX PT, R6, R4, 0x1f, 0x1f ;  /* 0x03e01f0004067f89 */ /* 0x000ee400000e0000 */
[----:B---3--:R-:W-:-:S04]  /*02e0*/  IMAD R6, R6, c[0x0][0x538], RZ ;  /* 0x00014e0006067a24 */ /* 0x008fc800078e02ff */
[----:B------:R-:W-:Y:S01]  /*02f0*/  IMAD.MOV.U32 R0, RZ, RZ, R6 ;  /* 0x000000ffff007224 */ /* 0x000fe200078e0006 */
[----:B-1----:R-:W-:-:S13]  /*0300*/  ISETP.GT.AND P0, PT, R6, UR4, PT ;  /* 0x0000000406007c0c */ /* 0x002fda000bf04270 */
[----:B------:R-:W-:Y:S05]  /*0310*/  @P0 BRA `(.L_x_1445) ;  /* 0x0000027000000947 */ /* 0x000fea0003800000 */
[----:B------:R-:W-:Y:S02]  /*0320*/  MOV R6, R0 ;  /* 0x0000000000067202 */ /* 0x000fe40000000f00 */
[----:B------:R-:W-:-:S04]  /*0330*/  MOV R9, RZ ;  /* 0x000000ff00097202 */ /* 0x000fc80000000f00 */
.L_x_1449:
        /* <DEDUP_REMOVED lines=12> */
[----:B------:R-:W3:Y:S04]  /*0400*/  @!P0 LDG.E R8, [R4.64] ;  /* 0x0000000604088981 */ /* 0x000ee8000c1e1900 */
[----:B------:R-:W3:Y:S02]  /*0410*/  @!P0 LDG.E R7, [R2.64] ;  /* 0x0000000602078981 */ /* 0x000ee4000c1e1900 */
[----:B---3--:R-:W-:Y:S01]  /*0420*/  IMAD R5, R8, R7, RZ ;  /* 0x0000000708057224 */ /* 0x008fe200078e02ff */
[----:B------:R-:W-:Y:S05]  /*0430*/  BRA.DIV ~URZ, `(.L_x_1447) ;  /* 0x0000c7227f007947 */ /* 0x000fea000b800000 */
[----:B------:R1:W3:Y:S02]  /*0440*/  SHFL.UP PT, R0, R5, 0x1, RZ ;  /* 0x0420000005007989 */ /* 0x0002e400000e00ff */
.L_x_1546:
        /* <DEDUP_REMOVED lines=16> */
.L_x_1547:
[----:B---3--:R-:W-:-:S05]  /*0550*/  IMAD R0, R0, c[0x0][0x538], RZ ;  /* 0x00014e0000007a24 */ /* 0x008fca00078e02ff */
[----:B------:R-:W-:-:S04]  /*0560*/  IADD3 R6, R0, R6, RZ ;  /* 0x0000000600067210 */ /* 0x000fc80007ffe0ff */
[----:B------:R-:W-:-:S13]  /*0570*/  ISETP.GT.AND P0, PT, R6, UR4, PT ;  /* 0x0000000406007c0c */ /* 0x000fda000bf04270 */
[----:B-12---:R-:W-:Y:S05]  /*0580*/  @!P0 BRA `(.L_x_1449) ;  /* 0xfffffdb000008947 */ /* 0x006fea000383ffff */
.L_x_1445:
[----:B------:R-:W-:-:S05]  /*0590*/  IADD3 R12, -R0, R6, RZ ;  /* 0x00000006000c7210 */ /* 0x000fca0007ffe1ff */
[----:B------:R-:W-:-:S05]  /*05a0*/  IMAD R0, R4, c[0x0][0x538], R12 ;  /* 0x00014e0004007a24 */ /* 0x000fca00078e020c */
[----:B------:R-:W-:Y:S01]  /*05b0*/  ISETP.GT.AND P0, PT, R0, UR4, PT ;  /* 0x0000000400007c0c */ /* 0x000fe2000bf04270 */
[----:B------:R-:W-:-:S12]  /*05c0*/  BRA.DIV ~URZ, `(.L_x_1450) ;  /* 0x0000c7a27f007947 */ /* 0x000fd8000b800000 */
[----:B------:R-:W-:-:S04]  /*05d0*/  VOTE.ANY R6, PT, !P0 ;  /* 0x0000000000067806 */ /* 0x000fc800040e0100 */
.L_x_1548:
[----:B--2---:R1:W2:Y:S01]  /*05e0*/  POPC R235, R6 ;  /* 0x0000000600eb7309 */ /* 0x0042a20000000000 */
[----:B------:R-:W-:Y:S05]  /*05f0*/  BRA.DIV ~URZ, `(.L_x_1451) ;  /* 0x0000c7c27f007947 */ /* 0x000fea000b800000 */
[----:B--2---:R2:W3:Y:S01]  /*0600*/  SHFL.IDX PT, R11, R8, R235, 0x1f ;  /* 0x00001feb080b7589 */ /* 0x0044e200000e0000 */
[----:B------:R-:W-:-:S03]  /*0610*/  MOV R232, RZ ;  /* 0x000000ff00e87202 */ /* 0x000fc60000000f00 */
[----:B------:R2:W4:Y:S04]  /*0620*/  SHFL.IDX PT, R10, R7, R235, 0x1f ;  /* 0x00001feb070a7589 */ /* 0x00052800000e0000 */
.L_x_1549:
[----:B------:R-:W-:Y:S01]  /*0630*/  ISETP.NE.AND P0, PT, R6, RZ, PT ;  /* 0x000000ff0600720c */ /* 0x000fe20003f05270 */
[----:B------:R-:W-:-:S12]  /*0640*/  BSSY B0, `(.L_x_1452) ;  /* 0x0000005000007945 */ /* 0x000fd80003800000 */
[----:B------:R-:W-:Y:S05]  /*0650*/  @!P0 BRA `(.L_x_1453) ;  /* 0x0000003000008947 */ /* 0x000fea0003800000 */
[----:B------:R-:W-:Y:S01]  /*0660*/  IADD3 R3, R235, -0x1, RZ ;  /* 0xffffffffeb037810 */ /* 0x000fe20007ffe0ff */
[----:B------:R-:W-:Y:S05]  /*0670*/  BRA.DIV ~URZ, `(.L_x_1454) ;  /* 0x0000c8227f007947 */ /* 0x000fea000b800000 */
[----:B------:R1:W2:Y:S02]  /*0680*/  SHFL.IDX PT, R232, R4, R3, 0x1f ;  /* 0x00001f0304e87589 */ /* 0x0002a400000e0000 */
.L_x_1453:
[----:B------:R-:W-:Y:S05]  /*0690*/  BSYNC B0 ;  /* 0x0000000000007941 */ /* 0x000fea0003800000 */
.L_x_1452:
[----:B---3--:R-:W-:Y:S01]  /*06a0*/  IABS R0, R11 ;  /* 0x0000000b00007213 */ /* 0x008fe20000000000 */
[----:B--2---:R-:W-:Y:S02]  /*06b0*/  IMAD R232, R232, c[0x0][0x538], R12 ;  /* 0x00014e00e8e87a24 */ /* 0x004fe400078e020c */
[----:B------:R-:W-:Y:S02]  /*06c0*/  IMAD.IADD R235, R235, 0x1, R9 ;  /* 0x00000001ebeb7824 */ /* 0x000fe400078e0209 */
[----:B------:R-:W-:Y:S01]  /*06d0*/  IMAD.MOV.U32 R5, RZ, RZ, R0 ;  /* 0x000000ffff057224 */ /* 0x000fe200078e0000 */
[----:B----4-:R-:W-:Y:S02]  /*06e0*/  IABS R0, R10 ;  /* 0x0000000a00007213 */ /* 0x010fe40000000000 */
[----:B------:R-:W-:Y:S01]  /*06f0*/  IADD3 R233, -R232, UR4, RZ ;  /* 0x00000004e8e97c10 */ /* 0x000fe2000fffe1ff */
[----:B------:R-:W2:Y:S02]  /*0700*/  I2F.RP R2, R5 ;  /* 0x0000000500027306 */ /* 0x000ea40000209400 */
[----:B------:R-:W-:Y:S01]  /*0710*/  IMAD.MOV.U32 R7, RZ, RZ, R0 ;  /* 0x000000ffff077224 */ /* 0x000fe200078e0000 */
[----:B-1----:R-:W-:-:S02]  /*0720*/  IABS R6, R233 ;  /* 0x000000e900067213 */ /* 0x002fc40000000000 */
[----:B------:R-:W-:-:S03]  /*0730*/  IABS R0, R11 ;  /* 0x0000000b00007213 */ /* 0x000fc60000000000 */
[----:B------:R-:W-:Y:S01]  /*0740*/  I2F.RP R8, R7 ;  /* 0x0000000700087306 */ /* 0x000fe20000209400 */
[----:B------:R-:W-:-:S07]  /*0750*/  IADD3 R0, RZ, -R0, RZ ;  /* 0x80000000ff007210 */ /* 0x000fce0007ffe0ff */
[----:B--2---:R-:W1:Y:S02]  /*0760*/  MUFU.RCP R2, R2 ;  /* 0x0000000200027308 */ /* 0x004e640000001000 */
[----:B-1----:R-:W-:-:S06]  /*0770*/  IADD3 R2, R2, 0xffffffe, RZ ;  /* 0x0ffffffe02027810 */ /* 0x002fcc0007ffe0ff */
[----:B------:R-:W1:Y:S02]  /*0780*/  F2I.FTZ.U32.TRUNC.NTZ R3, R2 ;  /* 0x0000000200037305 */ /* 0x000e64000021f000 */
[----:B-1----:R-:W-:-:S04]  /*0790*/  IMAD.MOV R2, RZ, RZ, -R3 ;  /* 0x000000ffff027224 */ /* 0x002fc800078e0a03 */
[----:B------:R-:W-:Y:S02]  /*07a0*/  IMAD R4, R2, R5, RZ ;  /* 0x0000000502047224 */ /* 0x000fe400078e02ff */
        /* <DEDUP_REMOVED lines=45> */
[----:B------:R-:W-:-:S04]  /*0a80*/  IMAD R2, R10, R2, R4 ;  /* 0x000000020a027224 */ /* 0x000fc800078e0204 */
[----:B------:R-:W-:Y:S01]  /*0a90*/  IMAD R234, R2, 0x10000, R0 ;  /* 0x0001000002ea7824 */ /* 0x000fe200078e0200 */
[----:B------:R-:W-:Y:S05]  /*0aa0*/  BRA `(.L_x_1455) ;  /* 0x0000004000007947 */ /* 0x000fea0003800000 */
.L_x_1446:
[----:B--2---:R-:W-:Y:S01]  /*0ab0*/  IMAD.MOV.U32 R233, RZ, RZ, RZ ;  /* 0x000000ffffe97224 */ /* 0x004fe200078e00ff */
[----:B------:R-:W-:Y:S01]  /*0ac0*/  MOV R234, RZ ;  /* 0x000000ff00ea7202 */ /* 0x000fe20000000f00 */
[----:B------:R-:W-:Y:S01]  /*0ad0*/  IMAD.U32 R232, RZ, RZ, UR4 ;  /* 0x00000004ffe87e24 */ /* 0x000fe2000f8e00ff */
[----:B------:R-:W-:Y:S02]  /*0ae0*/  MOV R235, c[0x0][0x53c] ;  /* 0x00014f0000eb7a02 */ /* 0x000fe40000000f00 */
.L_x_1455:
[----:B------:R-:W-:Y:S01]  /*0af0*/  ISETP.NE.AND P0, PT, R13, RZ, PT ;  /* 0x000000ff0d00720c */ /* 0x000fe20003f05270 */
[----:B------:R-:W-:-:S12]  /*0b00*/  WARPSYNC 0xffffffff ;  /* 0xffffffff00007948 */ /* 0x000fd80003800000 */
[----:B------:R1:W-:Y:S04]  /*0b10*/  @!P0 STS.128 [0xc080], R232 ;  /* 0x00c080e8ff008388 */ /* 0x0003e80000000c00 */
[----:B------:R-:W-:Y:S06]  /*0b20*/  BAR.ARV 0x5, 0x80 ;  /* 0x0142000000007b1d */ /* 0x000fec0000002000 */
.L_x_1444:
[----:B-12---:R-:W-:-:S13]  /*0b30*/  ISETP.GE.AND P0, PT, R235, c[0x0][0x53c], PT ;  /* 0x00014f00eb007a0c */ /* 0x006fda0003f06270 */
[----:B------:R-:W-:Y:S05]  /*0b40*/  @P0 EXIT ;  /* 0x000000000000094d */ /* 0x000fea0003800000 */
[----:B------:R-:W1:Y:S02]  /*0b50*/  S2R R12, SR_TID.X ;  /* 0x00000000000c7919 */ /* 0x000e640000002100 */
[----:B-1----:R-:W-:-:S04]  /*0b60*/  SHF.R.S32.HI R9, RZ, 0x1f, R12 ;  /* 0x0000001fff097819 */ /* 0x002fc8000001140c */
[CC--:B------:R-:W-:Y:S02]  /*0b70*/  LEA.HI R17, R9.reuse, R12.reuse, RZ, 0x3 ;  /* 0x0000000c09117211 */ /* 0x0c0fe400078f18ff */
[----:B------:R-:W-:Y:S02]  /*0b80*/  LEA.HI R3, R9, R12, RZ, 0x4 ;  /* 0x0000000c09037211 */ /* 0x000fe400078f20ff */
[----:B------:R-:W-:Y:S02]  /*0b90*/  LOP3.LUT R2, R17, 0xfffffff8, RZ, 0xc0, !PT ;  /* 0xfffffff811027812 */ /* 0x000fe400078ec0ff */
[----:B------:R-:W-:Y:S02]  /*0ba0*/  SHF.R.S32.HI R5, RZ, 0x4, R3 ;  /* 0x00000004ff057819 */ /* 0x000fe40000011403 */
        /* <DEDUP_REMOVED lines=54> */
[----:B------:R2:W-:Y:S01]  /*0f10*/  STL [R1+0x78], R18 ;  /* 0x0000781201007387 */ /* 0x0005e20000100800 */
[----:B------:R-:W-:Y:S02]  /*0f20*/  SHF.R.S32.HI R10, RZ, 0x1f, R10 ;  /* 0x0000001fff0a7819 */ /* 0x000fe4000001140a */
[----:B------:R-:W-:Y:S02]  /*0f30*/  LOP3.LUT R9, R5, 0x3fffffe, RZ, 0xc0, !PT ;  /* 0x03fffffe05097812 */ /* 0x000fe400078ec0ff */
[----:B------:R-:W-:Y:S02]  /*0f40*/  LOP3.LUT P2, RZ, R2, 0x2, RZ, 0xc0, !PT ;  /* 0x0000000202ff7812 */ /* 0x000fe4000784c0ff */
[C---:B------:R-:W-:Y:S01]  /*0f50*/  IADD3 R225, R226.reuse, 0x20, RZ ;  /* 0x00000020e2e17810 */ /* 0x040fe20007ffe0ff */
[----:B------:R-:W-:Y:S01]  /*0f60*/  IMAD.IADD R9, R3, 0x1, -R9 ;  /* 0x0000000103097824 */ /* 0x000fe200078e0a09 */
[----:B------:R-:W-:-:S02]  /*0f70*/  IADD3 R228, R226, 0x40, RZ ;  /* 0x00000040e2e47810 */ /* 0x000fc40007ffe0ff */
[----:B------:R-:W-:Y:S02]  /*0f80*/  SHF.R.S32.HI R227, RZ, 0x1f, R226 ;  /* 0x0000001fffe37819 */ /* 0x000fe400000114e2 */
        /* <DEDUP_REMOVED lines=17> */
[----:B------:R-:W-:Y:S01]  /*10a0*/  LOP3.LUT P0, RZ, R0, 0x2, RZ, 0xc0, !PT ;  /* 0x0000000200ff7812 */ /* 0x000fe2000780c0ff */
[----:B------:R-:W-:Y:S01]  /*10b0*/  IMAD.SHL.U32 R2, R2, 0x40, RZ ;  /* 0x0000004002027824 */ /* 0x000fe200078e00ff */
[----:B------:R-:W-:Y:S01]  /*10c0*/  LOP3.LUT R4, R0, 0x1, RZ, 0xc0, !PT ;  /* 0x0000000100047812 */ /* 0x000fe200078ec0ff */
        /* <DEDUP_REMOVED lines=8> */
[----:B------:R-:W-:Y:S01]  /*1150*/  SHF.R.U32.HI R5, RZ, 0x3, R2 ;  /* 0x00000003ff057819 */ /* 0x000fe20000011602 */
[----:B------:R-:W-:Y:S01]  /*1160*/  IMAD.IADD R3, R3, 0x1, R6 ;  /* 0x0000000103037824 */ /* 0x000fe200078e0206 */
[----:B------:R-:W-:Y:S01]  /*1170*/  LOP3.LUT R6, R2, 0x8, R7, 0xf8, !PT ;  /* 0x0000000802067812 */ /* 0x000fe200078ef807 */
[----:B------:R-:W-:Y:S01]  /*1180*/  IMAD R2, R13, 0x20, R4 ;  /* 0x000000200d027824 */ /* 0x000fe200078e0204 */
[----:B------:R-:W-:Y:S01]  /*1190*/  LOP3.LUT R4, R12, 0x7ffffffc, RZ, 0xc0, !PT ;  /* 0x7ffffffc0c047812 */ /* 0x000fe200078ec0ff */
[----:B------:R-:W-:Y:S01]  /*11a0*/  IMAD.SHL.U32 R239, R3, 0x2, RZ ;  /* 0x0000000203ef7824 */ /* 0x000fe200078e00ff */
[----:B------:R-:W-:Y:S01]  /*11b0*/  LOP3.LUT R3, R6, R5, RZ, 0x3c, !PT ;  /* 0x0000000506037212 */ /* 0x000fe200078e3cff */
[----:B------:R-:W-:Y:S01]  /*11c0*/  IMAD R7, R13, 0x20, R0 ;  /* 0x000000200d077824 */ /* 0x000fe200078e0200 */
[----:B------:R-:W-:Y:S01]  /*11d0*/  SHF.R.S32.HI R8, RZ, 0x1f, R228 ;  /* 0x0000001fff087819 */ /* 0x000fe200000114e4 */
[----:B------:R-:W-:Y:S01]  /*11e0*/  IMAD.IADD R4, R19, 0x1, -R4 ;  /* 0x0000000113047824 */ /* 0x000fe200078e0a04 */
[----:B------:R-:W-:Y:S01]  /*11f0*/  IADD3 R5, R239, 0x80, RZ ;  /* 0x00000080ef057810 */ /* 0x000fe20007ffe0ff */
[----:B------:R-:W-:Y:S01]  /*1200*/  IMAD.IADD R2, R3, 0x1, R2 ;  /* 0x0000000103027824 */ /* 0x000fe200078e0202 */
[----:B------:R-:W-:Y:S01]  /*1210*/  IADD3 R252, R239, 0x70, RZ ;  /* 0x00000070effc7810 */ /* 0x000fe20007ffe0ff */
[----:B------:R-:W-:Y:S01]  /*1220*/  IMAD.SHL.U32 R4, R4, 0x2, RZ ;  /* 0x0000000204047824 */ /* 0x000fe200078e00ff */
[----:B------:R-:W-:Y:S01]  /*1230*/  @P1 IADD3 R252, R5, 0x10, RZ ;  /* 0x0000001005fc1810 */ /* 0x000fe20007ffe0ff */
[----:B------:R-:W-:Y:S01]  /*1240*/  IMAD.IADD R3, R3, 0x1, R7 ;  /* 0x0000000103037824 */ /* 0x000fe200078e0207 */
[----:B------:R-:W-:Y:S01]  /*1250*/  SHF.R.S32.HI R5, RZ, 0x1f, R225 ;  /* 0x0000001fff057819 */ /* 0x000fe200000114e1 */
[----:B------:R-:W-:Y:S01]  /*1260*/  IMAD.IADD R7, R18, 0x1, R14 ;  /* 0x0000000112077824 */ /* 0x000fe200078e020e */
[C---:B--2---:R-:W-:Y:S01]  /*1270*/  IADD3 R18, R4.reuse, 0x8, RZ ;  /* 0x0000000804127810 */ /* 0x044fe20007ffe0ff */
[----:B------:R-:W-:Y:S01]  /*1280*/  IMAD.U32 R0, R9, 0x20, R10 ;  /* 0x0000002009007824 */ /* 0x000fe200078e000a */
[C---:B------:R-:W-:Y:S01]  /*1290*/  IADD3 R17, R4.reuse, 0x10, RZ ;  /* 0x0000001004117810 */ /* 0x040fe20007ffe0ff */
[----:B------:R1:W-:Y:S01]  /*12a0*/  STL [R1+0x38], R5 ;  /* 0x0000380501007387 */ /* 0x0003e20000100800 */
[C---:B------:R-:W-:Y:S01]  /*12b0*/  IADD3 R16, R4.reuse, 0x18, RZ ;  /* 0x0000001804107810 */ /* 0x040fe20007ffe0ff */
[----:B------:R-:W-:Y:S01]  /*12c0*/  IMAD.MOV.U32 R6, RZ, RZ, 0x20 ;  /* 0x00000020ff067424 */ /* 0x000fe200078e00ff */
[C---:B------:R-:W-:Y:S01]  /*12d0*/  IADD3 R15, R4.reuse, 0x20, RZ ;  /* 0x00000020040f7810 */ /* 0x040fe20007ffe0ff */
[----:B------:R2:W-:Y:S01]  /*12e0*/  STL [R1+0x34], R8 ;  /* 0x0000340801007387 */ /* 0x0005e20000100800 */
[----:B------:R-:W-:-:S02]  /*12f0*/  IADD3 R13, R4, 0x28, RZ ;  /* 0x00000028040d7810 */ /* 0x000fc40007ffe0ff */
[C---:B------:R-:W-:Y:S01]  /*1300*/  IADD3 R12, R4.reuse, 0x30, RZ ;  /* 0x00000030040c7810 */ /* 0x040fe20007ffe0ff */
[----:B------:R-:W-:Y:S01]  /*1310*/  STL [R1+0x3c], R4 ;  /* 0x00003c0401007387 */ /* 0x000fe20000100800 */
[C---:B------:R-:W-:Y:S02]  /*1320*/  IADD3 R11, R4.reuse, 0x38, RZ ;  /* 0x00000038040b7810 */ /* 0x040fe40007ffe0ff */
[C---:B------:R-:W-:Y:S01]  /*1330*/  IADD3 R10, R4.reuse, 0x40, RZ ;  /* 0x00000040040a7810 */ /* 0x040fe20007ffe0ff */
[----:B------:R3:W-:Y:S01]  /*1340*/  STL [R1+0x7c], R7 ;  /* 0x00007c0701007387 */ /* 0x0007e20000100800 */
[----:B------:R-:W-:Y:S02]  /*1350*/  IADD3 R9, R4, 0x48, RZ ;  /* 0x0000004804097810 */ /* 0x000fe40007ffe0ff */
[----:B------:R-:W-:Y:S01]  /*1360*/  SHF.R.S32.HI R14, RZ, 0x1f, R18 ;  /* 0x0000001fff0e7819 */ /* 0x000fe20000011412 */
[----:B------:R-:W-:Y:S01]  /*1370*/  STL [R1+0x28], R18 ;  /* 0x0000281201007387 */ /* 0x000fe20000100800 */
[----:B------:R-:W-:-:S02]  /*1380*/  LEA R123, R0, 0x3c80, 0x1 ;  /* 0x00003c80007b7811 */ /* 0x000fc400078e08ff */
[----:B------:R-:W-:Y:S01]  /*1390*/  SHF.R.S32.HI R0, RZ, 0x1f, R10 ;  /* 0x0000001fff007819 */ /* 0x000fe2000001140a */
[----:B------:R-:W-:Y:S01]  /*13a0*/  STL [R1+0x24], R17 ;  /* 0x0000241101007387 */ /* 0x000fe20000100800 */
[----:B------:R-:W-:Y:S02]  /*13b0*/  IADD3 R184, R123, 0x20, RZ ;  /* 0x000000207bb87810 */ /* 0x000fe40007ffe0ff */
[----:B------:R-:W-:Y:S01]  /*13c0*/  LEA R182, R2, 0x6080, 0x1 ;  /* 0x0000608002b67811 */ /* 0x000fe200078e08ff */
[----:B------:R4:W-:Y:S01]  /*13d0*/  STL [R1+0x20], R16 ;  /* 0x0000201001007387 */ /* 0x0009e20000100800 */
[----:B-1----:R-:W-:Y:S02]  /*13e0*/  SEL R5, R6, 0xffffffe0, !P0 ;  /* 0xffffffe006057807 */ /* 0x002fe40004000000 */
[----:B------:R-:W-:Y:S01]  /*13f0*/  LEA R180, R3, 0x1880, 0x1 ;  /* 0x0000188003b47811 */ /* 0x000fe200078e08ff */
[----:B------:R-:W-:Y:S01]  /*1400*/  STL [R1+0x1c], R15 ;  /* 0x00001c0f01007387 */ /* 0x000fe20000100800 */
[----:B--2---:R-:W-:-:S02]  /*1410*/  IADD3 R8, R4, 0x50, RZ ;  /* 0x0000005004087810 */ /* 0x004fc40007ffe0ff */
[----:B------:R-:W-:Y:S01]  /*1420*/  @P2 IADD3 R184, R123, -0x20, RZ ;  /* 0xffffffe07bb82810 */ /* 0x000fe20007ffe0ff */
[----:B------:R-:W-:Y:S03]  /*1430*/  STL [R1+0x18], R13 ;  /* 0x0000180d01007387 */ /* 0x000fe60000100800 */
[----:B------:R-:W-:Y:S01]  /*1440*/  IADD3 R192, R184, 0x400, RZ ;  /* 0x00000400b8c07810 */ /* 0x000fe20007ffe0ff */
[----:B------:R1:W-:Y:S01]  /*1450*/  STL [R1+0x14], R12 ;  /* 0x0000140c01007387 */ /* 0x0003e20000100800 */
[----:B---3--:R-:W-:Y:S02]  /*1460*/  IADD3 R7, R4, 0x58, RZ ;  /* 0x0000005804077810 */ /* 0x008fe40007ffe0ff */
[----:B------:R-:W-:Y:S01]  /*1470*/  SEL R4, R6, 0xffffffe0, !P3 ;  /* 0xffffffe006047807 */ /* 0x000fe20005800000 */
[----:B------:R-:W-:Y:S01]  /*1480*/  STL [R1+0x10], R11 ;  /* 0x0000100b01007387 */ /* 0x000fe20000100800 */
[----:B------:R-:W-:-:S02]  /*1490*/  SHF.R.S32.HI R6, RZ, 0x1f, R17 ;  /* 0x0000001fff067819 */ /* 0x000fc40000011411 */
[C---:B------:R-:W-:Y:S01]  /*14a0*/  IADD3 R191, R184.reuse, 0x800, RZ ;  /* 0x00000800b8bf7810 */ /* 0x040fe20007ffe0ff */
[----:B------:R-:W-:Y:S01]  /*14b0*/  STL [R1+0xc], R10 ;  /* 0x00000c0a01007387 */ /* 0x000fe20000100800 */
[----:B------:R-:W-:Y:S01]  /*14c0*/  IADD3 R190, R184, 0xc00, RZ ;  /* 0x00000c00b8be7810 */ /* 0x000fe20007ffe0ff */
[----:B------:R-:W-:Y:S01]  /*14d0*/  IMAD.IADD R183, R182, 0x1, R4 ;  /* 0x00000001b6b77824 */ /* 0x000fe200078e0204 */
[----:B------:R-:W-:Y:S01]  /*14e0*/  IADD3 R189, R184, 0x1000, RZ ;  /* 0x00001000b8bd7810 */ /* 0x000fe20007ffe0ff */
[----:B------:R2:W-:Y:S01]  /*14f0*/  STL [R1+0x8], R9 ;  /* 0x0000080901007387 */ /* 0x0005e20000100800 */
[----:B----4-:R-:W-:Y:S01]  /*1500*/  SHF.R.S32.HI R16, RZ, 0x1f, R16 ;  /* 0x0000001fff107819 */ /* 0x010fe20000011410 */
[----:B------:R-:W-:Y:S01]  /*1510*/  IMAD.IADD R181, R4, 0x1, R180 ;  /* 0x0000000104b57824 */ /* 0x000fe200078e02b4 */
[C---:B------:R-:W-:Y:S01]  /*1520*/  IADD3 R188, R184.reuse, 0x1400, RZ ;  /* 0x00001400b8bc7810 */ /* 0x040fe20007ffe0ff */
[----:B------:R-:W-:Y:S01]  /*1530*/  STL [R1+0x4], R8 ;  /* 0x0000040801007387 */ /* 0x000fe20000100800 */
[----:B------:R-:W-:-:S02]  /*1540*/  IADD3 R187, R184, 0x1800, RZ ;  /* 0x00001800b8bb7810 */ /* 0x000fc40007ffe0ff */
[C---:B------:R-:W-:Y:S01]  /*1550*/  IADD3 R186, R184.reuse, 0x1c00, RZ ;  /* 0x00001c00b8ba7810 */ /* 0x040fe20007ffe0ff */
[----:B------:R3:W-:Y:S01]  /*1560*/  STL [R1+0x70], R14 ;  /* 0x0000700e01007387 */ /* 0x0007e20000100800 */
[----:B------:R-:W-:-:S03]  /*1570*/  IADD3 R185, R184, 0x2000, RZ ;  /* 0x00002000b8b97810 */ /* 0x000fc60007ffe0ff */
[----:B------:R-:W-:Y:S01]  /*1580*/  STL [R1], R7 ;  /* 0x0000000701007387 */ /* 0x000fe20000100800 */
[----:B-1----:R-:W-:-:S03]  /*1590*/  SHF.R.S32.HI R12, RZ, 0x1f, R12 ;  /* 0x0000001fff0c7819 */ /* 0x002fc6000001140c */
[----:B------:R1:W-:Y:S04]  /*15a0*/  STL [R1+0x6c], R6 ;  /* 0x00006c0601007387 */ /* 0x0003e80000100800 */
[----:B------:R-:W-:Y:S01]  /*15b0*/  STL [R1+0x68], R16 ;  /* 0x0000681001007387 */ /* 0x000fe20000100800 */
[----:B--2---:R-:W-:Y:S02]  /*15c0*/  SHF.R.S32.HI R9, RZ, 0x1f, R9 ;  /* 0x0000001fff097819 */ /* 0x004fe40000011409 */
[----:B---3--:R-:W-:-:S05]  /*15d0*/  SHF.R.S32.HI R14, RZ, 0x1f, R15 ;  /* 0x0000001fff0e7819 */ /* 0x008fca000001140f */
[----:B------:R-:W-:Y:S01]  /*15e0*/  STL [R1+0x64], R14 ;  /* 0x0000640e01007387 */ /* 0x000fe20000100800 */
[----:B-1----:R-:W-:-:S05]  /*15f0*/  SHF.R.S32.HI R6, RZ, 0x1f, R13 ;  /* 0x0000001fff067819 */ /* 0x002fca000001140d */
        /* <DEDUP_REMOVED lines=14> */
.L_x_1545:
[----:B------:R-:W-:-:S04]  /*16e0*/  IMAD.MOV.U32 R11, RZ, RZ, 0x4 ;  /* 0x00000004ff0b7424 */ /* 0x000fc800078e00ff */
[----:B------:R-:W-:-:S05]  /*16f0*/  IMAD.WIDE R2, R235, R11, c[0x0][0x588] ;  /* 0x00016200eb027625 */ /* 0x000fca00078e020b */
[----:B------:R-:W2:Y:S01]  /*1700*/  LDG.E R230, [R2.64] ;  /* 0x0000000602e67981 */ /* 0x000ea2000c1e1900 */
[----:B------:R-:W-:Y:S01]  /*1710*/  ISETP.NE.U32.AND P0, PT, RZ, c[0x0][0x370], PT ;  /* 0x0000dc00ff007a0c */ /* 0x000fe20003f05070 */
[----:B------:R-:W-:Y:S01]  /*1720*/  CS2R R8, SRZ ;  /* 0x0000000000087805 */ /* 0x000fe2000001ff00 */
[----:B------:R-:W-:Y:S02]  /*1730*/  ISETP.NE.U32.AND P3, PT, RZ, c[0x0][0x360], PT ;  /* 0x0000d800ff007a0c */ /* 0x000fe40003f65070 */
[----:B------:R-:W-:Y:S02]  /*1740*/  ISETP.NE.AND.EX P1, PT, RZ, c[0x0][0x374], PT, P0 ;  /* 0x0000dd00ff007a0c */ /* 0x000fe40003f25300 */
[----:B------:R-:W-:Y:S02]  /*1750*/  ISETP.NE.AND.EX P3, PT, RZ, c[0x0][0x364], PT, P3 ;  /* 0x0000d900ff007a0c */ /* 0x000fe40003f65330 */
[----:B------:R-:W-:Y:S02]  /*1760*/  ISETP.NE.U32.AND P4, PT, RZ, c[0x0][0x348], PT ;  /* 0x0000d200ff007a0c */ /* 0x000fe40003f85070 */
[----:B------:R-:W-:-:S02]  /*1770*/  ISETP.NE.U32.AND P2, PT, RZ, c[0x0][0x350], PT ;  /* 0x0000d400ff007a0c */ /* 0x000fc40003f45070 */
[----:B------:R-:W-:Y:S02]  /*1780*/  ISETP.NE.AND.EX P4, PT, RZ, c[0x0][0x34c], PT, P4 ;  /* 0x0000d300ff007a0c */ /* 0x000fe40003f85340 */
[----:B------:R-:W-:Y:S01]  /*1790*/  ISETP.NE.AND.EX P5, PT, RZ, c[0x0][0x354], PT, P2 ;  /* 0x0000d500ff007a0c */ /* 0x000fe20003fa5320 */
[----:B------:R-:W-:Y:S01]  /*17a0*/  IMAD.MOV.U32 R12, RZ, RZ, RZ ;  /* 0x000000ffff0c7224 */ /* 0x000fe200078e00ff */
[----:B--2---:R-:W-:Y:S02]  /*17b0*/  SHF.R.S32.HI R238, RZ, 0x1f, R230 ;  /* 0x0000001fffee7819 */ /* 0x004fe400000114e6 */
[----:B------:R-:W-:-:S04]  /*17c0*/  @P1 LEA R2, P0, R230, c[0x0][0x370], 0x2 ;  /* 0x0000dc00e6021a11 */ /* 0x000fc800078010ff */
[C-C-:B------:R-:W-:Y:S02]  /*17d0*/  @P1 LEA.HI.X R3, R230.reuse, c[0x0][0x374], R238.reuse, 0x2, P0 ;  /* 0x0000dd00e6031a11 */ /* 0x140fe400000f14ee */
[C---:B------:R-:W-:Y:S02]  /*17e0*/  @P3 LEA R6, P0, R230.reuse, c[0x0][0x360], 0x2 ;  /* 0x0000d800e6063a11 */ /* 0x040fe400078010ff */
[C---:B------:R-:W-:Y:S01]  /*17f0*/  LEA R4, P2, R230.reuse, c[0x0][0x348], 0x2 ;  /* 0x0000d200e6047a11 */ /* 0x040fe200078410ff */
[----:B------:R2:W5:Y:S01]  /*1800*/  @P1 LDG.E R8, [R2.64] ;  /* 0x0000000602081981 */ /* 0x000562000c1e1900 */
[C-C-:B------:R-:W-:Y:S02]  /*1810*/  @P3 LEA.HI.X R7, R230.reuse, c[0x0][0x364], R238.reuse, 0x2, P0 ;  /* 0x0000d900e6073a11 */ /* 0x140fe400000f14ee */
[C---:B------:R-:W-:Y:S01]  /*1820*/  LEA.HI.X R5, R230.reuse, c[0x0][0x34c], R238, 0x2, P2 ;  /* 0x0000d300e6057a11 */ /* 0x040fe200010f14ee */
[----:B------:R-:W-:Y:S01]  /*1830*/  YIELD ;  /* 0x0000000000007946 */ /* 0x000fe20003800000 */
[----:B------:R-:W-:Y:S01]  /*1840*/  P2R R13, PR, RZ, 0x20 ;  /* 0x00000020ff0d7803 */ /* 0x000fe20000000000 */
[----:B------:R3:W5:Y:S04]  /*1850*/  @P3 LDG.E R18, [R6.64] ;  /* 0x0000000606123981 */ /* 0x000768000c1e1900 */
[----:B------:R3:W5:Y:S01]  /*1860*/  @P4 LDG.E R12, [R4.64] ;  /* 0x00000006040c4981 */ /* 0x000762000c1e1900 */
[----:B--2---:R-:W-:-:S04]  /*1870*/  LEA R2, P1, R230, c[0x0][0x350], 0x2 ;  /* 0x0000d400e6027a11 */ /* 0x004fc800078210ff */
[----:B------:R-:W-:-:S05]  /*1880*/  LEA.HI.X R3, R230, c[0x0][0x354], R238, 0x2, P1 ;  /* 0x0000d500e6037a11 */ /* 0x000fca00008f14ee */
[----:B------:R3:W5:Y:S01]  /*1890*/  @P5 LDG.E R9, [R2.64] ;  /* 0x0000000602095981 */ /* 0x000762000c1e1900 */
[----:B------:R-:W-:Y:S01]  /*18a0*/  LOP3.LUT R236, R234, 0xffff, RZ, 0xc0, !PT ;  /* 0x0000ffffeaec7812 */ /* 0x000fe200078ec0ff */
[----:B------:R-:W-:Y:S05]  /*18b0*/  @P3 BRA `(.L_x_1456) ;  /* 0x0000005000003947 */ /* 0x000fea0003800000 */
[----:B-----5:R-:W-:Y:S01]  /*18c0*/  MOV R18, c[0x0][0x168] ;  /* 0x00005a0000127a02 */ /* 0x020fe20000000f00 */
[----:B------:R-:W-:Y:S05]  /*18d0*/  @!P4 BRA `(.L_x_1456) ;  /* 0x000000300000c947 */ /* 0x000fea0003800000 */
[----:B---3--:R-:W2:Y:S04]  /*18e0*/  LDG.E R6, [R4.64] ;  /* 0x0000000604067981 */ /* 0x008ea8000c1e1900 */
[----:B-1----:R-:W2:Y:S02]  /*18f0*/  LDG.E R0, [R4.64+0x4] ;  /* 0x0000040604007981 */ /* 0x002ea4000c1e1900 */
[----:B--2---:R-:W-:Y:S02]  /*1900*/  IADD3 R18, -R6, R0, RZ ;  /* 0x0000000006127210 */ /* 0x004fe40007ffe1ff */
.L_x_1456:
[----:B------:R-:W-:-:S04]  /*1910*/  ISETP.NE.U32.AND P0, PT, RZ, c[0x0][0x368], PT ;  /* 0x0000da00ff007a0c */ /* 0x000fc80003f05070 */
[----:B------:R-:W-:-:S13]  /*1920*/  ISETP.NE.AND.EX P0, PT, RZ, c[0x0][0x36c], PT, P0 ;  /* 0x0000db00ff007a0c */ /* 0x000fda0003f05300 */
[----:B------:R-:W-:Y:S05]  /*1930*/  @!P0 BRA `(.L_x_1457) ;  /* 0x0000004000008947 */ /* 0x000fea0003800000 */
[----:B---3--:R-:W-:-:S04]  /*1940*/  LEA R2, P0, R230, c[0x0][0x368], 0x2 ;  /* 0x0000da00e6027a11 */ /* 0x008fc800078010ff */
[----:B------:R-:W-:-:S05]  /*1950*/  LEA.HI.X R3, R230, c[0x0][0x36c], R238, 0x2, P0 ;  /* 0x0000db00e6037a11 */ /* 0x000fca00000f14ee */
[----:B-1----:R1:W5:Y:S01]  /*1960*/  LDG.E R0, [R2.64] ;  /* 0x0000000602007981 */ /* 0x002362000c1e1900 */
[----:B------:R-:W-:Y:S05]  /*1970*/  BRA `(.L_x_1458) ;  /* 0x0000005000007947 */ /* 0x000fea0003800000 */
.L_x_1457:
[----:B-1----:R-:W-:Y:S01]  /*1980*/  MOV R0, c[0x0][0x1d0] ;  /* 0x0000740000007a02 */ /* 0x002fe20000000f00 */
[----:B------:R-:W-:Y:S05]  /*1990*/  @!P5 BRA `(.L_x_1458) ;  /* 0x000000300000d947 */ /* 0x000fea0003800000 */
[----:B---3--:R-:W2:Y:S04]  /*19a0*/  LDG.E R4, [R2.64] ;  /* 0x0000000602047981 */ /* 0x008ea8000c1e1900 */
[----:B------:R-:W2:Y:S02]  /*19b0*/  LDG.E R0, [R2.64+0x4] ;  /* 0x0000040602007981 */ /* 0x000ea4000c1e1900 */
[----:B--2---:R-:W-:-:S04]  /*19c0*/  IADD3 R0, -R4, R0, RZ ;  /* 0x0000000004007210 */ /* 0x004fc80007ffe1ff */
.L_x_1458:
[----:B-1-3--:R-:W-:Y:S01]  /*19d0*/  LOP3.LUT R2, R234, 0xff000000, RZ, 0xc0, !PT ;  /* 0xff000000ea027812 */ /* 0x00afe200078ec0ff */
        /* <DEDUP_REMOVED lines=14> */
[----:B------:R-:W-:-:S02]  /*1ac0*/  IMAD.MOV.U32 R2, RZ, RZ, RZ ;  /* 0x000000ffff027224 */ /* 0x000fc400078e00ff */
        /* <DEDUP_REMOVED lines=31> */
.L_x_1460:
[----:B------:R-:W-:Y:S05]  /*1cc0*/  BSYNC B0 ;  /* 0x0000000000007941 */ /* 0x000fea0003800000 */
.L_x_1459:
        /* <DEDUP_REMOVED lines=56> */
[----:B------:R-:W-:Y:S01]  /*2050*/  ISETP.NE.U32.AND P1, PT, RZ, c[0x0][0x340], PT ;  /* 0x0000d000ff007a0c */ /* 0x000fe20003f25070 */
[----:B------:R-:W2:Y:S03]  /*2060*/  S2R R5, SR_TID.X ;  /* 0x0000000000057919 */ /* 0x000ea60000002100 */
[----:B------:R-:W-:-:S13]  /*2070*/  ISETP.NE.AND.EX P1, PT, RZ, c[0x0][0x344], PT, P1 ;  /* 0x0000d100ff007a0c */ /* 0x000fda0003f25310 */
[----:B------:R-:W-:-:S05]  /*2080*/  @P1 IMAD.WIDE R2, R230, R11, c[0x0][0x340] ;  /* 0x0000d000e6021625 */ /* 0x000fca00078e020b */
[----:B------:R3:W4:Y:S01]  /*2090*/  @P1 LDG.E R16, [R2.64] ;  /* 0x0000000602101981 */ /* 0x000722000c1e1900 */
[----:B------:R-:W-:Y:S02]  /*20a0*/  ISETP.GE.AND P2, PT, R226, c[0x0][0x1d4], PT ;  /* 0x00007500e2007a0c */ /* 0x000fe40003f46270 */
[----:B--2---:R-:W-:Y:S02]  /*20b0*/  SHF.R.S32.HI R4, RZ, 0x1f, R5 ;  /* 0x0000001fff047819 */ /* 0x004fe40000011405 */
[----:B------:R-:W-:Y:S02]  /*20c0*/  SHF.R.S32.HI R0, RZ, 0x1f, R12 ;  /* 0x0000001fff007819 */ /* 0x000fe4000001140c */
[----:B------:R-:W-:Y:S02]  /*20d0*/  LEA.HI R4, R4, R5, RZ, 0x2 ;  /* 0x0000000504047211 */ /* 0x000fe400078f10ff */
[----:B------:R-:W-:Y:S01]  /*20e0*/  ISETP.GE.AND P6, PT, R225, c[0x0][0x1d4], PT ;  /* 0x00007500e1007a0c */ /* 0x000fe20003fc6270 */
[----:B------:R-:W-:Y:S01]  /*20f0*/  IMAD R0, R0, c[0x0][0x178], RZ ;  /* 0x00005e0000007a24 */ /* 0x000fe200078e02ff */
[----:B------:R-:W-:-:S02]  /*2100*/  LOP3.LUT R4, R4, 0xfffffffc, RZ, 0xc0, !PT ;  /* 0xfffffffc04047812 */ /* 0x000fc400078ec0ff */
[----:B------:R-:W-:Y:S02]  /*2110*/  LOP3.LUT R237, R237, 0xfffffffe, RZ, 0xc0, !PT ;  /* 0xfffffffeeded7812 */ /* 0x000fe400078ec0ff */
[----:B------:R-:W-:Y:S01]  /*2120*/  SEL R8, RZ, 0x1, P2 ;  /* 0x00000001ff087807 */ /* 0x000fe20001000000 */
[----:B------:R-:W-:Y:S01]  /*2130*/  IMAD.IADD R4, R5, 0x1, -R4 ;  /* 0x0000000105047824 */ /* 0x000fe200078e0a04 */
[----:B------:R-:W-:Y:S02]  /*2140*/  SEL R5, RZ, 0xffffffff, P6 ;  /* 0xffffffffff057807 */ /* 0x000fe40003000000 */
[----:B------:R-:W-:Y:S02]  /*2150*/  @P2 LOP3.LUT R237, R237, 0x1, RZ, 0xfc, !PT ;  /* 0x00000001eded2812 */ /* 0x000fe400078efcff */
[----:B------:R-:W-:Y:S01]  /*2160*/  ISETP.NE.AND P2, PT, R13, RZ, PT ;  /* 0x000000ff0d00720c */ /* 0x000fe20003f45270 */
[----:B------:R-:W-:Y:S01]  /*2170*/  IMAD.SHL.U32 R6, R5, 0x2, RZ ;  /* 0x0000000205067824 */ /* 0x000fe200078e00ff */
[----:B------:R-:W-:-:S02]  /*2180*/  ISETP.GE.AND P5, PT, R228, c[0x0][0x1d4], PT ;  /* 0x00007500e4007a0c */ /* 0x000fc40003fa6270 */
[----:B---3--:R-:W-:Y:S02]  /*2190*/  MOV R2, c[0x0][0x2c4] ;  /* 0x0000b10000027a02 */ /* 0x008fe40000000f00 */
[----:B------:R-:W-:Y:S02]  /*21a0*/  LOP3.LUT R13, R6, 0x2, R8, 0xe2, !PT ;  /* 0x00000002060d7812 */ /* 0x000fe400078ee208 */
[----:B------:R-:W-:Y:S01]  /*21b0*/  ISETP.NE.AND P0, PT, R2, 0x1, PT ;  /* 0x000000010200780c */ /* 0x000fe20003f05270 */
[----:B------:R-:W-:Y:S01]  /*21c0*/  IMAD R2, R4, 0x20, R229 ;  /* 0x0000002004027824 */ /* 0x000fe200078e02e5 */
[----:B------:R-:W-:Y:S01]  /*21d0*/  SHF.R.S32.HI R6, RZ, 0x1f, R14 ;  /* 0x0000001fff067819 */ /* 0x000fe2000001140e */
[----:B------:R-:W-:Y:S01]  /*21e0*/  IMAD R4, R12, c[0x0][0x17c], R0 ;  /* 0x00005f000c047a24 */ /* 0x000fe200078e0200 */
[----:B------:R-:W-:Y:S02]  /*21f0*/  SEL R10, R230, RZ, !P4 ;  /* 0x000000ffe60a7207 */ /* 0x000fe40006000000 */
[----:B------:R-:W-:Y:S01]  /*2200*/  LEA R11, R233, R2, 0x7 ;  /* 0x00000002e90b7211 */ /* 0x000fe200078e38ff */
[----:B------:R-:W-:Y:S01]  /*2210*/  IMAD.WIDE.U32 R2, R12, c[0x0][0x178], RZ ;  /* 0x00005e000c027a25 */ /* 0x000fe200078e00ff */
[----:B------:R-:W-:-:S02]  /*2220*/  SEL R12, RZ, 0x4, P5 ;  /* 0x00000004ff0c7807 */ /* 0x000fc40002800000 */
[----:B------:R-:W-:Y:S01]  /*2230*/  MOV R0, R11 ;  /* 0x0000000b00007202 */ /* 0x000fe20000000f00 */
[----:B------:R-:W-:Y:S01]  /*2240*/  IMAD.IADD R5, R3, 0x1, R4 ;  /* 0x0000000103057824 */ /* 0x000fe200078e0204 */
[----:B------:R-:W-:Y:S01]  /*2250*/  MOV R4, R2 ;  /* 0x0000000200047202 */ /* 0x000fe20000000f00 */
[----:B------:R-:W-:Y:S01]  /*2260*/  @P0 IMAD.HI.U32 R7, R11, c[0x0][0x2c8], RZ ;  /* 0x0000b2000b070a27 */ /* 0x000fe200078e00ff */
[----:B------:R-:W-:Y:S02]  /*2270*/  SEL R3, R238, RZ, !P4 ;  /* 0x000000ffee037207 */ /* 0x000fe40006000000 */
[----:B------:R-:W-:Y:S01]  /*2280*/  LOP3.LUT R48, R13, R12, RZ, 0xfc, !PT ;  /* 0x0000000c0d307212 */ /* 0x000fe200078efcff */
[C---:B------:R-:W-:Y:S01]  /*2290*/  IMAD.WIDE.U32 R4, R236.reuse, c[0x0][0x1b8], R4 ;  /* 0x00006e00ec047a25 */ /* 0x040fe200078e0004 */
[----:B------:R-:W-:Y:S02]  /*22a0*/  @P0 SHF.R.U32.HI R0, RZ, c[0x0][0x2cc], R7 ;  /* 0x0000b300ff000a19 */ /* 0x000fe40000011607 */
[----:B------:R-:W-:Y:S01]  /*22b0*/  IADD3 R2, P0, R229, R14, RZ ;  /* 0x0000000ee5027210 */ /* 0x000fe20007f1e0ff */
[----:B------:R-:W-:Y:S01]  /*22c0*/  IMAD R17, R3, c[0x0][0x1c0], RZ ;  /* 0x0000700003117a24 */ /* 0x000fe200078e02ff */
[----:B------:R-:W-:Y:S01]  /*22d0*/  ISETP.GE.AND P3, PT, R225, c[0x0][0x198], PT ;  /* 0x00006600e1007a0c */ /* 0x000fe20003f66270 */
[----:B------:R-:W-:Y:S01]  /*22e0*/  IMAD R3, R236, c[0x0][0x1bc], R5 ;  /* 0x00006f00ec037a24 */ /* 0x000fe200078e0205 */
[----:B------:R-:W-:Y:S01]  /*22f0*/  LEA.HI.X.SX32 R8, R229, R6, 0x1, P0 ;  /* 0x00000006e5087211 */ /* 0x000fe200000f0eff */
[----:B------:R-:W-:Y:S01]  /*2300*/  IMAD.WIDE.U32 R6, R2, c[0x0][0x1e0], R226 ;  /* 0x0000780002067a25 */ /* 0x000fe200078e00e2 */
[----:B------:R-:W-:-:S02]  /*2310*/  ISETP.GE.AND P4, PT, R228, c[0x0][0x198], PT ;  /* 0x00006600e4007a0c */ /* 0x000fc40003f86270 */
[----:B------:R-:W-:Y:S01]  /*2320*/  IADD3 R72, R217, -0x1, RZ ;  /* 0xffffffffd9487810 */ /* 0x000fe20007ffe0ff */
[C---:B-1----:R-:W-:Y:S02]  /*2330*/  IMAD R15, R8.reuse, c[0x0][0x1e0], RZ ;  /* 0x00007800080f7a24 */ /* 0x042fe400078e02ff */
[----:B------:R-:W-:Y:S02]  /*2340*/  IMAD R14, R8, c[0x0][0x208], RZ ;  /* 0x00008200080e7a24 */ /* 0x000fe400078e02ff */
[----:B------:R-:W-:-:S04]  /*2350*/  IMAD.WIDE.U32 R8, R2, c[0x0][0x208], R226 ;  /* 0x0000820002087a25 */ /* 0x000fc800078e00e2 */
[C---:B------:R-:W-:Y:S02]  /*2360*/  IMAD R15, R2.reuse, c[0x0][0x1e4], R15 ;  /* 0x00007900020f7a24 */ /* 0x040fe400078e020f */
[----:B------:R-:W-:Y:S02]  /*2370*/  IMAD R5, R2, c[0x0][0x20c], R14 ;  /* 0x0000830002057a24 */ /* 0x000fe400078e020e */
[----:B------:R-:W-:Y:S01]  /*2380*/  IMAD.MOV.U32 R2, RZ, RZ, R4 ;  /* 0x000000ffff027224 */ /* 0x000fe200078e0004 */
[----:B------:R-:W-:Y:S01]  /*2390*/  IADD3 R4, -R0, RZ, RZ ;  /* 0x000000ff00047210 */ /* 0x000fe20007ffe1ff */
[C---:B------:R-:W-:Y:S01]  /*23a0*/  IMAD R12, R10.reuse, c[0x0][0x1c4], R17 ;  /* 0x000071000a0c7a24 */ /* 0x040fe200078e0211 */
[----:B------:R-:W-:Y:S01]  /*23b0*/  IADD3 R5, R9, R5, RZ ;  /* 0x0000000509057210 */ /* 0x000fe20007ffe0ff */
[----:B------:R-:W-:Y:S01]  /*23c0*/  IMAD.WIDE.U32 R2, R10, c[0x0][0x1c0], R2 ;  /* 0x000070000a027a25 */ /* 0x000fe200078e0002 */
[----:B------:R-:W-:-:S03]  /*23d0*/  SHF.R.S32.HI R10, RZ, 0x1f, R0 ;  /* 0x0000001fff0a7819 */ /* 0x000fc60000011400 */
[----:B------:R-:W-:Y:S01]  /*23e0*/  IMAD R9, R4, c[0x0][0x2c4], R11 ;  /* 0x0000b10004097a24 */ /* 0x000fe200078e020b */
[----:B------:R-:W-:Y:S01]  /*23f0*/  MOV R4, R8 ;  /* 0x0000000800047202 */ /* 0x000fe20000000f00 */
[----:B------:R-:W-:Y:S02]  /*2400*/  IMAD.IADD R3, R3, 0x1, R12 ;  /* 0x0000000103037824 */ /* 0x000fe400078e020c */
[----:B------:R-:W-:Y:S01]  /*2410*/  IMAD R8, R10, c[0x0][0x1b0], RZ ;  /* 0x00006c000a087a24 */ /* 0x000fe200078e02ff */
[----:B------:R-:W-:Y:S01]  /*2420*/  SHF.R.S32.HI R10, RZ, 0x1f, R9 ;  /* 0x0000001fff0a7819 */ /* 0x000fe20000011409 */
[----:B------:R-:W-:-:S04]  /*2430*/  IMAD.WIDE.U32 R2, R0, c[0x0][0x1b0], R2 ;  /* 0x00006c0000027a25 */ /* 0x000fc800078e0002 */
[----:B------:R-:W-:Y:S02]  /*2440*/  IMAD R8, R0, c[0x0][0x1b4], R8 ;  /* 0x00006d0000087a24 */ /* 0x000fe400078e0208 */
[----:B------:R-:W-:Y:S02]  /*2450*/  IMAD.IADD R7, R7, 0x1, R15 ;  /* 0x0000000107077824 */ /* 0x000fe400078e020f */
[----:B------:R-:W-:Y:S02]  /*2460*/  IMAD.IADD R3, R3, 0x1, R8 ;  /* 0x0000000103037824 */ /* 0x000fe400078e0208 */
[----:B------:R-:W-:Y:S02]  /*2470*/  IMAD R10, R10, c[0x0][0x1a8], RZ ;  /* 0x00006a000a0a7a24 */ /* 0x000fe400078e02ff */
[----:B------:R-:W-:-:S04]  /*2480*/  IMAD.WIDE.U32 R6, R236, c[0x0][0x1e8], R6 ;  /* 0x00007a00ec067a25 */ /* 0x000fc800078e0006 */
[----:B------:R-:W-:-:S04]  /*2490*/  IMAD.WIDE.U32 R4, R236, c[0x0][0x210], R4 ;  /* 0x00008400ec047a25 */ /* 0x000fc800078e0004 */
[C---:B------:R-:W-:Y:S02]  /*24a0*/  IMAD R10, R9.reuse, c[0x0][0x1ac], R10 ;  /* 0x00006b00090a7a24 */ /* 0x040fe400078e020a */
[----:B------:R-:W-:-:S04]  /*24b0*/  IMAD.WIDE.U32 R2, R9, c[0x0][0x1a8], R2 ;  /* 0x00006a0009027a25 */ /* 0x000fc800078e0002 */
[C---:B------:R-:W-:Y:S01]  /*24c0*/  IMAD R7, R236.reuse, c[0x0][0x1ec], R7 ;  /* 0x00007b00ec077a24 */ /* 0x040fe200078e0207 */
[----:B------:R-:W-:Y:S01]  /*24d0*/  IADD3 R3, R3, R10, RZ ;  /* 0x0000000a03037210 */ /* 0x000fe20007ffe0ff */
[----:B------:R-:W-:Y:S01]  /*24e0*/  IMAD R5, R236, c[0x0][0x214], R5 ;  /* 0x00008500ec057a24 */ /* 0x000fe200078e0205 */
[----:B------:R-:W-:-:S04]  /*24f0*/  LEA R12, P0, R2, c[0x0][0x160], 0x1 ;  /* 0x00005800020c7a11 */ /* 0x000fc800078008ff */
[----:B------:R-:W-:Y:S02]  /*2500*/  LEA.HI.X R10, R2, c[0x0][0x164], R3, 0x1, P0 ;  /* 0x00005900020a7a11 */ /* 0x000fe400000f0c03 */
[----:B----4-:R-:W-:Y:S01]  /*2510*/  @P1 SHF.R.S32.HI R0, RZ, 0x1f, R16 ;  /* 0x0000001fff001819 */ /* 0x010fe20000011410 */
[----:B------:R-:W-:Y:S01]  /*2520*/  @!P1 IMAD.MOV.U32 R16, RZ, RZ, R230 ;  /* 0x000000ffff109224 */ /* 0x000fe200078e00e6 */
[----:B------:R-:W-:Y:S02]  /*2530*/  @!P1 MOV R0, R238 ;  /* 0x000000ee00009202 */ /* 0x000fe40000000f00 */
[----:B------:R-:W-:Y:S02]  /*2540*/  ISETP.GE.AND P1, PT, R226, c[0x0][0x198], PT ;  /* 0x00006600e2007a0c */ /* 0x000fe40003f26270 */
[----:B------:R-:W-:Y:S02]  /*2550*/  SEL R8, R0, RZ, !P2 ;  /* 0x000000ff00087207 */ /* 0x000fe40005000000 */
[----:B------:R-:W-:-:S03]  /*2560*/  SEL R0, R16, RZ, !P2 ;  /* 0x000000ff10007207 */ /* 0x000fc60005000000 */
[C---:B------:R-:W-:Y:S02]  /*2570*/  IMAD R9, R8.reuse, c[0x0][0x1f0], RZ ;  /* 0x00007c0008097a24 */ /* 0x040fe400078e02ff */
[----:B------:R-:W-:Y:S02]  /*2580*/  IMAD R8, R8, c[0x0][0x218], RZ ;  /* 0x0000860008087a24 */ /* 0x000fe400078e02ff */
[C---:B------:R-:W-:Y:S02]  /*2590*/  IMAD R11, R0.reuse, c[0x0][0x1f4], R9 ;  /* 0x00007d00000b7a24 */ /* 0x040fe400078e0209 */
[----:B------:R-:W-:-:S04]  /*25a0*/  IMAD.WIDE.U32 R220, R0, c[0x0][0x1f0], R6 ;  /* 0x00007c0000dc7a25 */ /* 0x000fc800078e0006 */
[C---:B------:R-:W-:Y:S01]  /*25b0*/  IMAD R8, R0.reuse, c[0x0][0x21c], R8 ;  /* 0x0000870000087a24 */ /* 0x040fe200078e0208 */
[----:B------:R-:W-:Y:S01]  /*25c0*/  IADD3 R219, R221, R11, RZ ;  /* 0x0000000bdddb7210 */ /* 0x000fe20007ffe0ff */
[----:B------:R-:W-:-:S04]  /*25d0*/  IMAD.WIDE.U32 R222, R0, c[0x0][0x218], R4 ;  /* 0x0000860000de7a25 */ /* 0x000fc800078e0004 */
[----:B------:R-:W-:Y:S02]  /*25e0*/  IMAD R9, R233, 0x80, R229 ;  /* 0x00000080e9097824 */ /* 0x000fe400078e02e5 */
[----:B------:R-:W-:Y:S01]  /*25f0*/  IMAD.IADD R224, R223, 0x1, R8 ;  /* 0x00000001dfe07824 */ /* 0x000fe200078e0208 */
[----:B------:R-:W-:Y:S05]  /*2600*/  BRA.DIV ~URZ, `(.L_x_1462) ;  /* 0x0000a8f27f007947 */ /* 0x000fea000b800000 */
[----:B------:R1:W2:Y:S02]  /*2610*/  SHFL.IDX PT, R8, R10, RZ, 0x1c1f ;  /* 0x001c1fff0a087589 */ /* 0x0002a400000e0000 */
.L_x_1550:
[----:B------:R-:W-:Y:S05]  /*2620*/  BRA.DIV ~URZ, `(.L_x_1463) ;  /* 0x0000a9427f007947 */ /* 0x000fea000b800000 */
[----:B------:R3:W4:Y:S02]  /*2630*/  SHFL.IDX PT, R0, R12, RZ, 0x1c1f ;  /* 0x001c1fff0c007589 */ /* 0x00072400000e0000 */
.L_x_1551:
[----:B------:R-:W-:Y:S01]  /*2640*/  IMAD R11, R18, c[0x0][0x2c4], RZ ;  /* 0x0000b100120b7a24 */ /* 0x000fe200078e02ff */
[----:B------:R-:W-:Y:S04]  /*2650*/  BSSY B0, `(.L_x_1464) ;  /* 0x0000013000007945 */ /* 0x000fe80003800000 */
[----:B------:R-:W-:-:S13]  /*2660*/  ISETP.GE.AND P0, PT, R9, R11, PT ;  /* 0x0000000b0900720c */ /* 0x000fda0003f06270 */
[----:B------:R-:W-:Y:S05]  /*2670*/  @P0 BRA `(.L_x_1465) ;  /* 0x0000010000000947 */ /* 0x000fea0003800000 */
[----:B------:R-:W5:Y:S04]  /*2680*/  LDL R2, [R1+0x38] ;  /* 0x0000380001027983 */ /* 0x000f680000100800 */
[----:B---3--:R-:W3:Y:S04]  /*2690*/  LDL R13, [R1+0x44] ;  /* 0x00004400010d7983 */ /* 0x008ee80000100800 */
[----:B----4-:R-:W4:Y:S01]  /*26a0*/  LDL R14, [R1+0x34] ;  /* 0x00003400010e7983 */ /* 0x010f220000100800 */
[----:B------:R-:W-:-:S04]  /*26b0*/  LEA R6, P0, R226, R0, 0x1 ;  /* 0x00000000e2067211 */ /* 0x000fc800078008ff */
[----:B--2---:R-:W-:Y:S02]  /*26c0*/  LEA.HI.X R7, R226, R8, R227, 0x1, P0 ;  /* 0x00000008e2077211 */ /* 0x004fe400000f0ce3 */
[----:B------:R-:W-:-:S04]  /*26d0*/  LEA R4, P0, R225, R0, 0x1 ;  /* 0x00000000e1047211 */ /* 0x000fc800078008ff */
[----:B-----5:R-:W-:Y:S02]  /*26e0*/  LEA.HI.X R5, R225, R8, R2, 0x1, P0 ;  /* 0x00000008e1057211 */ /* 0x020fe400000f0c02 */
[----:B------:R-:W-:Y:S01]  /*26f0*/  LEA R2, P0, R228, R0, 0x1 ;  /* 0x00000000e4027211 */ /* 0x000fe200078008ff */
        /* <DEDUP_REMOVED lines=8> */
.L_x_1465:
[----:B------:R-:W-:Y:S05]  /*2780*/  BSYNC B0 ;  /* 0x0000000000007941 */ /* 0x000fea0003800000 */
.L_x_1464:
[----:B------:R-:W-:Y:S05]  /*2790*/  BRA.DIV ~URZ, `(.L_x_1466) ;  /* 0x0000a8327f007947 */ /* 0x000fea000b800000 */
[----:B--2---:R2:W1:Y:S04]  /*27a0*/  SHFL.IDX PT, R8, R10, 0x1, 0x1c1f ;  /* 0x003c1f000a087f89 */ /* 0x00446800000e0000 */
[----:B----4-:R2:W4:Y:S02]  /*27b0*/  SHFL.IDX PT, R0, R12, 0x1, 0x1c1f ;  /* 0x003c1f000c007f89 */ /* 0x01052400000e0000 */
.L_x_1552:
[----:B------:R-:W-:Y:S01]  /*27c0*/  IADD3 R2, R9, 0x20, RZ ;  /* 0x0000002009027810 */ /* 0x000fe20007ffe0ff */
[----:B------:R-:W-:Y:S03]  /*27d0*/  BSSY B0, `(.L_x_1467) ;  /* 0x0000013000007945 */ /* 0x000fe60003800000 */
[----:B------:R-:W-:-:S13]  /*27e0*/  ISETP.GE.AND P0, PT, R2, R11, PT ;  /* 0x0000000b0200720c */ /* 0x000fda0003f06270 */
[----:B------:R-:W-:Y:S05]  /*27f0*/  @P0 BRA `(.L_x_1468) ;  /* 0x0000010000000947 */ /* 0x000fea0003800000 */
[----:B------:R-:W5:Y:S04]  /*2800*/  LDL R3, [R1+0x38] ;  /* 0x0000380001037983 */ /* 0x000f680000100800 */
[----:B--2---:R-:W2:Y:S04]  /*2810*/  LDL R13, [R1+0x44] ;  /* 0x00004400010d7983 */ /* 0x004ea80000100800 */
[----:B---3--:R-:W3:Y:S01]  /*2820*/  LDL R14, [R1+0x34] ;  /* 0x00003400010e7983 */ /* 0x008ee20000100800 */
[----:B----4-:R-:W-:-:S04]  /*2830*/  LEA R6, P0, R226, R0, 0x1 ;  /* 0x00000000e2067211 */ /* 0x010fc800078008ff */
[----:B-1----:R-:W-:Y:S02]  /*2840*/  LEA.HI.X R7, R226, R8, R227, 0x1, P0 ;  /* 0x00000008e2077211 */ /* 0x002fe400000f0ce3 */
[----:B------:R-:W-:-:S04]  /*2850*/  LEA R4, P0, R225, R0, 0x1 ;  /* 0x00000000e1047211 */ /* 0x000fc800078008ff */
[----:B-----5:R-:W-:Y:S02]  /*2860*/  LEA.HI.X R5, R225, R8, R3, 0x1, P0 ;  /* 0x00000008e1057211 */ /* 0x020fe400000f0c03 */
[----:B------:R-:W-:Y:S01]  /*2870*/  LEA R2, P0, R228, R0, 0x1 ;  /* 0x00000000e4027211 */ /* 0x000fe200078008ff */
[----:B--2---:R-:W-:-:S03]  /*2880*/  IMAD.SHL.U32 R0, R13, 0x2, RZ ;  /* 0x000000020d007824 */ /* 0x004fc600078e00ff */
[----:B---3--:R-:W-:Y:S02]  /*2890*/  LEA.HI.X R3, R228, R8, R14, 0x1, P0 ;  /* 0x00000008e4037211 */ /* 0x008fe400000f0c0e */
[----:B------:R-:W-:Y:S01]  /*28a0*/  @!PT LDS RZ, [RZ] ;  /* 0x00000000fffff984 */ /* 0x000fe20000000800 */
[----:B------:R-:W-:Y:S01]  /*28b0*/  @!PT LDS RZ, [RZ] ;  /* 0x00000000fffff984 */ /* 0x000fe20000000800 */
[----:B------:R-:W-:Y:S01]  /*28c0*/  @!PT LDS RZ, [RZ] ;  /* 0x00000000fffff984 */ /* 0x000fe20000000800 */
[----:B------:R1:W-:Y:S04]  /*28d0*/  LDGSTS.E.BYPASS.LTC128B.128 [R0+0x6880], [R6.64], !P1 ;  /* 0x0688000006007fae */ /* 0x0003e8000c901d46 */
[----:B------:R1:W-:Y:S04]  /*28e0*/  LDGSTS.E.BYPASS.LTC128B.128 [R0+0x8880], [R4.64], !P3 ;  /* 0x0888000004007fae */ /* 0x0003e8000d901d46 */
[----:B------:R1:W-:Y:S02]  /*28f0*/  LDGSTS.E.BYPASS.LTC128B.128 [R0+0xa880], [R2.64], !P4 ;  /* 0x0a88000002007fae */ /* 0x0003e4000e101d46 */
.L_x_1468:
[----:B------:R-:W-:Y:S05]  /*2900*/  BSYNC B0 ;  /* 0x0000000000007941 */ /* 0x000fea0003800000 */
.L_x_1467:
[----:B------:R-:W-:Y:S05]  /*2910*/  BRA.DIV ~URZ, `(.L_x_1469) ;  /* 0x0000a7727f007947 */ /* 0x000fea000b800000 */
[----:B-1----:R1:W2:Y:S02]  /*2920*/  SHFL.IDX PT, R8, R10, 0x2, 0x1c1f ;  /* 0x005c1f000a087f89 */ /* 0x0022a400000e0000 */
.L_x_1553:
[----:B------:R-:W-:Y:S05]  /*2930*/  BRA.DIV ~URZ, `(.L_x_1470) ;  /* 0x0000a7c27f007947 */ /* 0x000fea000b800000 */
[----:B----4-:R4:W1:Y:S02]  /*2940*/  SHFL.IDX PT, R0, R12, 0x2, 0x1c1f ;  /* 0x005c1f000c007f89 */ /* 0x01086400000e0000 */
.L_x_1554:
[----:B------:R-:W-:Y:S01]  /*2950*/  IADD3 R2, R9, 0x40, RZ ;  /* 0x0000004009027810 */ /* 0x000fe20007ffe0ff */
[----:B------:R-:W-:Y:S03]  /*2960*/  BSSY B0, `(.L_x_1471) ;  /* 0x0000013000007945 */ /* 0x000fe60003800000 */
[----:B------:R-:W-:-:S13]  /*2970*/  ISETP.GE.AND P0, PT, R2, R11, PT ;  /* 0x0000000b0200720c */ /* 0x000fda0003f06270 */
[----:B------:R-:W-:Y:S05]  /*2980*/  @P0 BRA `(.L_x_1472) ;  /* 0x0000010000000947 */ /* 0x000fea0003800000 */
[----:B------:R-:W5:Y:S04]  /*2990*/  LDL R3, [R1+0x38] ;  /* 0x0000380001037983 */ /* 0x000f680000100800 */
[----:B---3--:R-:W3:Y:S04]  /*29a0*/  LDL R13, [R1+0x44] ;  /* 0x00004400010d7983 */ /* 0x008ee80000100800 */
[----:B----4-:R-:W4:Y:S01]  /*29b0*/  LDL R14, [R1+0x34] ;  /* 0x00003400010e7983 */ /* 0x010f220000100800 */
[----:B-1----:R-:W-:-:S04]  /*29c0*/  LEA R6, P0, R226, R0, 0x1 ;  /* 0x00000000e2067211 */ /* 0x002fc800078008ff */
        /* <DEDUP_REMOVED lines=12> */
.L_x_1472:
[----:B------:R-:W-:Y:S05]  /*2a90*/  BSYNC B0 ;  /* 0x0000000000007941 */ /* 0x000fea0003800000 */
.L_x_1471:
[----:B------:R-:W-:Y:S05]  /*2aa0*/  BRA.DIV ~URZ, `(.L_x_1473) ;  /* 0x0000a6b27f007947 */ /* 0x000fea000b800000 */
[----:B--2---:R2:W3:Y:S04]  /*2ab0*/  SHFL.IDX PT, R8, R10, 0x3, 0x1c1f ;  /* 0x007c1f000a087f89 */ /* 0x0044e800000e0000 */
[----:B-1----:R2:W1:Y:S02]  /*2ac0*/  SHFL.IDX PT, R0, R12, 0x3, 0x1c1f ;  /* 0x007c1f000c007f89 */ /* 0x00246400000e0000 */
.L_x_1555:
[----:B------:R-:W5:Y:S04]  /*2ad0*/  LDL R5, [R1+0x44] ;  /* 0x0000440001057983 */ /* 0x000f680000100800 */
[----:B--2---:R-:W2:Y:S04]  /*2ae0*/  LDL R4, [R1+0x38] ;  /* 0x0000380001047983 */ /* 0x004ea80000100800 */
[----:B----4-:R-:W4:Y:S01]  /*2af0*/  LDL R13, [R1+0x34] ;  /* 0x00003400010d7983 */ /* 0x010f220000100800 */
[----:B------:R-:W-:Y:S01]  /*2b00*/  IADD3 R2, R9, 0x60, RZ ;  /* 0x0000006009027810 */ /* 0x000fe20007ffe0ff */
[----:B---3--:R-:W-:-:S02]  /*2b10*/  IMAD.MOV.U32 R12, RZ, RZ, 0x30 ;  /* 0x00000030ff0c7424 */ /* 0x008fc400078e00ff */
[----:B------:R-:W-:Y:S01]  /*2b20*/  IMAD.MOV.U32 R74, RZ, RZ, R220 ;  /* 0x000000ffff4a7224 */ /* 0x000fe200078e00dc */
[----:B------:R-:W-:Y:S01]  /*2b30*/  ISETP.GE.AND P2, PT, R2, R11, PT ;  /* 0x0000000b0200720c */ /* 0x000fe20003f46270 */
[----:B------:R-:W-:Y:S01]  /*2b40*/  IMAD R12, R217, -0x30, R12 ;  /* 0xffffffd0d90c7824 */ /* 0x000fe200078e020c */
[----:B------:R-:W-:Y:S01]  /*2b50*/  SHF.R.S32.HI R11, RZ, 0x1f, R72 ;  /* 0x0000001fff0b7819 */ /* 0x000fe20000011448 */
[----:B------:R-:W-:Y:S02]  /*2b60*/  IMAD.MOV.U32 R75, RZ, RZ, R219 ;  /* 0x000000ffff4b7224 */ /* 0x000fe400078e00db */
[----:B------:R-:W-:-:S05]  /*2b70*/  IMAD.IADD R73, R19, 0x1, R12 ;  /* 0x0000000113497824 */ /* 0x000fca00078e020c */
[----:B------:R-:W-:-:S03]  /*2b80*/  IMNMX R10, R73, 0x30, PT ;  /* 0x00000030490a7817 */ /* 0x000fc60003800200 */
[----:B-1----:R-:W-:-:S04]  /*2b90*/  @!P2 LEA R2, P0, R226, R0, 0x1 ;  /* 0x00000000e202a211 */ /* 0x002fc800078008ff */
[----:B------:R-:W-:Y:S02]  /*2ba0*/  @!P2 LEA.HI.X R3, R226, R8, R227, 0x1, P0 ;  /* 0x00000008e203a211 */ /* 0x000fe400000f0ce3 */
[----:B------:R-:W-:Y:S01]  /*2bb0*/  @!P2 LEA R6, P0, R225, R0, 0x1 ;  /* 0x00000000e106a211 */ /* 0x000fe200078008ff */
[----:B-----5:R-:W-:Y:S02]  /*2bc0*/  IMAD.SHL.U32 R193, R5, 0x2, RZ ;  /* 0x0000000205c17824 */ /* 0x020fe400078e00ff */
[----:B------:R-:W-:Y:S01]  /*2bd0*/  IMAD R5, R11, c[0x0][0x1e0], RZ ;  /* 0x000078000b057a24 */ /* 0x000fe200078e02ff */
[----:B--2---:R-:W-:Y:S02]  /*2be0*/  @!P2 LEA.HI.X R7, R225, R8, R4, 0x1, P0 ;  /* 0x00000008e107a211 */ /* 0x004fe400000f0c04 */
[----:B------:R-:W-:Y:S01]  /*2bf0*/  @!PT LDS RZ, [RZ] ;  /* 0x00000000fffff984 */ /* 0x000fe20000000800 */
[----:B------:R-:W-:Y:S01]  /*2c00*/  @!PT LDS RZ, [RZ] ;  /* 0x00000000fffff984 */ /* 0x000fe20000000800 */
[----:B------:R-:W-:Y:S01]  /*2c10*/  @!PT LDS RZ, [RZ] ;  /* 0x00000000fffff984 */ /* 0x000fe20000000800 */
[----:B------:R1:W-:Y:S01]  /*2c20*/  @!P2 LDGSTS.E.BYPASS.LTC128B.128 [R193+0x7880], [R2.64], !P1 ;  /* 0x0788000002c1afae */ /* 0x0003e2000c901d46 */
[----:B------:R-:W-:Y:S01]  /*2c30*/  @!P2 LEA R4, P0, R228, R0, 0x1 ;  /* 0x00000000e404a211 */ /* 0x000fe200078008ff */
[----:B------:R-:W-:-:S02]  /*2c40*/  IMAD.IADD R0, R10, 0x1, -R229 ;  /* 0x000000010a007824 */ /* 0x000fc400078e0ae5 */
[----:B------:R-:W-:Y:S01]  /*2c50*/  IMAD R9, R72, c[0x0][0x1e4], R5 ;  /* 0x0000790048097a24 */ /* 0x000fe200078e0205 */
[----:B----4-:R-:W-:Y:S01]  /*2c60*/  @!P2 LEA.HI.X R5, R228, R8, R13, 0x1, P0 ;  /* 0x00000008e405a211 */ /* 0x010fe200000f0c0d */
[----:B------:R2:W-:Y:S01]  /*2c70*/  @!P2 LDGSTS.E.BYPASS.LTC128B.128 [R193+0x9880], [R6.64], !P3 ;  /* 0x0988000006c1afae */ /* 0x0005e2000d901d46 */
[C---:B------:R-:W-:Y:S01]  /*2c80*/  ISETP.GE.AND P0, PT, R0.reuse, 0x21, PT ;  /* 0x000000210000780c */ /* 0x040fe20003f06270 */
[----:B------:R-:W-:Y:S01]  /*2c90*/  IMAD.MOV.U32 R8, RZ, RZ, 0x20 ;  /* 0x00000020ff087424 */ /* 0x000fe200078e00ff */
[----:B------:R-:W-:Y:S01]  /*2ca0*/  ISETP.GE.AND P1, PT, R0, 0x1, PT ;  /* 0x000000010000780c */ /* 0x000fe20003f26270 */
[----:B------:R3:W-:Y:S04]  /*2cb0*/  @!P2 LDGSTS.E.BYPASS.LTC128B.128 [R193+0xb880], [R4.64], !P4 ;  /* 0x0b88000004c1afae */ /* 0x0007e8000e101d46 */
[----:B------:R-:W0:Y:S01]  /*2cc0*/  LDGDEPBAR ;  /* 0x00000000000079af */ /* 0x000e220000000000 */
[----:B------:R-:W-:Y:S01]  /*2cd0*/  WARPSYNC 0xffffffff ;  /* 0xffffffff00007948 */ /* 0x000fe20003800000 */
[----:B------:R-:W-:Y:S02]  /*2ce0*/  BSSY B0, `(.L_x_1474) ;  /* 0x00000cf000007945 */ /* 0x000fe40003800000 */
[----:B------:R-:W-:Y:S06]  /*2cf0*/  BAR.SYNC.DEFER_BLOCKING 0x0 ;  /* 0x0000000000007b1d */ /* 0x000fec0000010000 */
[----:B------:R-:W4:Y:S01]  /*2d00*/  S2R R13, SR_TID.X ;  /* 0x00000000000d7919 */ /* 0x000f220000002100 */
[----:B-1----:R-:W-:-:S04]  /*2d10*/  IMAD.WIDE.U32 R2, R72, c[0x0][0x1e0], RZ ;  /* 0x0000780048027a25 */ /* 0x002fc800078e00ff */
[----:B------:R-:W-:Y:S02]  /*2d20*/  IMAD.IADD R0, R3, 0x1, R9 ;  /* 0x0000000103007824 */ /* 0x000fe400078e0209 */
[----:B------:R-:W-:-:S04]  /*2d30*/  IMAD.WIDE.U32 R2, R2, 0x30, R74 ;  /* 0x0000003002027825 */ /* 0x000fc800078e004a */
[----:B------:R-:W-:Y:S01]  /*2d40*/  IMAD R0, R0, 0x30, RZ ;  /* 0x0000003000007824 */ /* 0x000fe200078e02ff */
[----:B---3--:R-:W-:Y:S01]  /*2d50*/  @P1 LEA R4, P3, R2, c[0x0][0x1c8], 0x1 ;  /* 0x0000720002041a11 */ /* 0x008fe200078608ff */
[----:B--2---:R-:W-:-:S04]  /*2d60*/  IMAD.WIDE.U32 R6, R8, c[0x0][0x1e0], RZ ;  /* 0x0000780008067a25 */ /* 0x004fc800078e00ff */
[----:B------:R-:W-:Y:S02]  /*2d70*/  IMAD R5, R8, c[0x0][0x1e4], RZ ;  /* 0x0000790008057a24 */ /* 0x000fe400078e02ff */
[----:B------:R-:W-:Y:S01]  /*2d80*/  IMAD.IADD R0, R3, 0x1, R0 ;  /* 0x0000000103007824 */ /* 0x000fe200078e0200 */
[----:B------:R-:W-:Y:S02]  /*2d90*/  @P0 IADD3 R3, P2, R2, R6, RZ ;  /* 0x0000000602030210 */ /* 0x000fe40007f5e0ff */
[----:B----4-:R-:W-:Y:S02]  /*2da0*/  ISETP.GT.AND P4, PT, R13, 0x3f, PT ;  /* 0x0000003f0d00780c */ /* 0x010fe40003f84270 */
[----:B------:R-:W-:Y:S02]  /*2db0*/  @P0 IADD3.X R6, R0, R7, R5, P2, !PT ;  /* 0x0000000700060210 */ /* 0x000fe400017fe405 */
[----:B------:R-:W-:Y:S01]  /*2dc0*/  @P1 LEA.HI.X R5, R2, c[0x0][0x1cc], R0, 0x1, P3 ;  /* 0x0000730002051a11 */ /* 0x000fe200018f0c00 */
[----:B------:R-:W-:Y:S01]  /*2dd0*/  IMAD R0, R11, c[0x0][0x208], RZ ;  /* 0x000082000b007a24 */ /* 0x000fe200078e02ff */
[----:B------:R-:W-:-:S02]  /*2de0*/  LOP3.LUT P3, RZ, R237, 0x1, RZ, 0xc0, !PT ;  /* 0x00000001edff7812 */ /* 0x000fc4000786c0ff */
[----:B------:R-:W-:Y:S01]  /*2df0*/  @P0 LEA R2, P2, R3, c[0x0][0x1c8], 0x1 ;  /* 0x0000720003020a11 */ /* 0x000fe200078408ff */
[----:B------:R-:W-:-:S03]  /*2e00*/  IMAD R0, R72, c[0x0][0x20c], R0 ;  /* 0x0000830048007a24 */ /* 0x000fc600078e0200 */
[----:B------:R-:W-:Y:S01]  /*2e10*/  @P0 LEA.HI.X R3, R3, c[0x0][0x1cc], R6, 0x1, P2 ;  /* 0x0000730003030a11 */ /* 0x000fe200010f0c06 */
[----:B------:R-:W-:Y:S01]  /*2e20*/  IMAD.WIDE.U32 R6, R72, c[0x0][0x208], RZ ;  /* 0x0000820048067a25 */ /* 0x000fe200078e00ff */
[----:B------:R-:W-:-:S03]  /*2e30*/  LOP3.LUT P2, RZ, R48, 0x2, RZ, 0xc0, !PT ;  /* 0x0000000230ff7812 */ /* 0x000fc6000784c0ff */
[----:B------:R-:W-:Y:S02]  /*2e40*/  IMAD.IADD R0, R7, 0x1, R0 ;  /* 0x0000000107007824 */ /* 0x000fe400078e0200 */
[----:B------:R-:W-:Y:S01]  /*2e50*/  @!PT LDS RZ, [RZ] ;  /* 0x00000000fffff984 */ /* 0x000fe20000000800 */
[----:B------:R-:W-:Y:S01]  /*2e60*/  @!PT LDS RZ, [RZ] ;  /* 0x00000000fffff984 */ /* 0x000fe20000000800 */
[----:B------:R-:W-:Y:S01]  /*2e70*/  @!PT LDS RZ, [RZ] ;  /* 0x00000000fffff984 */ /* 0x000fe20000000800 */
[----:B------:R1:W-:Y:S02]  /*2e80*/  @P1 LDGSTS.E.BYPASS.LTC128B.128 [R193+0x3c80], [R4.64], !P3 ;  /* 0x03c8000004c11fae */ /* 0x0003e4000d901d46 */
[----:B------:R-:W-:Y:S02]  /*2e90*/  IMAD R0, R0, 0x30, RZ ;  /* 0x0000003000007824 */ /* 0x000fe400078e02ff */
[----:B------:R1:W-:Y:S04]  /*2ea0*/  @P1 LDGSTS.E.BYPASS.LTC128B.128 [R193+0x4880], [R4.64+0x40], !P6 ;  /* 0x0488004004c11fae */ /* 0x0003e8000f101d46 */
[----:B------:R1:W-:Y:S04]  /*2eb0*/  @P1 LDGSTS.E.BYPASS.LTC128B.128 [R193+0x5480], [R4.64+0x80], !P5 ;  /* 0x0548008004c11fae */ /* 0x0003e8000e901d46 */
[----:B------:R2:W-:Y:S01]  /*2ec0*/  @P0 LDGSTS.E.BYPASS.LTC128B.128 [R193+0x4480], [R2.64], !P3 ;  /* 0x0448000002c10fae */ /* 0x0005e2000d901d46 */
[----:B------:R-:W-:-:S03]  /*2ed0*/  LOP3.LUT P3, RZ, R48, 0x1, RZ, 0xc0, !PT ;  /* 0x0000000130ff7812 */ /* 0x000fc6000786c0ff */
[----:B------:R2:W-:Y:S04]  /*2ee0*/  @P0 LDGSTS.E.BYPASS.LTC128B.128 [R193+0x5080], [R2.64+0x40], !P6 ;  /* 0x0508004002c10fae */ /* 0x0005e8000f101d46 */
[----:B------:R2:W-:Y:S04]  /*2ef0*/  @P0 LDGSTS.E.BYPASS.LTC128B.128 [R193+0x5c80], [R2.64+0x80], !P5 ;  /* 0x05c8008002c10fae */ /* 0x0005e8000e901d46 */
[----:B------:R-:W0:Y:S01]  /*2f00*/  LDGDEPBAR ;  /* 0x00000000000079af */ /* 0x000e220000000000 */
[----:B--2---:R-:W-:Y:S01]  /*2f10*/  IMAD.MOV.U32 R2, RZ, RZ, R222 ;  /* 0x000000ffff027224 */ /* 0x004fe200078e00de */
[----:B------:R-:W-:-:S04]  /*2f20*/  DEPBAR.LE SB0, 0x1 ;  /* 0x000080400000791a */ /* 0x000fc80000000000 */
[----:B------:R-:W-:-:S04]  /*2f30*/  DEPBAR.LE SB0, 0x0 ;  /* 0x000080000000791a */ /* 0x000fc80000000000 */
[----:B------:R-:W-:Y:S01]  /*2f40*/  BAR.SYNC.DEFER_BLOCKING 0x0 ;  /* 0x0000000000007b1d */ /* 0x000fe20000010000 */
[----:B------:R-:W-:-:S04]  /*2f50*/  IMAD.MOV.U32 R3, RZ, RZ, R224 ;  /* 0x000000ffff037224 */ /* 0x000fc800078e00e0 */
[----:B-1----:R-:W-:-:S04]  /*2f60*/  IMAD.WIDE.U32 R4, R6, 0x30, R2 ;  /* 0x0000003006047825 */ /* 0x002fc800078e0002 */
[----:B------:R-:W-:Y:S01]  /*2f70*/  IMAD.IADD R0, R5, 0x1, R0 ;  /* 0x0000000105007824 */ /* 0x000fe200078e0200 */
[----:B------:R-:W-:Y:S01]  /*2f80*/  LEA R2, P0, R4, c[0x0][0x1f8], 0x1 ;  /* 0x00007e0004027a11 */ /* 0x000fe200078008ff */
[----:B------:R-:W-:-:S03]  /*2f90*/  @!P4 IMAD.MOV.U32 R5, RZ, RZ, c[0x0][0x208] ;  /* 0x00008200ff05c624 */ /* 0x000fc600078e00ff */
[----:B------:R-:W-:Y:S01]  /*2fa0*/  LEA.HI.X R3, R4, c[0x0][0x1fc], R0, 0x1, P0 ;  /* 0x00007f0004037a11 */ /* 0x000fe200000f0c00 */
[----:B------:R-:W-:Y:S01]  /*2fb0*/  @!P4 IMAD.MOV.U32 R4, RZ, RZ, c[0x0][0x20c] ;  /* 0x00008300ff04c624 */ /* 0x000fe200078e00ff */
[C---:B------:R-:W-:Y:S02]  /*2fc0*/  @!P4 LEA R16, P0, R5.reuse, R2, 0x6 ;  /* 0x000000020510c211 */ /* 0x040fe400078030ff */
[----:B------:R-:W-:Y:S02]  /*2fd0*/  IADD3 R0, R12, R19, -R229 ;  /* 0x000000130c007210 */ /* 0x000fe40007ffe8e5 */
[----:B------:R-:W-:Y:S02]  /*2fe0*/  @!P4 LEA.HI.X R17, R5, R3, R4, 0x6, P0 ;  /* 0x000000030511c211 */ /* 0x000fe400000f3404 */
[C---:B------:R-:W-:Y:S01]  /*2ff0*/  ISETP.LT.OR P0, PT, R0.reuse, 0x1, !P3 ;  /* 0x000000010000780c */ /* 0x040fe20005f01670 */
[----:B------:R-:W-:Y:S01]  /*3000*/  LDSM.16.M88.4 R8, [R182+0x1000] ;  /* 0x00100000b608783b */ /* 0x000fe20000000200 */
[----:B------:R-:W-:-:S03]  /*3010*/  @!P4 ISETP.LT.OR P3, PT, R0, 0x21, !P3 ;  /* 0x000000210000c80c */ /* 0x000fc60005f61670 */
[----:B------:R-:W1:Y:S04]  /*3020*/  LDSM.16.M88.4 R32, [R123] ;  /* 0x000000007b20783b */ /* 0x000e680000000200 */
[----:B------:R-:W2:Y:S04]  /*3030*/  LDSM.16.M88.4 R28, [R123+0x400] ;  /* 0x000400007b1c783b */ /* 0x000ea80000000200 */
[----:B------:R-:W3:Y:S04]  /*3040*/  LDSM.16.M88.4 R20, [R123+0x800] ;  /* 0x000800007b14783b */ /* 0x000ee80000000200 */
[----:B------:R-:W4:Y:S04]  /*3050*/  LDSM.16.M88.4 R12, [R182] ;  /* 0x00000000b60c783b */ /* 0x000f280000000200 */
[----:B------:R-:W-:Y:S04]  /*3060*/  LDSM.16.M88.4 R24, [R183] ;  /* 0x00000000b718783b */ /* 0x000fe80000000200 */
[----:B------:R-:W-:Y:S04]  /*3070*/  LDSM.16.M88.4 R4, [R183+0x1000] ;  /* 0x00100000b704783b */ /* 0x000fe80000000200 */
[----:B------:R-:W5:Y:S04]  /*3080*/  LDSM.16.M88.4 R36, [R184] ;  /* 0x00000000b824783b */ /* 0x000f680000000200 */
[----:B------:R-:W4:Y:S04]  /*3090*/  LDSM.16.M88.4 R40, [R192] ;  /* 0x00000000c028783b */ /* 0x000f280000000200 */
[----:B------:R-:W4:Y:S04]  /*30a0*/  LDSM.16.M88.4 R44, [R191] ;  /* 0x00000000bf2c783b */ /* 0x000f280000000200 */
[----:B------:R-:W-:Y:S01]  /*30b0*/  @!PT LDS RZ, [RZ] ;  /* 0x00000000fffff984 */ /* 0x000fe20000000800 */
[----:B------:R-:W-:Y:S01]  /*30c0*/  @!PT LDS RZ, [RZ] ;  /* 0x00000000fffff984 */ /* 0x000fe20000000800 */
[----:B------:R-:W-:Y:S01]  /*30d0*/  @!PT LDS RZ, [RZ] ;  /* 0x00000000fffff984 */ /* 0x000fe20000000800 */
[----:B------:R4:W-:Y:S01]  /*30e0*/  LDGSTS.E.BYPASS.LTC128B.128 [R193+0x1880], [R2.64], !P0 ;  /* 0x0188000002c17fae */ /* 0x0009e2000c101d46 */
[----:B------:R-:W-:Y:S01]  /*30f0*/  ISETP.LT.OR P0, PT, R0, 0x1, !P2 ;  /* 0x000000010000780c */ /* 0x000fe20005701670 */
[C---:B-1----:R-:W-:Y:S08]  /*3100*/  HMMA.16816.F32.BF16 R64, R8.reuse, R32, RZ ;  /* 0x000000200840723c */ /* 0x042ff000000418ff */
[----:B--2---:R-:W-:Y:S04]  /*3110*/  HMMA.16816.F32.BF16 R56, R8, R28, RZ ;  /* 0x0000001c0838723c */ /* 0x004fe800000418ff */
[----:B------:R1:W-:Y:S01]  /*3120*/  LDGSTS.E.BYPASS.LTC128B.128 [R193+0x2480], [R2.64+0x40], !P0 ;  /* 0x0248004002c17fae */ /* 0x0003e2000c101d46 */
[----:B------:R-:W-:-:S04]  /*3130*/  LOP3.LUT P0, RZ, R48, 0x4, RZ, 0xc0, !PT ;  /* 0x0000000430ff7812 */ /* 0x000fc8000780c0ff */
[C---:B------:R-:W-:Y:S01]  /*3140*/  ISETP.LT.OR P1, PT, R0.reuse, 0x1, !P0 ;  /* 0x000000010000780c */ /* 0x040fe20004721670 */
[----:B---3--:R-:W-:Y:S01]  /*3150*/  HMMA.16816.F32.BF16 R48, R8, R20, RZ ;  /* 0x000000140830723c */ /* 0x008fe200000418ff */
[----:B------:R-:W-:-:S07]  /*3160*/  @!P4 ISETP.LT.OR P0, PT, R0, 0x21, !P0 ;  /* 0x000000210000c80c */ /* 0x000fce0004701670 */
[----:B------:R-:W-:Y:S04]  /*3170*/  HMMA.16816.F32.BF16 R60, R8, R34, RZ ;  /* 0x00000022083c723c */ /* 0x000fe800000418ff */
[----:B------:R1:W-:Y:S01]  /*3180*/  LDGSTS.E.BYPASS.LTC128B.128 [R193+0x3080], [R2.64+0x80], !P1 ;  /* 0x0308008002c17fae */ /* 0x0003e2000c901d46 */
[----:B------:R-:W-:-:S03]  /*3190*/  @!P4 ISETP.LT.OR P1, PT, R0, 0x21, !P2 ;  /* 0x000000210000c80c */ /* 0x000fc60005721670 */
[C---:B------:R-:W-:Y:S01]  /*31a0*/  HMMA.16816.F32.BF16 R52, R8.reuse, R30, RZ ;  /* 0x0000001e0834723c */ /* 0x040fe200000418ff */
[----:B------:R2:W-:Y:S07]  /*31b0*/  @!P4 LDGSTS.E.BYPASS.LTC128B.128 [R193+0x2080], [R16.64], !P3 ;  /* 0x0208000010c1cfae */ /* 0x0005ee000d901d46 */
[----:B------:R-:W-:Y:S02]  /*31c0*/  HMMA.16816.F32.BF16 R8, R8, R22, RZ ;  /* 0x000000160808723c */ /* 0x000fe400000418ff */
[----:B------:R2:W-:Y:S04]  /*31d0*/  @!P4 LDGSTS.E.BYPASS.LTC128B.128 [R193+0x2c80], [R16.64+0x40], !P1 ;  /* 0x02c8004010c1cfae */ /* 0x0005e8000c901d46 */
[----:B------:R2:W-:Y:S01]  /*31e0*/  @!P4 LDGSTS.E.BYPASS.LTC128B.128 [R193+0x3880], [R16.64+0x80], !P0 ;  /* 0x0388008010c1cfae */ /* 0x0005e2000c101d46 */
[----:B------:R-:W-:Y:S01]  /*31f0*/  ISETP.GT.AND P0, PT, R72, R231, PT ;  /* 0x000000e74800720c */ /* 0x000fe20003f04270 */
[C---:B----4-:R-:W-:Y:S02]  /*3200*/  HMMA.16816.F32.BF16 R68, R12.reuse, R32, RZ ;  /* 0x000000200c44723c */ /* 0x050fe400000418ff */
[----:B------:R-:W0:Y:S06]  /*3210*/  LDGDEPBAR ;  /* 0x00000000000079af */ /* 0x000e2c0000000000 */
[C---:B------:R-:W-:Y:S01]  /*3220*/  HMMA.16816.F32.BF16 R88, R12.reuse, R34, RZ ;  /* 0x000000220c58723c */ /* 0x040fe200000418ff */
[----:B------:R-:W-:Y:S07]  /*3230*/  LDSM.16.M88.4 R32, [R123+0xc00] ;  /* 0x000c00007b20783b */ /* 0x000fee0000000200 */
[C---:B------:R-:W-:Y:S08]  /*3240*/  HMMA.16816.F32.BF16 R76, R12.reuse, R28, RZ ;  /* 0x0000001c0c4c723c */ /* 0x040ff000000418ff */
[C---:B------:R-:W-:Y:S01]  /*3250*/  HMMA.16816.F32.BF16 R84, R12.reuse, R30, RZ ;  /* 0x0000001e0c54723c */ /* 0x040fe200000418ff */
[----:B------:R-:W-:Y:S07]  /*3260*/  LDSM.16.M88.4 R28, [R123+0x1000] ;  /* 0x001000007b1c783b */ /* 0x000fee0000000200 */
[C---:B------:R-:W-:Y:S08]  /*3270*/  HMMA.16816.F32.BF16 R80, R12.reuse, R20, RZ ;  /* 0x000000140c50723c */ /* 0x040ff000000418ff */
[----:B------:R-:W-:Y:S01]  /*3280*/  HMMA.16816.F32.BF16 R96, R12, R22, RZ ;  /* 0x000000160c60723c */ /* 0x000fe200000418ff */
[----:B------:R-:W-:Y:S04]  /*3290*/  LDSM.16.M88.4 R12, [R123+0x1400] ;  /* 0x001400007b0c783b */ /* 0x000fe80000000200 */
[----:B------:R-:W-:Y:S03]  /*32a0*/  LDSM.16.M88.4 R20, [R183+0x3000] ;  /* 0x00300000b714783b */ /* 0x000fe60000000200 */
[C---:B-----5:R-:W-:Y:S08]  /*32b0*/  HMMA.16816.F32.BF16 R112, R4.reuse, R36, R64 ;  /* 0x000000240470723c */ /* 0x060ff00000041840 */
[C---:B------:R-:W-:Y:S01]  /*32c0*/  HMMA.16816.F32.BF16 R108, R4.reuse, R40, R56 ;  /* 0x00000028046c723c */ /* 0x040fe20000041838 */
[----:B------:R-:W-:Y:S07]  /*32d0*/  LDSM.16.M88.4 R56, [R188] ;  /* 0x00000000bc38783b */ /* 0x000fee0000000200 */
[C---:B------:R-:W-:Y:S01]  /*32e0*/  HMMA.16816.F32.BF16 R104, R4.reuse, R44, R48 ;  /* 0x0000002c0468723c */ /* 0x040fe20000041830 */
[----:B------:R-:W-:Y:S07]  /*32f0*/  LDSM.16.M88.4 R48, [R189] ;  /* 0x00000000bd30783b */ /* 0x000fee0000000200 */
[C---:B------:R-:W-:Y:S08]  /*3300*/  HMMA.16816.F32.BF16 R100, R4.reuse, R38, R60 ;  /* 0x000000260464723c */ /* 0x040ff0000004183c */
[C---:B------:R-:W-:Y:S01]  /*3310*/  HMMA.16816.F32.BF16 R92, R4.reuse, R42, R52 ;  /* 0x0000002a045c723c */ /* 0x040fe20000041834 */
[----:B------:R-:W-:Y:S07]  /*3320*/  LDSM.16.M88.4 R52, [R190] ;  /* 0x00000000be34783b */ /* 0x000fee0000000200 */
[----:B------:R-:W-:Y:S01]  /*3330*/  HMMA.16816.F32.BF16 R64, R4, R46, R8 ;  /* 0x0000002e0440723c */ /* 0x000fe20000041808 */
[----:B------:R-:W3:Y:S04]  /*3340*/  LDSM.16.M88.4 R4, [R182+0x3000] ;  /* 0x00300000b604783b */ /* 0x000ee80000000200 */
[----:B------:R-:W4:Y:S03]  /*3350*/  LDSM.16.M88.4 R8, [R182+0x2000] ;  /* 0x00200000b608783b */ /* 0x000f260000000200 */
[C---:B------:R-:W-:Y:S08]  /*3360*/  HMMA.16816.F32.BF16 R68, R24.reuse, R36, R68 ;  /* 0x000000241844723c */ /* 0x040ff00000041844 */
[C---:B------:R-:W-:Y:S08]  /*3370*/  HMMA.16816.F32.BF16 R36, R24.reuse, R38, R88 ;  /* 0x000000261824723c */ /* 0x040ff00000041858 */
[C---:B--2---:R-:W-:Y:S08]  /*3380*/  HMMA.16816.F32.BF16 R16, R24.reuse, R40, R76 ;  /* 0x000000281810723c */ /* 0x044ff0000004184c */
[C---:B------:R-:W-:Y:S08]  /*3390*/  HMMA.16816.F32.BF16 R60, R24.reuse, R44, R80 ;  /* 0x0000002c183c723c */ /* 0x040ff00000041850 */
[C---:B------:R-:W-:Y:S08]  /*33a0*/  HMMA.16816.F32.BF16 R40, R24.reuse, R42, R84 ;  /* 0x0000002a1828723c */ /* 0x040ff00000041854 */
[----:B------:R-:W-:Y:S01]  /*33b0*/  HMMA.16816.F32.BF16 R44, R24, R46, R96 ;  /* 0x0000002e182c723c */ /* 0x000fe20000041860 */
[----:B------:R-:W2:Y:S07]  /*33c0*/  LDSM.16.M88.4 R24, [R183+0x2000] ;  /* 0x00200000b718783b */ /* 0x000eae0000000200 */
[C---:B---3--:R-:W-:Y:S08]  /*33d0*/  HMMA.16816.F32.BF16 R108, R4.reuse, R28, R108 ;  /* 0x0000001c046c723c */ /* 0x048ff0000004186c */
[----:B------:R-:W-:Y:S08]  /*33e0*/  HMMA.16816.F32.BF16 R100, R4, R34, R100 ;  /* 0x000000220464723c */ /* 0x000ff00000041864 */
[-C--:B----4-:R-:W-:Y:S08]  /*33f0*/  HMMA.16816.F32.BF16 R76, R8, R32.reuse, R68 ;  /* 0x00000020084c723c */ /* 0x090ff00000041844 */
[C---:B------:R-:W-:Y:S08]  /*3400*/  HMMA.16816.F32.BF16 R80, R4.reuse, R32, R112 ;  /* 0x000000200450723c */ /* 0x040ff00000041870 */
[C---:B------:R-:W-:Y:S08]  /*3410*/  HMMA.16816.F32.BF16 R104, R4.reuse, R12, R104 ;  /* 0x0000000c0468723c */ /* 0x040ff00000041868 */
[----:B------:R-:W-:Y:S08]  /*3420*/  HMMA.16816.F32.BF16 R92, R4, R30, R92 ;  /* 0x0000001e045c723c */ /* 0x000ff0000004185c */
[----:B------:R-:W-:Y:S01]  /*3430*/  HMMA.16816.F32.BF16 R68, R8, R34, R36 ;  /* 0x000000220844723c */ /* 0x000fe20000041824 */
[----:B------:R-:W-:Y:S07]  /*3440*/  LDSM.16.M88.4 R36, [R123+0x2000] ;  /* 0x002000007b24783b */ /* 0x000fee0000000200 */
[----:B------:R-:W-:Y:S08]  /*3450*/  HMMA.16816.F32.BF16 R84, R4, R14, R64 ;  /* 0x0000000e0454723c */ /* 0x000ff00000041840 */
[C---:B------:R-:W-:Y:S01]  /*3460*/  HMMA.16816.F32.BF16 R32, R8.reuse, R28, R16 ;  /* 0x0000001c0820723c */ /* 0x040fe20000041810 */
[----:B------:R-:W-:Y:S07]  /*3470*/  LDSM.16.M88.4 R16, [R182+0x4000] ;  /* 0x00400000b610783b */ /* 0x000fee0000000200 */
[C---:B------:R-:W-:Y:S01]  /*3480*/  HMMA.16816.F32.BF16 R28, R8.reuse, R30, R40 ;  /* 0x0000001e081c723c */ /* 0x040fe20000041828 */
[----:B------:R-:W-:Y:S07]  /*3490*/  LDSM.16.M88.4 R40, [R123+0x1c00] ;  /* 0x001c00007b28783b */ /* 0x000fee0000000200 */
[C---:B------:R-:W-:Y:S08]  /*34a0*/  HMMA.16816.F32.BF16 R4, R8.reuse, R12, R60 ;  /* 0x0000000c0804723c */ /* 0x040ff0000004183c */
[----:B------:R-:W-:Y:S01]  /*34b0*/  HMMA.16816.F32.BF16 R8, R8, R14, R44 ;  /* 0x0000000e0808723c */ /* 0x000fe2000004182c */
[----:B------:R-:W-:Y:S04]  /*34c0*/  LDSM.16.M88.4 R12, [R182+0x5000] ;  /* 0x00500000b60c783b */ /* 0x000fe80000000200 */
[----:B------:R-:W3:Y:S03]  /*34d0*/  LDSM.16.M88.4 R44, [R123+0x1800] ;  /* 0x001800007b2c783b */ /* 0x000ee60000000200 */
[C---:B------:R-:W-:Y:S08]  /*34e0*/  HMMA.16816.F32.BF16 R60, R20.reuse, R54, R100 ;  /* 0x00000036143c723c */ /* 0x040ff00000041864 */
[C---:B------:R-:W-:Y:S08]  /*34f0*/  HMMA.16816.F32.BF16 R112, R20.reuse, R48, R108 ;  /* 0x000000301470723c */ /* 0x040ff0000004186c */
[C---:B------:R-:W-:Y:S08]  /*3500*/  HMMA.16816.F32.BF16 R64, R20.reuse, R52, R80 ;  /* 0x000000341440723c */ /* 0x040ff00000041850 */
[C---:B------:R-:W-:Y:S08]  /*3510*/  HMMA.16816.F32.BF16 R108, R20.reuse, R50, R92 ;  /* 0x00000032146c723c */ /* 0x040ff0000004185c */
[----:B------:R-:W-:Y:S08]  /*3520*/  HMMA.16816.F32.BF16 R116, R20, R56, R104 ;  /* 0x000000381474723c */ /* 0x000ff00000041868 */
[----:B--2---:R-:W-:Y:S08]  /*3530*/  HMMA.16816.F32.BF16 R100, R24, R52, R76 ;  /* 0x000000341864723c */ /* 0x004ff0000004184c */
[----:B------:R-:W-:Y:S01]  /*3540*/  HMMA.16816.F32.BF16 R104, R20, R58, R84 ;  /* 0x0000003a1468723c */ /* 0x000fe20000041854 */
[----:B------:R-:W-:Y:S07]  /*3550*/  LDSM.16.M88.4 R20, [R185] ;  /* 0x00000000b914783b */ /* 0x000fee0000000200 */
[C---:B------:R-:W-:Y:S08]  /*3560*/  HMMA.16816.F32.BF16 R96, R24.reuse, R54, R68 ;  /* 0x000000361860723c */ /* 0x040ff00000041844 */
[C---:B------:R-:W-:Y:S01]  /*3570*/  HMMA.16816.F32.BF16 R92, R24.reuse, R48, R32 ;  /* 0x00000030185c723c */ /* 0x040fe20000041820 */
[----:B------:R-:W-:Y:S07]  /*3580*/  LDSM.16.M88.4 R32, [R187] ;  /* 0x00000000bb20783b */ /* 0x000fee0000000200 */
[C---:B------:R-:W-:Y:S01]  /*3590*/  HMMA.16816.F32.BF16 R88, R24.reuse, R50, R28 ;  /* 0x000000321858723c */ /* 0x040fe2000004181c */
[----:B------:R-:W-:Y:S07]  /*35a0*/  LDSM.16.M88.4 R28, [R186] ;  /* 0x00000000ba1c783b */ /* 0x000fee0000000200 */
[C---:B------:R-:W-:Y:S01]  /*35b0*/  HMMA.16816.F32.BF16 R84, R24.reuse, R56, R4 ;  /* 0x000000381854723c */ /* 0x040fe20000041804 */
[----:B------:R-:W2:Y:S07]  /*35c0*/  LDSM.16.M88.4 R4, [R183+0x5000] ;  /* 0x00500000b704783b */ /* 0x000eae0000000200 */
[----:B------:R-:W-:Y:S01]  /*35d0*/  HMMA.16816.F32.BF16 R80, R24, R58, R8 ;  /* 0x0000003a1850723c */ /* 0x000fe20000041808 */
[----:B------:R-:W4:Y:S01]  /*35e0*/  LDSM.16.M88.4 R8, [R183+0x4000] ;  /* 0x00400000b708783b */ /* 0x000f220000000200 */
[----:B------:R-:W-:-:S06]  /*35f0*/  DEPBAR.LE SB0, 0x0 ;  /* 0x000080000000791a */ /* 0x000fcc0000000000 */
[C---:B---3--:R-:W-:Y:S08]  /*3600*/  HMMA.16816.F32.BF16 R76, R12.reuse, R44, R64 ;  /* 0x0000002c0c4c723c */ /* 0x048ff00000041840 */
[----:B------:R-:W-:Y:S08]  /*3610*/  HMMA.16816.F32.BF16 R68, R12, R46, R60 ;  /* 0x0000002e0c44723c */ /* 0x000ff0000004183c */
[----:B------:R-:W-:Y:S08]  /*3620*/  HMMA.16816.F32.BF16 R48, R16, R44, R100 ;  /* 0x0000002c1030723c */ /* 0x000ff00000041864 */
        /* <DEDUP_REMOVED lines=8> */
[----:B------:R-:W-:Y:S08]  /*36b0*/  HMMA.16816.F32.BF16 R16, R16, R38, R80 ;  /* 0x000000261010723c */ /* 0x000ff00000041850 */
[C---:B--2---:R-:W-:Y:S08]  /*36c0*/  HMMA.16816.F32.BF16 R76, R4.reuse, R32, R76 ;  /* 0x00000020044c723c */ /* 0x044ff0000004184c */
[----:B------:R-:W-:Y:S08]  /*36d0*/  HMMA.16816.F32.BF16 R68, R4, R34, R68 ;  /* 0x000000220444723c */ /* 0x000ff00000041844 */
[C---:B----4-:R-:W-:Y:S08]  /*36e0*/  HMMA.16816.F32.BF16 R48, R8.reuse, R32, R48 ;  /* 0x000000200830723c */ /* 0x050ff00000041830 */
[----:B------:R-:W-:Y:S08]  /*36f0*/  HMMA.16816.F32.BF16 R44, R8, R34, R44 ;  /* 0x00000022082c723c */ /* 0x000ff0000004182c */
[C---:B------:R-:W-:Y:S08]  /*3700*/  HMMA.16816.F32.BF16 R64, R4.reuse, R28, R64 ;  /* 0x0000001c0440723c */ /* 0x040ff00000041840 */
[----:B------:R-:W-:Y:S08]  /*3710*/  HMMA.16816.F32.BF16 R60, R4, R30, R60 ;  /* 0x0000001e043c723c */ /* 0x000ff0000004183c */
[----:B------:R-:W-:Y:S08]  /*3720*/  HMMA.16816.F32.BF16 R32, R8, R28, R24 ;  /* 0x0000001c0820723c */ /* 0x000ff00000041818 */
[C---:B------:R-:W-:Y:S08]  /*3730*/  HMMA.16816.F32.BF16 R56, R4.reuse, R20, R56 ;  /* 0x000000140438723c */ /* 0x040ff00000041838 */
[----:B------:R-:W-:Y:S08]  /*3740*/  HMMA.16816.F32.BF16 R52, R4, R22, R52 ;  /* 0x000000160434723c */ /* 0x000ff00000041834 */
[C---:B------:R-:W-:Y:S08]  /*3750*/  HMMA.16816.F32.BF16 R28, R8.reuse, R30, R40 ;  /* 0x0000001e081c723c */ /* 0x040ff00000041828 */
[C---:B------:R-:W-:Y:S08]  /*3760*/  HMMA.16816.F32.BF16 R88, R8.reuse, R20, R12 ;  /* 0x000000140858723c */ /* 0x040ff0000004180c */
[----:B------:R-:W-:Y:S01]  /*3770*/  HMMA.16816.F32.BF16 R36, R8, R22, R16 ;  /* 0x000000160824723c */ /* 0x000fe20000041810 */
[----:B------:R-:W-:Y:S06]  /*3780*/  BAR.SYNC.DEFER_BLOCKING 0x0 ;  /* 0x0000000000007b1d */ /* 0x000fec0000010000 */
[----:B------:R-:W-:Y:S01]  /*3790*/  @!UPT UIADD3 URZ, URZ, URZ, URZ ;  /* 0x0000003f3f3ff290 */ /* 0x000fe2000fffe03f */
[----:B------:R-:W-:Y:S11]  /*37a0*/  @!P0 BRA `(.L_x_1475) ;  /* 0x0000022000008947 */ /* 0x000ff60003800000 */
[----:B-1----:R-:W-:Y:S02]  /*37b0*/  IADD3 R3, -R229, 0x30, RZ ;  /* 0x00000030e5037810 */ /* 0x002fe40007ffe1ff */
[----:B------:R-:W-:-:S02]  /*37c0*/  IADD3 R0, R217, -0x2, RZ ;  /* 0xfffffffed9007810 */ /* 0x000fc40007ffe0ff */
[C---:B------:R-:W-:Y:S02]  /*37d0*/  ISETP.GE.AND P0, PT, R3.reuse, 0x21, PT ;  /* 0x000000210300780c */ /* 0x040fe40003f06270 */
        /* <DEDUP_REMOVED lines=31> */
.L_x_1475:
[----:B-1----:R-:W-:Y:S05]  /*39d0*/  BSYNC B0 ;  /* 0x0000000000007941 */ /* 0x002fea0003800000 */
.L_x_1474:
[----:B------:R-:W2:Y:S04]  /*39e0*/  LDL R0, [R1+0x3c] ;  /* 0x00003c0001007983 */ /* 0x000ea80000100800 */
[----:B------:R-:W-:Y:S04]  /*39f0*/  LDSM.16.MT88.4 R80, [R181+0xc00] ;  /* 0x000c0000b550783b */ /* 0x000fe80000004200 */
[----:B------:R-:W-:Y:S04]  /*3a00*/  LDSM.16.MT88.4 R40, [R180] ;  /* 0x00000000b428783b */ /* 0x000fe80000004200 */
[----:B------:R-:W-:Y:S04]  /*3a10*/  LDSM.16.MT88.4 R84, [R180+0x1800] ;  /* 0x00180000b454783b */ /* 0x000fe80000004200 */
[----:B------:R-:W-:Y:S04]  /*3a20*/  LDSM.16.MT88.4 R92, [R181+0x1800] ;  /* 0x00180000b55c783b */ /* 0x000fe80000004200 */
[----:B------:R-:W0:Y:S01]  /*3a30*/  LDGDEPBAR ;  /* 0x00000000000079af */ /* 0x000e220000000000 */
[----:B--2---:R-:W-:-:S03]  /*3a40*/  IMAD.IADD R0, R73, 0x1, -R0 ;  /* 0x0000000149007824 */ /* 0x004fc600078e0a00 */
[----:B------:R-:W-:Y:S02]  /*3a50*/  LDSM.16.MT88.4 R72, [R180+0xc00] ;  /* 0x000c0000b448783b */ /* 0x000fe40000004200 */
[C---:B------:R-:W-:Y:S02]  /*3a60*/  ISETP.GT.AND P1, PT, R0.reuse, RZ, PT ;  /* 0x000000ff0000720c */ /* 0x040fe40003f24270 */
[----:B------:R-:W-:Y:S02]  /*3a70*/  ISETP.GT.AND P0, PT, R0, 0x1, PT ;  /* 0x000000010000780c */ /* 0x000fe40003f04270 */
[----:B------:R-:W-:Y:S02]  /*3a80*/  FSEL R4, R76, -INF , P1 ;  /* 0xff8000004c047808 */ /* 0x000fe40000800000 */
[----:B------:R-:W-:Y:S02]  /*3a90*/  FSEL R5, R77, -INF , P0 ;  /* 0xff8000004d057808 */ /* 0x000fe40000000000 */
[----:B------:R-:W-:-:S02]  /*3aa0*/  ISETP.GT.AND P2, PT, R0, 0x8, PT ;  /* 0x000000080000780c */ /* 0x000fc40003f44270 */
[----:B------:R-:W-:Y:S02]  /*3ab0*/  FSEL R9, R79, -INF , P0 ;  /* 0xff8000004f097808 */ /* 0x000fe40000000000 */
[----:B------:R-:W-:Y:S02]  /*3ac0*/  FSEL R127, R51, -INF , P0 ;  /* 0xff800000337f7808 */ /* 0x000fe40000000000 */
[----:B------:R-:W-:Y:S02]  /*3ad0*/  FSEL R23, R49, -INF , P0 ;  /* 0xff80000031177808 */ /* 0x000fe40000000000 */
[----:B------:R-:W-:Y:S02]  /*3ae0*/  ISETP.GT.AND P0, PT, R0, 0x9, PT ;  /* 0x000000090000780c */ /* 0x000fe40003f04270 */
[----:B------:R-:W-:Y:S02]  /*3af0*/  FSEL R6, R68, -INF , P2 ;  /* 0xff80000044067808 */ /* 0x000fe40001000000 */
[----:B------:R-:W-:-:S02]  /*3b00*/  FMNMX.FTZ R2, R4, R5, !PT ;  /* 0x0000000504027209 */ /* 0x000fc40007810000 */
[----:B------:R-:W-:Y:S02]  /*3b10*/  FSEL R7, R69, -INF , P0 ;  /* 0xff80000045077808 */ /* 0x000fe40000000000 */
[----:B------:R-:W-:Y:S02]  /*3b20*/  ISETP.GT.AND P4, PT, R0, 0x10, PT ;  /* 0x000000100000780c */ /* 0x000fe40003f84270 */
[----:B------:R-:W-:Y:S02]  /*3b30*/  FMNMX.FTZ R2, R6, R2, !PT ;  /* 0x0000000206027209 */ /* 0x000fe40007810000 */
[----:B------:R-:W-:Y:S02]  /*3b40*/  ISETP.GT.AND P3, PT, R0, 0x11, PT ;  /* 0x000000110000780c */ /* 0x000fe40003f64270 */
[----:B------:R-:W-:Y:S02]  /*3b50*/  FSEL R13, R64, -INF , P4 ;  /* 0xff800000400d7808 */ /* 0x000fe40002000000 */
[----:B------:R-:W-:-:S02]  /*3b60*/  FMNMX.FTZ R2, R7, R2, !PT ;  /* 0x0000000207027209 */ /* 0x000fc40007810000 */
[C---:B------:R-:W-:Y:S02]  /*3b70*/  ISETP.GT.AND P6, PT, R0.reuse, 0x18, PT ;  /* 0x000000180000780c */ /* 0x040fe40003fc4270 */
[----:B------:R-:W-:Y:S02]  /*3b80*/  FSEL R15, R65, -INF , P3 ;  /* 0xff800000410f7808 */ /* 0x000fe40001800000 */
[----:B------:R-:W-:Y:S02]  /*3b90*/  FMNMX.FTZ R2, R13, R2, !PT ;  /* 0x000000020d027209 */ /* 0x000fe40007810000 */
[----:B------:R-:W-:Y:S02]  /*3ba0*/  ISETP.GT.AND P5, PT, R0, 0x19, PT ;  /* 0x000000190000780c */ /* 0x000fe40003fa4270 */
[----:B------:R-:W-:Y:S02]  /*3bb0*/  FSEL R19, R60, -INF , P6 ;  /* 0xff8000003c137808 */ /* 0x000fe40003000000 */
[----:B------:R-:W-:-:S02]  /*3bc0*/  FMNMX.FTZ R2, R15, R2, !PT ;  /* 0x000000020f027209 */ /* 0x000fc40007810000 */
[----:B------:R-:W-:Y:S02]  /*3bd0*/  ISETP.GT.AND P3, PT, R0, 0x20, PT ;  /* 0x000000200000780c */ /* 0x000fe40003f64270 */
[----:B------:R-:W-:Y:S02]  /*3be0*/  FSEL R20, R61, -INF , P5 ;  /* 0xff8000003d147808 */ /* 0x000fe40002800000 */
[----:B------:R-:W-:Y:S02]  /*3bf0*/  FMNMX.FTZ R2, R19, R2, !PT ;  /* 0x0000000213027209 */ /* 0x000fe40007810000 */
[----:B------:R-:W-:Y:S02]  /*3c00*/  FSEL R8, R78, -INF , P1 ;  /* 0xff8000004e087808 */ /* 0x000fe40000800000 */
[----:B------:R-:W-:Y:S02]  /*3c10*/  FSEL R10, R70, -INF , P2 ;  /* 0xff800000460a7808 */ /* 0x000fe40001000000 */
[----:B------:R-:W-:-:S02]  /*3c20*/  FSEL R117, R46, -INF , P2 ;  /* 0xff8000002e757808 */ /* 0x000fc40001000000 */
[----:B------:R-:W-:Y:S02]  /*3c30*/  FSEL R78, R44, -INF , P2 ;  /* 0xff8000002c4e7808 */ /* 0x000fe40001000000 */
[----:B------:R-:W-:Y:S02]  /*3c40*/  ISETP.GT.AND P2, PT, R0, 0x21, PT ;  /* 0x000000210000780c */ /* 0x000fe40003f44270 */
[----:B------:R-:W-:Y:S02]  /*3c50*/  FSEL R146, R56, -INF , P3 ;  /* 0xff80000038927808 */ /* 0x000fe40001800000 */
[----:B------:R-:W-:Y:S02]  /*3c60*/  FMNMX.FTZ R2, R20, R2, !PT ;  /* 0x0000000214027209 */ /* 0x000fe40007810000 */
[----:B------:R-:W-:Y:S02]  /*3c70*/  FSEL R128, R50, -INF , P1 ;  /* 0xff80000032807808 */ /* 0x000fe40000800000 */
[----:B------:R-:W-:-:S02]  /*3c80*/  FSEL R22, R48, -INF , P1 ;  /* 0xff80000030167808 */ /* 0x000fc40000800000 */
[----:B------:R-:W-:Y:S01]  /*3c90*/  ISETP.GT.AND P1, PT, R0, 0x28, PT ;  /* 0x000000280000780c */ /* 0x000fe20003f24270 */
[----:B------:R-:W-:Y:S01]  /*3ca0*/  LDSM.16.MT88.4 R48, [R181+0x400] ;  /* 0x00040000b530783b */ /* 0x000fe20000004200 */
[----:B------:R-:W-:Y:S02]  /*3cb0*/  FSEL R148, R57, -INF , P2 ;  /* 0xff80000039947808 */ /* 0x000fe40001000000 */
[----:B------:R-:W-:Y:S02]  /*3cc0*/  FMNMX.FTZ R2, R146, R2, !PT ;  /* 0x0000000292027209 */ /* 0x000fe40007810000 */
[----:B------:R-:W-:Y:S02]  /*3cd0*/  FSEL R11, R71, -INF , P0 ;  /* 0xff800000470b7808 */ /* 0x000fe40000000000 */
[----:B------:R-:W-:Y:S01]  /*3ce0*/  FSEL R116, R47, -INF , P0 ;  /* 0xff8000002f747808 */ /* 0x000fe20000000000 */
[----:B------:R-:W-:Y:S01]  /*3cf0*/  LDSM.16.MT88.4 R68, [R180+0x1c00] ;  /* 0x001c0000b444783b */ /* 0x000fe20000004200 */
[----:B------:R-:W-:-:S02]  /*3d00*/  FSEL R77, R45, -INF , P0 ;  /* 0xff8000002d4d7808 */ /* 0x000fc40000000000 */
[----:B------:R-:W-:Y:S01]  /*3d10*/  ISETP.GT.AND P0, PT, R0, 0x29, PT ;  /* 0x000000290000780c */ /* 0x000fe20003f04270 */
[----:B------:R-:W-:Y:S01]  /*3d20*/  LDSM.16.MT88.4 R44, [R181] ;  /* 0x00000000b52c783b */ /* 0x000fe20000004200 */
        /* <DEDUP_REMOVED lines=17> */
[----:B------:R-:W-:Y:S01]  /*3e40*/  FSEL R26, R28, -INF , P6 ;  /* 0xff8000001c1a7808 */ /* 0x000fe20003000000 */
[----:B------:R-:W-:Y:S01]  /*3e50*/  LDSM.16.MT88.4 R52, [R180+0x400] ;  /* 0x00040000b434783b */ /* 0x000fe20000004200 */
        /* <DEDUP_REMOVED lines=44> */
[----:B------:R-:W-:Y:S01]  /*4120*/  MUFU.EX2 R204, R4 ;  /* 0x0000000400cc7308 */ /* 0x000fe20000000800 */
[----:B-1----:R-:W-:-:S07]  /*4130*/  FFMA.FTZ R2, R5, c[0x0][0x2d0], -R12 ;  /* 0x0000b40005027a23 */ /* 0x002fce000001080c */
[----:B------:R1:W2:Y:S08]  /*4140*/  MUFU.EX2 R205, R2 ;  /* 0x0000000200cd7308 */ /* 0x0002b00000000800 */
[----:B------:R3:W-:Y:S01]  /*4150*/  MUFU.EX2 R200, R8 ;  /* 0x0000000800c87308 */ /* 0x0007e20000000800 */
[----:B-1----:R-:W-:Y:S01]  /*4160*/  FFMA.FTZ R2, R6, c[0x0][0x2d0], -R12 ;  /* 0x0000b40006027a23 */ /* 0x002fe2000001080c */
[----:B--2---:R-:W-:-:S06]  /*4170*/  F2FP.BF16.PACK_AB R4, R205, R206 ;  /* 0x000000cecd04723e */ /* 0x004fcc00000010ff */
[----:B------:R1:W-:Y:S01]  /*4180*/  MUFU.EX2 R207, R2 ;  /* 0x0000000200cf7308 */ /* 0x0003e20000000800 */
[----:B---3--:R-:W-:Y:S01]  /*4190*/  FFMA.FTZ R8, R15, c[0x0][0x2d0], -R12 ;  /* 0x0000b4000f087a23 */ /* 0x008fe2000001080c */
[----:B------:R-:W-:-:S06]  /*41a0*/  FSEL R15, R30, -INF , P6 ;  /* 0xff8000001e0f7808 */ /* 0x000fcc0003000000 */
[----:B------:R-:W-:Y:S01]  /*41b0*/  MUFU.EX2 R199, R8 ;  /* 0x0000000800c77308 */ /* 0x000fe20000000800 */
[----:B-1----:R-:W-:-:S07]  /*41c0*/  FFMA.FTZ R2, R7, c[0x0][0x2d0], -R12 ;  /* 0x0000b40007027a23 */ /* 0x002fce000001080c */
        /* <DEDUP_REMOVED lines=49> */
[----:B------:R-:W-:Y:S01]  /*44e0*/  FFMA.FTZ R8, R21, c[0x0][0x2d0], -R3 ;  /* 0x0000b40015087a23 */ /* 0x000fe20000010803 */
[----:B---3--:R-:W-:-:S04]  /*44f0*/  F2FP.BF16.PACK_AB R10, R197, R198 ;  /* 0x000000c6c50a723e */ /* 0x008fc800000010ff */
[----:B------:R-:W-:Y:S01]  /*4500*/  HMMA.16816.F32.BF16 R88, R4, R42, RZ ;  /* 0x0000002a0458723c */ /* 0x000fe200000418ff */
[----:B------:R-:W-:Y:S01]  /*4510*/  FMNMX.FTZ R2, R104, R2, !PT ;  /* 0x0000000268027209 */ /* 0x000fe20007810000 */
[----:B------:R2:W-:Y:S01]  /*4520*/  MUFU.EX2 R194, R8 ;  /* 0x0000000800c27308 */ /* 0x0005e20000000800 */
[----:B-1----:R-:W-:-:S05]  /*4530*/  F2FP.BF16.PACK_AB R11, R196, R195 ;  /* 0x000000c3c40b723e */ /* 0x002fca00000010ff */
[C---:B------:R-:W-:Y:S08]  /*4540*/  HMMA.16816.F32.BF16 R36, R4.reuse, R46, RZ ;  /* 0x0000002e0424723c */ /* 0x040ff000000418ff */
[----:B------:R-:W-:Y:S01]  /*4550*/  HMMA.16816.F32.BF16 R32, R4, R74, RZ ;  /* 0x0000004a0420723c */ /* 0x000fe200000418ff */
[----:B--2---:R-:W-:Y:S01]  /*4560*/  FMNMX.FTZ R8, R79, R2, !PT ;  /* 0x000000024f087209 */ /* 0x004fe20007810000 */
[----:B------:R-:W-:-:S04]  /*4570*/  FFMA.FTZ R2, R16, c[0x0][0x2d0], -R3 ;  /* 0x0000b40010027a23 */ /* 0x000fc80000010803 */
[----:B------:R-:W1:Y:S01]  /*4580*/  SHFL.BFLY PT, R9, R8, 0x2, 0x1f ;  /* 0x0c401f0008097f89 */ /* 0x000e6200000e0000 */
[----:B------:R2:W3:Y:S01]  /*4590*/  MUFU.EX2 R218, R2 ;  /* 0x0000000200da7308 */ /* 0x0004e20000000800 */
[C---:B------:R-:W-:Y:S08]  /*45a0*/  HMMA.16816.F32.BF16 R28, R4.reuse, R82, RZ ;  /* 0x00000052041c723c */ /* 0x040ff000000418ff */
[----:B------:R-:W-:Y:S01]  /*45b0*/  HMMA.16816.F32.BF16 R16, R4, R94, RZ ;  /* 0x0000005e0410723c */ /* 0x000fe200000418ff */
[----:B--2---:R-:W-:-:S05]  /*45c0*/  FMUL.FTZ R2, R122, c[0x0][0x2d0] ;  /* 0x0000b4007a027a20 */ /* 0x004fca0000410000 */
[----:B------:R-:W-:-:S05]  /*45d0*/  FSEL R2, R2, RZ, P0 ;  /* 0x000000ff02027208 */ /* 0x000fca0000000000 */
[----:B------:R-:W-:-:S04]  /*45e0*/  FFMA.FTZ R0, R22, c[0x0][0x2d0], -R2 ;  /* 0x0000b40016007a23 */ /* 0x000fc80000010802 */
[----:B------:R1:W-:Y:S02]  /*45f0*/  MUFU.EX2 R167, R0 ;  /* 0x0000000000a77308 */ /* 0x0003e40000000800 */
[----:B-1----:R-:W-:Y:S01]  /*4600*/  FMNMX.FTZ R0, R8, R9, !PT ;  /* 0x0000000908007209 */ /* 0x002fe20007810000 */
[--C-:B------:R-:W-:Y:S01]  /*4610*/  FFMA.FTZ R8, R23, c[0x0][0x2d0], -R2.reuse ;  /* 0x0000b40017087a23 */ /* 0x100fe20000010802 */
[----:B---3--:R-:W-:Y:S01]  /*4620*/  F2FP.BF16.PACK_AB R9, R218, R194 ;  /* 0x000000c2da09723e */ /* 0x008fe200000010ff */
[----:B------:R-:W-:Y:S03]  /*4630*/  HMMA.16816.F32.BF16 R20, R4, R86, RZ ;  /* 0x000000560414723c */ /* 0x000fe600000418ff */
[----:B------:R1:W-:Y:S01]  /*4640*/  MUFU.EX2 R166, R8 ;  /* 0x0000000800a67308 */ /* 0x0003e20000000800 */
[----:B------:R-:W2:Y:S03]  /*4650*/  SHFL.BFLY PT, R13, R0, 0x1, 0x1f ;  /* 0x0c201f00000d7f89 */ /* 0x000ea600000e0000 */
[----:B------:R-:W-:-:S04]  /*4660*/  FFMA.FTZ R4, R78, c[0x0][0x2d0], -R2 ;  /* 0x0000b4004e047a23 */ /* 0x000fc80000010802 */
[----:B------:R3:W-:Y:S01]  /*4670*/  MUFU.EX2 R163, R4 ;  /* 0x0000000400a37308 */ /* 0x0007e20000000800 */
[----:B-1----:R-:W-:-:S07]  /*4680*/  F2FP.BF16.PACK_AB R8, R199, R200 ;  /* 0x000000c8c708723e */ /* 0x002fce00000010ff */
[C---:B------:R-:W-:Y:S01]  /*4690*/  HMMA.16816.F32.BF16 R152, R8.reuse, R48, R132 ;  /* 0x000000300898723c */ /* 0x040fe20000041884 */
[--C-:B---3--:R-:W-:Y:S01]  /*46a0*/  FFMA.FTZ R4, R77, c[0x0][0x2d0], -R2.reuse ;  /* 0x0000b4004d047a23 */ /* 0x108fe20000010802 */
[----:B--2---:R-:W-:Y:S01]  /*46b0*/  FMNMX.FTZ R121, R0, R13, !PT ;  /* 0x0000000d00797209 */ /* 0x004fe20007810000 */
[--C-:B------:R-:W-:Y:S02]  /*46c0*/  FFMA.FTZ R0, R27, c[0x0][0x2d0], -R2.reuse ;  /* 0x0000b4001b007a23 */ /* 0x100fe40000010802 */
[----:B------:R1:W-:Y:S01]  /*46d0*/  MUFU.EX2 R164, R4 ;  /* 0x0000000400a47308 */ /* 0x0003e20000000800 */
[----:B------:R-:W-:Y:S02]  /*46e0*/  FSETP.NEU.FTZ.AND P0, PT, R121, -INF , PT ;  /* 0xff8000007900780b */ /* 0x000fe40003f1d000 */
[C---:B------:R-:W-:Y:S05]  /*46f0*/  HMMA.16816.F32.BF16 R132, R8.reuse, R60, R112 ;  /* 0x0000003c0884723c */ /* 0x040fea0000041870 */
[----:B------:R2:W-:Y:S03]  /*4700*/  MUFU.EX2 R162, R0 ;  /* 0x0000000000a27308 */ /* 0x0005e60000000800 */
[----:B------:R-:W-:Y:S01]  /*4710*/  HMMA.16816.F32.BF16 R96, R8, R64, R96 ;  /* 0x000000400860723c */ /* 0x000fe20000041860 */
[----:B-1----:R-:W-:-:S07]  /*4720*/  FFMA.FTZ R4, R76, c[0x0][0x2d0], -R2 ;  /* 0x0000b4004c047a23 */ /* 0x002fce0000010802 */
[----:B------:R-:W-:Y:S01]  /*4730*/  HMMA.16816.F32.BF16 R212, R8, R52, R136 ;  /* 0x0000003408d4723c */ /* 0x000fe20000041888 */
[----:B------:R-:W-:Y:S01]  /*4740*/  IMAD.MOV.U32 R78, RZ, RZ, R154 ;  /* 0x000000ffff4e7224 */ /* 0x000fe200078e009a */
[----:B------:R1:W-:Y:S01]  /*4750*/  MUFU.EX2 R165, R4 ;  /* 0x0000000400a57308 */ /* 0x0003e20000000800 */
[----:B------:R-:W-:Y:S02]  /*4760*/  IMAD.MOV.U32 R77, RZ, RZ, R155 ;  /* 0x000000ffff4d7224 */ /* 0x000fe400078e009b */
[----:B--2---:R-:W-:-:S03]  /*4770*/  FMUL.FTZ R0, R121, c[0x0][0x2d0] ;  /* 0x0000b40079007a20 */ /* 0x004fc60000410000 */
[----:B------:R-:W-:Y:S01]  /*4780*/  IMAD.MOV.U32 R114, RZ, RZ, R132 ;  /* 0x000000ffff727224 */ /* 0x000fe200078e0084 */
[C---:B------:R-:W-:Y:S01]  /*4790*/  HMMA.16816.F32.BF16 R248, R8.reuse, R62, R32 ;  /* 0x0000003e08f8723c */ /* 0x040fe20000041820 */
[----:B------:R-:W-:Y:S01]  /*47a0*/  IMAD.MOV.U32 R113, RZ, RZ, R133 ;  /* 0x000000ffff717224 */ /* 0x000fe200078e0085 */
[----:B------:R-:W-:Y:S01]  /*47b0*/  FSEL R0, R0, RZ, P0 ;  /* 0x000000ff00007208 */ /* 0x000fe20000000000 */
[----:B------:R-:W-:Y:S02]  /*47c0*/  IMAD.MOV.U32 R112, RZ, RZ, R134 ;  /* 0x000000ffff707224 */ /* 0x000fe400078e0086 */
[----:B------:R-:W-:Y:S02]  /*47d0*/  IMAD.MOV.U32 R76, RZ, RZ, R135 ;  /* 0x000000ffff4c7224 */ /* 0x000fe400078e0087 */
[----:B------:R-:W-:Y:S01]  /*47e0*/  IMAD.MOV.U32 R139, RZ, RZ, R96 ;  /* 0x000000ffff8b7224 */ /* 0x000fe200078e0060 */
[----:B------:R-:W-:Y:S01]  /*47f0*/  HMMA.16816.F32.BF16 R132, R8, R56, R108 ;  /* 0x000000380884723c */ /* 0x000fe2000004186c */
[----:B-1----:R-:W-:-:S02]  /*4800*/  FFMA.FTZ R4, R26, c[0x0][0x2d0], -R2 ;  /* 0x0000b4001a047a23 */ /* 0x002fc40000010802 */
[----:B------:R-:W-:Y:S02]  /*4810*/  IMAD.MOV.U32 R138, RZ, RZ, R97 ;  /* 0x000000ffff8a7224 */ /* 0x000fe400078e0061 */
[----:B------:R1:W-:Y:S01]  /*4820*/  MUFU.EX2 R161, R4 ;  /* 0x0000000400a17308 */ /* 0x0003e20000000800 */
[----:B------:R-:W-:Y:S02]  /*4830*/  IMAD.MOV.U32 R115, RZ, RZ, R98 ;  /* 0x000000ffff737224 */ /* 0x000fe400078e0062 */
[----:B------:R-:W-:Y:S01]  /*4840*/  IMAD.MOV.U32 R111, RZ, RZ, R99 ;  /* 0x000000ffff6f7224 */ /* 0x000fe200078e0063 */
[----:B------:R-:W-:Y:S01]  /*4850*/  HMMA.16816.F32.BF16 R244, R8, R58, R28 ;  /* 0x0000003a08f4723c */ /* 0x000fe2000004181c */
[----:B------:R-:W-:Y:S02]  /*4860*/  IMAD.MOV.U32 R137, RZ, RZ, R152 ;  /* 0x000000ffff897224 */ /* 0x000fe400078e0098 */
[----:B------:R-:W-:-:S05]  /*4870*/  IMAD.MOV.U32 R136, RZ, RZ, R153 ;  /* 0x000000ffff887224 */ /* 0x000fca00078e0099 */
[----:B------:R-:W-:Y:S01]  /*4880*/  HMMA.16816.F32.BF16 R96, R8, R50, R36 ;  /* 0x000000320860723c */ /* 0x000fe20000041824 */
[----:B-1----:R-:W-:-:S06]  /*4890*/  FFMA.FTZ R4, R24, c[0x0][0x2d0], -R2 ;  /* 0x0000b40018047a23 */ /* 0x002fcc0000010802 */
[----:B------:R-:W-:Y:S01]  /*48a0*/  IMAD.MOV.U32 R110, RZ, RZ, R132 ;  /* 0x000000ffff6e7224 */ /* 0x000fe200078e0084 */
[----:B------:R1:W2:Y:S01]  /*48b0*/  MUFU.EX2 R160, R4 ;  /* 0x0000000400a07308 */ /* 0x0002a20000000800 */
[----:B------:R-:W-:Y:S01]  /*48c0*/  IMAD.MOV.U32 R109, RZ, RZ, R133 ;  /* 0x000000ffff6d7224 */ /* 0x000fe200078e0085 */
[----:B------:R-:W-:Y:S01]  /*48d0*/  HMMA.16816.F32.BF16 R240, R8, R70, R20 ;  /* 0x0000004608f0723c */ /* 0x000fe20000041814 */
[----:B------:R-:W-:Y:S02]  /*48e0*/  IMAD.MOV.U32 R108, RZ, RZ, R134 ;  /* 0x000000ffff6c7224 */ /* 0x000fe400078e0086 */
[----:B------:R-:W-:-:S05]  /*48f0*/  IMAD.MOV.U32 R13, RZ, RZ, R135 ;  /* 0x000000ffff0d7224 */ /* 0x000fca00078e0087 */
[----:B------:R-:W-:Y:S01]  /*4900*/  HMMA.16816.F32.BF16 R132, R8, R68, R100 ;  /* 0x000000440884723c */ /* 0x000fe20000041864 */
[----:B-1----:R-:W-:Y:S01]  /*4910*/  FFMA.FTZ R4, R128, c[0x0][0x2d0], -R0 ;  /* 0x0000b40080047a23 */ /* 0x002fe20000010800 */
[----:B--2---:R-:W-:-:S06]  /*4920*/  F2FP.BF16.PACK_AB R6, R160, R161 ;  /* 0x000000a1a006723e */ /* 0x004fcc00000010ff */
[C---:B------:R-:W-:Y:S01]  /*4930*/  HMMA.16816.F32.BF16 R208, R8.reuse, R66, R16 ;  /* 0x0000004208d0723c */ /* 0x040fe20000041810 */
[----:B------:R1:W-:Y:S11]  /*4940*/  MUFU.EX2 R145, R4 ;  /* 0x0000000400917308 */ /* 0x0003f60000000800 */
[----:B------:R-:W-:Y:S04]  /*4950*/  @!UPT UIADD3 URZ, URZ, URZ, URZ ;  /* 0x0000003f3f3ff290 */ /* 0x000fe8000fffe03f */
[----:B------:R-:W-:Y:S02]  /*4960*/  IMAD.MOV.U32 R103, RZ, RZ, R132 ;  /* 0x000000ffff677224 */ /* 0x000fe400078e0084 */
[----:B-1----:R-:W-:Y:S02]  /*4970*/  FFMA.FTZ R4, R127, c[0x0][0x2d0], -R0 ;  /* 0x0000b4007f047a23 */ /* 0x002fe40000010800 */
[----:B------:R-:W-:Y:S02]  /*4980*/  IMAD.MOV.U32 R102, RZ, RZ, R133 ;  /* 0x000000ffff667224 */ /* 0x000fe400078e0085 */
[----:B------:R1:W2:Y:S01]  /*4990*/  MUFU.EX2 R144, R4 ;  /* 0x0000000400907308 */ /* 0x0002a20000000800 */
[----:B------:R-:W-:Y:S02]  /*49a0*/  IMAD.MOV.U32 R101, RZ, RZ, R134 ;  /* 0x000000ffff657224 */ /* 0x000fe400078e0086 */
[----:B------:R-:W-:Y:S02]  /*49b0*/  IMAD.MOV.U32 R100, RZ, RZ, R135 ;  /* 0x000000ffff647224 */ /* 0x000fe400078e0087 */
        /* <DEDUP_REMOVED lines=9> */
[----:B--2---:R-:W-:Y:S01]  /*4a50*/  F2FP.BF16.PACK_AB R11, R157, R159 ;  /* 0x0000009f9d0b723e */ /* 0x004fe200000010ff */
[----:B------:R-:W-:-:S04]  /*4a60*/  IMAD.MOV.U32 R105, RZ, RZ, R109 ;  /* 0x000000ffff697224 */ /* 0x000fc800078e006d */
[----:B------:R1:W-:Y:S01]  /*4a70*/  MUFU.EX2 R158, R4 ;  /* 0x00000004009e7308 */ /* 0x0003e20000000800 */
[----:B------:R-:W-:Y:S01]  /*4a80*/  IMAD.MOV.U32 R109, RZ, RZ, R136 ;  /* 0x000000ffff6d7224 */ /* 0x000fe200078e0088 */
[C---:B------:R-:W-:Y:S08]  /*4a90*/  HMMA.16816.F32.BF16 R16, R8.reuse, R44, RZ ;  /* 0x0000002c0810723c */ /* 0x040ff000000418ff */
[----:B------:R-:W-:Y:S01]  /*4aa0*/  HMMA.16816.F32.BF16 R20, R8, R40, RZ ;  /* 0x000000280814723c */ /* 0x000fe200000418ff */
[----:B-1----:R-:W-:-:S04]  /*4ab0*/  FFMA.FTZ R4, R14, c[0x0][0x2d0], -R0 ;  /* 0x0000b4000e047a23 */ /* 0x002fc80000010800 */
[----:B------:R1:W2:Y:S03]  /*4ac0*/  MUFU.EX2 R116, R4 ;  /* 0x0000000400747308 */ /* 0x0002a60000000800 */
[C---:B------:R-:W-:Y:S07]  /*4ad0*/  HMMA.16816.F32.BF16 R28, R8.reuse, R84, RZ ;  /* 0x00000054081c723c */ /* 0x040fee00000418ff */
[----:B------:R-:W-:Y:S01]  /*4ae0*/  IMAD.MOV.U32 R84, RZ, RZ, R139 ;  /* 0x000000ffff547224 */ /* 0x000fe200078e008b */
[----:B------:R-:W-:Y:S01]  /*4af0*/  HMMA.16816.F32.BF16 R36, R8, R46, RZ ;  /* 0x0000002e0824723c */ /* 0x000fe200000418ff */
[----:B------:R-:W-:-:S02]  /*4b00*/  IMAD.MOV.U32 R85, RZ, RZ, R138 ;  /* 0x000000ffff557224 */ /* 0x000fc400078e008a */
[----:B-1----:R-:W-:Y:S01]  /*4b10*/  FFMA.FTZ R4, R15, c[0x0][0x2d0], -R0 ;  /* 0x0000b4000f047a23 */ /* 0x002fe20000010800 */
[----:B--2---:R-:W-:-:S04]  /*4b20*/  F2FP.BF16.PACK_AB R5, R116, R158 ;  /* 0x0000009e7405723e */ /* 0x004fc800000010ff */
[C---:B------:R-:W-:Y:S01]  /*4b30*/  HMMA.16816.F32.BF16 R40, R8.reuse, R42, RZ ;  /* 0x0000002a0828723c */ /* 0x040fe200000418ff */
[----:B------:R1:W-:Y:S07]  /*4b40*/  MUFU.EX2 R156, R4 ;  /* 0x00000004009c7308 */ /* 0x0003ee0000000800 */
[C---:B------:R-:W-:Y:S08]  /*4b50*/  HMMA.16816.F32.BF16 R32, R8.reuse, R82, RZ ;  /* 0x000000520820723c */ /* 0x040ff000000418ff */
[----:B------:R-:W-:Y:S01]  /*4b60*/  HMMA.16816.F32.BF16 R44, R8, R86, RZ ;  /* 0x00000056082c723c */ /* 0x000fe200000418ff */
[----:B-1----:R-:W-:-:S04]  /*4b70*/  FFMA.FTZ R4, R25, c[0x0][0x2d0], -R0 ;  /* 0x0000b40019047a23 */ /* 0x002fc80000010800 */
[----:B------:R1:W2:Y:S02]  /*4b80*/  MUFU.EX2 R117, R4 ;  /* 0x0000000400757308 */ /* 0x0002a40000000800 */
[----:B------:R-:W-:Y:S01]  /*4b90*/  IMAD.MOV.U32 R86, RZ, RZ, R115 ;  /* 0x000000ffff567224 */ /* 0x000fe200078e0073 */
[----:B------:R-:W-:Y:S01]  /*4ba0*/  HMMA.16816.F32.BF16 R24, R8, R92, RZ ;  /* 0x0000005c0818723c */ /* 0x000fe200000418ff */
[----:B------:R-:W-:Y:S02]  /*4bb0*/  IMAD.MOV.U32 R87, RZ, RZ, R111 ;  /* 0x000000ffff577224 */ /* 0x000fe400078e006f */
[----:B------:R-:W-:-:S04]  /*4bc0*/  IMAD.MOV.U32 R111, RZ, RZ, R77 ;  /* 0x000000ffff6f7224 */ /* 0x000fc800078e004d */
[----:B------:R-:W-:Y:S02]  /*4bd0*/  IMAD.MOV.U32 R92, RZ, RZ, R103 ;  /* 0x000000ffff5c7224 */ /* 0x000fe400078e0067 */
[----:B------:R-:W-:Y:S01]  /*4be0*/  IMAD.MOV.U32 R93, RZ, RZ, R102 ;  /* 0x000000ffff5d7224 */ /* 0x000fe200078e0066 */
[----:B-1----:R-:W-:Y:S02]  /*4bf0*/  F2FP.BF16.PACK_AB R4, R162, R165 ;  /* 0x000000a5a204723e */ /* 0x002fe400000010ff */
[----:B--2---:R-:W-:-:S07]  /*4c00*/  F2FP.BF16.PACK_AB R7, R117, R156 ;  /* 0x0000009c7507723e */ /* 0x004fce00000010ff */
[----:B------:R-:W-:Y:S08]  /*4c10*/  HMMA.16816.F32.BF16 R88, R4, R48, R16 ;  /* 0x000000300458723c */ /* 0x000ff00000041810 */
[----:B------:R-:W-:Y:S01]  /*4c20*/  HMMA.16816.F32.BF16 R16, R8, R80, RZ ;  /* 0x000000500810723c */ /* 0x000fe200000418ff */
[----:B------:R-:W-:Y:S07]  /*4c30*/  LDSM.16.MT88.4 R80, [R180+0x1400] ;  /* 0x00140000b450783b */ /* 0x000fee0000004200 */
[----:B------:R-:W-:Y:S08]  /*4c40*/  HMMA.16816.F32.BF16 R128, R4, R52, R20 ;  /* 0x000000340480723c */ /* 0x000ff00000041814 */
[----:B------:R-:W-:Y:S07]  /*4c50*/  HMMA.16816.F32.BF16 R20, R8, R72, RZ ;  /* 0x000000480814723c */ /* 0x000fee00000418ff */
[----:B------:R-:W-:Y:S01]  /*4c60*/  IMAD.MOV.U32 R72, RZ, RZ, R114 ;  /* 0x000000ffff487224 */ /* 0x000fe200078e0072 */
[----:B------:R-:W-:Y:S01]  /*4c70*/  HMMA.16816.F32.BF16 R176, R4, R56, R16 ;  /* 0x0000003804b0723c */ /* 0x000fe20000041810 */
[----:B------:R-:W-:-:S07]  /*4c80*/  IMAD.MOV.U32 R73, RZ, RZ, R113 ;  /* 0x000000ffff497224 */ /* 0x000fce00078e0071 */
[----:B------:R-:W-:Y:S07]  /*4c90*/  HMMA.16816.F32.BF16 R16, R8, R74, RZ ;  /* 0x0000004a0810723c */ /* 0x000fee00000418ff */
[----:B------:R-:W-:Y:S01]  /*4ca0*/  IMAD.MOV.U32 R74, RZ, RZ, R112 ;  /* 0x000000ffff4a7224 */ /* 0x000fe200078e0070 */
[----:B------:R-:W-:Y:S01]  /*4cb0*/  HMMA.16816.F32.BF16 R172, R4, R60, R20 ;  /* 0x0000003c04ac723c */ /* 0x000fe20000041814 */
[----:B------:R-:W-:-:S07]  /*4cc0*/  IMAD.MOV.U32 R75, RZ, RZ, R76 ;  /* 0x000000ffff4b7224 */ /* 0x000fce00078e004c */
[----:B------:R-:W-:Y:S07]  /*4cd0*/  HMMA.16816.F32.BF16 R20, R8, R94, RZ ;  /* 0x0000005e0814723c */ /* 0x000fee00000418ff */
[----:B------:R-:W-:Y:S01]  /*4ce0*/  FFMA.FTZ R8, R125, c[0x0][0x2d0], -R2 ;  /* 0x0000b4007d087a23 */ /* 0x000fe20000010802 */
[----:B------:R-:W-:Y:S01]  /*4cf0*/  HMMA.16816.F32.BF16 R168, R4, R64, R24 ;  /* 0x0000004004a8723c */ /* 0x000fe20000041818 */
[----:B------:R-:W-:Y:S02]  /*4d00*/  IMAD.MOV.U32 R94, RZ, RZ, R101 ;  /* 0x000000ffff5e7224 */ /* 0x000fe400078e0065 */
[----:B------:R1:W-:Y:S01]  /*4d10*/  MUFU.EX2 R26, R8 ;  /* 0x00000008001a7308 */ /* 0x0003e20000000800 */
[----:B------:R-:W-:-:S02]  /*4d20*/  IMAD.MOV.U32 R95, RZ, RZ, R100 ;  /* 0x000000ffff5f7224 */ /* 0x000fc400078e0064 */
[----:B------:R-:W-:Y:S02]  /*4d30*/  FADD.FTZ R9, R206, R205 ;  /* 0x000000cdce097221 */ /* 0x000fe40000010000 */
[----:B------:R-:W-:Y:S01]  /*4d40*/  HMMA.16816.F32.BF16 R100, R4, R68, R28 ;  /* 0x000000440464723c */ /* 0x000fe2000004181c */
[----:B------:R-:W-:-:S07]  /*4d50*/  FADD.FTZ R11, R204, R202 ;  /* 0x000000cacc0b7221 */ /* 0x000fce0000010000 */
[----:B------:R-:W-:Y:S01]  /*4d60*/  HMMA.16816.F32.BF16 R36, R4, R50, R36 ;  /* 0x000000320424723c */ /* 0x000fe20000041824 */
[----:B-1----:R-:W-:-:S04]  /*4d70*/  FFMA.FTZ R8, R124, c[0x0][0x2d0], -R2 ;  /* 0x0000b4007c087a23 */ /* 0x002fc80000010802 */
[----:B------:R1:W2:Y:S03]  /*4d80*/  MUFU.EX2 R28, R8 ;  /* 0x00000008001c7308 */ /* 0x0002a60000000800 */
[C---:B------:R-:W-:Y:S08]  /*4d90*/  HMMA.16816.F32.BF16 R48, R4.reuse, R62, R16 ;  /* 0x0000003e0430723c */ /* 0x040ff00000041810 */
[----:B------:R-:W-:Y:S01]  /*4da0*/  HMMA.16816.F32.BF16 R20, R4, R66, R20 ;  /* 0x000000420414723c */ /* 0x000fe20000041814 */
[----:B------:R-:W3:Y:S01]  /*4db0*/  LDSM.16.MT88.4 R64, [R181+0x800] ;  /* 0x00080000b540783b */ /* 0x000ee20000004200 */
[----:B-1----:R-:W-:-:S06]  /*4dc0*/  FFMA.FTZ R8, R118, c[0x0][0x2d0], -R2 ;  /* 0x0000b40076087a23 */ /* 0x002fcc0000010802 */
[C---:B------:R-:W-:Y:S01]  /*4dd0*/  HMMA.16816.F32.BF16 R40, R4.reuse, R54, R40 ;  /* 0x000000360428723c */ /* 0x040fe20000041828 */
[----:B------:R-:W-:Y:S01]  /*4de0*/  FFMA.FTZ R2, R126, c[0x0][0x2d0], -R2 ;  /* 0x0000b4007e027a23 */ /* 0x000fe20000010802 */
[----:B--2---:R-:W-:Y:S01]  /*4df0*/  F2FP.BF16.PACK_AB R152, R28, R26 ;  /* 0x0000001a1c98723e */ /* 0x004fe200000010ff */
[----:B------:R-:W-:Y:S05]  /*4e00*/  MUFU.EX2 R29, R8 ;  /* 0x00000008001d7308 */ /* 0x000fea0000000800 */
[C---:B------:R-:W-:Y:S03]  /*4e10*/  HMMA.16816.F32.BF16 R32, R4.reuse, R58, R32 ;  /* 0x0000003a0420723c */ /* 0x040fe60000041820 */
[----:B------:R1:W2:Y:S05]  /*4e20*/  MUFU.EX2 R27, R2 ;  /* 0x00000002001b7308 */ /* 0x0002aa0000000800 */
[----:B------:R-:W-:Y:S01]  /*4e30*/  HMMA.16816.F32.BF16 R44, R4, R70, R44 ;  /* 0x00000046042c723c */ /* 0x000fe2000004182c */
[----:B------:R-:W-:Y:S01]  /*4e40*/  LDSM.16.MT88.4 R4, [R181+0x2000] ;  /* 0x00200000b504783b */ /* 0x000fe20000004200 */
[----:B-1----:R-:W-:Y:S01]  /*4e50*/  FFMA.FTZ R2, R107, c[0x0][0x2d0], -R0 ;  /* 0x0000b4006b027a23 */ /* 0x002fe20000010800 */
[----:B--2---:R-:W-:Y:S01]  /*4e60*/  F2FP.BF16.PACK_AB R154, R27, R29 ;  /* 0x0000001d1b9a723e */ /* 0x004fe200000010ff */
[----:B------:R-:W-:-:S02]  /*4e70*/  IMAD.MOV.U32 R107, RZ, RZ, R13 ;  /* 0x000000ffff6b7224 */ /* 0x000fc400078e000d */
[----:B------:R1:W-:Y:S02]  /*4e80*/  MUFU.EX2 R18, R2 ;  /* 0x0000000200127308 */ /* 0x0003e40000000800 */
[----:B-1----:R-:W-:Y:S02]  /*4e90*/  FFMA.FTZ R2, R106, c[0x0][0x2d0], -R0 ;  /* 0x0000b4006a027a23 */ /* 0x002fe40000010800 */
[----:B------:R-:W-:-:S04]  /*4ea0*/  IMAD.MOV.U32 R106, RZ, RZ, R108 ;  /* 0x000000ffff6a7224 */ /* 0x000fc800078e006c */
[----:B------:R1:W2:Y:S01]  /*4eb0*/  MUFU.EX2 R24, R2 ;  /* 0x0000000200187308 */ /* 0x0002a20000000800 */
[----:B------:R-:W-:Y:S02]  /*4ec0*/  IMAD.MOV.U32 R108, RZ, RZ, R137 ;  /* 0x000000ffff6c7224 */ /* 0x000fe400078e0089 */
[----:B------:R-:W4:Y:S01]  /*4ed0*/  LDSM.16.MT88.4 R136, [R180+0x800] ;  /* 0x00080000b488783b */ /* 0x000f220000004200 */
[--C-:B-1----:R-:W-:Y:S01]  /*4ee0*/  FFMA.FTZ R2, R104, c[0x0][0x2d0], -R0.reuse ;  /* 0x0000b40068027a23 */ /* 0x102fe20000010800 */
[----:B--2---:R-:W-:Y:S01]  /*4ef0*/  F2FP.BF16.PACK_AB R153, R24, R18 ;  /* 0x000000121899723e */ /* 0x004fe200000010ff */
[----:B------:R-:W-:Y:S02]  /*4f00*/  FFMA.FTZ R0, R79, c[0x0][0x2d0], -R0 ;  /* 0x0000b4004f007a23 */ /* 0x000fe40000010800 */
[----:B------:R-:W-:Y:S01]  /*4f10*/  MUFU.EX2 R25, R2 ;  /* 0x0000000200197308 */ /* 0x000fe20000000800 */
[----:B------:R-:W-:Y:S02]  /*4f20*/  IMAD.MOV.U32 R104, RZ, RZ, R110 ;  /* 0x000000ffff687224 */ /* 0x000fe400078e006e */
[----:B------:R-:W-:-:S05]  /*4f30*/  IMAD.MOV.U32 R110, RZ, RZ, R78 ;  /* 0x000000ffff6e7224 */ /* 0x000fca00078e004e */
[----:B------:R1:W2:Y:S02]  /*4f40*/  MUFU.EX2 R19, R0 ;  /* 0x0000000000137308 */ /* 0x0002a40000000800 */
[----:B-1----:R-:W-:Y:S01]  /*4f50*/  FFMA.FTZ R0, R146, c[0x0][0x2d0], -R12 ;  /* 0x0000b40092007a23 */ /* 0x002fe2000001080c */
[----:B--2---:R-:W-:-:S05]  /*4f60*/  F2FP.BF16.PACK_AB R155, R19, R25 ;  /* 0x00000019139b723e */ /* 0x004fca00000010ff */
[----:B------:R1:W-:Y:S02]  /*4f70*/  MUFU.EX2 R17, R0 ;  /* 0x0000000000117308 */ /* 0x0003e40000000800 */
[C---:B---3--:R-:W-:Y:S08]  /*4f80*/  HMMA.16816.F32.BF16 R52, R152.reuse, R64, R88 ;  /* 0x000000409834723c */ /* 0x048ff00000041858 */
[----:B----4-:R-:W-:Y:S01]  /*4f90*/  HMMA.16816.F32.BF16 R128, R152, R136, R128 ;  /* 0x000000889880723c */ /* 0x010fe20000041880 */
[----:B-1----:R-:W-:-:S04]  /*4fa0*/  FFMA.FTZ R0, R148, c[0x0][0x2d0], -R12 ;  /* 0x0000b40094007a23 */ /* 0x002fc8000001080c */
[----:B------:R1:W2:Y:S03]  /*4fb0*/  MUFU.EX2 R16, R0 ;  /* 0x0000000000107308 */ /* 0x0002a60000000800 */
[----:B------:R-:W-:Y:S01]  /*4fc0*/  HMMA.16816.F32.BF16 R68, R152, R80, R172 ;  /* 0x000000509844723c */ /* 0x000fe200000418ac */
        /* <DEDUP_REMOVED lines=15> */
[----:B-1----:R-:W-:-:S04]  /*50c0*/  FADD.FTZ R0, R167, R166 ;  /* 0x000000a6a7007221 */ /* 0x002fc80000010000 */
[----:B------:R-:W-:Y:S02]  /*50d0*/  FADD.FTZ R10, R163, R0 ;  /* 0x00000000a30a7221 */ /* 0x000fe40000010000 */
[----:B------:R-:W-:Y:S01]  /*50e0*/  FADD.FTZ R0, R203, R11 ;  /* 0x0000000bcb007221 */ /* 0x000fe20000010000 */
[----:B--2---:R-:W-:Y:S01]  /*50f0*/  F2FP.BF16.PACK_AB R115, R13, R12 ;  /* 0x0000000c0d73723e */ /* 0x004fe200000010ff */
[----:B------:R-:W-:Y:S02]  /*5100*/  FADD.FTZ R3, R145, R144 ;  /* 0x0000009091037221 */ /* 0x000fe40000010000 */
[----:B------:R-:W-:Y:S01]  /*5110*/  HMMA.16816.F32.BF16 R144, R152, R4, R168 ;  /* 0x000000049890723c */ /* 0x000fe200000418a8 */
[----:B------:R-:W-:-:S07]  /*5120*/  FADD.FTZ R10, R164, R10 ;  /* 0x0000000aa40a7221 */ /* 0x000fce0000010000 */
[C---:B------:R-:W-:Y:S01]  /*5130*/  HMMA.16816.F32.BF16 R60, R112.reuse, R66, R96 ;  /* 0x00000042703c723c */ /* 0x040fe20000041860 */
[----:B------:R-:W1:Y:S07]  /*5140*/  LDSM.16.MT88.4 R96, [R181+0x1400] ;  /* 0x00140000b560783b */ /* 0x000e6e0000004200 */
[C---:B------:R-:W-:Y:S01]  /*5150*/  HMMA.16816.F32.BF16 R56, R112.reuse, R64, R108 ;  /* 0x000000407038723c */ /* 0x040fe2000004186c */
[----:B------:R-:W2:Y:S07]  /*5160*/  LDSM.16.MT88.4 R108, [R180+0x2000] ;  /* 0x00200000b46c783b */ /* 0x000eae0000004200 */
        /* <DEDUP_REMOVED lines=12> */
[----:B------:R-:W-:Y:S01]  /*5230*/  IADD3 R194, R217, -0x2, RZ ;  /* 0xfffffffed9c27810 */ /* 0x000fe20007ffe0ff */
[----:B------:R-:W-:Y:S01]  /*5240*/  FADD.FTZ R3, R116, R3 ;  /* 0x0000000374037221 */ /* 0x000fe20000010000 */
[C---:B-1----:R-:W-:Y:S01]  /*5250*/  HMMA.16816.F32.BF16 R88, R112.reuse, R96, R104 ;  /* 0x000000607058723c */ /* 0x042fe20000041868 */
[----:B------:R-:W-:Y:S01]  /*5260*/  FADD.FTZ R4, R199, R4 ;  /* 0x00000004c7047221 */ /* 0x000fe20000010000 */
[----:B------:R-:W-:Y:S01]  /*5270*/  ISETP.GE.AND P0, PT, R194, R231, PT ;  /* 0x000000e7c200720c */ /* 0x000fe20003f06270 */
[----:B------:R-:W-:Y:S02]  /*5280*/  FADD.FTZ R0, R162, R0 ;  /* 0x00000000a2007221 */ /* 0x000fe40000010000 */
[----:B------:R-:W-:Y:S02]  /*5290*/  FADD.FTZ R5, R218, R5 ;  /* 0x00000005da057221 */ /* 0x000fe40000010000 */
[----:B------:R-:W-:Y:S01]  /*52a0*/  FADD.FTZ R3, R156, R3 ;  /* 0x000000039c037221 */ /* 0x000fe20000010000 */
[----:B--2---:R-:W-:Y:S01]  /*52b0*/  HMMA.16816.F32.BF16 R104, R112, R108, R92 ;  /* 0x0000006c7068723c */ /* 0x004fe2000004185c */
        /* <DEDUP_REMOVED lines=27> */
[----:B------:R-:W-:-:S03]  /*5470*/  FADD.FTZ R215, R13, R4 ;  /* 0x000000040dd77221 */ /* 0x000fc60000010000 */
        /* <DEDUP_REMOVED lines=10> */
[----:B------:R-:W1:Y:S01]  /*5520*/  S2R R31, SR_TID.X ;  /* 0x00000000001f7919 */ /* 0x000e620000002100 */
[----:B------:R-:W-:Y:S01]  /*5530*/  ISETP.GE.AND P5, PT, R228, c[0x0][0x1d4], PT ;  /* 0x00007500e4007a0c */ /* 0x000fe20003fa6270 */
[----:B------:R-:W-:Y:S01]  /*5540*/  IMAD.MOV.U32 R240, RZ, RZ, c[0x0][0x208] ;  /* 0x00008200fff07624 */ /* 0x000fe200078e00ff */
[----:B------:R-:W-:Y:S01]  /*5550*/  ISETP.GE.AND P4, PT, R225, c[0x0][0x1d4], PT ;  /* 0x00007500e1007a0c */ /* 0x000fe20003f86270 */
[----:B------:R-:W-:Y:S01]  /*5560*/  IMAD.MOV.U32 R241, RZ, RZ, c[0x0][0x20c] ;  /* 0x00008300fff17624 */ /* 0x000fe200078e00ff */
[----:B------:R-:W-:-:S02]  /*5570*/  ISETP.GE.AND P3, PT, R226, c[0x0][0x1d4], PT ;  /* 0x00007500e2007a0c */ /* 0x000fc40003f66270 */
[----:B-1----:R-:W-:Y:S02]  /*5580*/  ISETP.GT.AND P0, PT, R31, 0x3f, PT ;  /* 0x0000003f1f00780c */ /* 0x002fe40003f04270 */
.L_x_1479:
[----:B------:R-:W-:Y:S04]  /*5590*/  DEPBAR.LE SB0, 0x0 ;  /* 0x000080000000791a */ /* 0x000fe80000000000 */
[----:B------:R-:W-:Y:S01]  /*55a0*/  WARPSYNC 0xffffffff ;  /* 0xffffffff00007948 */ /* 0x000fe20003800000 */
[----:B------:R-:W-:Y:S01]  /*55b0*/  BAR.SYNC.DEFER_BLOCKING 0x0 ;  /* 0x0000000000007b1d */ /* 0x000fe20000010000 */
[----:B------:R-:W-:Y:S01]  /*55c0*/  SHF.R.S32.HI R0, RZ, 0x1f, R194 ;  /* 0x0000001fff007819 */ /* 0x000fe200000114c2 */
[----:B------:R-:W-:Y:S01]  /*55d0*/  IMAD.WIDE.U32 R2, R194, c[0x0][0x208], RZ ;  /* 0x00008200c2027a25 */ /* 0x000fe200078e00ff */
[----:B------:R-:W-:Y:S03]  /*55e0*/  MOV R116, R120 ;  /* 0x0000007800747202 */ /* 0x000fe60000000f00 */
[----:B------:R-:W-:Y:S04]  /*55f0*/  IMAD R0, R0, c[0x0][0x208], RZ ;  /* 0x0000820000007a24 */ /* 0x000fe800078e02ff */
[----:B------:R-:W-:Y:S04]  /*5600*/  IMAD R0, R194, c[0x0][0x20c], R0 ;  /* 0x00008300c2007a24 */ /* 0x000fe800078e0200 */
[----:B------:R-:W-:Y:S02]  /*5610*/  IMAD.IADD R0, R3, 0x1, R0 ;  /* 0x0000000103007824 */ /* 0x000fe400078e0200 */
[----:B------:R-:W-:Y:S01]  /*5620*/  IMAD.WIDE.U32 R2, R2, 0x30, RZ ;  /* 0x0000003002027825 */ /* 0x000fe200078e00ff */
[----:B------:R-:W-:Y:S01]  /*5630*/  LDSM.16.M88.4 R48, [R182] ;  /* 0x00000000b630783b */ /* 0x000fe20000000200 */
[----:B------:R-:W-:Y:S05]  /*5640*/  BSSY B0, `(.L_x_1477) ;  /* 0x00000b0000007945 */ /* 0x000fea0003800000 */
[----:B------:R-:W1:Y:S06]  /*5650*/  LDSM.16.M88.4 R16, [R123] ;  /* 0x000000007b10783b */ /* 0x000e6c0000000200 */
[----:B------:R-:W2:Y:S06]  /*5660*/  S2R R20, SR_TID.X ;  /* 0x0000000000147919 */ /* 0x000eac0000002100 */
[----:B------:R-:W3:Y:S06]  /*5670*/  LDSM.16.M88.4 R44, [R182+0x1000] ;  /* 0x00100000b62c783b */ /* 0x000eec0000000200 */
[----:B------:R-:W4:Y:S06]  /*5680*/  LDSM.16.M88.4 R32, [R123+0x400] ;  /* 0x000400007b20783b */ /* 0x000f2c0000000200 */
[----:B------:R-:W5:Y:S06]  /*5690*/  LDSM.16.M88.4 R156, [R123+0x800] ;  /* 0x000800007b9c783b */ /* 0x000f6c0000000200 */
[----:B------:R-:W-:Y:S06]  /*56a0*/  LDSM.16.M88.4 R160, [R183] ;  /* 0x00000000b7a0783b */ /* 0x000fec0000000200 */
[----:B------:R-:W4:Y:S01]  /*56b0*/  LDSM.16.M88.4 R164, [R184] ;  /* 0x00000000b8a4783b */ /* 0x000f220000000200 */
[-C--:B-1----:R-:W-:Y:S05]  /*56c0*/  HMMA.16816.F32.BF16 R4, R48, R16.reuse, RZ ;  /* 0x000000103004723c */ /* 0x082fea00000418ff */
[----:B------:R-:W1:Y:S01]  /*56d0*/  LDSM.16.M88.4 R168, [R183+0x1000] ;  /* 0x00100000b7a8783b */ /* 0x000e620000000200 */
[----:B--2---:R-:W-:Y:S01]  /*56e0*/  ISETP.GT.AND P6, PT, R20, 0x3f, PT ;  /* 0x0000003f1400780c */ /* 0x004fe20003fc4270 */
[----:B------:R-:W-:Y:S01]  /*56f0*/  IMAD R20, R0, 0x30, RZ ;  /* 0x0000003000147824 */ /* 0x000fe200078e02ff */
[-C--:B------:R-:W-:Y:S04]  /*5700*/  IADD3 R0, P0, R222, R2.reuse, RZ ;  /* 0x00000002de007210 */ /* 0x080fe80007f1e0ff */
[----:B------:R-:W-:Y:S01]  /*5710*/  IMAD.IADD R3, R3, 0x1, R20 ;  /* 0x0000000103037824 */ /* 0x000fe200078e0214 */
[----:B------:R-:W2:Y:S01]  /*5720*/  LDSM.16.M88.4 R172, [R192] ;  /* 0x00000000c0ac783b */ /* 0x000ea20000000200 */
[C---:B---3--:R-:W-:Y:S02]  /*5730*/  HMMA.16816.F32.BF16 R8, R44.reuse, R16, RZ ;  /* 0x000000102c08723c */ /* 0x048fe400000418ff */
[----:B------:R-:W-:Y:S03]  /*5740*/  IMAD.X R28, R3, 0x1, R224, P0 ;  /* 0x00000001031c7824 */ /* 0x000fe600000e06e0 */
[----:B------:R-:W3:Y:S01]  /*5750*/  LDSM.16.M88.4 R176, [R191] ;  /* 0x00000000bfb0783b */ /* 0x000ee20000000200 */
[----:B------:R-:W-:Y:S02]  /*5760*/  @!P6 LEA R24, P1, R240, R2, 0x5 ;  /* 0x00000002f018e211 */ /* 0x000fe400078228ff */
[----:B------:R-:W-:Y:S01]  /*5770*/  LEA R2, P0, R0, c[0x0][0x1f8], 0x1 ;  /* 0x00007e0000027a11 */ /* 0x000fe200078008ff */
[-C--:B------:R-:W-:Y:S03]  /*5780*/  HMMA.16816.F32.BF16 R12, R44, R18.reuse, RZ ;  /* 0x000000122c0c723c */ /* 0x080fe600000418ff */
[----:B------:R-:W-:Y:S02]  /*5790*/  @!P6 LEA.HI.X R29, R240, R3, R241, 0x5, P1 ;  /* 0x00000003f01de211 */ /* 0x000fe400008f2cf1 */
[----:B------:R-:W-:Y:S02]  /*57a0*/  LEA.HI.X R3, R0, c[0x0][0x1fc], R28, 0x1, P0 ;  /* 0x00007f0000037a11 */ /* 0x000fe400000f0c1c */
[----:B------:R-:W-:Y:S01]  /*57b0*/  @!P6 IADD3 R37, P2, R24, R222, RZ ;  /* 0x000000de1825e210 */ /* 0x000fe20007f5e0ff */
[C---:B------:R-:W-:Y:S02]  /*57c0*/  HMMA.16816.F32.BF16 R16, R48.reuse, R18, RZ ;  /* 0x000000123010723c */ /* 0x040fe400000418ff */
[----:B------:R-:W-:Y:S01]  /*57d0*/  @!PT LDS RZ, [RZ] ;  /* 0x00000000fffff984 */ /* 0x000fe20000000800 */
[----:B------:R-:W-:Y:S01]  /*57e0*/  @!PT LDS RZ, [RZ] ;  /* 0x00000000fffff984 */ /* 0x000fe20000000800 */
[----:B------:R-:W-:Y:S01]  /*57f0*/  @!PT LDS RZ, [RZ] ;  /* 0x00000000fffff984 */ /* 0x000fe20000000800 */
[----:B------:R1:W-:Y:S02]  /*5800*/  LDGSTS.E.BYPASS.LTC128B.128 [R193+0x1880], [R2.64], !P3 ;  /* 0x0188000002c17fae */ /* 0x0003e4000d901d46 */
[----:B------:R-:W-:Y:S02]  /*5810*/  @!P6 LEA R36, P0, R37, c[0x0][0x1f8], 0x1 ;  /* 0x00007e002524ea11 */ /* 0x000fe400078008ff */
[----:B------:R-:W-:Y:S02]  /*5820*/  @!P6 IADD3.X R0, R29, R224, RZ, P2, !PT ;  /* 0x000000e01d00e210 */ /* 0x000fe400017fe4ff */
[----:B------:R1:W-:Y:S01]  /*5830*/  LDGSTS.E.BYPASS.LTC128B.128 [R193+0x2480], [R2.64+0x40], !P4 ;  /* 0x0248004002c17fae */ /* 0x0003e2000e101d46 */
[-C--:B----4-:R-:W-:Y:S01]  /*5840*/  HMMA.16816.F32.BF16 R20, R48, R32.reuse, RZ ;  /* 0x000000203014723c */ /* 0x090fe200000418ff */
[----:B------:R-:W-:Y:S02]  /*5850*/  ISETP.GT.AND P2, PT, R194, R231, PT ;  /* 0x000000e7c200720c */ /* 0x000fe40003f44270 */
[----:B------:R-:W-:Y:S02]  /*5860*/  @!P6 LEA.HI.X R37, R37, c[0x0][0x1fc], R0, 0x1, P0 ;  /* 0x00007f002525ea11 */ /* 0x000fe400000f0c00 */
[----:B------:R1:W-:Y:S01]  /*5870*/  LDGSTS.E.BYPASS.LTC128B.128 [R193+0x3080], [R2.64+0x80], !P5 ;  /* 0x0308008002c17fae */ /* 0x0003e2000e901d46 */
[----:B------:R-:W-:Y:S02]  /*5880*/  IMAD.MOV.U32 R0, RZ, RZ, R122 ;  /* 0x000000ffff007224 */ /* 0x000fe400078e007a */
[C---:B------:R-:W-:Y:S03]  /*5890*/  HMMA.16816.F32.BF16 R24, R44.reuse, R32, RZ ;  /* 0x000000202c18723c */ /* 0x040fe600000418ff */
[----:B------:R5:W-:Y:S05]  /*58a0*/  @!P6 LDGSTS.E.BYPASS.LTC128B.128 [R193+0x2080], [R36.64], !P3 ;  /* 0x0208000024c1efae */ /* 0x000bea000d901d46 */
[-C--:B------:R-:W-:Y:S01]  /*58b0*/  HMMA.16816.F32.BF16 R28, R44, R34.reuse, RZ ;  /* 0x000000222c1c723c */ /* 0x080fe200000418ff */
[----:B------:R5:W-:Y:S06]  /*58c0*/  @!P6 LDGSTS.E.BYPASS.LTC128B.128 [R193+0x2c80], [R36.64+0x40], !P4 ;  /* 0x02c8004024c1efae */ /* 0x000bec000e101d46 */
[----:B------:R5:W-:Y:S01]  /*58d0*/  @!P6 LDGSTS.E.BYPASS.LTC128B.128 [R193+0x3880], [R36.64+0x80], !P5 ;  /* 0x0388008024c1efae */ /* 0x000be2000e901d46 */
[C---:B------:R-:W-:Y:S05]  /*58e0*/  HMMA.16816.F32.BF16 R32, R48.reuse, R34, RZ ;  /* 0x000000223020723c */ /* 0x040fea00000418ff */
[----:B------:R-:W0:Y:S01]  /*58f0*/  LDGDEPBAR ;  /* 0x00000000000079af */ /* 0x000e220000000000 */
[----:B-1----:R-:W-:Y:S02]  /*5900*/  IMAD.MOV.U32 R2, RZ, RZ, R121 ;  /* 0x000000ffff027224 */ /* 0x002fe400078e0079 */
[-C--:B-----5:R-:W-:Y:S08]  /*5910*/  HMMA.16816.F32.BF16 R36, R48, R156.reuse, RZ ;  /* 0x0000009c3024723c */ /* 0x0a0ff000000418ff */
        /* <DEDUP_REMOVED lines=11> */
[-C--:B------:R-:W-:Y:S08]  /*59d0*/  HMMA.16816.F32.BF16 R28, R168, R174.reuse, R28 ;  /* 0x000000aea81c723c */ /* 0x080ff0000004181c */
[C---:B------:R-:W-:Y:S01]  /*59e0*/  HMMA.16816.F32.BF16 R32, R160.reuse, R174, R32 ;  /* 0x000000aea020723c */ /* 0x040fe20000041820 */
[----:B------:R-:W-:Y:S07]  /*59f0*/  LDSM.16.M88.4 R172, [R123+0x1400] ;  /* 0x001400007bac783b */ /* 0x000fee0000000200 */
[-C--:B---3--:R-:W-:Y:S08]  /*5a00*/  HMMA.16816.F32.BF16 R36, R160, R176.reuse, R36 ;  /* 0x000000b0a024723c */ /* 0x088ff00000041824 */
        /* <DEDUP_REMOVED lines=20> */
[----:B------:R-:W3:Y:S06]  /*5b50*/  LDSM.16.M88.4 R156, [R189] ;  /* 0x00000000bd9c783b */ /* 0x000eec0000000200 */
[----:B------:R-:W4:Y:S01]  /*5b60*/  LDSM.16.M88.4 R172, [R188] ;  /* 0x00000000bcac783b */ /* 0x000f220000000200 */
[-C--:B-1----:R-:W-:Y:S08]  /*5b70*/  HMMA.16816.F32.BF16 R4, R160, R164.reuse, R4 ;  /* 0x000000a4a004723c */ /* 0x082ff00000041804 */
        /* <DEDUP_REMOVED lines=8> */
[----:B------:R-:W1:Y:S07]  /*5c00*/  LDSM.16.M88.4 R156, [R182+0x4000] ;  /* 0x00400000b69c783b */ /* 0x000e6e0000000200 */
[-C--:B----4-:R-:W-:Y:S08]  /*5c10*/  HMMA.16816.F32.BF16 R36, R160, R172.reuse, R36 ;  /* 0x000000aca024723c */ /* 0x090ff00000041824 */
[C---:B------:R-:W-:Y:S08]  /*5c20*/  HMMA.16816.F32.BF16 R40, R168.reuse, R172, R40 ;  /* 0x000000aca828723c */ /* 0x040ff00000041828 */
[-C--:B------:R-:W-:Y:S01]  /*5c30*/  HMMA.16816.F32.BF16 R44, R168, R174.reuse, R44 ;  /* 0x000000aea82c723c */ /* 0x080fe2000004182c */
[----:B------:R-:W2:Y:S07]  /*5c40*/  LDSM.16.M88.4 R168, [R182+0x5000] ;  /* 0x00500000b6a8783b */ /* 0x000eae0000000200 */
[----:B------:R-:W-:Y:S01]  /*5c50*/  HMMA.16816.F32.BF16 R48, R160, R174, R48 ;  /* 0x000000aea030723c */ /* 0x000fe20000041830 */
[----:B------:R-:W3:Y:S06]  /*5c60*/  LDSM.16.M88.4 R160, [R123+0x1c00] ;  /* 0x001c00007ba0783b */ /* 0x000eec0000000200 */
[----:B------:R-:W4:Y:S01]  /*5c70*/  LDSM.16.M88.4 R172, [R123+0x2000] ;  /* 0x002000007bac783b */ /* 0x000f220000000200 */
        /* <DEDUP_REMOVED lines=15> */
[----:B------:R-:W3:Y:S06]  /*5d70*/  LDSM.16.M88.4 R156, [R186] ;  /* 0x00000000ba9c783b */ /* 0x000eec0000000200 */
[----:B------:R-:W4:Y:S01]  /*5d80*/  LDSM.16.M88.4 R172, [R185] ;  /* 0x00000000b9ac783b */ /* 0x000f220000000200 */
[----:B------:R-:W-:Y:S04]  /*5d90*/  DEPBAR.LE SB0, 0x0 ;  /* 0x000080000000791a */ /* 0x000fe80000000000 */
[-C--:B-1----:R-:W-:Y:S01]  /*5da0*/  HMMA.16816.F32.BF16 R4, R160, R164.reuse, R4 ;  /* 0x000000a4a004723c */ /* 0x082fe20000041804 */
[----:B------:R-:W-:Y:S07]  /*5db0*/  BAR.SYNC.DEFER_BLOCKING 0x0 ;  /* 0x0000000000007b1d */ /* 0x000fee0000010000 */
[C---:B--2---:R-:W-:Y:S08]  /*5dc0*/  HMMA.16816.F32.BF16 R8, R168.reuse, R164, R8 ;  /* 0x000000a4a808723c */ /* 0x044ff00000041808 */
[-C--:B------:R-:W-:Y:S08]  /*5dd0*/  HMMA.16816.F32.BF16 R12, R168, R166.reuse, R12 ;  /* 0x000000a6a80c723c */ /* 0x080ff0000004180c */
[C---:B------:R-:W-:Y:S08]  /*5de0*/  HMMA.16816.F32.BF16 R16, R160.reuse, R166, R16 ;  /* 0x000000a6a010723c */ /* 0x040ff00000041810 */
[-C--:B---3--:R-:W-:Y:S08]  /*5df0*/  HMMA.16816.F32.BF16 R20, R160, R156.reuse, R20 ;  /* 0x0000009ca014723c */ /* 0x088ff00000041814 */
[C---:B------:R-:W-:Y:S08]  /*5e00*/  HMMA.16816.F32.BF16 R24, R168.reuse, R156, R24 ;  /* 0x0000009ca818723c */ /* 0x040ff00000041818 */
[-C--:B------:R-:W-:Y:S08]  /*5e10*/  HMMA.16816.F32.BF16 R28, R168, R158.reuse, R28 ;  /* 0x0000009ea81c723c */ /* 0x080ff0000004181c */
[C---:B------:R-:W-:Y:S08]  /*5e20*/  HMMA.16816.F32.BF16 R32, R160.reuse, R158, R32 ;  /* 0x0000009ea020723c */ /* 0x040ff00000041820 */
[-C--:B----4-:R-:W-:Y:S08]  /*5e30*/  HMMA.16816.F32.BF16 R36, R160, R172.reuse, R36 ;  /* 0x000000aca024723c */ /* 0x090ff00000041824 */
[C---:B------:R-:W-:Y:S08]  /*5e40*/  HMMA.16816.F32.BF16 R40, R168.reuse, R172, R40 ;  /* 0x000000aca828723c */ /* 0x040ff00000041828 */
[-C--:B------:R-:W-:Y:S08]  /*5e50*/  HMMA.16816.F32.BF16 R44, R168, R174.reuse, R44 ;  /* 0x000000aea82c723c */ /* 0x080ff0000004182c */
[----:B------:R-:W-:Y:S01]  /*5e60*/  HMMA.16816.F32.BF16 R48, R160, R174, R48 ;  /* 0x000000aea030723c */ /* 0x000fe20000041830 */
[----:B------:R-:W-:Y:S07]  /*5e70*/  @!UPT UIADD3 URZ, URZ, URZ, URZ ;  /* 0x0000003f3f3ff290 */ /* 0x000fee000fffe03f */
[----:B------:R-:W-:-:S11]  /*5e80*/  @!P2 BRA `(.L_x_1478) ;  /* 0x000002b00000a947 */ /* 0x000fd60003800000 */
[----:B------:R-:W-:Y:S04]  /*5e90*/  IADD3 R3, -R229, 0x30, RZ ;  /* 0x00000030e5037810 */ /* 0x000fe80007ffe1ff */
[----:B------:R-:W-:Y:S11]  /*5ea0*/  ISETP.GE.AND P0, PT, R3, 0x21, PT ;  /* 0x000000210300780c */ /* 0x000ff60003f06270 */
[----:B------:R-:W-:Y:S02]  /*5eb0*/  @!UPT UIADD3 URZ, URZ, URZ, URZ ;  /* 0x0000003f3f3ff290 */ /* 0x000fe4000fffe03f */
[----:B------:R-:W-:Y:S01]  /*5ec0*/  @P0 IMAD.MOV.U32 R156, RZ, RZ, c[0x0][0x1e0] ;  /* 0x00007800ff9c0624 */ /* 0x000fe200078e00ff */
[----:B------:R-:W-:Y:S01]  /*5ed0*/  @P0 IADD3 R117, R194, -0x1, RZ ;  /* 0xffffffffc2750810 */ /* 0x000fe20007ffe0ff */
[----:B------:R-:W-:Y:S03]  /*5ee0*/  @P0 IMAD.MOV.U32 R158, RZ, RZ, 0x5 ;  /* 0x00000005ff9e0424 */ /* 0x000fe600078e00ff */
[----:B------:R-:W-:Y:S02]  /*5ef0*/  @P0 SHF.R.S32.HI R118, RZ, 0x1f, R117 ;  /* 0x0000001fff760819 */ /* 0x000fe40000011475 */
[C---:B------:R-:W-:Y:S02]  /*5f00*/  @P0 SHF.L.U64.HI R159, R156.reuse, R158, c[0x0][0x1e4] ;  /* 0x000079009c9f0619 */ /* 0x040fe4000001029e */
[----:B------:R-:W-:Y:S01]  /*5f10*/  @P0 SHF.L.U32 R158, R156, 0x5, RZ ;  /* 0x000000059c9e0819 */ /* 0x000fe200000006ff */
[----:B------:R-:W-:Y:S02]  /*5f20*/  @P0 IMAD R118, R118, c[0x0][0x1e0], RZ ;  /* 0x0000780076760a24 */ /* 0x000fe400078e02ff */
[C---:B------:R-:W-:Y:S04]  /*5f30*/  @P0 IMAD.WIDE.U32 R156, R117.reuse, c[0x0][0x1e0], RZ ;  /* 0x00007800759c0a25 */ /* 0x040fe800078e00ff */
[----:B------:R-:W-:Y:S04]  /*5f40*/  @P0 IMAD R118, R117, c[0x0][0x1e4], R118 ;  /* 0x0000790075760a24 */ /* 0x000fe800078e0276 */
        /* <DEDUP_REMOVED lines=8> */
[----:B------:R-:W-:Y:S01]  /*5fd0*/  @P1 IMAD.MOV.U32 R157, RZ, RZ, R219 ;  /* 0x000000ffff9d1224 */ /* 0x000fe200078e00db */
[----:B------:R-:W-:Y:S02]  /*5fe0*/  @P1 MOV R156, R220 ;  /* 0x000000dc009c1202 */ /* 0x000fe40000000f00 */
[----:B------:R-:W-:Y:S01]  /*5ff0*/  @P1 SHF.R.S32.HI R118, RZ, 0x1f, R3 ;  /* 0x0000001fff761819 */ /* 0x000fe20000011403 */
[C---:B------:R-:W-:Y:S04]  /*6000*/  @P1 IMAD.WIDE.U32 R158, R3.reuse, c[0x0][0x1e0], RZ ;  /* 0x00007800039e1a25 */ /* 0x040fe800078e00ff */
[----:B------:R-:W-:Y:S02]  /*6010*/  @P1 IMAD R118, R118, c[0x0][0x1e0], RZ ;  /* 0x0000780076761a24 */ /* 0x000fe400078e02ff */
[----:B------:R-:W-:Y:S04]  /*6020*/  @P1 IMAD.WIDE.U32 R156, R158, 0x30, R156 ;  /* 0x000000309e9c1825 */ /* 0x000fe800078e009c */
[----:B------:R-:W-:Y:S01]  /*6030*/  @P1 IMAD R3, R3, c[0x0][0x1e4], R118 ;  /* 0x0000790003031a24 */ /* 0x000fe200078e0276 */
[C---:B------:R-:W-:Y:S03]  /*6040*/  @P1 LEA R158, P6, R156.reuse, c[0x0][0x1c8], 0x1 ;  /* 0x000072009c9e1a11 */ /* 0x040fe600078c08ff */
[----:B------:R-:W-:Y:S04]  /*6050*/  @P1 IMAD.IADD R3, R159, 0x1, R3 ;  /* 0x000000019f031824 */ /* 0x000fe800078e0203 */
[----:B------:R-:W-:Y:S05]  /*6060*/  @P1 IMAD R3, R3, 0x30, RZ ;  /* 0x0000003003031824 */ /* 0x000fea00078e02ff */
        /* <DEDUP_REMOVED lines=13> */
.L_x_1478:
[----:B------:R-:W-:Y:S05]  /*6140*/  BSYNC B0 ;  /* 0x0000000000007941 */ /* 0x000fea0003800000 */
.L_x_1477:
        /* <DEDUP_REMOVED lines=37> */
[----:B------:R-:W-:Y:S02]  /*63a0*/  IADD3 R194, R194, -0x1, RZ ;  /* 0xffffffffc2c27810 */ /* 0x000fe40007ffe0ff */
[----:B------:R-:W-:Y:S01]  /*63b0*/  FMNMX.FTZ R118, R45, R118, !PT ;  /* 0x000000762d767209 */ /* 0x000fe20007810000 */
[----:B------:R-:W-:Y:S08]  /*63c0*/  SHFL.BFLY PT, R120, R3, 0x2, 0x1f ;  /* 0x0c401f0003787f89 */ /* 0x000ff000000e0000 */
[----:B------:R-:W2:Y:S02]  /*63d0*/  SHFL.BFLY PT, R122, R118, 0x2, 0x1f ;  /* 0x0c401f00767a7f89 */ /* 0x000ea400000e0000 */
[----:B--2---:R-:W-:Y:S02]  /*63e0*/  FMNMX.FTZ R118, R118, R122, !PT ;  /* 0x0000007a76767209 */ /* 0x004fe40007810000 */
[----:B------:R-:W-:Y:S02]  /*63f0*/  FMNMX.FTZ R117, R117, R121, !PT ;  /* 0x0000007975757209 */ /* 0x000fe40007810000 */
[----:B------:R-:W-:Y:S02]  /*6400*/  FMNMX.FTZ R3, R3, R120, !PT ;  /* 0x0000007803037209 */ /* 0x000fe40007810000 */
[----:B-1----:R-:W-:Y:S01]  /*6410*/  SHFL.BFLY PT, R157, R118, 0x1, 0x1f ;  /* 0x0c201f00769d7f89 */ /* 0x002fe200000e0000 */
[----:B------:R-:W-:Y:S04]  /*6420*/  FMNMX.FTZ R120, R10, R119, !PT ;  /* 0x000000770a787209 */ /* 0x000fe80007810000 */
[----:B------:R-:W-:Y:S03]  /*6430*/  FMNMX.FTZ R120, R11, R120, !PT ;  /* 0x000000780b787209 */ /* 0x000fe60007810000 */
[----:B------:R-:W1:Y:S01]  /*6440*/  SHFL.BFLY PT, R121, R117, 0x1, 0x1f ;  /* 0x0c201f0075797f89 */ /* 0x000e6200000e0000 */
[----:B------:R-:W-:Y:S04]  /*6450*/  FMNMX.FTZ R120, R14, R120, !PT ;  /* 0x000000780e787209 */ /* 0x000fe80007810000 */
[----:B------:R-:W-:Y:S03]  /*6460*/  FMNMX.FTZ R120, R15, R120, !PT ;  /* 0x000000780f787209 */ /* 0x000fe60007810000 */
[----:B------:R-:W2:Y:S01]  /*6470*/  SHFL.BFLY PT, R156, R3, 0x1, 0x1f ;  /* 0x0c201f00039c7f89 */ /* 0x000ea200000e0000 */
[----:B------:R-:W-:Y:S04]  /*6480*/  FMNMX.FTZ R120, R26, R120, !PT ;  /* 0x000000781a787209 */ /* 0x000fe80007810000 */
[----:B------:R-:W-:Y:S02]  /*6490*/  FMNMX.FTZ R120, R27, R120, !PT ;  /* 0x000000781b787209 */ /* 0x000fe40007810000 */
[----:B-1----:R-:W-:Y:S05]  /*64a0*/  FMNMX.FTZ R121, R117, R121, !PT ;  /* 0x0000007975797209 */ /* 0x002fea0007810000 */
[C---:B------:R-:W-:Y:S02]  /*64b0*/  FADD.FTZ R2, -R121.reuse, R2 ;  /* 0x0000000279027221 */ /* 0x040fe40000010100 */
[----:B------:R-:W-:Y:S01]  /*64c0*/  FMUL.FTZ R161, R121, c[0x0][0x2d0] ;  /* 0x0000b40079a17a20 */ /* 0x000fe20000410000 */
[----:B--2---:R-:W-:Y:S01]  /*64d0*/  FMNMX.FTZ R122, R3, R156, !PT ;  /* 0x0000009c037a7209 */ /* 0x004fe20007810000 */
[----:B------:R-:W-:Y:S01]  /*64e0*/  FMUL.FTZ R2, R2, c[0x0][0x2d0] ;  /* 0x0000b40002027a20 */ /* 0x000fe20000410000 */
[----:B------:R-:W-:Y:S01]  /*64f0*/  FMNMX.FTZ R3, R30, R120, !PT ;  /* 0x000000781e037209 */ /* 0x000fe20007810000 */
[--C-:B------:R-:W-:Y:S01]  /*6500*/  FFMA.FTZ R22, R22, c[0x0][0x2d0], -R161.reuse ;  /* 0x0000b40016167a23 */ /* 0x100fe200000108a1 */
[----:B------:R-:W-:Y:S01]  /*6510*/  FMNMX.FTZ R120, R118, R157, !PT ;  /* 0x0000009d76787209 */ /* 0x000fe20007810000 */
[C---:B------:R-:W-:Y:S01]  /*6520*/  FADD.FTZ R0, -R122.reuse, R0 ;  /* 0x000000007a007221 */ /* 0x040fe20000010100 */
[----:B------:R-:W-:Y:S01]  /*6530*/  FMNMX.FTZ R3, R31, R3, !PT ;  /* 0x000000031f037209 */ /* 0x000fe20007810000 */
[----:B------:R1:W2:Y:S01]  /*6540*/  MUFU.EX2 R118, R2 ;  /* 0x0000000200767308 */ /* 0x0002a20000000800 */
[----:B------:R-:W-:Y:S01]  /*6550*/  FMUL.FTZ R160, R122, c[0x0][0x2d0] ;  /* 0x0000b4007aa07a20 */ /* 0x000fe20000410000 */
[----:B------:R-:W-:Y:S01]  /*6560*/  LDSM.16.MT88.4 R156, [R180] ;  /* 0x00000000b49c783b */ /* 0x000fe20000004200 */
[----:B------:R-:W-:Y:S01]  /*6570*/  FMNMX.FTZ R117, R42, R3, !PT ;  /* 0x000000032a757209 */ /* 0x000fe20007810000 */
[----:B------:R-:W-:Y:S02]  /*6580*/  FMUL.FTZ R3, R0, c[0x0][0x2d0] ;  /* 0x0000b40000037a20 */ /* 0x000fe40000410000 */
[--C-:B------:R-:W-:Y:S01]  /*6590*/  FFMA.FTZ R4, R4, c[0x0][0x2d0], -R160.reuse ;  /* 0x0000b40004047a23 */ /* 0x100fe200000108a0 */
[----:B------:R-:W-:Y:S01]  /*65a0*/  FMNMX.FTZ R0, R43, R117, !PT ;  /* 0x000000752b007209 */ /* 0x000fe20007810000 */
[--C-:B------:R-:W-:Y:S02]  /*65b0*/  FFMA.FTZ R20, R20, c[0x0][0x2d0], -R160.reuse ;  /* 0x0000b40014147a23 */ /* 0x100fe400000108a0 */
[----:B------:R3:W4:Y:S01]  /*65c0*/  MUFU.EX2 R117, R3 ;  /* 0x0000000300757308 */ /* 0x0007220000000800 */
[----:B------:R-:W-:Y:S01]  /*65d0*/  FMNMX.FTZ R0, R46, R0, !PT ;  /* 0x000000002e007209 */ /* 0x000fe20007810000 */
[--C-:B------:R-:W-:Y:S02]  /*65e0*/  FFMA.FTZ R21, R21, c[0x0][0x2d0], -R160.reuse ;  /* 0x0000b40015157a23 */ /* 0x100fe400000108a0 */
[--C-:B------:R-:W-:Y:S01]  /*65f0*/  FFMA.FTZ R23, R23, c[0x0][0x2d0], -R161.reuse ;  /* 0x0000b40017177a23 */ /* 0x100fe200000108a1 */
[----:B------:R-:W-:Y:S01]  /*6600*/  FMNMX.FTZ R0, R47, R0, !PT ;  /* 0x000000002f007209 */ /* 0x000fe20007810000 */
[--C-:B------:R-:W-:Y:S02]  /*6610*/  FFMA.FTZ R32, R32, c[0x0][0x2d0], -R160.reuse ;  /* 0x0000b40020207a23 */ /* 0x100fe400000108a0 */
[----:B------:R-:W-:Y:S02]  /*6620*/  FFMA.FTZ R33, R33, c[0x0][0x2d0], -R160 ;  /* 0x0000b40021217a23 */ /* 0x000fe400000108a0 */
[----:B------:R-:W-:Y:S01]  /*6630*/  MUFU.EX2 R162, R4 ;  /* 0x0000000400a27308 */ /* 0x000fe20000000800 */
[--C-:B------:R-:W-:Y:S02]  /*6640*/  FFMA.FTZ R34, R34, c[0x0][0x2d0], -R161.reuse ;  /* 0x0000b40022227a23 */ /* 0x100fe400000108a1 */
[--C-:B------:R-:W-:Y:S02]  /*6650*/  FFMA.FTZ R35, R35, c[0x0][0x2d0], -R161.reuse ;  /* 0x0000b40023237a23 */ /* 0x100fe400000108a1 */
[----:B-1----:R-:W-:Y:S02]  /*6660*/  FADD.FTZ R2, -R120, R116 ;  /* 0x0000007478027221 */ /* 0x002fe40000010100 */
[----:B--2---:R-:W-:Y:S02]  /*6670*/  FMUL.FTZ R54, R118, R54 ;  /* 0x0000003676367220 */ /* 0x004fe40000410000 */
[----:B------:R-:W-:Y:S01]  /*6680*/  FMUL.FTZ R2, R2, c[0x0][0x2d0] ;  /* 0x0000b40002027a20 */ /* 0x000fe20000410000 */
[----:B------:R-:W-:Y:S01]  /*6690*/  MUFU.EX2 R198, R20 ;  /* 0x0000001400c67308 */ /* 0x000fe20000000800 */
[C---:B------:R-:W-:Y:S02]  /*66a0*/  FMUL.FTZ R55, R118.reuse, R55 ;  /* 0x0000003776377220 */ /* 0x040fe40000410000 */
[C---:B------:R-:W-:Y:S01]  /*66b0*/  FMUL.FTZ R66, R118.reuse, R66 ;  /* 0x0000004276427220 */ /* 0x040fe20000410000 */
[----:B---3--:R-:W1:Y:S01]  /*66c0*/  SHFL.BFLY PT, R3, R0, 0x2, 0x1f ;  /* 0x0c401f0000037f89 */ /* 0x008e6200000e0000 */
[C---:B----4-:R-:W-:Y:S02]  /*66d0*/  FMUL.FTZ R52, R117.reuse, R52 ;  /* 0x0000003475347220 */ /* 0x050fe40000410000 */
[C---:B------:R-:W-:Y:S02]  /*66e0*/  FMUL.FTZ R53, R117.reuse, R53 ;  /* 0x0000003575357220 */ /* 0x040fe40000410000 */
[C---:B------:R-:W-:Y:S01]  /*66f0*/  FMUL.FTZ R64, R117.reuse, R64 ;  /* 0x0000004075407220 */ /* 0x040fe20000410000 */
        /* <DEDUP_REMOVED lines=9> */
[----:B------:R-:W-:Y:S02]  /*6790*/  FMUL.FTZ R81, R117, R81 ;  /* 0x0000005175517220 */ /* 0x000fe40000410000 */
[----:B------:R-:W-:Y:S01]  /*67a0*/  FMUL.FTZ R82, R118, R82 ;  /* 0x0000005276527220 */ /* 0x000fe20000410000 */
[----:B-1----:R-:W-:Y:S01]  /*67b0*/  FMNMX.FTZ R0, R0, R3, !PT ;  /* 0x0000000300007209 */ /* 0x002fe20007810000 */
[--C-:B------:R-:W-:Y:S01]  /*67c0*/  FFMA.FTZ R3, R7, c[0x0][0x2d0], -R161.reuse ;  /* 0x0000b40007037a23 */ /* 0x100fe200000108a1 */
[----:B------:R-:W-:Y:S01]  /*67d0*/  MUFU.EX2 R197, R22 ;  /* 0x0000001600c57308 */ /* 0x000fe20000000800 */
[C---:B------:R-:W-:Y:S02]  /*67e0*/  FMUL.FTZ R7, R118.reuse, R131 ;  /* 0x0000008376077220 */ /* 0x040fe40000410000 */
[----:B------:R-:W-:Y:S02]  /*67f0*/  FMUL.FTZ R83, R118, R83 ;  /* 0x0000005376537220 */ /* 0x000fe40000410000 */
[--C-:B--2---:R-:W-:Y:S02]  /*6800*/  FFMA.FTZ R2, R5, c[0x0][0x2d0], -R160.reuse ;  /* 0x0000b40005027a23 */ /* 0x104fe400000108a0 */
[C---:B------:R-:W-:Y:S02]  /*6810*/  FMUL.FTZ R5, R117.reuse, R129 ;  /* 0x0000008175057220 */ /* 0x040fe40000410000 */
[C---:B---3--:R-:W-:Y:S01]  /*6820*/  FMUL.FTZ R56, R116.reuse, R56 ;  /* 0x0000003874387220 */ /* 0x048fe20000410000 */
        /* <DEDUP_REMOVED lines=8> */
[----:B------:R-:W-:Y:S02]  /*68b0*/  FMUL.FTZ R77, R116, R77 ;  /* 0x0000004d744d7220 */ /* 0x000fe40000410000 */
[C---:B------:R-:W-:Y:S02]  /*68c0*/  FMUL.FTZ R84, R117.reuse, R84 ;  /* 0x0000005475547220 */ /* 0x040fe40000410000 */
[C---:B------:R-:W-:Y:S02]  /*68d0*/  FMUL.FTZ R85, R117.reuse, R85 ;  /* 0x0000005575557220 */ /* 0x040fe40000410000 */
[C---:B------:R-:W-:Y:S01]  /*68e0*/  FMUL.FTZ R86, R118.reuse, R86 ;  /* 0x0000005676567220 */ /* 0x040fe20000410000 */
[----:B------:R-:W-:Y:S01]  /*68f0*/  MUFU.EX2 R196, R23 ;  /* 0x0000001700c47308 */ /* 0x000fe20000000800 */
[----:B------:R-:W-:Y:S02]  /*6900*/  FMUL.FTZ R87, R118, R87 ;  /* 0x0000005776577220 */ /* 0x000fe40000410000 */
[----:B------:R-:W-:Y:S02]  /*6910*/  FMUL.FTZ R88, R116, R88 ;  /* 0x0000005874587220 */ /* 0x000fe40000410000 */
[--C-:B-1----:R-:W-:Y:S02]  /*6920*/  FFMA.FTZ R2, R6, c[0x0][0x2d0], -R161.reuse ;  /* 0x0000b40006027a23 */ /* 0x102fe400000108a1 */
[----:B------:R-:W-:Y:S02]  /*6930*/  FMUL.FTZ R6, R118, R130 ;  /* 0x0000008276067220 */ /* 0x000fe40000410000 */
[C---:B------:R-:W-:Y:S01]  /*6940*/  FMUL.FTZ R89, R116.reuse, R89 ;  /* 0x0000005974597220 */ /* 0x040fe20000410000 */
[----:B------:R1:W3:Y:S01]  /*6950*/  MUFU.EX2 R205, R2 ;  /* 0x0000000200cd7308 */ /* 0x0002e20000000800 */
[C---:B------:R-:W-:Y:S02]  /*6960*/  FMUL.FTZ R92, R116.reuse, R92 ;  /* 0x0000005c745c7220 */ /* 0x040fe40000410000 */
[----:B------:R-:W-:Y:S02]  /*6970*/  FMUL.FTZ R93, R116, R93 ;  /* 0x0000005d745d7220 */ /* 0x000fe40000410000 */
[--C-:B--2---:R-:W-:Y:S02]  /*6980*/  FFMA.FTZ R3, R16, c[0x0][0x2d0], -R160.reuse ;  /* 0x0000b40010037a23 */ /* 0x104fe400000108a0 */
[C---:B------:R-:W-:Y:S02]  /*6990*/  FMUL.FTZ R16, R117.reuse, R136 ;  /* 0x0000008875107220 */ /* 0x040fe40000410000 */
[--C-:B------:R-:W-:Y:S01]  /*69a0*/  FFMA.FTZ R136, R38, c[0x0][0x2d0], -R161.reuse ;  /* 0x0000b40026887a23 */ /* 0x100fe200000108a1 */
[----:B------:R2:W-:Y:S01]  /*69b0*/  MUFU.EX2 R208, R3 ;  /* 0x0000000300d07308 */ /* 0x0005e20000000800 */
[C---:B------:R-:W-:Y:S02]  /*69c0*/  FMUL.FTZ R96, R117.reuse, R96 ;  /* 0x0000006075607220 */ /* 0x040fe40000410000 */
[C---:B------:R-:W-:Y:S02]  /*69d0*/  FMUL.FTZ R97, R117.reuse, R97 ;  /* 0x0000006175617220 */ /* 0x040fe40000410000 */
[C---:B------:R-:W-:Y:S02]  /*69e0*/  FMUL.FTZ R98, R118.reuse, R98 ;  /* 0x0000006276627220 */ /* 0x040fe40000410000 */
[C---:B------:R-:W-:Y:S02]  /*69f0*/  FMUL.FTZ R99, R118.reuse, R99 ;  /* 0x0000006376637220 */ /* 0x040fe40000410000 */
[C---:B------:R-:W-:Y:S01]  /*6a00*/  FMUL.FTZ R100, R117.reuse, R100 ;  /* 0x0000006475647220 */ /* 0x040fe20000410000 */
[----:B------:R-:W-:Y:S01]  /*6a10*/  MUFU.EX2 R163, R136 ;  /* 0x0000008800a37308 */ /* 0x000fe20000000800 */
[----:B------:R-:W-:Y:S02]  /*6a20*/  FMUL.FTZ R101, R117, R101 ;  /* 0x0000006575657220 */ /* 0x000fe40000410000 */
[----:B------:R-:W-:Y:S01]  /*6a30*/  FMUL.FTZ R102, R118, R102 ;  /* 0x0000006676667220 */ /* 0x000fe20000410000 */
[----:B-1----:R-:W1:Y:S01]  /*6a40*/  SHFL.BFLY PT, R2, R0, 0x1, 0x1f ;  /* 0x0c201f0000027f89 */ /* 0x002e6200000e0000 */
[----:B---3--:R-:W-:Y:S01]  /*6a50*/  F2FP.BF16.PACK_AB R129, R206, R205 ;  /* 0x000000cdce81723e */ /* 0x008fe200000010ff */
[----:B------:R-:W-:Y:S02]  /*6a60*/  FMUL.FTZ R103, R118, R103 ;  /* 0x0000006776677220 */ /* 0x000fe40000410000 */
[C---:B------:R-:W-:Y:S02]  /*6a70*/  FMUL.FTZ R104, R116.reuse, R104 ;  /* 0x0000006874687220 */ /* 0x040fe40000410000 */
[C---:B------:R-:W-:Y:S01]  /*6a80*/  FMUL.FTZ R105, R116.reuse, R105 ;  /* 0x0000006974697220 */ /* 0x040fe20000410000 */
[----:B------:R-:W-:Y:S01]  /*6a90*/  MUFU.EX2 R195, R32 ;  /* 0x0000002000c37308 */ /* 0x000fe20000000800 */
[C---:B------:R-:W-:Y:S02]  /*6aa0*/  FMUL.FTZ R20, R116.reuse, R140 ;  /* 0x0000008c74147220 */ /* 0x040fe40000410000 */
[--C-:B--2---:R-:W-:Y:S02]  /*6ab0*/  FFMA.FTZ R3, R17, c[0x0][0x2d0], -R160.reuse ;  /* 0x0000b40011037a23 */ /* 0x104fe400000108a0 */
[----:B------:R-:W-:Y:S02]  /*6ac0*/  FMUL.FTZ R17, R117, R137 ;  /* 0x0000008975117220 */ /* 0x000fe40000410000 */
[--C-:B------:R-:W-:Y:S02]  /*6ad0*/  FFMA.FTZ R137, R49, c[0x0][0x2d0], -R160.reuse ;  /* 0x0000b40031897a23 */ /* 0x100fe400000108a0 */
[--C-:B------:R-:W-:Y:S01]  /*6ae0*/  FFMA.FTZ R140, R51, c[0x0][0x2d0], -R161.reuse ;  /* 0x0000b400338c7a23 */ /* 0x100fe200000108a1 */
[----:B------:R2:W3:Y:S01]  /*6af0*/  MUFU.EX2 R218, R3 ;  /* 0x0000000300da7308 */ /* 0x0004e20000000800 */
[----:B------:R-:W-:Y:S02]  /*6b00*/  FMUL.FTZ R21, R116, R141 ;  /* 0x0000008d74157220 */ /* 0x000fe40000410000 */
[C---:B------:R-:W-:Y:S02]  /*6b10*/  FMUL.FTZ R108, R117.reuse, R108 ;  /* 0x0000006c756c7220 */ /* 0x040fe40000410000 */
[----:B------:R-:W-:Y:S01]  /*6b20*/  FMUL.FTZ R109, R117, R109 ;  /* 0x0000006d756d7220 */ /* 0x000fe20000410000 */
[----:B-1----:R-:W-:Y:S01]  /*6b30*/  FMNMX.FTZ R2, R0, R2, !PT ;  /* 0x0000000200027209 */ /* 0x002fe20007810000 */
[--C-:B------:R-:W-:Y:S02]  /*6b40*/  FFMA.FTZ R0, R19, c[0x0][0x2d0], -R161.reuse ;  /* 0x0000b40013007a23 */ /* 0x100fe400000108a1 */
[----:B------:R-:W-:Y:S01]  /*6b50*/  FMUL.FTZ R19, R118, R139 ;  /* 0x0000008b76137220 */ /* 0x000fe20000410000 */
[----:B------:R-:W-:Y:S01]  /*6b60*/  MUFU.EX2 R168, R137 ;  /* 0x0000008900a87308 */ /* 0x000fe20000000800 */
[--C-:B------:R-:W-:Y:S01]  /*6b70*/  FFMA.FTZ R139, R37, c[0x0][0x2d0], -R160.reuse ;  /* 0x0000b400258b7a23 */ /* 0x100fe200000108a0 */
[----:B------:R-:W-:Y:S01]  /*6b80*/  F2FP.BF16.PACK_AB R37, R196, R197 ;  /* 0x000000c5c425723e */ /* 0x000fe200000010ff */
[C---:B------:R-:W-:Y:S02]  /*6b90*/  FMUL.FTZ R110, R118.reuse, R110 ;  /* 0x0000006e766e7220 */ /* 0x040fe40000410000 */
[----:B------:R-:W-:Y:S02]  /*6ba0*/  FMUL.FTZ R111, R118, R111 ;  /* 0x0000006f766f7220 */ /* 0x000fe40000410000 */
[C---:B------:R-:W-:Y:S02]  /*6bb0*/  FMUL.FTZ R112, R116.reuse, R112 ;  /* 0x0000007074707220 */ /* 0x040fe40000410000 */
[----:B------:R-:W-:Y:S01]  /*6bc0*/  FMUL.FTZ R113, R116, R113 ;  /* 0x0000007174717220 */ /* 0x000fe20000410000 */
[----:B------:R1:W-:Y:S01]  /*6bd0*/  MUFU.EX2 R216, R0 ;  /* 0x0000000000d87308 */ /* 0x0003e20000000800 */
[--C-:B------:R-:W-:Y:S01]  /*6be0*/  FFMA.FTZ R141, R36, c[0x0][0x2d0], -R160.reuse ;  /* 0x0000b400248d7a23 */ /* 0x100fe200000108a0 */
[----:B------:R-:W-:Y:S01]  /*6bf0*/  F2FP.BF16.PACK_AB R36, R199, R198 ;  /* 0x000000c6c724723e */ /* 0x000fe200000010ff */
[----:B--2---:R-:W-:Y:S01]  /*6c00*/  FFMA.FTZ R3, R18, c[0x0][0x2d0], -R161 ;  /* 0x0000b40012037a23 */ /* 0x004fe200000108a1 */
[----:B---3--:R-:W-:Y:S01]  /*6c10*/  F2FP.BF16.PACK_AB R130, R218, R208 ;  /* 0x000000d0da82723e */ /* 0x008fe200000010ff */
[----:B------:R-:W-:Y:S02]  /*6c20*/  FMUL.FTZ R18, R118, R138 ;  /* 0x0000008a76127220 */ /* 0x000fe40000410000 */
[----:B------:R-:W-:Y:S03]  /*6c30*/  FFMA.FTZ R138, R48, c[0x0][0x2d0], -R160 ;  /* 0x0000b400308a7a23 */ /* 0x000fe600000108a0 */
[----:B------:R-:W2:Y:S10]  /*6c40*/  MUFU.EX2 R217, R3 ;  /* 0x0000000300d97308 */ /* 0x000eb40000000800 */
[----:B------:R-:W-:Y:S01]  /*6c50*/  MUFU.EX2 R166, R139 ;  /* 0x0000008b00a67308 */ /* 0x000fe20000000800 */
[----:B-1----:R-:W-:Y:S02]  /*6c60*/  FADD.FTZ R0, -R2, R119 ;  /* 0x0000007702007221 */ /* 0x002fe40000010100 */
[----:B------:R-:W-:Y:S02]  /*6c70*/  FMUL.FTZ R119, R120, c[0x0][0x2d0] ;  /* 0x0000b40078777a20 */ /* 0x000fe40000410000 */
[----:B------:R-:W-:Y:S05]  /*6c80*/  FMUL.FTZ R0, R0, c[0x0][0x2d0] ;  /* 0x0000b40000007a20 */ /* 0x000fea0000410000 */
[----:B------:R1:W-:Y:S01]  /*6c90*/  MUFU.EX2 R167, R138 ;  /* 0x0000008a00a77308 */ /* 0x0003e20000000800 */
[--C-:B------:R-:W-:Y:S02]  /*6ca0*/  FFMA.FTZ R24, R24, c[0x0][0x2d0], -R119.reuse ;  /* 0x0000b40018187a23 */ /* 0x100fe40000010877 */
[--C-:B------:R-:W-:Y:S01]  /*6cb0*/  FFMA.FTZ R25, R25, c[0x0][0x2d0], -R119.reuse ;  /* 0x0000b40019197a23 */ /* 0x100fe20000010877 */
[----:B--2---:R-:W-:Y:S01]  /*6cc0*/  F2FP.BF16.PACK_AB R131, R216, R217 ;  /* 0x000000d9d883723e */ /* 0x004fe200000010ff */
[--C-:B------:R-:W-:Y:S02]  /*6cd0*/  FFMA.FTZ R3, R8, c[0x0][0x2d0], -R119.reuse ;  /* 0x0000b40008037a23 */ /* 0x100fe40000010877 */
[----:B------:R-:W-:Y:S02]  /*6ce0*/  FMUL.FTZ R8, R116, R124 ;  /* 0x0000007c74087220 */ /* 0x000fe40000410000 */
[--C-:B------:R-:W-:Y:S01]  /*6cf0*/  FFMA.FTZ R28, R28, c[0x0][0x2d0], -R119.reuse ;  /* 0x0000b4001c1c7a23 */ /* 0x100fe20000010877 */
[----:B------:R2:W-:Y:S01]  /*6d00*/  MUFU.EX2 R202, R3 ;  /* 0x0000000300ca7308 */ /* 0x0005e20000000800 */
[--C-:B------:R-:W-:Y:S09]  /*6d10*/  FFMA.FTZ R29, R29, c[0x0][0x2d0], -R119.reuse ;  /* 0x0000b4001d1d7a23 */ /* 0x100ff20000010877 */
[----:B------:R-:W3:Y:S01]  /*6d20*/  MUFU.EX2 R0, R0 ;  /* 0x0000000000007308 */ /* 0x000ee20000000800 */
[----:B-1----:R-:W-:Y:S09]  /*6d30*/  LDSM.16.MT88.4 R136, [R180+0x800] ;  /* 0x00080000b488783b */ /* 0x002ff20000004200 */
[----:B------:R-:W-:Y:S01]  /*6d40*/  MUFU.EX2 R171, R28 ;  /* 0x0000001c00ab7308 */ /* 0x000fe20000000800 */
[--C-:B--2---:R-:W-:Y:S02]  /*6d50*/  FFMA.FTZ R3, R9, c[0x0][0x2d0], -R119.reuse ;  /* 0x0000b40009037a23 */ /* 0x104fe40000010877 */
[----:B------:R-:W-:Y:S07]  /*6d60*/  FMUL.FTZ R9, R116, R125 ;  /* 0x0000007d74097220 */ /* 0x000fee0000410000 */
        /* <DEDUP_REMOVED lines=11> */
[----:B------:R3:W-:Y:S01]  /*6e20*/  MUFU.EX2 R175, R24 ;  /* 0x0000001800af7308 */ /* 0x0007e20000000800 */
[----:B------:R-:W-:Y:S02]  /*6e30*/  FMUL.FTZ R91, R0, R91 ;  /* 0x0000005b005b7220 */ /* 0x000fe40000410000 */
[--C-:B-1----:R-:W-:Y:S01]  /*6e40*/  FFMA.FTZ R3, R12, c[0x0][0x2d0], -R119.reuse ;  /* 0x0000b4000c037a23 */ /* 0x102fe20000010877 */
[----:B--2---:R-:W-:Y:S01]  /*6e50*/  F2FP.BF16.PACK_AB R124, R204, R202 ;  /* 0x000000cacc7c723e */ /* 0x004fe200000010ff */
[----:B------:R-:W-:Y:S02]  /*6e60*/  FMUL.FTZ R12, R116, R132 ;  /* 0x00000084740c7220 */ /* 0x000fe40000410000 */
[C---:B------:R-:W-:Y:S02]  /*6e70*/  FMUL.FTZ R94, R0.reuse, R94 ;  /* 0x0000005e005e7220 */ /* 0x040fe40000410000 */
        /* <DEDUP_REMOVED lines=8> */
[----:B------:R-:W-:Y:S02]  /*6f00*/  FMUL.FTZ R115, R0, R115 ;  /* 0x0000007300737220 */ /* 0x000fe40000410000 */
[C---:B------:R-:W-:Y:S02]  /*6f10*/  FMUL.FTZ R28, R117.reuse, R152 ;  /* 0x00000098751c7220 */ /* 0x040fe40000410000 */
[----:B---3--:R-:W-:Y:S02]  /*6f20*/  FMUL.FTZ R24, R117, R144 ;  /* 0x0000009075187220 */ /* 0x008fe40000410000 */
[--C-:B------:R-:W-:Y:S02]  /*6f30*/  FFMA.FTZ R144, R45, c[0x0][0x2d0], -R119.reuse ;  /* 0x0000b4002d907a23 */ /* 0x100fe40000010877 */
[----:B------:R-:W-:Y:S01]  /*6f40*/  FMUL.FTZ R29, R117, R153 ;  /* 0x00000099751d7220 */ /* 0x000fe20000410000 */
[----:B------:R3:W4:Y:S01]  /*6f50*/  MUFU.EX2 R179, R33 ;  /* 0x0000002100b37308 */ /* 0x0007220000000800 */
[--C-:B-1----:R-:W-:Y:S02]  /*6f60*/  FFMA.FTZ R3, R13, c[0x0][0x2d0], -R119.reuse ;  /* 0x0000b4000d037a23 */ /* 0x102fe40000010877 */
[----:B------:R-:W-:Y:S07]  /*6f70*/  FMUL.FTZ R13, R116, R133 ;  /* 0x00000085740d7220 */ /* 0x000fee0000410000 */
[----:B------:R1:W5:Y:S01]  /*6f80*/  MUFU.EX2 R212, R3 ;  /* 0x0000000300d47308 */ /* 0x0003620000000800 */
[----:B--2---:R-:W-:Y:S02]  /*6f90*/  FMUL.FTZ R25, R117, R145 ;  /* 0x0000009175197220 */ /* 0x004fe40000410000 */
[----:B------:R-:W-:Y:S07]  /*6fa0*/  FFMA.FTZ R145, R44, c[0x0][0x2d0], -R119 ;  /* 0x0000b4002c917a23 */ /* 0x000fee0000010877 */
[----:B------:R2:W-:Y:S01]  /*6fb0*/  MUFU.EX2 R177, R34 ;  /* 0x0000002200b17308 */ /* 0x0005e20000000800 */
[----:B---3--:R-:W-:Y:S01]  /*6fc0*/  FMUL.FTZ R33, R116, R149 ;  /* 0x0000009574217220 */ /* 0x008fe20000410000 */
[----:B----4-:R-:W-:Y:S08]  /*6fd0*/  F2FP.BF16.PACK_AB R38, R179, R195 ;  /* 0x000000c3b326723e */ /* 0x010ff000000010ff */
[----:B------:R3:W-:Y:S01]  /*6fe0*/  MUFU.EX2 R178, R35 ;  /* 0x0000002300b27308 */ /* 0x0007e20000000800 */
[----:B-1----:R-:W-:Y:S04]  /*6ff0*/  FMUL.FTZ R3, R2, c[0x0][0x2d0] ;  /* 0x0000b40002037a20 */ /* 0x002fe80000410000 */
[--C-:B------:R-:W-:Y:S02]  /*7000*/  FFMA.FTZ R4, R10, c[0x0][0x2d0], -R3.reuse ;  /* 0x0000b4000a047a23 */ /* 0x100fe40000010803 */
[----:B------:R-:W-:Y:S01]  /*7010*/  FMUL.FTZ R10, R0, R126 ;  /* 0x0000007e000a7220 */ /* 0x000fe20000410000 */
[----:B-----5:R-:W-:Y:S02]  /*7020*/  F2FP.BF16.PACK_AB R126, R212, R211 ;  /* 0x000000d3d47e723e */ /* 0x020fe400000010ff */
[----:B------:R1:W-:Y:S01]  /*7030*/  MUFU.EX2 R201, R4 ;  /* 0x0000000400c97308 */ /* 0x0003e20000000800 */
[--C-:B------:R-:W-:Y:S02]  /*7040*/  FFMA.FTZ R26, R26, c[0x0][0x2d0], -R3.reuse ;  /* 0x0000b4001a1a7a23 */ /* 0x100fe40000010803 */
[--C-:B------:R-:W-:Y:S02]  /*7050*/  FFMA.FTZ R32, R27, c[0x0][0x2d0], -R3.reuse ;  /* 0x0000b4001b207a23 */ /* 0x100fe40000010803 */
[----:B--2---:R-:W-:Y:S02]  /*7060*/  FMUL.FTZ R34, R0, R150 ;  /* 0x0000009600227220 */ /* 0x004fe40000410000 */
[--C-:B------:R-:W-:Y:S02]  /*7070*/  FFMA.FTZ R30, R30, c[0x0][0x2d0], -R3.reuse ;  /* 0x0000b4001e1e7a23 */ /* 0x100fe40000010803 */
[--C-:B------:R-:W-:Y:S01]  /*7080*/  FFMA.FTZ R31, R31, c[0x0][0x2d0], -R3.reuse ;  /* 0x0000b4001f1f7a23 */ /* 0x100fe20000010803 */
[----:B------:R2:W-:Y:S01]  /*7090*/  MUFU.EX2 R173, R26 ;  /* 0x0000001a00ad7308 */ /* 0x0005e20000000800 */
[--C-:B------:R-:W-:Y:S01]  /*70a0*/  FFMA.FTZ R143, R42, c[0x0][0x2d0], -R3.reuse ;  /* 0x0000b4002a8f7a23 */ /* 0x100fe20000010803 */
[----:B------:R-:W-:Y:S01]  /*70b0*/  F2FP.BF16.PACK_AB R42, R172, R171 ;  /* 0x000000abac2a723e */ /* 0x000fe200000010ff */
[----:B---3--:R-:W-:Y:S02]  /*70c0*/  FMUL.FTZ R35, R0, R151 ;  /* 0x0000009700237220 */ /* 0x008fe40000410000 */
[----:B------:R-:W-:Y:S02]  /*70d0*/  FFMA.FTZ R142, R43, c[0x0][0x2d0], -R3 ;  /* 0x0000b4002b8e7a23 */ /* 0x000fe40000010803 */
[----:B------:R-:W-:Y:S02]  /*70e0*/  FMUL.FTZ R27, R118, R147 ;  /* 0x00000093761b7220 */ /* 0x000fe40000410000 */
[----:B------:R-:W-:Y:S01]  /*70f0*/  FFMA.FTZ R147, R40, c[0x0][0x2d0], -R119 ;  /* 0x0000b40028937a23 */ /* 0x000fe20000010877 */
[----:B------:R3:W-:Y:S01]  /*7100*/  MUFU.EX2 R170, R30 ;  /* 0x0000001e00aa7308 */ /* 0x0007e20000000800 */
[----:B------:R-:W-:Y:S01]  /*7110*/  F2FP.BF16.PACK_AB R40, R176, R175 ;  /* 0x000000afb028723e */ /* 0x000fe200000010ff */
[----:B-1----:R-:W-:Y:S02]  /*7120*/  FFMA.FTZ R4, R11, c[0x0][0x2d0], -R3 ;  /* 0x0000b4000b047a23 */ /* 0x002fe40000010803 */
[----:B------:R-:W-:Y:S06]  /*7130*/  FMUL.FTZ R11, R0, R127 ;  /* 0x0000007f000b7220 */ /* 0x000fec0000410000 */
[----:B------:R1:W4:Y:S01]  /*7140*/  MUFU.EX2 R203, R4 ;  /* 0x0000000400cb7308 */ /* 0x0003220000000800 */
[----:B--2---:R-:W-:Y:S02]  /*7150*/  FMUL.FTZ R26, R118, R146 ;  /* 0x00000092761a7220 */ /* 0x004fe40000410000 */
[----:B------:R-:W-:Y:S02]  /*7160*/  FFMA.FTZ R146, R41, c[0x0][0x2d0], -R119 ;  /* 0x0000b40029927a23 */ /* 0x000fe40000010877 */
[--C-:B------:R-:W-:Y:S05]  /*7170*/  FFMA.FTZ R119, R46, c[0x0][0x2d0], -R3.reuse ;  /* 0x0000b4002e777a23 */ /* 0x100fea0000010803 */
[----:B------:R-:W2:Y:S01]  /*7180*/  MUFU.EX2 R169, R31 ;  /* 0x0000001f00a97308 */ /* 0x000ea20000000800 */
[----:B---3--:R-:W-:Y:S01]  /*7190*/  FMUL.FTZ R30, R118, R154 ;  /* 0x0000009a761e7220 */ /* 0x008fe20000410000 */
[----:B------:R-:W-:Y:S08]  /*71a0*/  F2FP.BF16.PACK_AB R154, R168, R167 ;  /* 0x000000a7a89a723e */ /* 0x000ff000000010ff */
[----:B------:R3:W5:Y:S01]  /*71b0*/  MUFU.EX2 R174, R32 ;  /* 0x0000002000ae7308 */ /* 0x0007620000000800 */
[--C-:B-1----:R-:W-:Y:S01]  /*71c0*/  FFMA.FTZ R4, R14, c[0x0][0x2d0], -R3.reuse ;  /* 0x0000b4000e047a23 */ /* 0x102fe20000010803 */
[----:B----4-:R-:W-:Y:S01]  /*71d0*/  F2FP.BF16.PACK_AB R125, R203, R201 ;  /* 0x000000c9cb7d723e */ /* 0x010fe200000010ff */
[----:B------:R-:W-:Y:S07]  /*71e0*/  FMUL.FTZ R14, R0, R134 ;  /* 0x00000086000e7220 */ /* 0x000fee0000410000 */
[----:B------:R1:W4:Y:S01]  /*71f0*/  MUFU.EX2 R209, R4 ;  /* 0x0000000400d17308 */ /* 0x0003220000000800 */
[----:B--2---:R-:W-:Y:S01]  /*7200*/  F2FP.BF16.PACK_AB R43, R169, R170 ;  /* 0x000000aaa92b723e */ /* 0x004fe200000010ff */
[----:B------:R-:W-:Y:S08]  /*7210*/  FMUL.FTZ R31, R118, R155 ;  /* 0x0000009b761f7220 */ /* 0x000ff00000410000 */
[----:B------:R-:W-:Y:S01]  /*7220*/  MUFU.EX2 R160, R144 ;  /* 0x0000009000a07308 */ /* 0x000fe20000000800 */
[----:B---3--:R-:W-:Y:S01]  /*7230*/  FMUL.FTZ R32, R116, R148 ;  /* 0x0000009474207220 */ /* 0x008fe20000410000 */
[----:B-----5:R-:W-:Y:S08]  /*7240*/  F2FP.BF16.PACK_AB R41, R174, R173 ;  /* 0x000000adae29723e */ /* 0x020ff000000010ff */
[----:B------:R-:W-:Y:S01]  /*7250*/  MUFU.EX2 R119, R119 ;  /* 0x0000007700777308 */ /* 0x000fe20000000800 */
[--C-:B-1----:R-:W-:Y:S02]  /*7260*/  FFMA.FTZ R4, R15, c[0x0][0x2d0], -R3.reuse ;  /* 0x0000b4000f047a23 */ /* 0x102fe40000010803 */
[C---:B------:R-:W-:Y:S02]  /*7270*/  FMUL.FTZ R15, R0.reuse, R135 ;  /* 0x00000087000f7220 */ /* 0x040fe40000410000 */
[----:B------:R-:W1:Y:S01]  /*7280*/  LDSM.16.MT88.4 R132, [R181] ;  /* 0x00000000b584783b */ /* 0x000e620000004200 */
[----:B------:R-:W-:Y:S04]  /*7290*/  FFMA.FTZ R3, R47, c[0x0][0x2d0], -R3 ;  /* 0x0000b4002f037a23 */ /* 0x000fe80000010803 */
[----:B------:R2:W3:Y:S01]  /*72a0*/  MUFU.EX2 R210, R4 ;  /* 0x0000000400d27308 */ /* 0x0004e20000000800 */
[----:B------:R-:W-:Y:S04]  /*72b0*/  FFMA.FTZ R0, R0, R215, R201 ;  /* 0x000000d700007223 */ /* 0x000fe800000100c9 */
[----:B------:R-:W-:Y:S01]  /*72c0*/  FADD.FTZ R0, R203, R0 ;  /* 0x00000000cb007221 */ /* 0x000fe20000010000 */
[----:B------:R-:W-:Y:S03]  /*72d0*/  LDSM.16.MT88.4 R44, [R180+0x1000] ;  /* 0x00100000b42c783b */ /* 0x000fe60000004200 */
[----:B----4-:R-:W-:Y:S02]  /*72e0*/  FADD.FTZ R0, R209, R0 ;  /* 0x00000000d1007221 */ /* 0x010fe40000010000 */
[----:B--2---:R-:W-:Y:S01]  /*72f0*/  FMUL.FTZ R4, R117, R128 ;  /* 0x0000008075047220 */ /* 0x004fe20000410000 */
[----:B------:R-:W-:Y:S01]  /*7300*/  F2FP.BF16.PACK_AB R128, R207, R162 ;  /* 0x000000a2cf80723e */ /* 0x000fe200000010ff */
[----:B------:R-:W-:Y:S01]  /*7310*/  FFMA.FTZ R117, R117, R200, R162 ;  /* 0x000000c875757223 */ /* 0x000fe200000100a2 */
[C---:B---3--:R-:W-:Y:S01]  /*7320*/  F2FP.BF16.PACK_AB R127, R210.reuse, R209 ;  /* 0x000000d1d27f723e */ /* 0x048fe200000010ff */
[----:B------:R-:W2:Y:S01]  /*7330*/  MUFU.EX2 R162, R141 ;  /* 0x0000008d00a27308 */ /* 0x000ea20000000800 */
[----:B------:R-:W-:Y:S03]  /*7340*/  FADD.FTZ R0, R210, R0 ;  /* 0x00000000d2007221 */ /* 0x000fe60000010000 */
[-C--:B------:R-:W-:Y:S08]  /*7350*/  HMMA.16816.F32.BF16 R4, R128, R156.reuse, R4 ;  /* 0x0000009c8004723c */ /* 0x080ff00000041804 */
[C---:B------:R-:W-:Y:S01]  /*7360*/  HMMA.16816.F32.BF16 R8, R124.reuse, R156, R8 ;  /* 0x0000009c7c08723c */ /* 0x040fe20000041808 */
[----:B------:R-:W-:Y:S07]  /*7370*/  MUFU.EX2 R156, R147 ;  /* 0x00000093009c7308 */ /* 0x000fee0000000800 */
[-C--:B------:R-:W-:Y:S03]  /*7380*/  HMMA.16816.F32.BF16 R12, R124, R158.reuse, R12 ;  /* 0x0000009e7c0c723c */ /* 0x080fe6000004180c */
[----:B------:R-:W-:Y:S01]  /*7390*/  MUFU.EX2 R157, R142 ;  /* 0x0000008e009d7308 */ /* 0x000fe20000000800 */
[----:B--2---:R-:W-:Y:S04]  /*73a0*/  F2FP.BF16.PACK_AB R152, R166, R162 ;  /* 0x000000a2a698723e */ /* 0x004fe800000010ff */
[C---:B------:R-:W-:Y:S05]  /*73b0*/  HMMA.16816.F32.BF16 R16, R128.reuse, R158, R16 ;  /* 0x0000009e8010723c */ /* 0x040fea0000041810 */
[----:B------:R-:W-:Y:S03]  /*73c0*/  MUFU.EX2 R158, R146 ;  /* 0x00000092009e7308 */ /* 0x000fe60000000800 */
[-C--:B-1----:R-:W-:Y:S07]  /*73d0*/  HMMA.16816.F32.BF16 R52, R128, R132.reuse, R52 ;  /* 0x000000848034723c */ /* 0x082fee0000041834 */
[----:B------:R-:W-:Y:S01]  /*73e0*/  MUFU.EX2 R159, R145 ;  /* 0x00000091009f7308 */ /* 0x000fe20000000800 */
        /* <DEDUP_REMOVED lines=24> */
[----:B------:R-:W-:Y:S01]  /*7570*/  MUFU.EX2 R165, R132 ;  /* 0x0000008400a57308 */ /* 0x000fe20000000800 */
[----:B------:R-:W-:Y:S01]  /*7580*/  FFMA.FTZ R133, R39, c[0x0][0x2d0], -R161 ;  /* 0x0000b40027857a23 */ /* 0x000fe200000108a1 */
[----:B------:R-:W-:Y:S03]  /*7590*/  F2FP.BF16.PACK_AB R39, R178, R177 ;  /* 0x000000b1b227723e */ /* 0x000fe600000010ff */
[----:B------:R-:W-:Y:S01]  /*75a0*/  HMMA.16816.F32.BF16 R28, R128, R134, R28 ;  /* 0x00000086801c723c */ /* 0x000fe2000004181c */
[----:B------:R-:W2:Y:S04]  /*75b0*/  LDSM.16.MT88.4 R48, [R181+0x400] ;  /* 0x00040000b530783b */ /* 0x000ea80000004200 */
[----:B------:R-:W3:Y:S10]  /*75c0*/  MUFU.EX2 R164, R133 ;  /* 0x0000008500a47308 */ /* 0x000ef40000000800 */
[----:B------:R-:W4:Y:S01]  /*75d0*/  MUFU.EX2 R161, R140 ;  /* 0x0000008c00a17308 */ /* 0x000f220000000800 */
[----:B---3--:R-:W-:Y:S01]  /*75e0*/  F2FP.BF16.PACK_AB R153, R164, R163 ;  /* 0x000000a3a499723e */ /* 0x008fe200000010ff */
[-C--:B-1----:R-:W-:Y:S05]  /*75f0*/  HMMA.16816.F32.BF16 R4, R36, R124.reuse, R4 ;  /* 0x0000007c2404723c */ /* 0x082fea0000041804 */
[----:B----4-:R-:W-:Y:S03]  /*7600*/  F2FP.BF16.PACK_AB R155, R161, R165 ;  /* 0x000000a5a19b723e */ /* 0x010fe600000010ff */
[C---:B------:R-:W-:Y:S08]  /*7610*/  HMMA.16816.F32.BF16 R8, R40.reuse, R124, R8 ;  /* 0x0000007c2808723c */ /* 0x040ff00000041808 */
[-C--:B------:R-:W-:Y:S08]  /*7620*/  HMMA.16816.F32.BF16 R12, R40, R126.reuse, R12 ;  /* 0x0000007e280c723c */ /* 0x080ff0000004180c */
[C---:B------:R-:W-:Y:S08]  /*7630*/  HMMA.16816.F32.BF16 R16, R36.reuse, R126, R16 ;  /* 0x0000007e2410723c */ /* 0x040ff00000041810 */
[-C--:B--2---:R-:W-:Y:S08]  /*7640*/  HMMA.16816.F32.BF16 R52, R36, R48.reuse, R52 ;  /* 0x000000302434723c */ /* 0x084ff00000041834 */
        /* <DEDUP_REMOVED lines=18> */
[----:B------:R-:W2:Y:S07]  /*7770*/  MUFU.EX2 R47, R143 ;  /* 0x0000008f002f7308 */ /* 0x000eae0000000800 */
[-C--:B-1----:R-:W-:Y:S03]  /*7780*/  HMMA.16816.F32.BF16 R24, R36, R48.reuse, R24 ;  /* 0x000000302418723c */ /* 0x082fe60000041818 */
[----:B------:R1:W3:Y:S05]  /*7790*/  MUFU.EX2 R46, R3 ;  /* 0x00000003002e7308 */ /* 0x0002ea0000000800 */
[C---:B------:R-:W-:Y:S08]  /*77a0*/  HMMA.16816.F32.BF16 R32, R40.reuse, R48, R32 ;  /* 0x000000302820723c */ /* 0x040ff00000041820 */
[-C--:B------:R-:W-:Y:S07]  /*77b0*/  HMMA.16816.F32.BF16 R112, R40, R50.reuse, R112 ;  /* 0x000000322870723c */ /* 0x080fee0000041870 */
[----:B------:R-:W-:Y:S01]  /*77c0*/  FFMA.FTZ R40, R116, R214, R202 ;  /* 0x000000d674287223 */ /* 0x000fe200000100ca */
[----:B------:R-:W-:Y:S04]  /*77d0*/  HMMA.16816.F32.BF16 R28, R36, R50, R28 ;  /* 0x00000032241c723c */ /* 0x000fe8000004181c */
[----:B------:R-:W-:Y:S02]  /*77e0*/  FADD.FTZ R41, R207, R117 ;  /* 0x00000075cf297221 */ /* 0x000fe40000010000 */
[----:B------:R-:W-:Y:S01]  /*77f0*/  FADD.FTZ R44, R204, R40 ;  /* 0x00000028cc2c7221 */ /* 0x000fe20000010000 */
[----:B------:R-:W-:Y:S01]  /*7800*/  F2FP.BF16.PACK_AB R36, R158, R156 ;  /* 0x0000009c9e24723e */ /* 0x000fe200000010ff */
[-C--:B------:R-:W-:Y:S01]  /*7810*/  HMMA.16816.F32.BF16 R128, R152, R136.reuse, R4 ;  /* 0x000000889880723c */ /* 0x080fe20000041804 */
[----:B------:R-:W4:Y:S04]  /*7820*/  LDSM.16.MT88.4 R4, [R181+0x800] ;  /* 0x00080000b504783b */ /* 0x000f280000004200 */
[----:B--2---:R-:W-:Y:S01]  /*7830*/  F2FP.BF16.PACK_AB R37, R157, R47 ;  /* 0x0000002f9d25723e */ /* 0x004fe200000010ff */
[----:B-1----:R-:W-:Y:S01]  /*7840*/  FFMA.FTZ R3, R118, R213, R205 ;  /* 0x000000d576037223 */ /* 0x002fe200000100cd */
[----:B------:R-:W-:Y:S02]  /*7850*/  F2FP.BF16.PACK_AB R38, R160, R159 ;  /* 0x0000009fa026723e */ /* 0x000fe400000010ff */
[----:B---3--:R-:W-:Y:S03]  /*7860*/  F2FP.BF16.PACK_AB R39, R46, R119 ;  /* 0x000000772e27723e */ /* 0x008fe600000010ff */
[----:B------:R-:W-:Y:S02]  /*7870*/  FADD.FTZ R45, R206, R3 ;  /* 0x00000003ce2d7221 */ /* 0x000fe40000010000 */
[----:B------:R-:W-:Y:S02]  /*7880*/  FADD.FTZ R3, R208, R41 ;  /* 0x00000029d0037221 */ /* 0x000fe40000010000 */
[C---:B------:R-:W-:Y:S01]  /*7890*/  HMMA.16816.F32.BF16 R124, R36.reuse, R136, R8 ;  /* 0x00000088247c723c */ /* 0x040fe20000041808 */
[----:B------:R-:W1:Y:S03]  /*78a0*/  LDSM.16.MT88.4 R8, [R180+0x1400] ;  /* 0x00140000b408783b */ /* 0x000e660000004200 */
[----:B------:R-:W-:Y:S04]  /*78b0*/  FADD.FTZ R3, R218, R3 ;  /* 0x00000003da037221 */ /* 0x000fe80000010000 */
[-C--:B------:R-:W-:Y:S01]  /*78c0*/  HMMA.16816.F32.BF16 R132, R36, R138.reuse, R12 ;  /* 0x0000008a2484723c */ /* 0x080fe2000004180c */
[----:B------:R-:W2:Y:S03]  /*78d0*/  LDSM.16.MT88.4 R40, [R181+0x1400] ;  /* 0x00140000b528783b */ /* 0x000ea60000004200 */
[----:B------:R-:W-:Y:S04]  /*78e0*/  FADD.FTZ R3, R198, R3 ;  /* 0x00000003c6037221 */ /* 0x000fe80000010000 */
[C---:B------:R-:W-:Y:S01]  /*78f0*/  HMMA.16816.F32.BF16 R136, R152.reuse, R138, R16 ;  /* 0x0000008a9888723c */ /* 0x040fe20000041810 */
[----:B------:R-:W3:Y:S03]  /*7900*/  LDSM.16.MT88.4 R12, [R180+0x2000] ;  /* 0x00200000b40c783b */ /* 0x000ee60000004200 */
[----:B------:R-:W-:Y:S04]  /*7910*/  FADD.FTZ R3, R199, R3 ;  /* 0x00000003c7037221 */ /* 0x000fe80000010000 */
[-C--:B----4-:R-:W-:Y:S01]  /*7920*/  HMMA.16816.F32.BF16 R52, R152, R4.reuse, R52 ;  /* 0x000000049834723c */ /* 0x090fe20000041834 */
[----:B------:R-:W4:Y:S07]  /*7930*/  LDSM.16.MT88.4 R16, [R181+0x2000] ;  /* 0x00200000b510783b */ /* 0x000f2e0000004200 */
        /* <DEDUP_REMOVED lines=32> */
[-C--:B---3--:R-:W-:Y:S04]  /*7b40*/  HMMA.16816.F32.BF16 R100, R152, R12.reuse, R100 ;  /* 0x0000000c9864723c */ /* 0x088fe80000041864 */
        /* <DEDUP_REMOVED lines=11> */
[-C--:B----4-:R-:W-:Y:S04]  /*7c00*/  HMMA.16816.F32.BF16 R144, R152, R16.reuse, R24 ;  /* 0x000000109890723c */ /* 0x090fe80000041818 */
[----:B------:R-:W-:Y:S01]  /*7c10*/  FADD.FTZ R0, R119, R5 ;  /* 0x0000000577007221 */ /* 0x000fe20000010000 */
[----:B------:R-:W-:Y:S01]  /*7c20*/  MOV R119, R2 ;  /* 0x0000000200777202 */ /* 0x000fe20000000f00 */
[----:B------:R-:W-:Y:S02]  /*7c30*/  FADD.FTZ R200, R168, R6 ;  /* 0x00000006a8c87221 */ /* 0x000fe40000010000 */
[C---:B------:R-:W-:Y:S04]  /*7c40*/  HMMA.16816.F32.BF16 R148, R36.reuse, R16, R32 ;  /* 0x000000102494723c */ /* 0x040fe80000041820 */
[----:B------:R-:W-:Y:S02]  /*7c50*/  FADD.FTZ R213, R161, R4 ;  /* 0x00000004a1d57221 */ /* 0x000fe40000010000 */
[----:B------:R-:W-:Y:S02]  /*7c60*/  FADD.FTZ R214, R160, R3 ;  /* 0x00000003a0d67221 */ /* 0x000fe40000010000 */
[-C--:B------:R-:W-:Y:S04]  /*7c70*/  HMMA.16816.F32.BF16 R112, R36, R18.reuse, R112 ;  /* 0x000000122470723c */ /* 0x080fe80000041870 */
[----:B------:R-:W-:Y:S04]  /*7c80*/  FADD.FTZ R215, R46, R0 ;  /* 0x000000002ed77221 */ /* 0x000fe80000010000 */
[----:B------:R-:W-:Y:S01]  /*7c90*/  HMMA.16816.F32.BF16 R152, R152, R18, R28 ;  /* 0x000000129898723c */ /* 0x000fe2000004181c */
[----:B------:R-:W-:-:S07]  /*7ca0*/  @P2 BRA `(.L_x_1479) ;  /* 0xffffd8e000002947 */ /* 0x000fce000383ffff */
.L_x_1476:
[----:B------:R-:W-:Y:S11]  /*7cb0*/  @!UPT UIADD3 URZ, URZ, URZ, URZ ;  /* 0x0000003f3f3ff290 */ /* 0x000ff6000fffe03f */
        /* <DEDUP_REMOVED lines=16> */
.L_x_1556:
        /* <DEDUP_REMOVED lines=134> */
.L_x_1461:
[----:B------:R-:W2:Y:S01]  /*8620*/  S2R R2, SR_TID.X ;  /* 0x0000000000027919 */ /* 0x000ea20000002100 */
[----:B------:R-:W-:Y:S01]  /*8630*/  BSSY B0, `(.L_x_1481) ;  /* 0x0000010000007945 */ /* 0x000fe20003800000 */
[----:B--2---:R-:W-:-:S13]  /*8640*/  LOP3.LUT P0, RZ, R2, 0x7f, RZ, 0xc0, !PT ;  /* 0x0000007f02ff7812 */ /* 0x004fda000780c0ff */
[----:B------:R-:W-:Y:S05]  /*8650*/  @P0 BRA `(.L_x_1482) ;  /* 0x000000d000000947 */ /* 0x000fea0003800000 */
[----:B------:R-:W2:Y:S01]  /*8660*/  S2R R4, SR_LANEID ;  /* 0x0000000000047919 */ /* 0x000ea20000000000 */
        /* <DEDUP_REMOVED lines=11> */
[----:B---3--:R-:W-:-:S06]  /*8720*/  IADD3 R232, R3, c[0x0][0xc], R2 ;  /* 0x0000030003e87a10 */ /* 0x008fcc0007ffe002 */
.L_x_1482:
[----:B------:R-:W-:Y:S05]  /*8730*/  BSYNC B0 ;  /* 0x0000000000007941 */ /* 0x000fea0003800000 */
.L_x_1481:
[----:B------:R-:W-:Y:S01]  /*8740*/  PRMT R0, R0, 0x9910, RZ ;  /* 0x0000991000007816 */ /* 0x000fe200000000ff */
[----:B------:R-:W-:Y:S01]  /*8750*/  BSSY B1, `(.L_x_1483) ;  /* 0x0000388000017945 */ /* 0x000fe20003800000 */
[----:B------:R-:W-:Y:S02]  /*8760*/  IMAD.MOV.U32 R74, RZ, RZ, R232 ;  /* 0x000000ffff4a7224 */ /* 0x000fe400078e00e8 */
[----:B------:R-:W-:-:S13]  /*8770*/  ISETP.NE.AND P0, PT, R0, RZ, PT ;  /* 0x000000ff0000720c */ /* 0x000fda0003f05270 */
[----:B------:R-:W-:Y:S05]  /*8780*/  @!P0 BRA `(.L_x_1484) ;  /* 0x00002ba000008947 */ /* 0x000fea0003800000 */
[----:B------:R-:W2:Y:S04]  /*8790*/  LDL R6, [R1+0x30] ;  /* 0x0000300001067983 */ /* 0x000ea80000100800 */
[----:B------:R-:W3:Y:S01]  /*87a0*/  LDL R8, [R1+0x2c] ;  /* 0x00002c0001087983 */ /* 0x000ee20000100800 */
[----:B------:R-:W-:Y:S01]  /*87b0*/  WARPSYNC 0xffffffff ;  /* 0xffffffff00007948 */ /* 0x000fe20003800000 */
[----:B------:R-:W-:Y:S01]  /*87c0*/  F2FP.BF16.PACK_AB R0, R129, R128 ;  /* 0x000000808100723e */ /* 0x000fe200000010ff */
[----:B------:R-:W-:Y:S01]  /*87d0*/  IMAD.MOV.U32 R11, RZ, RZ, c[0x0][0x388] ;  /* 0x0000e200ff0b7624 */ /* 0x000fe200078e00ff */
[----:B------:R-:W-:Y:S01]  /*87e0*/  BAR.SYNC.DEFER_BLOCKING 0x1, 0x80 ;  /* 0x0042000000007b1d */ /* 0x000fe20000010000 */
[----:B------:R-:W-:Y:S02]  /*87f0*/  F2FP.BF16.PACK_AB R3, R153, R152 ;  /* 0x000000989903723e */ /* 0x000fe400000010ff */
[----:B------:R-:W-:-:S02]  /*8800*/  F2FP.BF16.PACK_AB R2, R137, R136 ;  /* 0x000000888902723e */ /* 0x000fc400000010ff */
[----:B------:R-:W-:Y:S02]  /*8810*/  F2FP.BF16.PACK_AB R4, R47, R46 ;  /* 0x0000002e2f04723e */ /* 0x000fe400000010ff */
[----:B------:R-:W-:Y:S02]  /*8820*/  F2FP.BF16.PACK_AB R5, R73, R72 ;  /* 0x000000484905723e */ /* 0x000fe400000010ff */
[----:B------:R-:W-:Y:S02]  /*8830*/  ISETP.NE.U32.AND P0, PT, RZ, c[0x0][0x508], PT ;  /* 0x00014200ff007a0c */ /* 0x000fe40003f05070 */
[----:B------:R-:W-:Y:S02]  /*8840*/  ISETP.NE.U32.AND P2, PT, RZ, c[0x0][0x500], PT ;  /* 0x00014000ff007a0c */ /* 0x000fe40003f45070 */
[----:B------:R-:W-:Y:S02]  /*8850*/  ISETP.NE.AND.EX P1, PT, RZ, c[0x0][0x50c], PT, P0 ;  /* 0x00014300ff007a0c */ /* 0x000fe40003f25300 */
[----:B------:R-:W-:Y:S01]  /*8860*/  ISETP.NE.AND.EX P2, PT, RZ, c[0x0][0x504], PT, P2 ;  /* 0x00014100ff007a0c */ /* 0x000fe20003f45320 */
[----:B------:R4:W-:Y:S04]  /*8870*/  STS [R239+0x80], R0 ;  /* 0x00008000ef007388 */ /* 0x0009e80000000800 */
[----:B------:R1:W-:Y:S04]  /*8880*/  STS [R239+0x280], R3 ;  /* 0x00028003ef007388 */ /* 0x0003e80000000800 */
[----:B------:R1:W-:Y:S01]  /*8890*/  STS [R252], R2 ;  /* 0x00000002fc007388 */ /* 0x0003e20000000800 */
[----:B----4-:R-:W-:-:S02]  /*88a0*/  F2FP.BF16.PACK_AB R0, R163, R162 ;  /* 0x000000a2a300723e */ /* 0x010fc400000010ff */
[----:B-1----:R-:W-:-:S03]  /*88b0*/  F2FP.BF16.PACK_AB R3, R29, R28 ;  /* 0x0000001c1d03723e */ /* 0x002fc600000010ff */
[----:B------:R1:W-:Y:S01]  /*88c0*/  STS [R252+0x200], R0 ;  /* 0x00020000fc007388 */ /* 0x0003e20000000800 */
[----:B------:R-:W-:-:S03]  /*88d0*/  F2FP.BF16.PACK_AB R2, R57, R56 ;  /* 0x000000383902723e */ /* 0x000fc600000010ff */
[----:B------:R4:W-:Y:S04]  /*88e0*/  STS [R239+0x1080], R3 ;  /* 0x00108003ef007388 */ /* 0x0009e80000000800 */
[----:B------:R4:W-:Y:S04]  /*88f0*/  STS [R239+0x1280], R2 ;  /* 0x00128002ef007388 */ /* 0x0009e80000000800 */
[----:B------:R4:W-:Y:S01]  /*8900*/  STS [R252+0x1200], R4 ;  /* 0x00120004fc007388 */ /* 0x0009e20000000800 */
[----:B-1----:R-:W-:Y:S02]  /*8910*/  F2FP.BF16.PACK_AB R0, R31, R30 ;  /* 0x0000001e1f00723e */ /* 0x002fe400000010ff */
[----:B----4-:R-:W-:-:S03]  /*8920*/  F2FP.BF16.PACK_AB R3, R117, R116 ;  /* 0x000000747503723e */ /* 0x010fc600000010ff */
[----:B------:R1:W-:Y:S01]  /*8930*/  STS [R252+0x1000], R0 ;  /* 0x00100000fc007388 */ /* 0x0003e20000000800 */
[----:B------:R-:W-:Y:S02]  /*8940*/  F2FP.BF16.PACK_AB R2, R165, R164 ;  /* 0x000000a4a502723e */ /* 0x000fe400000010ff */
[----:B------:R-:W-:Y:S02]  /*8950*/  F2FP.BF16.PACK_AB R4, R33, R32 ;  /* 0x000000202104723e */ /* 0x000fe400000010ff */
[----:B-1----:R-:W-:Y:S01]  /*8960*/  F2FP.BF16.PACK_AB R0, R157, R156 ;  /* 0x0000009c9d00723e */ /* 0x002fe200000010ff */
        /* <DEDUP_REMOVED lines=8> */
[----:B------:R3:W-:Y:S04]  /*89f0*/  STS [R6+0x1280], R2 ;  /* 0x0012800206007388 */ /* 0x0007e80000000800 */
[----:B------:R4:W-:Y:S01]  /*8a00*/  STS [R8+0x1000], R0 ;  /* 0x0010000008007388 */ /* 0x0009e20000000800 */
[----:B-1----:R-:W-:Y:S02]  /*8a10*/  F2FP.BF16.PACK_AB R3, R159, R158 ;  /* 0x0000009e9f03723e */ /* 0x002fe400000010ff */
[----:B--2---:R-:W-:-:S02]  /*8a20*/  F2FP.BF16.PACK_AB R4, R63, R62 ;  /* 0x0000003e3f04723e */ /* 0x004fc400000010ff */
[----:B---3--:R-:W-:-:S03]  /*8a30*/  F2FP.BF16.PACK_AB R2, R131, R130 ;  /* 0x000000828302723e */ /* 0x008fc600000010ff */
[----:B------:R1:W-:Y:S01]  /*8a40*/  STS [R8+0x1200], R4 ;  /* 0x0012000408007388 */ /* 0x0003e20000000800 */
[----:B----4-:R-:W-:-:S03]  /*8a50*/  F2FP.BF16.PACK_AB R0, R161, R160 ;  /* 0x000000a0a100723e */ /* 0x010fc600000010ff */
        /* <DEDUP_REMOVED lines=26> */
[----:B------:R4:W-:Y:S04]  /*8c00*/  STS [R8+0x3000], R0 ;  /* 0x0030000008007388 */ /* 0x0009e80000000800 */
[----:B------:R-:W-:Y:S01]  /*8c10*/  STS [R8+0x3200], R5 ;  /* 0x0032000508007388 */ /* 0x000fe20000000800 */
[----:B-1----:R-:W-:-:S02]  /*8c20*/  F2FP.BF16.PACK_AB R3, R103, R102 ;  /* 0x000000666703723e */ /* 0x002fc400000010ff */
[----:B--2---:R-:W-:-:S03]  /*8c30*/  F2FP.BF16.PACK_AB R4, R101, R100 ;  /* 0x000000646504723e */ /* 0x004fc600000010ff */
[----:B------:R1:W-:Y:S01]  /*8c40*/  STS [R239+0x4280], R3 ;  /* 0x00428003ef007388 */ /* 0x0003e20000000800 */
        /* <DEDUP_REMOVED lines=14> */
[----:B--2---:R-:W-:-:S03]  /*8d30*/  @P1 LEA R4, P0, R230, c[0x0][0x508], 0x2 ;  /* 0x00014200e6041a11 */ /* 0x004fc600078010ff */
[----:B------:R1:W-:Y:S01]  /*8d40*/  STS [R6+0x4080], R3 ;  /* 0x0040800306007388 */ /* 0x0003e20000000800 */
[----:B---3--:R-:W-:Y:S02]  /*8d50*/  F2FP.BF16.PACK_AB R2, R147, R146 ;  /* 0x000000929302723e */ /* 0x008fe400000010ff */
[----:B------:R-:W-:Y:S02]  /*8d60*/  @P1 LEA.HI.X R5, R230, c[0x0][0x50c], R238, 0x2, P0 ;  /* 0x00014300e6051a11 */ /* 0x000fe400000f14ee */
[----:B----4-:R-:W-:Y:S01]  /*8d70*/  F2FP.BF16.PACK_AB R0, R81, R80 ;  /* 0x000000505100723e */ /* 0x010fe200000010ff */
[----:B------:R2:W-:Y:S04]  /*8d80*/  STS [R6+0x4280], R2 ;  /* 0x0042800206007388 */ /* 0x0005e80000000800 */
[----:B------:R3:W-:Y:S01]  /*8d90*/  STS [R8+0x4000], R0 ;  /* 0x0040000008007388 */ /* 0x0007e20000000800 */
[----:B-1----:R-:W-:-:S05]  /*8da0*/  F2FP.BF16.PACK_AB R3, R83, R82 ;  /* 0x000000525303723e */ /* 0x002fca00000010ff */
[----:B------:R1:W-:Y:S01]  /*8db0*/  STS [R8+0x4200], R3 ;  /* 0x0042000308007388 */ /* 0x0003e20000000800 */
[----:B--2---:R-:W-:Y:S02]  /*8dc0*/  F2FP.BF16.PACK_AB R2, R43, R42 ;  /* 0x0000002a2b02723e */ /* 0x004fe400000010ff */
[----:B---3--:R-:W-:-:S03]  /*8dd0*/  F2FP.BF16.PACK_AB R0, R55, R54 ;  /* 0x000000363700723e */ /* 0x008fc600000010ff */
[----:B------:R2:W-:Y:S04]  /*8de0*/  STS [R6+0x5080], R2 ;  /* 0x0050800206007388 */ /* 0x0005e80000000800 */
[----:B------:R3:W-:Y:S01]  /*8df0*/  STS [R6+0x5280], R0 ;  /* 0x0052800006007388 */ /* 0x0007e20000000800 */
[----:B-1----:R-:W-:-:S05]  /*8e00*/  F2FP.BF16.PACK_AB R3, R27, R26 ;  /* 0x0000001a1b03723e */ /* 0x002fca00000010ff */
[----:B------:R1:W-:Y:S01]  /*8e10*/  STS [R8+0x5000], R3 ;  /* 0x0050000308007388 */ /* 0x0003e20000000800 */
[----:B--2---:R-:W-:Y:S01]  /*8e20*/  IMAD.MOV.U32 R2, RZ, RZ, RZ ;  /* 0x000000ffff027224 */ /* 0x004fe200078e00ff */
[----:B---3--:R-:W-:Y:S01]  /*8e30*/  F2FP.BF16.PACK_AB R0, R45, R44 ;  /* 0x0000002c2d00723e */ /* 0x008fe200000010ff */
[----:B------:R-:W-:-:S04]  /*8e40*/  IMAD.MOV.U32 R6, RZ, RZ, 0x4 ;  /* 0x00000004ff067424 */ /* 0x000fc800078e00ff */
[----:B------:R2:W-:Y:S01]  /*8e50*/  STS [R8+0x5200], R0 ;  /* 0x0052000008007388 */ /* 0x0005e20000000800 */
[----:B------:R-:W-:-:S03]  /*8e60*/  IMAD.WIDE R6, R230, R6, c[0x0][0x500] ;  /* 0x00014000e6067625 */ /* 0x000fc600078e0206 */
[----:B------:R-:W-:Y:S06]  /*8e70*/  BAR.SYNC.DEFER_BLOCKING 0x1, 0x80 ;  /* 0x0042000000007b1d */ /* 0x000fec0000010000 */
[----:B------:R2:W5:Y:S04]  /*8e80*/  @P1 LDG.E R11, [R4.64] ;  /* 0x00000006040b1981 */ /* 0x000568000c1e1900 */
[----:B------:R2:W5:Y:S01]  /*8e90*/  @P2 LDG.E R2, [R6.64] ;  /* 0x0000000606022981 */ /* 0x000562000c1e1900 */
[----:B------:R-:W-:-:S04]  /*8ea0*/  ISETP.NE.AND P0, PT, R234, RZ, PT ;  /* 0x000000ffea00720c */ /* 0x000fc80003f05270 */
[----:B-1----:R-:W-:Y:S01]  /*8eb0*/  SEL R3, R234, c[0x0][0x3d4], P0 ;  /* 0x0000f500ea037a07 */ /* 0x002fe20000000000 */
[----:B------:R-:W-:Y:S05]  /*8ec0*/  @P1 BRA `(.L_x_1485) ;  /* 0x0000004000001947 */ /* 0x000fea0003800000 */
[----:B------:R-:W-:Y:S05]  /*8ed0*/  @!P2 BRA `(.L_x_1485) ;  /* 0x000000300000a947 */ /* 0x000fea0003800000 */
[----:B--2---:R1:W2:Y:S04]  /*8ee0*/  LDG.E R0, [R6.64] ;  /* 0x0000000606007981 */ /* 0x0042a8000c1e1900 */
[----:B-1----:R-:W2:Y:S02]  /*8ef0*/  LDG.E R6, [R6.64+0x4] ;  /* 0x0000040606067981 */ /* 0x002ea4000c1e1900 */
[----:B--2--5:R-:W-:Y:S02]  /*8f00*/  IADD3 R11, -R0, R6, RZ ;  /* 0x00000006000b7210 */ /* 0x024fe40007ffe1ff */
.L_x_1485:
[----:B--2---:R-:W2:Y:S04]  /*8f10*/  LDL R4, [R1+0x7c] ;  /* 0x00007c0001047983 */ /* 0x004ea80000100800 */
[----:B------:R-:W3:Y:S01]  /*8f20*/  LDL R13, [R1+0x40] ;  /* 0x00004000010d7983 */ /* 0x000ee20000100800 */
[----:B------:R-:W-:Y:S01]  /*8f30*/  IMAD.MOV.U32 R0, RZ, RZ, 0x368 ;  /* 0x00000368ff007424 */ /* 0x000fe200078e00ff */
[----:B------:R-:W-:-:S02]  /*8f40*/  ISETP.GT.AND P2, PT, R3, 0x1, PT ;  /* 0x000000010300780c */ /* 0x000fc40003f44270 */
[----:B------:R-:W4:Y:S01]  /*8f50*/  LDL R75, [R1+0x78] ;  /* 0x00007800014b7983 */ /* 0x000f220000100800 */
[----:B------:R-:W-:Y:S02]  /*8f60*/  ISETP.NE.U32.AND P0, PT, RZ, c[0x0][0x500], PT ;  /* 0x00014000ff007a0c */ /* 0x000fe40003f05070 */
[----:B------:R-:W-:Y:S02]  /*8f70*/  SEL R0, R0, 0x328, P2 ;  /* 0x0000032800007807 */ /* 0x000fe40001000000 */
[----:B------:R-:W-:Y:S02]  /*8f80*/  ISETP.NE.AND.EX P0, PT, RZ, c[0x0][0x504], PT, P0 ;  /* 0x00014100ff007a0c */ /* 0x000fe40003f05300 */
[----:B------:R1:W1:Y:S08]  /*8f90*/  LDC.64 R6, c[0x0][R0+0x170] ;  /* 0x00005c0000067b82 */ /* 0x0002700000000a00 */
[----:B------:R1:W1:Y:S08]  /*8fa0*/  LDC.64 R14, c[0x0][R0+0x168] ;  /* 0x00005a00000e7b82 */ /* 0x0002700000000a00 */
[----:B------:R1:W2:Y:S08]  /*8fb0*/  LDC.64 R18, c[0x0][R0+0x178] ;  /* 0x00005e0000127b82 */ /* 0x0002b00000000a00 */
[----:B------:R1:W2:Y:S02]  /*8fc0*/  LDC.64 R20, c[0x0][R0+0x160] ;  /* 0x0000580000147b82 */ /* 0x0002a40000000a00 */
[----:B-1----:R-:W-:-:S05]  /*8fd0*/  IMAD.MOV.U32 R0, RZ, RZ, c[0x0][0x4e8] ;  /* 0x00013a00ff007624 */ /* 0x002fca00078e00ff */
[----:B------:R-:W-:Y:S02]  /*8fe0*/  ISETP.NE.AND P5, PT, R0, 0x1, PT ;  /* 0x000000010000780c */ /* 0x000fe40003fa5270 */
[----:B------:R-:W-:Y:S01]  /*8ff0*/  SEL R0, R230, RZ, !P0 ;  /* 0x000000ffe6007207 */ /* 0x000fe20004000000 */
[----:B------:R-:W1:Y:S01]  /*9000*/  S2R R76, SR_TID.X ;  /* 0x00000000004c7919 */ /* 0x000e620000002100 */
[----:B------:R-:W-:-:S03]  /*9010*/  IMAD R9, R15, R236, RZ ;  /* 0x000000ec0f097224 */ /* 0x000fc600078e02ff */
[----:B------:R-:W-:Y:S01]  /*9020*/  IMAD R3, R7, R0, RZ ;  /* 0x0000000007037224 */ /* 0x000fe200078e02ff */
[----:B-----5:R-:W-:Y:S02]  /*9030*/  SHF.R.S32.HI R17, RZ, 0x1f, R2 ;  /* 0x0000001fff117819 */ /* 0x020fe40000011402 */
[----:B-1----:R-:W-:-:S04]  /*9040*/  SHF.R.S32.HI R16, RZ, 0x1f, R76 ;  /* 0x0000001fff107819 */ /* 0x002fc8000001144c */
[----:B------:R-:W-:-:S04]  /*9050*/  LEA.HI R16, R16, R76, RZ, 0x5 ;  /* 0x0000004c10107211 */ /* 0x000fc800078f28ff */
[----:B------:R-:W-:-:S05]  /*9060*/  LOP3.LUT R16, R16, 0xffffffe0, RZ, 0xc0, !PT ;  /* 0xffffffe010107812 */ /* 0x000fca00078ec0ff */
[----:B------:R-:W-:Y:S01]  /*9070*/  IMAD.IADD R16, R76, 0x1, -R16 ;  /* 0x000000014c107824 */ /* 0x000fe200078e0a10 */
[----:B------:R-:W-:-:S04]  /*9080*/  LOP3.LUT R237, R237, 0xfffffffd, RZ, 0xc0, !PT ;  /* 0xfffffffdeded7812 */ /* 0x000fc800078ec0ff */
[----:B------:R-:W-:Y:S01]  /*9090*/  LOP3.LUT R237, R237, 0xfffffffe, RZ, 0xc0, !PT ;  /* 0xfffffffeeded7812 */ /* 0x000fe200078ec0ff */
[----:B--2---:R-:W-:Y:S01]  /*90a0*/  IMAD R10, R233, 0x80, R4 ;  /* 0x00000080e90a7824 */ /* 0x004fe200078e0204 */
[----:B------:R-:W-:-:S03]  /*90b0*/  SEL R4, R238, RZ, !P0 ;  /* 0x000000ffee047207 */ /* 0x000fc60004000000 */
[----:B------:R-:W-:-:S04]  /*90c0*/  @P5 IMAD.HI.U32 R8, R10, c[0x0][0x4ec], RZ ;  /* 0x00013b000a085a27 */ /* 0x000fc800078e00ff */
[C---:B------:R-:W-:Y:S02]  /*90d0*/  IMAD R12, R6.reuse, R4, R3 ;  /* 0x00000004060c7224 */ /* 0x040fe400078e0203 */
[----:B------:R-:W-:-:S04]  /*90e0*/  IMAD.WIDE.U32 R4, R6, R0, RZ ;  /* 0x0000000006047225 */ /* 0x000fc800078e00ff */
[----:B------:R-:W-:-:S04]  /*90f0*/  IMAD.WIDE.U32 R6, R14, R236, RZ ;  /* 0x000000ec0e067225 */ /* 0x000fc800078e00ff */
[----:B------:R-:W-:Y:S01]  /*9100*/  IMAD.MOV.U32 R3, RZ, RZ, R10 ;  /* 0x000000ffff037224 */ /* 0x000fe200078e000a */
[----:B------:R-:W-:Y:S02]  /*9110*/  @P5 SHF.R.U32.HI R3, RZ, c[0x0][0x4f0], R8 ;  /* 0x00013c00ff035a19 */ /* 0x000fe40000011608 */
[----:B---3--:R-:W-:Y:S01]  /*9120*/  SEL R8, R13, RZ, P2 ;  /* 0x000000ff0d087207 */ /* 0x008fe20001000000 */
        /* <DEDUP_REMOVED lines=31> */
[----:B------:R-:W3:Y:S04]  /*9320*/  SHFL.IDX PT, R8, R5, 0x2, 0x1c1f ;  /* 0x005c1f0005087f89 */ /* 0x000ee800000e0000 */
[----:B------:R1:W1:Y:S01]  /*9330*/  SHFL.IDX PT, R6, R5, 0x3, 0x1c1f ;  /* 0x007c1f0005067f89 */ /* 0x00026200000e0000 */
[----:B----4-:R-:W-:-:S05]  /*9340*/  IMAD R3, R233, 0x80, R75 ;  /* 0x00000080e9037824 */ /* 0x010fca00078e024b */
        /* <DEDUP_REMOVED lines=10> */
[----:B---3--:R1:W-:Y:S01]  /*93f0*/  @!P1 ST.E [R8.64], R25 ;  /* 0x0000001908009985 */ /* 0x0083e2000c101906 */
        /* <DEDUP_REMOVED lines=19> */
[----:B------:R-:W-:-:S03]  /*9530*/  LEA R5, R233, R5, 0x7 ;  /* 0x00000005e9057211 */ /* 0x000fc600078e38ff */
        /* <DEDUP_REMOVED lines=15> */
[----:B------:R-:W-:Y:S02]  /*9630*/  LEA R11, R233, R229, 0x7 ;  /* 0x000000e5e90b7211 */ /* 0x000fe400078e38ff */
        /* <DEDUP_REMOVED lines=24> */
.L_x_1557:
[----:B------:R-:W-:Y:S05]  /*97c0*/  BRA.DIV ~URZ, `(.L_x_1488) ;  /* 0x00003d527f007947 */ /* 0x000fea000b800000 */
[----:B------:R3:W4:Y:S02]  /*97d0*/  SHFL.IDX PT, R0, R13, RZ, 0x1c1f ;  /* 0x001c1fff0d007589 */ /* 0x00072400000e0000 */
.L_x_1558:
[----:B------:R-:W-:Y:S01]  /*97e0*/  ISETP.GE.AND P0, PT, R11, R4, PT ;  /* 0x000000040b00720c */ /* 0x000fe20003f06270 */
[----:B------:R-:W-:-:S12]  /*97f0*/  BSSY B0, `(.L_x_1489) ;  /* 0x0000010000007945 */ /* 0x000fd80003800000 */
[----:B------:R-:W-:Y:S05]  /*9800*/  @P0 BRA `(.L_x_1490) ;  /* 0x000000e000000947 */ /* 0x000fea0003800000 */
[----:B------:R-:W5:Y:S04]  /*9810*/  LDL R14, [R1+0x38] ;  /* 0x00003800010e7983 */ /* 0x000f680000100800 */
[----:B---3--:R-:W3:Y:S01]  /*9820*/  LDL R5, [R1+0x34] ;  /* 0x0000340001057983 */ /* 0x008ee20000100800 */
[----:B------:R-:W-:Y:S02]  /*9830*/  ISETP.GE.AND P2, PT, R226, c[0x0][0x3c8], PT ;  /* 0x0000f200e2007a0c */ /* 0x000fe40003f46270 */
[----:B------:R-:W-:Y:S02]  /*9840*/  ISETP.GE.AND P1, PT, R225, c[0x0][0x3c8], PT ;  /* 0x0000f200e1007a0c */ /* 0x000fe40003f26270 */
[----:B------:R-:W-:-:S09]  /*9850*/  ISETP.GE.AND P0, PT, R228, c[0x0][0x3c8], PT ;  /* 0x0000f200e4007a0c */ /* 0x000fd20003f06270 */
[-C--:B----4-:R-:W-:Y:S02]  /*9860*/  @!P2 LEA R8, P5, R226, R0.reuse, 0x1 ;  /* 0x00000000e208a211 */ /* 0x090fe400078a08ff */
[-C--:B------:R-:W-:Y:S02]  /*9870*/  @!P1 LEA R6, P4, R225, R0.reuse, 0x1 ;  /* 0x00000000e1069211 */ /* 0x080fe400078808ff */
[----:B------:R-:W-:Y:S02]  /*9880*/  @!P0 LEA R2, P3, R228, R0, 0x1 ;  /* 0x00000000e4028211 */ /* 0x000fe400078608ff */
[----:B--2---:R-:W-:-:S05]  /*9890*/  @!P2 LEA.HI.X R9, R226, R10, R227, 0x1, P5 ;  /* 0x0000000ae209a211 */ /* 0x004fca00028f0ce3 */
[----:B------:R2:W-:Y:S01]  /*98a0*/  @!P2 ST.E.128 [R8.64], R24 ;  /* 0x000000180800a985 */ /* 0x0005e2000c101d06 */
[-C--:B-----5:R-:W-:Y:S02]  /*98b0*/  @!P1 LEA.HI.X R7, R225, R10.reuse, R14, 0x1, P4 ;  /* 0x0000000ae1079211 */ /* 0x0a0fe400020f0c0e */
[----:B---3--:R-:W-:-:S03]  /*98c0*/  @!P0 LEA.HI.X R3, R228, R10, R5, 0x1, P3 ;  /* 0x0000000ae4038211 */ /* 0x008fc600018f0c05 */
[----:B------:R2:W-:Y:S04]  /*98d0*/  @!P1 ST.E.128 [R6.64], R20 ;  /* 0x0000001406009985 */ /* 0x0005e8000c101d06 */
[----:B------:R2:W-:Y:S02]  /*98e0*/  @!P0 ST.E.128 [R2.64], R16 ;  /* 0x0000001002008985 */ /* 0x0005e4000c101d06 */
.L_x_1490:
[----:B------:R-:W-:Y:S05]  /*98f0*/  BSYNC B0 ;  /* 0x0000000000007941 */ /* 0x000fea0003800000 */
.L_x_1489:
[----:B------:R-:W-:Y:S05]  /*9900*/  BRA.DIV ~URZ, `(.L_x_1491) ;  /* 0x00003c727f007947 */ /* 0x000fea000b800000 */
[----:B--2---:R2:W1:Y:S04]  /*9910*/  SHFL.IDX PT, R10, R12, 0x1, 0x1c1f ;  /* 0x003c1f000c0a7f89 */ /* 0x00446800000e0000 */
[----:B----4-:R2:W4:Y:S02]  /*9920*/  SHFL.IDX PT, R0, R13, 0x1, 0x1c1f ;  /* 0x003c1f000d007f89 */ /* 0x01052400000e0000 */
.L_x_1559:
[----:B------:R-:W-:Y:S01]  /*9930*/  IADD3 R2, R11, 0x20, RZ ;  /* 0x000000200b027810 */ /* 0x000fe20007ffe0ff */
[----:B------:R-:W-:Y:S03]  /*9940*/  BSSY B0, `(.L_x_1492) ;  /* 0x0000011000007945 */ /* 0x000fe60003800000 */
[----:B------:R-:W-:-:S13]  /*9950*/  ISETP.GE.AND P0, PT, R2, R4, PT ;  /* 0x000000040200720c */ /* 0x000fda0003f06270 */
[----:B------:R-:W-:Y:S05]  /*9960*/  @P0 BRA `(.L_x_1493) ;  /* 0x000000e000000947 */ /* 0x000fea0003800000 */
[----:B------:R-:W5:Y:S04]  /*9970*/  LDL R14, [R1+0x38] ;  /* 0x00003800010e7983 */ /* 0x000f680000100800 */
[----:B--2---:R-:W2:Y:S01]  /*9980*/  LDL R5, [R1+0x34] ;  /* 0x0000340001057983 */ /* 0x004ea20000100800 */
[----:B------:R-:W-:Y:S02]  /*9990*/  ISETP.GE.AND P2, PT, R226, c[0x0][0x3c8], PT ;  /* 0x0000f200e2007a0c */ /* 0x000fe40003f46270 */
[----:B------:R-:W-:Y:S02]  /*99a0*/  ISETP.GE.AND P1, PT, R225, c[0x0][0x3c8], PT ;  /* 0x0000f200e1007a0c */ /* 0x000fe40003f26270 */
[----:B------:R-:W-:-:S09]  /*99b0*/  ISETP.GE.AND P0, PT, R228, c[0x0][0x3c8], PT ;  /* 0x0000f200e4007a0c */ /* 0x000fd20003f06270 */
[-C--:B----4-:R-:W-:Y:S02]  /*99c0*/  @!P2 LEA R8, P5, R226, R0.reuse, 0x1 ;  /* 0x00000000e208a211 */ /* 0x090fe400078a08ff */
[-C--:B------:R-:W-:Y:S02]  /*99d0*/  @!P1 LEA R6, P4, R225, R0.reuse, 0x1 ;  /* 0x00000000e1069211 */ /* 0x080fe400078808ff */
[----:B------:R-:W-:Y:S02]  /*99e0*/  @!P0 LEA R2, P3, R228, R0, 0x1 ;  /* 0x00000000e4028211 */ /* 0x000fe400078608ff */
[----:B-1----:R-:W-:-:S05]  /*99f0*/  @!P2 LEA.HI.X R9, R226, R10, R227, 0x1, P5 ;  /* 0x0000000ae209a211 */ /* 0x002fca00028f0ce3 */
[----:B------:R1:W-:Y:S01]  /*9a00*/  @!P2 ST.E.128 [R8.64], R36 ;  /* 0x000000240800a985 */ /* 0x0003e2000c101d06 */
[-C--:B-----5:R-:W-:Y:S02]  /*9a10*/  @!P1 LEA.HI.X R7, R225, R10.reuse, R14, 0x1, P4 ;  /* 0x0000000ae1079211 */ /* 0x0a0fe400020f0c0e */
[----:B--2---:R-:W-:-:S03]  /*9a20*/  @!P0 LEA.HI.X R3, R228, R10, R5, 0x1, P3 ;  /* 0x0000000ae4038211 */ /* 0x004fc600018f0c05 */
[----:B------:R1:W-:Y:S04]  /*9a30*/  @!P1 ST.E.128 [R6.64], R32 ;  /* 0x0000002006009985 */ /* 0x0003e8000c101d06 */
[----:B------:R1:W-:Y:S02]  /*9a40*/  @!P0 ST.E.128 [R2.64], R28 ;  /* 0x0000001c02008985 */ /* 0x0003e4000c101d06 */
.L_x_1493:
[----:B------:R-:W-:Y:S05]  /*9a50*/  BSYNC B0 ;  /* 0x0000000000007941 */ /* 0x000fea0003800000 */
.L_x_1492:
[----:B------:R-:W-:Y:S05]  /*9a60*/  BRA.DIV ~URZ, `(.L_x_1494) ;  /* 0x00003bd27f007947 */ /* 0x000fea000b800000 */
[----:B-1----:R1:W2:Y:S02]  /*9a70*/  SHFL.IDX PT, R10, R12, 0x2, 0x1c1f ;  /* 0x005c1f000c0a7f89 */ /* 0x0022a400000e0000 */
.L_x_1560:
[----:B------:R-:W-:Y:S05]  /*9a80*/  BRA.DIV ~URZ, `(.L_x_1495) ;  /* 0x00003c227f007947 */ /* 0x000fea000b800000 */
[----:B----4-:R4:W1:Y:S02]  /*9a90*/  SHFL.IDX PT, R0, R13, 0x2, 0x1c1f ;  /* 0x005c1f000d007f89 */ /* 0x01086400000e0000 */
.L_x_1561:
[----:B------:R-:W-:Y:S01]  /*9aa0*/  IADD3 R2, R11, 0x40, RZ ;  /* 0x000000400b027810 */ /* 0x000fe20007ffe0ff */
[----:B------:R-:W-:Y:S03]  /*9ab0*/  BSSY B0, `(.L_x_1496) ;  /* 0x0000011000007945 */ /* 0x000fe60003800000 */
[----:B------:R-:W-:-:S13]  /*9ac0*/  ISETP.GE.AND P0, PT, R2, R4, PT ;  /* 0x000000040200720c */ /* 0x000fda0003f06270 */
[----:B------:R-:W-:Y:S05]  /*9ad0*/  @P0 BRA `(.L_x_1497) ;  /* 0x000000e000000947 */ /* 0x000fea0003800000 */
[----:B------:R-:W5:Y:S04]  /*9ae0*/  LDL R14, [R1+0x38] ;  /* 0x00003800010e7983 */ /* 0x000f680000100800 */
[----:B---3--:R-:W3:Y:S01]  /*9af0*/  LDL R5, [R1+0x34] ;  /* 0x0000340001057983 */ /* 0x008ee20000100800 */
[----:B------:R-:W-:Y:S02]  /*9b00*/  ISETP.GE.AND P2, PT, R226, c[0x0][0x3c8], PT ;  /* 0x0000f200e2007a0c */ /* 0x000fe40003f46270 */
[----:B------:R-:W-:Y:S02]  /*9b10*/  ISETP.GE.AND P1, PT, R225, c[0x0][0x3c8], PT ;  /* 0x0000f200e1007a0c */ /* 0x000fe40003f26270 */
[----:B------:R-:W-:-:S09]  /*9b20*/  ISETP.GE.AND P0, PT, R228, c[0x0][0x3c8], PT ;  /* 0x0000f200e4007a0c */ /* 0x000fd20003f06270 */
[-C--:B-1----:R-:W-:Y:S02]  /*9b30*/  @!P2 LEA R8, P5, R226, R0.reuse, 0x1 ;  /* 0x00000000e208a211 */ /* 0x082fe400078a08ff */
        /* <DEDUP_REMOVED lines=8> */
.L_x_1497:
[----:B------:R-:W-:Y:S05]  /*9bc0*/  BSYNC B0 ;  /* 0x0000000000007941 */ /* 0x000fea0003800000 */
.L_x_1496:
[----:B------:R-:W-:Y:S05]  /*9bd0*/  BRA.DIV ~URZ, `(.L_x_1498) ;  /* 0x00003b327f007947 */ /* 0x000fea000b800000 */
[----:B-1----:R1:W3:Y:S04]  /*9be0*/  SHFL.IDX PT, R6, R12, 0x3, 0x1c1f ;  /* 0x007c1f000c067f89 */ /* 0x0022e800000e0000 */
[----:B------:R1:W4:Y:S02]  /*9bf0*/  SHFL.IDX PT, R0, R13, 0x3, 0x1c1f ;  /* 0x007c1f000d007f89 */ /* 0x00032400000e0000 */
.L_x_1562:
[----:B------:R-:W-:-:S04]  /*9c00*/  IADD3 R2, R11, 0x60, RZ ;  /* 0x000000600b027810 */ /* 0x000fc80007ffe0ff */
[----:B------:R-:W-:-:S13]  /*9c10*/  ISETP.GE.AND P0, PT, R2, R4, PT ;  /* 0x000000040200720c */ /* 0x000fda0003f06270 */
[----:B------:R-:W-:Y:S05]  /*9c20*/  @P0 BRA `(.L_x_1499) ;  /* 0x000023a000000947 */ /* 0x000fea0003800000 */
[----:B------:R-:W5:Y:S01]  /*9c30*/  LDL R7, [R1+0x38] ;  /* 0x0000380001077983 */ /* 0x000f620000100800 */
[----:B------:R-:W-:Y:S02]  /*9c40*/  ISETP.GE.AND P1, PT, R226, c[0x0][0x3c8], PT ;  /* 0x0000f200e2007a0c */ /* 0x000fe40003f26270 */
[----:B------:R-:W-:-:S11]  /*9c50*/  ISETP.GE.AND P0, PT, R225, c[0x0][0x3c8], PT ;  /* 0x0000f200e1007a0c */ /* 0x000fd60003f06270 */
[CC--:B----4-:R-:W-:Y:S02]  /*9c60*/  @!P1 LEA R4, P3, R226.reuse, R0.reuse, 0x1 ;  /* 0x00000000e2049211 */ /* 0x0d0fe400078608ff */
[----:B------:R-:W-:Y:S02]  /*9c70*/  @!P0 LEA R2, P2, R225, R0, 0x1 ;  /* 0x00000000e1028211 */ /* 0x000fe400078408ff */
[----:B---3--:R-:W-:-:S05]  /*9c80*/  @!P1 LEA.HI.X R5, R226, R6, R227, 0x1, P3 ;  /* 0x00000006e2059211 */ /* 0x008fca00018f0ce3 */
[----:B------:R3:W-:Y:S01]  /*9c90*/  @!P1 ST.E.128 [R4.64], R60 ;  /* 0x0000003c04009985 */ /* 0x0007e2000c101d06 */
[----:B-----5:R-:W-:-:S05]  /*9ca0*/  @!P0 LEA.HI.X R3, R225, R6, R7, 0x1, P2 ;  /* 0x00000006e1038211 */ /* 0x020fca00010f0c07 */
[----:B------:R3:W-:Y:S01]  /*9cb0*/  @!P0 ST.E.128 [R2.64], R56 ;  /* 0x0000003802008985 */ /* 0x0007e2000c101d06 */
[----:B------:R-:W-:-:S13]  /*9cc0*/  ISETP.GE.AND P0, PT, R228, c[0x0][0x3c8], PT ;  /* 0x0000f200e4007a0c */ /* 0x000fda0003f06270 */
[----:B------:R-:W-:Y:S05]  /*9cd0*/  @P0 BRA `(.L_x_1499) ;  /* 0x000022f000000947 */ /* 0x000fea0003800000 */
[----:B------:R-:W4:Y:S01]  /*9ce0*/  LDL R7, [R1+0x34] ;  /* 0x0000340001077983 */ /* 0x000f220000100800 */
[----:B---3--:R-:W-:-:S04]  /*9cf0*/  LEA R2, P0, R228, R0, 0x1 ;  /* 0x00000000e4027211 */ /* 0x008fc800078008ff */
[----:B----4-:R-:W-:-:S05]  /*9d00*/  LEA.HI.X R3, R228, R6, R7, 0x1, P0 ;  /* 0x00000006e4037211 */ /* 0x010fca00000f0c07 */
[----:B------:R3:W-:Y:S01]  /*9d10*/  ST.E.128 [R2.64], R52 ;  /* 0x0000003402007985 */ /* 0x0007e2000c101d06 */
[----:B------:R-:W-:Y:S05]  /*9d20*/  BRA `(.L_x_1499) ;  /* 0x000022a000007947 */ /* 0x000fea0003800000 */
.L_x_1486:
[----:B-1----:R-:W2:Y:S01]  /*9d30*/  LDL.LU R6, [R1+0x40] ;  /* 0x0000400001067983 */ /* 0x002ea20000300800 */
[----:B------:R-:W-:Y:S02]  /*9d40*/  IMAD R3, R17, c[0x0][0x408], RZ ;  /* 0x0001020011037a24 */ /* 0x000fe400078e02ff */
[----:B------:R-:W-:-:S04]  /*9d50*/  IMAD.WIDE.U32 R4, R2, c[0x0][0x408], RZ ;  /* 0x0001020002047a25 */ /* 0x000fc800078e00ff */
[----:B------:R-:W-:-:S05]  /*9d60*/  IMAD R2, R2, c[0x0][0x40c], R3 ;  /* 0x0001030002027a24 */ /* 0x000fca00078e0203 */
[----:B------:R-:W-:Y:S02]  /*9d70*/  IADD3 R3, R5, R2, RZ ;  /* 0x0000000205037210 */ /* 0x000fe40007ffe0ff */
[----:B------:R-:W-:Y:S02]  /*9d80*/  MOV R2, R4 ;  /* 0x0000000400027202 */ /* 0x000fe40000000f00 */
[----:B------:R-:W-:-:S03]  /*9d90*/  SHF.R.S32.HI R5, RZ, 0x1f, R0 ;  /* 0x0000001fff057819 */ /* 0x000fc60000011400 */
[----:B------:R-:W-:-:S04]  /*9da0*/  IMAD.WIDE.U32 R2, R236, c[0x0][0x438], R2 ;  /* 0x00010e00ec027a25 */ /* 0x000fc800078e0002 */
[----:B------:R-:W-:Y:S02]  /*9db0*/  IMAD R4, R5, c[0x0][0x440], RZ ;  /* 0x0001100005047a24 */ /* 0x000fe400078e02ff */
[----:B------:R-:W-:Y:S02]  /*9dc0*/  IMAD R3, R236, c[0x0][0x43c], R3 ;  /* 0x00010f00ec037a24 */ /* 0x000fe400078e0203 */
[----:B------:R-:W-:-:S04]  /*9dd0*/  @P5 IMAD.HI.U32 R5, R10, c[0x0][0x4ec], RZ ;  /* 0x00013b000a055a27 */ /* 0x000fc800078e00ff */
[C---:B------:R-:W-:Y:S02]  /*9de0*/  IMAD R4, R0.reuse, c[0x0][0x444], R4 ;  /* 0x0001110000047a24 */ /* 0x040fe400078e0204 */
[----:B------:R-:W-:Y:S01]  /*9df0*/  IMAD.WIDE.U32 R2, R0, c[0x0][0x440], R2 ;  /* 0x0001100000027a25 */ /* 0x000fe200078e0002 */
[----:B------:R-:W-:Y:S02]  /*9e00*/  MOV R0, R10 ;  /* 0x0000000a00007202 */ /* 0x000fe40000000f00 */
[----:B------:R-:W-:Y:S02]  /*9e10*/  @P5 SHF.R.U32.HI R0, RZ, c[0x0][0x4f0], R5 ;  /* 0x00013c00ff005a19 */ /* 0x000fe40000011605 */
[----:B------:R-:W-:Y:S02]  /*9e20*/  IADD3 R3, R3, R4, RZ ;  /* 0x0000000403037210 */ /* 0x000fe40007ffe0ff */
[----:B------:R-:W-:Y:S02]  /*9e30*/  SHF.R.S32.HI R5, RZ, 0x1f, R0 ;  /* 0x0000001fff057819 */ /* 0x000fe40000011400 */
[----:B------:R-:W-:-:S03]  /*9e40*/  IADD3 R4, -R0, RZ, RZ ;  /* 0x000000ff00047210 */ /* 0x000fc60007ffe1ff */
[----:B------:R-:W-:Y:S02]  /*9e50*/  IMAD R5, R5, c[0x0][0x430], RZ ;  /* 0x00010c0005057a24 */ /* 0x000fe400078e02ff */
[----:B------:R-:W-:Y:S02]  /*9e60*/  IMAD R4, R4, c[0x0][0x4e8], R10 ;  /* 0x00013a0004047a24 */ /* 0x000fe400078e020a */
[----:B------:R-:W-:Y:S02]  /*9e70*/  IMAD R5, R0, c[0x0][0x434], R5 ;  /* 0x00010d0000057a24 */ /* 0x000fe400078e0205 */
[----:B--2---:R-:W-:-:S04]  /*9e80*/  IMAD.WIDE.U32 R2, R6, c[0x0][0x448], R2 ;  /* 0x0001120006027a25 */ /* 0x004fc800078e0002 */
[----:B------:R-:W-:-:S04]  /*9e90*/  IMAD R3, R6, c[0x0][0x44c], R3 ;  /* 0x0001130006037a24 */ /* 0x000fc800078e0203 */
        /* <DEDUP_REMOVED lines=11> */
.L_x_1563:
[----:B------:R-:W-:Y:S05]  /*9f50*/  BRA.DIV ~URZ, `(.L_x_1501) ;  /* 0x000038e27f007947 */ /* 0x000fea000b800000 */
[----:B------:R3:W4:Y:S02]  /*9f60*/  SHFL.IDX PT, R0, R13, RZ, 0x1c1f ;  /* 0x001c1fff0d007589 */ /* 0x00072400000e0000 */
.L_x_1564:
        /* <DEDUP_REMOVED lines=27> */
[----:B------:R-:W3:Y:S03]  /*a120*/  LDL R5, [R1] ;  /* 0x0000000001057983 */ /* 0x000ee60000100800 */
        /* <DEDUP_REMOVED lines=46> */
.L_x_1503:
[----:B------:R-:W-:Y:S05]  /*a410*/  BSYNC B0 ;  /* 0x0000000000007941 */ /* 0x000fea0003800000 */
.L_x_1502:
[----:B------:R-:W-:Y:S05]  /*a420*/  BRA.DIV ~URZ, `(.L_x_1504) ;  /* 0x000034727f007947 */ /* 0x000fea000b800000 */
[----:B--2---:R2:W1:Y:S04]  /*a430*/  SHFL.IDX PT, R4, R12, 0x1, 0x1c1f ;  /* 0x003c1f000c047f89 */ /* 0x00446800000e0000 */
[----:B----4-:R2:W4:Y:S02]  /*a440*/  SHFL.IDX PT, R0, R13, 0x1, 0x1c1f ;  /* 0x003c1f000d007f89 */ /* 0x01052400000e0000 */
.L_x_1565:
        /* <DEDUP_REMOVED lines=28> */
[----:B------:R-:W2:Y:S01]  /*a610*/  LDL R5, [R1] ;  /* 0x0000000001057983 */ /* 0x000ea20000100800 */
        /* <DEDUP_REMOVED lines=45> */
.L_x_1506:
[----:B------:R-:W-:Y:S05]  /*a8f0*/  BSYNC B0 ;  /* 0x0000000000007941 */ /* 0x000fea0003800000 */
.L_x_1505:
[----:B------:R-:W-:Y:S05]  /*a900*/  BRA.DIV ~URZ, `(.L_x_1507) ;  /* 0x000030527f007947 */ /* 0x000fea000b800000 */
[----:B-1----:R1:W2:Y:S02]  /*a910*/  SHFL.IDX PT, R4, R12, 0x2, 0x1c1f ;  /* 0x005c1f000c047f89 */ /* 0x0022a400000e0000 */
.L_x_1566:
[----:B------:R-:W-:Y:S05]  /*a920*/  BRA.DIV ~URZ, `(.L_x_1508) ;  /* 0x000030a27f007947 */ /* 0x000fea000b800000 */
[----:B----4-:R4:W1:Y:S02]  /*a930*/  SHFL.IDX PT, R0, R13, 0x2, 0x1c1f ;  /* 0x005c1f000d007f89 */ /* 0x01086400000e0000 */
.L_x_1567:
[----:B------:R-:W-:Y:S01]  /*a940*/  LOP3.LUT P0, RZ, R237, 0x1, RZ, 0xc0, !PT ;  /* 0x00000001edff7812 */ /* 0x000fe2000780c0ff */
[----:B------:R-:W-:-:S12]  /*a950*/  BSSY B0, `(.L_x_1509) ;  /* 0x000004a000007945 */ /* 0x000fd80003800000 */
        /* <DEDUP_REMOVED lines=18> */
[----:B------:R-:W2:Y:S04]  /*aa80*/  LDL R5, [R1] ;  /* 0x0000000001057983 */ /* 0x000ea80000100800 */
        /* <DEDUP_REMOVED lines=54> */
.L_x_1510:
[----:B------:R-:W-:Y:S05]  /*adf0*/  BSYNC B0 ;  /* 0x0000000000007941 */ /* 0x000fea0003800000 */
.L_x_1509:
[----:B------:R-:W-:Y:S05]  /*ae00*/  BRA.DIV ~URZ, `(.L_x_1511) ;  /* 0x00002c227f007947 */ /* 0x000fea000b800000 */
[----:B--2---:R2:W3:Y:S04]  /*ae10*/  SHFL.IDX PT, R4, R12, 0x3, 0x1c1f ;  /* 0x007c1f000c047f89 */ /* 0x0044e800000e0000 */
[----:B-1----:R2:W1:Y:S02]  /*ae20*/  SHFL.IDX PT, R0, R13, 0x3, 0x1c1f ;  /* 0x007c1f000d007f89 */ /* 0x00246400000e0000 */
.L_x_1568:
[----:B------:R-:W-:-:S13]  /*ae30*/  LOP3.LUT P0, RZ, R237, 0x2, RZ, 0xc0, !PT ;  /* 0x00000002edff7812 */ /* 0x000fda000780c0ff */
        /* <DEDUP_REMOVED lines=34> */
[----:B------:R-:W4:Y:S01]  /*b060*/  LDL R5, [R1] ;  /* 0x0000000001057983 */ /* 0x000f220000100800 */
        /* <DEDUP_REMOVED lines=44> */
.L_x_1484:
[----:B------:R-:W-:Y:S01]  /*b330*/  ISETP.NE.U32.AND P0, PT, RZ, c[0x0][0x508], PT ;  /* 0x00014200ff007a0c */ /* 0x000fe20003f05070 */
[----:B------:R-:W-:Y:S01]  /*b340*/  IMAD.MOV.U32 R4, RZ, RZ, 0x4 ;  /* 0x00000004ff047424 */ /* 0x000fe200078e00ff */
[----:B------:R-:W-:Y:S01]  /*b350*/  ISETP.NE.U32.AND P2, PT, RZ, c[0x0][0x500], PT ;  /* 0x00014000ff007a0c */ /* 0x000fe20003f45070 */
[----:B------:R-:W-:Y:S01]  /*b360*/  IMAD.MOV.U32 R0, RZ, RZ, RZ ;  /* 0x000000ffff007224 */ /* 0x000fe200078e00ff */
[----:B------:R-:W-:Y:S01]  /*b370*/  ISETP.NE.AND.EX P1, PT, RZ, c[0x0][0x50c], PT, P0 ;  /* 0x00014300ff007a0c */ /* 0x000fe20003f25300 */
[----:B------:R-:W-:Y:S01]  /*b380*/  IMAD.MOV.U32 R19, RZ, RZ, c[0x0][0x388] ;  /* 0x0000e200ff137624 */ /* 0x000fe200078e00ff */
[----:B------:R-:W-:Y:S01]  /*b390*/  ISETP.NE.AND.EX P2, PT, RZ, c[0x0][0x504], PT, P2 ;  /* 0x00014100ff007a0c */ /* 0x000fe20003f45320 */
[----:B------:R-:W-:-:S10]  /*b3a0*/  IMAD.WIDE R4, R230, R4, c[0x0][0x500] ;  /* 0x00014000e6047625 */ /* 0x000fd400078e0204 */
[C---:B------:R-:W-:Y:S02]  /*b3b0*/  @P1 LEA R2, P0, R230.reuse, c[0x0][0x508], 0x2 ;  /* 0x00014200e6021a11 */ /* 0x040fe400078010ff */
[----:B------:R2:W5:Y:S02]  /*b3c0*/  @P2 LDG.E R0, [R4.64] ;  /* 0x0000000604002981 */ /* 0x000564000c1e1900 */
[----:B------:R-:W-:-:S05]  /*b3d0*/  @P1 LEA.HI.X R3, R230, c[0x0][0x50c], R238, 0x2, P0 ;  /* 0x00014300e6031a11 */ /* 0x000fca00000f14ee */
[----:B------:R2:W5:Y:S01]  /*b3e0*/  @P1 LDG.E R19, [R2.64] ;  /* 0x0000000602131981 */ /* 0x000562000c1e1900 */
[----:B------:R-:W-:-:S04]  /*b3f0*/  ISETP.NE.AND P0, PT, R234, RZ, PT ;  /* 0x000000ffea00720c */ /* 0x000fc80003f05270 */
[----:B------:R-:W-:Y:S01]  /*b400*/  SEL R18, R234, c[0x0][0x3d4], P0 ;  /* 0x0000f500ea127a07 */ /* 0x000fe20000000000 */
[----:B------:R-:W-:Y:S05]  /*b410*/  @P1 BRA `(.L_x_1512) ;  /* 0x0000004000001947 */ /* 0x000fea0003800000 */
[----:B------:R-:W-:Y:S05]  /*b420*/  @!P2 BRA `(.L_x_1512) ;  /* 0x000000300000a947 */ /* 0x000fea0003800000 */
[----:B--2---:R2:W3:Y:S04]  /*b430*/  LDG.E R2, [R4.64] ;  /* 0x0000000604027981 */ /* 0x0044e8000c1e1900 */
[----:B--2---:R-:W3:Y:S02]  /*b440*/  LDG.E R4, [R4.64+0x4] ;  /* 0x0000040604047981 */ /* 0x004ee4000c1e1900 */
[----:B---3-5:R-:W-:Y:S02]  /*b450*/  IADD3 R19, -R2, R4, RZ ;  /* 0x0000000402137210 */ /* 0x028fe40007ffe1ff */
.L_x_1512:
[----:B--2---:R-:W2:Y:S01]  /*b460*/  S2R R3, SR_TID.X ;  /* 0x0000000000037919 */ /* 0x004ea20000002100 */
[----:B------:R-:W-:Y:S01]  /*b470*/  BSSY B0, `(.L_x_1513) ;  /* 0x0000036000007945 */ /* 0x000fe20003800000 */
[----:B------:R-:W-:Y:S02]  /*b480*/  SEL R12, R230, RZ, !P2 ;  /* 0x000000ffe60c7207 */ /* 0x000fe40005000000 */
[----:B------:R-:W-:-:S02]  /*b490*/  SEL R20, R238, RZ, !P2 ;  /* 0x000000ffee147207 */ /* 0x000fc40005000000 */
[----:B-----5:R-:W-:Y:S02]  /*b4a0*/  SHF.R.S32.HI R17, RZ, 0x1f, R0 ;  /* 0x0000001fff117819 */ /* 0x020fe40000011400 */
[----:B--2---:R-:W-:-:S13]  /*b4b0*/  ISETP.GT.AND P0, PT, R3, 0x7f, PT ;  /* 0x0000007f0300780c */ /* 0x004fda0003f04270 */
[----:B------:R-:W-:Y:S05]  /*b4c0*/  @P0 BRA `(.L_x_1514) ;  /* 0x0000030000000947 */ /* 0x000fea0003800000 */
[----:B------:R-:W-:Y:S01]  /*b4d0*/  IMAD R2, R19, c[0x0][0x4e8], RZ ;  /* 0x00013a0013027a24 */ /* 0x000fe200078e02ff */
[----:B------:R-:W-:-:S04]  /*b4e0*/  LEA R13, R233, R3, 0x7 ;  /* 0x00000003e90d7211 */ /* 0x000fc800078e38ff */
[----:B------:R-:W-:-:S13]  /*b4f0*/  ISETP.GE.AND P0, PT, R13, R2, PT ;  /* 0x000000020d00720c */ /* 0x000fda0003f06270 */
[----:B------:R-:W-:Y:S05]  /*b500*/  @P0 BRA `(.L_x_1514) ;  /* 0x000002c000000947 */ /* 0x000fea0003800000 */
[----:B------:R-:W2:Y:S01]  /*b510*/  LDL.LU R21, [R1+0x40] ;  /* 0x0000400001157983 */ /* 0x000ea20000300800 */
[----:B------:R-:W-:Y:S01]  /*b520*/  IMAD.MOV.U32 R2, RZ, RZ, 0x368 ;  /* 0x00000368ff027424 */ /* 0x000fe200078e00ff */
[----:B------:R-:W-:-:S04]  /*b530*/  ISETP.GT.AND P2, PT, R18, 0x1, PT ;  /* 0x000000011200780c */ /* 0x000fc80003f44270 */
[----:B------:R-:W-:-:S04]  /*b540*/  SEL R2, R2, 0x328, P2 ;  /* 0x0000032802027807 */ /* 0x000fc80001000000 */
[----:B------:R3:W4:Y:S08]  /*b550*/  LDC.64 R8, c[0x0][R2+0x170] ;  /* 0x00005c0002087b82 */ /* 0x0007300000000a00 */
[----:B------:R3:W5:Y:S08]  /*b560*/  LDC.64 R6, c[0x0][R2+0x168] ;  /* 0x00005a0002067b82 */ /* 0x0007700000000a00 */
[----:B-1----:R3:W1:Y:S08]  /*b570*/  LDC.64 R14, c[0x0][R2+0x178] ;  /* 0x00005e00020e7b82 */ /* 0x0026700000000a00 */
[----:B------:R3:W1:Y:S02]  /*b580*/  LDC.64 R10, c[0x0][R2+0x160] ;  /* 0x00005800020a7b82 */ /* 0x0006640000000a00 */
[----:B---3--:R-:W-:-:S02]  /*b590*/  IMAD.MOV.U32 R2, RZ, RZ, c[0x0][0x4e8] ;  /* 0x00013a00ff027624 */ /* 0x008fc400078e00ff */
[-C--:B----4-:R-:W-:Y:S02]  /*b5a0*/  IMAD R3, R9, R12.reuse, RZ ;  /* 0x0000000c09037224 */ /* 0x090fe400078e02ff */
[----:B------:R-:W-:Y:S01]  /*b5b0*/  IMAD.WIDE.U32 R4, R8, R12, RZ ;  /* 0x0000000c08047225 */ /* 0x000fe200078e00ff */
[----:B------:R-:W-:Y:S02]  /*b5c0*/  ISETP.NE.AND P0, PT, R2, 0x1, PT ;  /* 0x000000010200780c */ /* 0x000fe40003f05270 */
[----:B------:R-:W-:Y:S01]  /*b5d0*/  MOV R2, R13 ;  /* 0x0000000d00027202 */ /* 0x000fe20000000f00 */
[----:B------:R-:W-:Y:S02]  /*b5e0*/  IMAD R8, R8, R20, R3 ;  /* 0x0000001408087224 */ /* 0x000fe400078e0203 */
[-C--:B-----5:R-:W-:Y:S02]  /*b5f0*/  IMAD R9, R7, R236.reuse, RZ ;  /* 0x000000ec07097224 */ /* 0x0a0fe400078e02ff */
[----:B------:R-:W-:-:S04]  /*b600*/  IMAD.WIDE.U32 R6, R6, R236, RZ ;  /* 0x000000ec06067225 */ /* 0x000fc800078e00ff */
[----:B------:R-:W-:Y:S01]  /*b610*/  IMAD.IADD R9, R7, 0x1, R9 ;  /* 0x0000000107097824 */ /* 0x000fe200078e0209 */
[----:B------:R-:W-:Y:S01]  /*b620*/  IADD3 R7, R5, R8, RZ ;  /* 0x0000000805077210 */ /* 0x000fe20007ffe0ff */
[----:B------:R-:W-:-:S05]  /*b630*/  @P0 IMAD.HI.U32 R16, R13, c[0x0][0x4ec], RZ ;  /* 0x00013b000d100a27 */ /* 0x000fca00078e00ff */
[----:B------:R-:W-:Y:S02]  /*b640*/  @P0 SHF.R.U32.HI R2, RZ, c[0x0][0x4f0], R16 ;  /* 0x00013c00ff020a19 */ /* 0x000fe40000011610 */
[----:B------:R-:W-:-:S03]  /*b650*/  IADD3 R16, P1, P0, R4, R6, R0 ;  /* 0x0000000604107210 */ /* 0x000fc6000783e000 */
[----:B------:R-:W-:Y:S01]  /*b660*/  IMAD.MOV R6, RZ, RZ, -R2 ;  /* 0x000000ffff067224 */ /* 0x000fe200078e0a02 */
[----:B------:R-:W-:Y:S02]  /*b670*/  IADD3.X R9, R7, R9, R17, P1, P0 ;  /* 0x0000000907097210 */ /* 0x000fe40000fe0411 */
[----:B--2---:R-:W-:-:S05]  /*b680*/  SEL R3, R21, RZ, P2 ;  /* 0x000000ff15037207 */ /* 0x004fca0001000000 */
[-C--:B-1----:R-:W-:Y:S02]  /*b690*/  IMAD R8, R15, R3.reuse, RZ ;  /* 0x000000030f087224 */ /* 0x082fe400078e02ff */
[----:B------:R-:W-:-:S04]  /*b6a0*/  IMAD.WIDE.U32 R4, R14, R3, RZ ;  /* 0x000000030e047225 */ /* 0x000fc800078e00ff */
        /* <DEDUP_REMOVED lines=18> */
.L_x_1514:
[----:B------:R-:W-:Y:S05]  /*b7d0*/  BSYNC B0 ;  /* 0x0000000000007941 */ /* 0x000fea0003800000 */
.L_x_1513:
[----:B------:R-:W-:-:S13]  /*b7e0*/  ISETP.GT.AND P0, PT, R18, 0x1, PT ;  /* 0x000000011200780c */ /* 0x000fda0003f04270 */
[----:B------:R-:W-:Y:S05]  /*b7f0*/  @P0 BRA `(.L_x_1499) ;  /* 0x000007d000000947 */ /* 0x000fea0003800000 */
[----:B------:R-:W2:Y:S01]  /*b800*/  S2R R3, SR_TID.X ;  /* 0x0000000000037919 */ /* 0x000ea20000002100 */
[----:B-1----:R-:W-:Y:S01]  /*b810*/  MOV R2, c[0x0][0x4e8] ;  /* 0x00013a0000027a02 */ /* 0x002fe20000000f00 */
[----:B------:R-:W-:Y:S01]  /*b820*/  IMAD R4, R17, c[0x0][0x3a0], RZ ;  /* 0x0000e80011047a24 */ /* 0x000fe200078e02ff */
[----:B------:R-:W-:Y:S02]  /*b830*/  LEA R11, R233, R229, 0x7 ;  /* 0x000000e5e90b7211 */ /* 0x000fe400078e38ff */
[----:B------:R-:W-:Y:S02]  /*b840*/  ISETP.NE.AND P0, PT, R2, 0x1, PT ;  /* 0x000000010200780c */ /* 0x000fe40003f05270 */
[----:B--2---:R-:W-:-:S04]  /*b850*/  SHF.R.S32.HI R5, RZ, 0x1f, R3 ;  /* 0x0000001fff057819 */ /* 0x004fc80000011403 */
[----:B------:R-:W-:-:S04]  /*b860*/  LEA.HI R5, R5, R3, RZ, 0x2 ;  /* 0x0000000305057211 */ /* 0x000fc800078f10ff */
[----:B------:R-:W-:-:S04]  /*b870*/  LOP3.LUT R5, R5, 0xfffffffc, RZ, 0xc0, !PT ;  /* 0xfffffffc05057812 */ /* 0x000fc800078ec0ff */
[----:B------:R-:W-:Y:S01]  /*b880*/  IADD3 R5, -R5, R3, RZ ;  /* 0x0000000305057210 */ /* 0x000fe20007ffe1ff */
[----:B------:R-:W-:-:S04]  /*b890*/  IMAD.WIDE.U32 R2, R0, c[0x0][0x3a0], RZ ;  /* 0x0000e80000027a25 */ /* 0x000fc800078e00ff */
[----:B------:R-:W-:Y:S01]  /*b8a0*/  IMAD R0, R0, c[0x0][0x3a4], R4 ;  /* 0x0000e90000007a24 */ /* 0x000fe200078e0204 */
[----:B------:R-:W-:Y:S01]  /*b8b0*/  LEA R4, R5, R229, 0x5 ;  /* 0x000000e505047211 */ /* 0x000fe200078e28ff */
[----:B------:R-:W-:Y:S02]  /*b8c0*/  IMAD R5, R20, c[0x0][0x3f0], RZ ;  /* 0x0000fc0014057a24 */ /* 0x000fe400078e02ff */
[----:B------:R-:W-:Y:S01]  /*b8d0*/  IMAD.IADD R3, R3, 0x1, R0 ;  /* 0x0000000103037824 */ /* 0x000fe200078e0200 */
[----:B------:R-:W-:Y:S01]  /*b8e0*/  LEA R4, R233, R4, 0x7 ;  /* 0x00000004e9047211 */ /* 0x000fe200078e38ff */
[----:B------:R-:W-:Y:S02]  /*b8f0*/  IMAD R7, R12, c[0x0][0x3f4], R5 ;  /* 0x0000fd000c077a24 */ /* 0x000fe400078e0205 */
[----:B------:R-:W-:Y:S01]  /*b900*/  IMAD.WIDE.U32 R2, R236, c[0x0][0x3e8], R2 ;  /* 0x0000fa00ec027a25 */ /* 0x000fe200078e0002 */
[----:B------:R-:W-:-:S03]  /*b910*/  MOV R0, R4 ;  /* 0x0000000400007202 */ /* 0x000fc60000000f00 */
[----:B------:R-:W-:-:S04]  /*b920*/  @P0 IMAD.HI.U32 R6, R4, c[0x0][0x4ec], RZ ;  /* 0x00013b0004060a27 */ /* 0x000fc800078e00ff */
[----:B------:R-:W-:Y:S01]  /*b930*/  IMAD R3, R236, c[0x0][0x3ec], R3 ;  /* 0x0000fb00ec037a24 */ /* 0x000fe200078e0203 */
[----:B------:R-:W-:-:S03]  /*b940*/  @P0 SHF.R.U32.HI R0, RZ, c[0x0][0x4f0], R6 ;  /* 0x00013c00ff000a19 */ /* 0x000fc60000011606 */
[----:B------:R-:W-:Y:S01]  /*b950*/  IMAD.WIDE.U32 R2, R12, c[0x0][0x3f0], R2 ;  /* 0x0000fc000c027a25 */ /* 0x000fe200078e0002 */
[----:B------:R-:W-:Y:S02]  /*b960*/  SHF.R.S32.HI R6, RZ, 0x1f, R0 ;  /* 0x0000001fff067819 */ /* 0x000fe40000011400 */
[----:B------:R-:W-:Y:S01]  /*b970*/  IADD3 R5, -R0, RZ, RZ ;  /* 0x000000ff00057210 */ /* 0x000fe20007ffe1ff */
[----:B------:R-:W-:Y:S02]  /*b980*/  IMAD.IADD R3, R3, 0x1, R7 ;  /* 0x0000000103037824 */ /* 0x000fe400078e0207 */
[----:B------:R-:W-:Y:S02]  /*b990*/  IMAD R6, R6, c[0x0][0x3e0], RZ ;  /* 0x0000f80006067a24 */ /* 0x000fe400078e02ff */
[----:B------:R-:W-:Y:S02]  /*b9a0*/  IMAD R4, R5, c[0x0][0x4e8], R4 ;  /* 0x00013a0005047a24 */ /* 0x000fe400078e0204 */
[----:B------:R-:W-:-:S02]  /*b9b0*/  IMAD R6, R0, c[0x0][0x3e4], R6 ;  /* 0x0000f90000067a24 */ /* 0x000fc400078e0206 */
        /* <DEDUP_REMOVED lines=11> */
.L_x_1569:
[----:B------:R-:W-:Y:S05]  /*ba70*/  BRA.DIV ~URZ, `(.L_x_1516) ;  /* 0x000020e27f007947 */ /* 0x000fea000b800000 */
[----:B------:R3:W4:Y:S02]  /*ba80*/  SHFL.IDX PT, R0, R12, RZ, 0x1c1f ;  /* 0x001c1fff0c007589 */ /* 0x00072400000e0000 */
.L_x_1570:
[----:B------:R-:W-:Y:S01]  /*ba90*/  IMAD R10, R19, c[0x0][0x4e8], RZ ;  /* 0x00013a00130a7a24 */ /* 0x000fe200078e02ff */
[----:B------:R-:W-:Y:S04]  /*baa0*/  BSSY B0, `(.L_x_1517) ;  /* 0x0000011000007945 */ /* 0x000fe80003800000 */
[----:B------:R-:W-:-:S13]  /*bab0*/  ISETP.GE.AND P0, PT, R11, R10, PT ;  /* 0x0000000a0b00720c */ /* 0x000fda0003f06270 */
        /* <DEDUP_REMOVED lines=10> */
[----:B------:R2:W-:Y:S01]  /*bb60*/  @!P2 ST.E.128 [R6.64], RZ ;  /* 0x000000ff0600a985 */ /* 0x0005e2000c101d06 */
[-C--:B-----5:R-:W-:Y:S02]  /*bb70*/  @!P1 LEA.HI.X R5, R225, R8.reuse, R14, 0x1, P4 ;  /* 0x00000008e1059211 */ /* 0x0a0fe400020f0c0e */
[----:B---3--:R-:W-:-:S03]  /*bb80*/  @!P0 LEA.HI.X R3, R228, R8, R13, 0x1, P3 ;  /* 0x00000008e4038211 */ /* 0x008fc600018f0c0d */
[----:B------:R2:W-:Y:S04]  /*bb90*/  @!P1 ST.E.128 [R4.64], RZ ;  /* 0x000000ff04009985 */ /* 0x0005e8000c101d06 */
[----:B------:R2:W-:Y:S02]  /*bba0*/  @!P0 ST.E.128 [R2.64], RZ ;  /* 0x000000ff02008985 */ /* 0x0005e4000c101d06 */
.L_x_1518:
[----:B------:R-:W-:Y:S05]  /*bbb0*/  BSYNC B0 ;  /* 0x0000000000007941 */ /* 0x000fea0003800000 */
.L_x_1517:
[----:B------:R-:W-:Y:S05]  /*bbc0*/  BRA.DIV ~URZ, `(.L_x_1519) ;  /* 0x00001ff27f007947 */ /* 0x000fea000b800000 */
[----:B--2---:R2:W1:Y:S04]  /*bbd0*/  SHFL.IDX PT, R8, R9, 0x1, 0x1c1f ;  /* 0x003c1f0009087f89 */ /* 0x00446800000e0000 */
[----:B----4-:R2:W4:Y:S02]  /*bbe0*/  SHFL.IDX PT, R0, R12, 0x1, 0x1c1f ;  /* 0x003c1f000c007f89 */ /* 0x01052400000e0000 */
.L_x_1571:
        /* <DEDUP_REMOVED lines=13> */
[----:B------:R1:W-:Y:S01]  /*bcc0*/  @!P2 ST.E.128 [R6.64], RZ ;  /* 0x000000ff0600a985 */ /* 0x0003e2000c101d06 */
[-C--:B-----5:R-:W-:Y:S02]  /*bcd0*/  @!P1 LEA.HI.X R5, R225, R8.reuse, R14, 0x1, P4 ;  /* 0x00000008e1059211 */ /* 0x0a0fe400020f0c0e */
[----:B--2---:R-:W-:-:S03]  /*bce0*/  @!P0 LEA.HI.X R3, R228, R8, R13, 0x1, P3 ;  /* 0x00000008e4038211 */ /* 0x004fc600018f0c0d */
[----:B------:R1:W-:Y:S04]  /*bcf0*/  @!P1 ST.E.128 [R4.64], RZ ;  /* 0x000000ff04009985 */ /* 0x0003e8000c101d06 */
[----:B------:R1:W-:Y:S02]  /*bd00*/  @!P0 ST.E.128 [R2.64], RZ ;  /* 0x000000ff02008985 */ /* 0x0003e4000c101d06 */
.L_x_1521:
[----:B------:R-:W-:Y:S05]  /*bd10*/  BSYNC B0 ;  /* 0x0000000000007941 */ /* 0x000fea0003800000 */
.L_x_1520:
[----:B------:R-:W-:Y:S05]  /*bd20*/  BRA.DIV ~URZ, `(.L_x_1522) ;  /* 0x00001f527f007947 */ /* 0x000fea000b800000 */
[----:B-1----:R1:W2:Y:S02]  /*bd30*/  SHFL.IDX PT, R8, R9, 0x2, 0x1c1f ;  /* 0x005c1f0009087f89 */ /* 0x0022a400000e0000 */
.L_x_1572:
[----:B------:R-:W-:Y:S05]  /*bd40*/  BRA.DIV ~URZ, `(.L_x_1523) ;  /* 0x00001fa27f007947 */ /* 0x000fea000b800000 */
[----:B----4-:R4:W1:Y:S02]  /*bd50*/  SHFL.IDX PT, R0, R12, 0x2, 0x1c1f ;  /* 0x005c1f000c007f89 */ /* 0x01086400000e0000 */
.L_x_1573:
        /* <DEDUP_REMOVED lines=18> */
.L_x_1525:
[----:B------:R-:W-:Y:S05]  /*be80*/  BSYNC B0 ;  /* 0x0000000000007941 */ /* 0x000fea0003800000 */
.L_x_1524:
[----:B------:R-:W-:Y:S05]  /*be90*/  BRA.DIV ~URZ, `(.L_x_1526) ;  /* 0x00001eb27f007947 */ /* 0x000fea000b800000 */
[----:B--2---:R2:W3:Y:S04]  /*bea0*/  SHFL.IDX PT, R8, R9, 0x3, 0x1c1f ;  /* 0x007c1f0009087f89 */ /* 0x0044e800000e0000 */
[----:B-1----:R2:W1:Y:S02]  /*beb0*/  SHFL.IDX PT, R0, R12, 0x3, 0x1c1f ;  /* 0x007c1f000c007f89 */ /* 0x00246400000e0000 */
.L_x_1574:
[----:B------:R-:W-:-:S04]  /*bec0*/  IADD3 R2, R11, 0x60, RZ ;  /* 0x000000600b027810 */ /* 0x000fc80007ffe0ff */
[----:B------:R-:W-:-:S13]  /*bed0*/  ISETP.GE.AND P0, PT, R2, R10, PT ;  /* 0x0000000a0200720c */ /* 0x000fda0003f06270 */
[----:B------:R-:W-:Y:S05]  /*bee0*/  @P0 BRA `(.L_x_1499) ;  /* 0x000000e000000947 */ /* 0x000fea0003800000 */
[----:B--234-:R-:W2:Y:S04]  /*bef0*/  LDL R12, [R1+0x38] ;  /* 0x00003800010c7983 */ /* 0x01cea80000100800 */
[----:B------:R-:W3:Y:S01]  /*bf00*/  LDL R9, [R1+0x34] ;  /* 0x0000340001097983 */ /* 0x000ee20000100800 */
[----:B------:R-:W-:Y:S02]  /*bf10*/  ISETP.GE.AND P2, PT, R226, c[0x0][0x3c8], PT ;  /* 0x0000f200e2007a0c */ /* 0x000fe40003f46270 */
[----:B------:R-:W-:Y:S02]  /*bf20*/  ISETP.GE.AND P1, PT, R225, c[0x0][0x3c8], PT ;  /* 0x0000f200e1007a0c */ /* 0x000fe40003f26270 */
[----:B------:R-:W-:-:S09]  /*bf30*/  ISETP.GE.AND P0, PT, R228, c[0x0][0x3c8], PT ;  /* 0x0000f200e4007a0c */ /* 0x000fd20003f06270 */
[-C--:B-1----:R-:W-:Y:S02]  /*bf40*/  @!P2 LEA R6, P5, R226, R0.reuse, 0x1 ;  /* 0x00000000e206a211 */ /* 0x082fe400078a08ff */
[-C--:B------:R-:W-:Y:S02]  /*bf50*/  @!P1 LEA R4, P4, R225, R0.reuse, 0x1 ;  /* 0x00000000e1049211 */ /* 0x080fe400078808ff */
[----:B------:R-:W-:Y:S02]  /*bf60*/  @!P0 LEA R2, P3, R228, R0, 0x1 ;  /* 0x00000000e4028211 */ /* 0x000fe400078608ff */
[----:B------:R-:W-:-:S05]  /*bf70*/  @!P2 LEA.HI.X R7, R226, R8, R227, 0x1, P5 ;  /* 0x00000008e207a211 */ /* 0x000fca00028f0ce3 */
[----:B------:R1:W-:Y:S01]  /*bf80*/  @!P2 ST.E.128 [R6.64], RZ ;  /* 0x000000ff0600a985 */ /* 0x0003e2000c101d06 */
[-C--:B--2---:R-:W-:Y:S02]  /*bf90*/  @!P1 LEA.HI.X R5, R225, R8.reuse, R12, 0x1, P4 ;  /* 0x00000008e1059211 */ /* 0x084fe400020f0c0c */
[----:B---3--:R-:W-:-:S03]  /*bfa0*/  @!P0 LEA.HI.X R3, R228, R8, R9, 0x1, P3 ;  /* 0x00000008e4038211 */ /* 0x008fc600018f0c09 */
[----:B------:R1:W-:Y:S04]  /*bfb0*/  @!P1 ST.E.128 [R4.64], RZ ;  /* 0x000000ff04009985 */ /* 0x0003e8000c101d06 */
[----:B------:R1:W-:Y:S02]  /*bfc0*/  @!P0 ST.E.128 [R2.64], RZ ;  /* 0x000000ff02008985 */ /* 0x0003e4000c101d06 */
.L_x_1499:
[----:B------:R-:W-:Y:S05]  /*bfd0*/  BSYNC B1 ;  /* 0x0000000000017941 */ /* 0x000fea0003800000 */
.L_x_1483:
[----:B-1--4-:R-:W4:Y:S02]  /*bfe0*/  LDL R0, [R1+0x74] ;  /* 0x0000740001007983 */ /* 0x012f240000100800 */
[----:B----4-:R-:W-:-:S13]  /*bff0*/  ISETP.NE.AND P0, PT, R0, RZ, PT ;  /* 0x000000ff0000720c */ /* 0x010fda0003f05270 */
[----:B------:R-:W-:Y:S01]  /*c000*/  @P0 WARPSYNC 0xffffffff ;  /* 0xffffffff00000948 */ /* 0x000fe20003800000 */
[----:B------:R-:W-:Y:S06]  /*c010*/  @P0 BAR.SYNC.DEFER_BLOCKING 0x5, 0x80 ;  /* 0x0142000000000b1d */ /* 0x000fec0000010000 */
[----:B------:R-:W1:Y:S04]  /*c020*/  @P0 LDS.128 R232, [0xc080] ;  /* 0x00c08000ffe80984 */ /* 0x000e680000000c00 */
[----:B------:R-:W-:Y:S06]  /*c030*/  @P0 BAR.ARV 0x4, 0x80 ;  /* 0x0102000000000b1d */ /* 0x000fec0000002000 */
[----:B------:R-:W-:Y:S05]  /*c040*/  @P0 BRA `(.L_x_1527) ;  /* 0x00000ad000000947 */ /* 0x000fea0003800000 */
[----:B------:R-:W4:Y:S01]  /*c050*/  S2R R0, SR_TID.X ;  /* 0x0000000000007919 */ /* 0x000f220000002100 */
[----:B------:R-:W-:Y:S01]  /*c060*/  IMAD.MOV.U32 R7, RZ, RZ, RZ ;  /* 0x000000ffff077224 */ /* 0x000fe200078e00ff */
[----:B----4-:R-:W-:-:S04]  /*c070*/  LOP3.LUT R14, R0, 0x1f, RZ, 0xc0, !PT ;  /* 0x0000001f000e7812 */ /* 0x010fc800078ec0ff */
[----:B------:R-:W-:Y:S01]  /*c080*/  ISETP.NE.AND P6, PT, R14, 0x1f, PT ;  /* 0x0000001f0e00780c */ /* 0x000fe20003fc5270 */
[----:B------:R-:W-:Y:S10]  /*c090*/  BRA.DIV ~URZ, `(.L_x_1528) ;  /* 0x00001d727f007947 */ /* 0x000ff4000b800000 */
[----:B--2---:R2:W4:Y:S02]  /*c0a0*/  SHFL.IDX PT, R9, R74, RZ, 0x1f ;  /* 0x00001fff4a097589 */ /* 0x00452400000e0000 */
.L_x_1575:
[----:B------:R-:W-:Y:S05]  /*c0b0*/  BRA.DIV ~URZ, `(.L_x_1529) ;  /* 0x00001dc27f007947 */ /* 0x000fea000b800000 */
[----:B---3--:R3:W2:Y:S02]  /*c0c0*/  SHFL.IDX PT, R8, R74, 0x1, 0x1f ;  /* 0x00201f004a087f89 */ /* 0x0086a400000e0000 */
.L_x_1576:
[----:B-1----:R-:W-:Y:S02]  /*c0d0*/  IMAD.IADD R0, R235, 0x1, R14 ;  /* 0x00000001eb007824 */ /* 0x002fe400078e020e */
[----:B------:R-:W-:-:S03]  /*c0e0*/  IMAD.MOV.U32 R6, RZ, RZ, RZ ;  /* 0x000000ffff067224 */ /* 0x000fc600078e00ff */
        /* <DEDUP_REMOVED lines=16> */
.L_x_1577:
        /* <DEDUP_REMOVED lines=16> */
.L_x_1578:
[----:B---3--:R-:W-:Y:S01]  /*c2f0*/  IMAD R0, R0, c[0x0][0x538], RZ ;  /* 0x00014e0000007a24 */ /* 0x008fe200078e02ff */
[----:B------:R-:W-:Y:S04]  /*c300*/  BSSY B1, `(.L_x_1532) ;  /* 0x000007c000017945 */ /* 0x000fe80003800000 */
[----:B--2---:R-:W-:-:S04]  /*c310*/  IADD3 R8, R0, R8, RZ ;  /* 0x0000000800087210 */ /* 0x004fc80007ffe0ff */
[----:B----4-:R-:W-:-:S13]  /*c320*/  ISETP.GT.AND P0, PT, R8, R9, PT ;  /* 0x000000090800720c */ /* 0x010fda0003f04270 */
[----:B------:R-:W-:Y:S05]  /*c330*/  @P0 BRA `(.L_x_1533) ;  /* 0x0000024000000947 */ /* 0x000fea0003800000 */
.L_x_1537:
        /* <DEDUP_REMOVED lines=16> */
.L_x_1579:
        /* <DEDUP_REMOVED lines=16> */
.L_x_1580:
[----:B--2---:R-:W-:-:S05]  /*c540*/  IMAD R0, R0, c[0x0][0x538], RZ ;  /* 0x00014e0000007a24 */ /* 0x004fca00078e02ff */
[----:B------:R-:W-:-:S04]  /*c550*/  IADD3 R8, R0, R8, RZ ;  /* 0x0000000800087210 */ /* 0x000fc80007ffe0ff */
[----:B------:R-:W-:-:S13]  /*c560*/  ISETP.GT.AND P0, PT, R8, R9, PT ;  /* 0x000000090800720c */ /* 0x000fda0003f04270 */
[----:B-1----:R-:W-:Y:S05]  /*c570*/  @!P0 BRA `(.L_x_1537) ;  /* 0xfffffdc000008947 */ /* 0x002fea000383ffff */
.L_x_1533:
[----:B------:R-:W-:-:S05]  /*c580*/  IADD3 R11, -R0, R8, RZ ;  /* 0x00000008000b7210 */ /* 0x000fca0007ffe1ff */
[----:B------:R-:W-:-:S05]  /*c590*/  IMAD R0, R4, c[0x0][0x538], R11 ;  /* 0x00014e0004007a24 */ /* 0x000fca00078e020b */
[----:B------:R-:W-:Y:S01]  /*c5a0*/  ISETP.GT.AND P0, PT, R0, R9, PT ;  /* 0x000000090000720c */ /* 0x000fe20003f04270 */
[----:B------:R-:W-:-:S12]  /*c5b0*/  BRA.DIV ~URZ, `(.L_x_1538) ;  /* 0x00001d027f007947 */ /* 0x000fd8000b800000 */
[----:B------:R-:W-:-:S04]  /*c5c0*/  VOTE.ANY R10, PT, !P0 ;  /* 0x00000000000a7806 */ /* 0x000fc800040e0100 */
.L_x_1581:
[----:B------:R2:W3:Y:S01]  /*c5d0*/  POPC R12, R10 ;  /* 0x0000000a000c7309 */ /* 0x0004e20000000000 */
[----:B------:R-:W-:Y:S05]  /*c5e0*/  BRA.DIV ~URZ, `(.L_x_1539) ;  /* 0x00001d227f007947 */ /* 0x000fea000b800000 */
[----:B---3--:R3:W4:Y:S04]  /*c5f0*/  SHFL.IDX PT, R8, R6, R12, 0x1f ;  /* 0x00001f0c06087589 */ /* 0x00872800000e0000 */
[----:B------:R3:W1:Y:S02]  /*c600*/  SHFL.IDX PT, R7, R7, R12, 0x1f ;  /* 0x00001f0c07077589 */ /* 0x00066400000e0000 */
.L_x_1582:
[----:B------:R-:W-:Y:S01]  /*c610*/  ISETP.NE.AND P0, PT, R10, RZ, PT ;  /* 0x000000ff0a00720c */ /* 0x000fe20003f05270 */
[----:B------:R-:W-:-:S12]  /*c620*/  BSSY B0, `(.L_x_1540) ;  /* 0x0000005000007945 */ /* 0x000fd80003800000 */
[----:B------:R-:W-:Y:S05]  /*c630*/  @!P0 BRA `(.L_x_1541) ;  /* 0x0000003000008947 */ /* 0x000fea0003800000 */
[----:B------:R-:W-:Y:S01]  /*c640*/  IADD3 R3, R12, -0x1, RZ ;  /* 0xffffffff0c037810 */ /* 0x000fe20007ffe0ff */
[----:B------:R-:W-:Y:S05]  /*c650*/  BRA.DIV ~URZ, `(.L_x_1542) ;  /* 0x00001d827f007947 */ /* 0x000fea000b800000 */
[----:B------:R2:W3:Y:S02]  /*c660*/  SHFL.IDX PT, R13, R4, R3, 0x1f ;  /* 0x00001f03040d7589 */ /* 0x0004e400000e0000 */
.L_x_1541:
[----:B------:R-:W-:Y:S05]  /*c670*/  BSYNC B0 ;  /* 0x0000000000007941 */ /* 0x000fea0003800000 */
.L_x_1540:
[-C--:B----4-:R-:W-:Y:S01]  /*c680*/  IABS R2, R8.reuse ;  /* 0x0000000800027213 */ /* 0x090fe20000000000 */
[----:B---3--:R-:W-:Y:S01]  /*c690*/  IMAD R232, R13, c[0x0][0x538], R11 ;  /* 0x00014e000de87a24 */ /* 0x008fe200078e020b */
[----:B-1----:R-:W-:Y:S01]  /*c6a0*/  IABS R0, R7 ;  /* 0x0000000700007213 */ /* 0x002fe20000000000 */
[----:B------:R-:W-:Y:S01]  /*c6b0*/  IMAD.IADD R235, R12, 0x1, R235 ;  /* 0x000000010ceb7824 */ /* 0x000fe200078e02eb */
[----:B--2---:R-:W1:Y:S01]  /*c6c0*/  I2F.RP R4, R2 ;  /* 0x0000000200047306 */ /* 0x004e620000209400 */
[----:B------:R-:W-:Y:S02]  /*c6d0*/  IMAD.IADD R10, R9, 0x1, -R232 ;  /* 0x00000001090a7824 */ /* 0x000fe400078e0ae8 */
[----:B------:R-:W-:Y:S01]  /*c6e0*/  IMAD.MOV.U32 R6, RZ, RZ, R0 ;  /* 0x000000ffff067224 */ /* 0x000fe200078e0000 */
[----:B------:R-:W-:Y:S02]  /*c6f0*/  IABS R0, R8 ;  /* 0x0000000800007213 */ /* 0x000fe40000000000 */
[----:B------:R-:W-:-:S02]  /*c700*/  IABS R9, R10 ;  /* 0x0000000a00097213 */ /* 0x000fc40000000000 */
[----:B------:R-:W-:Y:S01]  /*c710*/  I2F.RP R11, R6 ;  /* 0x00000006000b7306 */ /* 0x000fe20000209400 */
[----:B------:R-:W-:-:S07]  /*c720*/  IMAD.MOV R0, RZ, RZ, -R0 ;  /* 0x000000ffff007224 */ /* 0x000fce00078e0a00 */
[----:B-1----:R-:W1:Y:S02]  /*c730*/  MUFU.RCP R4, R4 ;  /* 0x0000000400047308 */ /* 0x002e640000001000 */
[----:B-1----:R-:W-:-:S06]  /*c740*/  IADD3 R4, R4, 0xffffffe, RZ ;  /* 0x0ffffffe04047810 */ /* 0x002fcc0007ffe0ff */
[----:B------:R-:W1:Y:S02]  /*c750*/  F2I.FTZ.U32.TRUNC.NTZ R5, R4 ;  /* 0x0000000400057305 */ /* 0x000e64000021f000 */
[----:B-1----:R-:W-:Y:S01]  /*c760*/  IMAD.MOV R3, RZ, RZ, -R5 ;  /* 0x000000ffff037224 */ /* 0x002fe200078e0a05 */
[----:B------:R-:W-:-:S03]  /*c770*/  MOV R4, RZ ;  /* 0x000000ff00047202 */ /* 0x000fc60000000f00 */
[----:B------:R-:W-:-:S04]  /*c780*/  IMAD R3, R3, R2, RZ ;  /* 0x0000000203037224 */ /* 0x000fc800078e02ff */
[----:B------:R-:W-:-:S04]  /*c790*/  IMAD.HI.U32 R5, R5, R3, R4 ;  /* 0x0000000305057227 */ /* 0x000fc800078e0004 */
[----:B------:R-:W-:Y:S02]  /*c7a0*/  IMAD.MOV.U32 R3, RZ, RZ, R9 ;  /* 0x000000ffff037224 */ /* 0x000fe400078e0009 */
[----:B------:R-:W-:Y:S02]  /*c7b0*/  IMAD.MOV.U32 R4, RZ, RZ, R0 ;  /* 0x000000ffff047224 */ /* 0x000fe400078e0000 */
[----:B------:R-:W-:-:S04]  /*c7c0*/  IMAD.HI.U32 R0, R5, R3, RZ ;  /* 0x0000000305007227 */ /* 0x000fc800078e00ff */
[----:B------:R-:W-:Y:S02]  /*c7d0*/  IMAD R3, R0, R4, R3 ;  /* 0x0000000400037224 */ /* 0x000fe400078e0203 */
[----:B------:R-:W1:Y:S03]  /*c7e0*/  MUFU.RCP R4, R11 ;  /* 0x0000000b00047308 */ /* 0x000e660000001000 */
        /* <DEDUP_REMOVED lines=35> */
[----:B------:R-:W-:-:S04]  /*ca20*/  @!P0 LOP3.LUT R2, RZ, R7, RZ, 0x33, !PT ;  /* 0x00000007ff028212 */ /* 0x000fc800078e33ff */
[----:B------:R-:W-:Y:S01]  /*ca30*/  IADD3 R3, -R2, RZ, RZ ;  /* 0x000000ff02037210 */ /* 0x000fe20007ffe1ff */
[----:B------:R-:W-:-:S04]  /*ca40*/  IMAD R2, R7, 0x1000000, R2 ;  /* 0x0100000007027824 */ /* 0x000fc800078e0202 */
[----:B------:R-:W-:-:S04]  /*ca50*/  IMAD R0, R7, R3, R0 ;  /* 0x0000000307007224 */ /* 0x000fc800078e0200 */
[----:B------:R-:W-:Y:S01]  /*ca60*/  IMAD R234, R0, 0x10000, R2 ;  /* 0x0001000000ea7824 */ /* 0x000fe200078e0202 */
[----:B------:R-:W-:Y:S05]  /*ca70*/  BRA `(.L_x_1543) ;  /* 0x0000004000007947 */ /* 0x000fea0003800000 */
.L_x_1534:
[----:B------:R-:W-:Y:S01]  /*ca80*/  IMAD.MOV.U32 R232, RZ, RZ, R9 ;  /* 0x000000ffffe87224 */ /* 0x000fe200078e0009 */
[----:B------:R-:W-:Y:S01]  /*ca90*/  MOV R234, RZ ;  /* 0x000000ff00ea7202 */ /* 0x000fe20000000f00 */
[----:B------:R-:W-:Y:S01]  /*caa0*/  IMAD.MOV.U32 R233, RZ, RZ, RZ ;  /* 0x000000ffffe97224 */ /* 0x000fe200078e00ff */
[----:B------:R-:W-:Y:S02]  /*cab0*/  MOV R235, c[0x0][0x53c] ;  /* 0x00014f0000eb7a02 */ /* 0x000fe40000000f00 */
.L_x_1543:
[----:B------:R-:W-:Y:S05]  /*cac0*/  BSYNC B1 ;  /* 0x0000000000017941 */ /* 0x000fea0003800000 */
.L_x_1532:
[----:B------:R-:W-:Y:S01]  /*cad0*/  WARPSYNC 0xffffffff ;  /* 0xffffffff00007948 */ /* 0x000fe20003800000 */
[----:B------:R-:W-:Y:S01]  /*cae0*/  BAR.SYNC.DEFER_BLOCKING 0x4, 0x80 ;  /* 0x0102000000007b1d */ /* 0x000fe20000010000 */
[----:B------:R-:W-:-:S13]  /*caf0*/  ISETP.NE.AND P0, PT, R14, RZ, PT ;  /* 0x000000ff0e00720c */ /* 0x000fda0003f05270 */
[----:B------:R2:W-:Y:S04]  /*cb00*/  @!P0 STS.128 [0xc080], R232 ;  /* 0x00c080e8ff008388 */ /* 0x0005e80000000c00 */
[----:B------:R-:W-:Y:S06]  /*cb10*/  BAR.ARV 0x5, 0x80 ;  /* 0x0142000000007b1d */ /* 0x000fec0000002000 */
.L_x_1527:
[----:B-1----:R-:W-:-:S13]  /*cb20*/  ISETP.GE.AND P0, PT, R235, c[0x0][0x53c], PT ;  /* 0x00014f00eb007a0c */ /* 0x002fda0003f06270 */
[----:B--23--:R-:W-:Y:S01]  /*cb30*/  @P0 CALL.REL.NOINC `(.L_x_1544) ;  /* 0x0000001000000944 */ /* 0x00cfe20003c00000 */
[----:B------:R-:W-:Y:S05]  /*cb40*/  BRA `(.L_x_1545) ;  /* 0xffff4b9000007947 */ /* 0x000fea000383ffff */
.L_x_1544:
[----:B------:R-:W-:Y:S05]  /*cb50*/  EXIT ;  /* 0x000000000000794d */ /* 0x000fea0003800000 */
.L_x_1447:
[----:B------:R-:W-:Y:S01]  /*cb60*/  IMAD.MOV.U32 R0, RZ, RZ, R5 ;  /* 0x000000ffff007224 */ /* 0x000fe200078e0005 */
[----:B------:R-:W-:Y:S02]  /*cb70*/  MOV R2, 0x1 ;  /* 0x0000000100027802 */ /* 0x000fe40000000f00 */
[----:B------:R-:W-:Y:S02]  /*cb80*/  MOV R3, 0xcba0 ;  /* 0x0000cba000037802 */ /* 0x000fe40000000f00 */
[----:B--2---:R-:W-:Y:S05]  /*cb90*/  CALL.REL.NOINC `($__internal_28_$__cuda_sm70_shflsync_up_p) ;  /* 0x0000193000007944 */ /* 0x004fea0003c00000 */
[----:B------:R-:W-:Y:S01]  /*cba0*/  MOV R0, R4 ;  /* 0x0000000400007202 */ /* 0x000fe20000000f00 */
[----:B------:R-:W-:Y:S05]  /*cbb0*/  BRA `(.L_x_1546) ;  /* 0xffff389000007947 */ /* 0x000fea000383ffff */
.L_x_1448:
[----:B------:R-:W-:Y:S01]  /*cbc0*/  IMAD.MOV.U32 R0, RZ, RZ, R5 ;  /* 0x000000ffff007224 */ /* 0x000fe200078e0005 */
[----:B------:R-:W-:Y:S02]  /*cbd0*/  MOV R2, 0x2 ;  /* 0x0000000200027802 */ /* 0x000fe40000000f00 */
[----:B------:R-:W-:Y:S02]  /*cbe0*/  MOV R3, 0xcc00 ;  /* 0x0000cc0000037802 */ /* 0x000fe40000000f00 */
[----:B--2---:R-:W-:Y:S05]  /*cbf0*/  CALL.REL.NOINC `($__internal_28_$__cuda_sm70_shflsync_up_p) ;  /* 0x000018d000007944 */ /* 0x004fea0003c00000 */
[----:B------:R-:W-:Y:S01]  /*cc00*/  SEL R0, R4, RZ, P4 ;  /* 0x000000ff04007207 */ /* 0x000fe20002000000 */
[----:B------:R-:W-:Y:S01]  /*cc10*/  IMAD.MOV.U32 R2, RZ, RZ, 0x4 ;  /* 0x00000004ff027424 */ /* 0x000fe200078e00ff */
[----:B------:R-:W-:-:S03]  /*cc20*/  MOV R3, 0xcc50 ;  /* 0x0000cc5000037802 */ /* 0x000fc60000000f00 */
[----:B------:R-:W-:Y:S02]  /*cc30*/  IMAD.IADD R0, R5, 0x1, R0 ;  /* 0x0000000105007824 */ /* 0x000fe400078e0200 */
[----:B------:R-:W-:Y:S05]  /*cc40*/  CALL.REL.NOINC `($__internal_28_$__cuda_sm70_shflsync_up_p) ;  /* 0x0000188000007944 */ /* 0x000fea0003c00000 */
        /* <DEDUP_REMOVED lines=13> */
[----:B------:R-:W-:Y:S01]  /*cd20*/  IMAD.IADD R4, R0, 0x1, R4 ;  /* 0x0000000100047824 */ /* 0x000fe200078e0204 */
[----:B------:R-:W-:-:S03]  /*cd30*/  MOV R0, 0x1f ;  /* 0x0000001f00007802 */ /* 0x000fc60000000f00 */
[----:B------:R-:W-:Y:S02]  /*cd40*/  IMAD.MOV.U32 R5, RZ, RZ, R4 ;  /* 0x000000ffff057224 */ /* 0x000fe400078e0004 */
[----:B------:R-:W-:Y:S05]  /*cd50*/  CALL.REL.NOINC `($__internal_27_$__cuda_sm70_shflsync_idx_p) ;  /* 0x0000172000007944 */ /* 0x000fea0003c00000 */
[----:B------:R-:W-:Y:S05]  /*cd60*/  BRA `(.L_x_1547) ;  /* 0xffff37e000007947 */ /* 0x000fea000383ffff */
.L_x_1450:
[----:B------:R-:W-:Y:S02]  /*cd70*/  SEL R0, RZ, 0x1, P0 ;  /* 0x00000001ff007807 */ /* 0x000fe40000000000 */
[----:B------:R-:W-:Y:S02]  /*cd80*/  MOV R2, 0xcda0 ;  /* 0x0000cda000027802 */ /* 0x000fe40000000f00 */
[----:B--2---:R-:W-:Y:S05]  /*cd90*/  CALL.REL.NOINC `($__internal_29_$__cuda_sm70_votesync_ballot) ;  /* 0x000017a000007944 */ /* 0x004fea0003c00000 */
[----:B------:R-:W-:Y:S01]  /*cda0*/  MOV R6, R0 ;  /* 0x0000000000067202 */ /* 0x000fe20000000f00 */
[----:B------:R-:W-:Y:S05]  /*cdb0*/  BRA `(.L_x_1548) ;  /* 0xffff382000007947 */ /* 0x000fea000383ffff */
.L_x_1451:
[----:B------:R-:W-:Y:S01]  /*cdc0*/  IMAD.MOV.U32 R5, RZ, RZ, R8 ;  /* 0x000000ffff057224 */ /* 0x000fe200078e0008 */
[----:B--2---:R-:W-:Y:S01]  /*cdd0*/  MOV R3, R235 ;  /* 0x000000eb00037202 */ /* 0x004fe20000000f00 */
[----:B------:R-:W-:Y:S01]  /*cde0*/  IMAD.MOV.U32 R0, RZ, RZ, 0x1f ;  /* 0x0000001fff007424 */ /* 0x000fe200078e00ff */
[----:B------:R-:W-:Y:S02]  /*cdf0*/  MOV R2, 0xce10 ;  /* 0x0000ce1000027802 */ /* 0x000fe40000000f00 */
[----:B-1----:R-:W-:Y:S05]  /*ce00*/  CALL.REL.NOINC `($__internal_27_$__cuda_sm70_shflsync_idx_p) ;  /* 0x0000167000007944 */ /* 0x002fea0003c00000 */
[----:B------:R-:W-:Y:S01]  /*ce10*/  IMAD.MOV.U32 R11, RZ, RZ, R0 ;  /* 0x000000ffff0b7224 */ /* 0x000fe200078e0000 */
[----:B------:R-:W-:Y:S01]  /*ce20*/  MOV R5, R7 ;  /* 0x0000000700057202 */ /* 0x000fe20000000f00 */
[----:B------:R-:W-:Y:S01]  /*ce30*/  IMAD.MOV.U32 R232, RZ, RZ, RZ ;  /* 0x000000ffffe87224 */ /* 0x000fe200078e00ff */
[----:B------:R-:W-:Y:S01]  /*ce40*/  MOV R3, R235 ;  /* 0x000000eb00037202 */ /* 0x000fe20000000f00 */
[----:B------:R-:W-:Y:S01]  /*ce50*/  IMAD.MOV.U32 R0, RZ, RZ, 0x1f ;  /* 0x0000001fff007424 */ /* 0x000fe200078e00ff */
[----:B------:R-:W-:-:S02]  /*ce60*/  MOV R2, 0xce80 ;  /* 0x0000ce8000027802 */ /* 0x000fc40000000f00 */
[----:B------:R-:W-:Y:S05]  /*ce70*/  CALL.REL.NOINC `($__internal_27_$__cuda_sm70_shflsync_idx_p) ;  /* 0x0000160000007944 */ /* 0x000fea0003c00000 */
[----:B------:R-:W-:Y:S01]  /*ce80*/  MOV R10, R0 ;  /* 0x00000000000a7202 */ /* 0x000fe20000000f00 */
[----:B------:R-:W-:Y:S05]  /*ce90*/  BRA `(.L_x_1549) ;  /* 0xffff379000007947 */ /* 0x000fea000383ffff */
.L_x_1454:
[----:B------:R-:W-:Y:S01]  /*cea0*/  IMAD.MOV.U32 R5, RZ, RZ, R4 ;  /* 0x000000ffff057224 */ /* 0x000fe200078e0004 */
[----:B------:R-:W-:-:S02]  /*ceb0*/  MOV R0, 0x1f ;  /* 0x0000001f00007802 */ /* 0x000fc40000000f00 */
[----:B------:R-:W-:Y:S02]  /*cec0*/  MOV R2, 0xcee0 ;  /* 0x0000cee000027802 */ /* 0x000fe40000000f00 */
[----:B-1234-:R-:W-:Y:S05]  /*ced0*/  CALL.REL.NOINC `($__internal_27_$__cuda_sm70_shflsync_idx_p) ;  /* 0x000015a000007944 */ /* 0x01efea0003c00000 */
[----:B------:R-:W-:Y:S01]  /*cee0*/  MOV R232, R0 ;  /* 0x0000000000e87202 */ /* 0x000fe20000000f00 */
[----:B------:R-:W-:Y:S05]  /*cef0*/  BRA `(.L_x_1453) ;  /* 0xffff379000007947 */ /* 0x000fea000383ffff */
.L_x_1462:
[----:B------:R-:W-:Y:S01]  /*cf00*/  IMAD.MOV.U32 R5, RZ, RZ, R10 ;  /* 0x000000ffff057224 */ /* 0x000fe200078e000a */
[----:B------:R-:W-:Y:S01]  /*cf10*/  MOV R3, RZ ;  /* 0x000000ff00037202 */ /* 0x000fe20000000f00 */
[----:B------:R-:W-:Y:S01]  /*cf20*/  IMAD.MOV.U32 R0, RZ, RZ, 0x1c1f ;  /* 0x00001c1fff007424 */ /* 0x000fe200078e00ff */
[----:B------:R-:W-:Y:S02]  /*cf30*/  MOV R2, 0xcf50 ;  /* 0x0000cf5000027802 */ /* 0x000fe40000000f00 */
[----:B------:R-:W-:Y:S05]  /*cf40*/  CALL.REL.NOINC `($__internal_27_$__cuda_sm70_shflsync_idx_p) ;  /* 0x0000153000007944 */ /* 0x000fea0003c00000 */
[----:B------:R-:W-:Y:S01]  /*cf50*/  MOV R8, R0 ;  /* 0x0000000000087202 */ /* 0x000fe20000000f00 */
[----:B------:R-:W-:Y:S05]  /*cf60*/  BRA `(.L_x_1550) ;  /* 0xffff56b000007947 */ /* 0x000fea000383ffff */
.L_x_1463:
[----:B------:R-:W-:Y:S01]  /*cf70*/  IMAD.MOV.U32 R5, RZ, RZ, R12 ;  /* 0x000000ffff057224 */ /* 0x000fe200078e000c */
[----:B------:R-:W-:Y:S01]  /*cf80*/  MOV R3, RZ ;  /* 0x000000ff00037202 */ /* 0x000fe20000000f00 */
[----:B------:R-:W-:Y:S01]  /*cf90*/  IMAD.MOV.U32 R0, RZ, RZ, 0x1c1f ;  /* 0x00001c1fff007424 */ /* 0x000fe200078e00ff */
[----:B------:R-:W-:Y:S02]  /*cfa0*/  MOV R2, 0xcfc0 ;  /* 0x0000cfc000027802 */ /* 0x000fe40000000f00 */
[----:B-12---:R-:W-:Y:S05]  /*cfb0*/  CALL.REL.NOINC `($__internal_27_$__cuda_sm70_shflsync_idx_p) ;  /* 0x000014c000007944 */ /* 0x006fea0003c00000 */
[----:B------:R-:W-:Y:S05]  /*cfc0*/  BRA `(.L_x_1551) ;  /* 0xffff567000007947 */ /* 0x000fea000383ffff */
.L_x_1466:
[----:B--2---:R-:W-:Y:S01]  /*cfd0*/  IMAD.MOV.U32 R5, RZ, RZ, R10 ;  /* 0x000000ffff057224 */ /* 0x004fe200078e000a */
[----:B------:R-:W-:Y:S01]  /*cfe0*/  MOV R3, 0x1 ;  /* 0x0000000100037802 */ /* 0x000fe20000000f00 */
[----:B----4-:R-:W-:Y:S01]  /*cff0*/  IMAD.MOV.U32 R0, RZ, RZ, 0x1c1f ;  /* 0x00001c1fff007424 */ /* 0x010fe200078e00ff */
[----:B------:R-:W-:-:S02]  /*d000*/  MOV R2, 0xd020 ;  /* 0x0000d02000027802 */ /* 0x000fc40000000f00 */
[----:B-1-3--:R-:W-:Y:S05]  /*d010*/  CALL.REL.NOINC `($__internal_27_$__cuda_sm70_shflsync_idx_p) ;  /* 0x0000146000007944 */ /* 0x00afea0003c00000 */
[----:B------:R-:W-:Y:S01]  /*d020*/  IMAD.MOV.U32 R8, RZ, RZ, R0 ;  /* 0x000000ffff087224 */ /* 0x000fe200078e0000 */
[----:B------:R-:W-:Y:S01]  /*d030*/  MOV R3, 0x1 ;  /* 0x0000000100037802 */ /* 0x000fe20000000f00 */
[----:B------:R-:W-:Y:S01]  /*d040*/  IMAD.MOV.U32 R5, RZ, RZ, R12 ;  /* 0x000000ffff057224 */ /* 0x000fe200078e000c */
[----:B------:R-:W-:-:S02]  /*d050*/  MOV R0, 0x1c1f ;  /* 0x00001c1f00007802 */ /* 0x000fc40000000f00 */
[----:B------:R-:W-:Y:S02]  /*d060*/  MOV R2, 0xd080 ;  /* 0x0000d08000027802 */ /* 0x000fe40000000f00 */
[----:B------:R-:W-:Y:S05]  /*d070*/  CALL.REL.NOINC `($__internal_27_$__cuda_sm70_shflsync_idx_p) ;  /* 0x0000140000007944 */ /* 0x000fea0003c00000 */
[----:B------:R-:W-:Y:S05]  /*d080*/  BRA `(.L_x_1552) ;  /* 0xffff573000007947 */ /* 0x000fea000383ffff */
.L_x_1469:
[----:B-1----:R-:W-:Y:S01]  /*d090*/  IMAD.MOV.U32 R5, RZ, RZ, R10 ;  /* 0x000000ffff057224 */ /* 0x002fe200078e000a */
[----:B------:R-:W-:Y:S01]  /*d0a0*/  MOV R3, 0x2 ;  /* 0x0000000200037802 */ /* 0x000fe20000000f00 */
[----:B----4-:R-:W-:Y:S01]  /*d0b0*/  IMAD.MOV.U32 R0, RZ, RZ, 0x1c1f ;  /* 0x00001c1fff007424 */ /* 0x010fe200078e00ff */
[----:B------:R-:W-:Y:S02]  /*d0c0*/  MOV R2, 0xd0e0 ;  /* 0x0000d0e000027802 */ /* 0x000fe40000000f00 */
[----:B--23--:R-:W-:Y:S05]  /*d0d0*/  CALL.REL.NOINC `($__internal_27_$__cuda_sm70_shflsync_idx_p) ;  /* 0x000013a000007944 */ /* 0x00cfea0003c00000 */
[----:B------:R-:W-:Y:S01]  /*d0e0*/  MOV R8, R0 ;  /* 0x0000000000087202 */ /* 0x000fe20000000f00 */
[----:B------:R-:W-:Y:S05]  /*d0f0*/  BRA `(.L_x_1553) ;  /* 0xffff583000007947 */ /* 0x000fea000383ffff */
.L_x_1470:
[----:B------:R-:W-:Y:S01]  /*d100*/  IMAD.MOV.U32 R5, RZ, RZ, R12 ;  /* 0x000000ffff057224 */ /* 0x000fe200078e000c */
[----:B------:R-:W-:Y:S01]  /*d110*/  MOV R3, 0x2 ;  /* 0x0000000200037802 */ /* 0x000fe20000000f00 */
[----:B----4-:R-:W-:Y:S01]  /*d120*/  IMAD.MOV.U32 R0, RZ, RZ, 0x1c1f ;  /* 0x00001c1fff007424 */ /* 0x010fe200078e00ff */
[----:B------:R-:W-:Y:S02]  /*d130*/  MOV R2, 0xd150 ;  /* 0x0000d15000027802 */ /* 0x000fe40000000f00 */
[----:B-123--:R-:W-:Y:S05]  /*d140*/  CALL.REL.NOINC `($__internal_27_$__cuda_sm70_shflsync_idx_p) ;  /* 0x0000133000007944 */ /* 0x00efea0003c00000 */
[----:B------:R-:W-:Y:S05]  /*d150*/  BRA `(.L_x_1554) ;  /* 0xffff57f000007947 */ /* 0x000fea000383ffff */
.L_x_1473:
[----:B-1----:R-:W-:Y:S01]  /*d160*/  IMAD.MOV.U32 R5, RZ, RZ, R10 ;  /* 0x000000ffff057224 */ /* 0x002fe200078e000a */
[----:B------:R-:W-:Y:S01]  /*d170*/  MOV R3, 0x3 ;  /* 0x0000000300037802 */ /* 0x000fe20000000f00 */
[----:B------:R-:W-:Y:S01]  /*d180*/  IMAD.MOV.U32 R0, RZ, RZ, 0x1c1f ;  /* 0x00001c1fff007424 */ /* 0x000fe200078e00ff */
[----:B------:R-:W-:-:S02]  /*d190*/  MOV R2, 0xd1b0 ;  /* 0x0000d1b000027802 */ /* 0x000fc40000000f00 */
[----:B--234-:R-:W-:Y:S05]  /*d1a0*/  CALL.REL.NOINC `($__internal_27_$__cuda_sm70_shflsync_idx_p) ;  /* 0x000012d000007944 */ /* 0x01cfea0003c00000 */
[----:B------:R-:W-:Y:S01]  /*d1b0*/  IMAD.MOV.U32 R8, RZ, RZ, R0 ;  /* 0x000000ffff087224 */ /* 0x000fe200078e0000 */
[----:B------:R-:W-:Y:S01]  /*d1c0*/  MOV R3, 0x3 ;  /* 0x0000000300037802 */ /* 0x000fe20000000f00 */
[----:B------:R-:W-:Y:S01]  /*d1d0*/  IMAD.MOV.U32 R5, RZ, RZ, R12 ;  /* 0x000000ffff057224 */ /* 0x000fe200078e000c */
[----:B------:R-:W-:-:S02]  /*d1e0*/  MOV R0, 0x1c1f ;  /* 0x00001c1f00007802 */ /* 0x000fc40000000f00 */
[----:B------:R-:W-:Y:S02]  /*d1f0*/  MOV R2, 0xd210 ;  /* 0x0000d21000027802 */ /* 0x000fe40000000f00 */
[----:B------:R-:W-:Y:S05]  /*d200*/  CALL.REL.NOINC `($__internal_27_$__cuda_sm70_shflsync_idx_p) ;  /* 0x0000127000007944 */ /* 0x000fea0003c00000 */
[----:B------:R-:W-:Y:S05]  /*d210*/  BRA `(.L_x_1555) ;  /* 0xffff58b000007947 */ /* 0x000fea000383ffff */
.L_x_1480:
[----:B------:R-:W-:Y:S01]  /*d220*/  IMAD.MOV.U32 R0, RZ, RZ, R200 ;  /* 0x000000ffff007224 */ /* 0x000fe200078e00c8 */
[----:B------:R-:W-:Y:S01]  /*d230*/  MOV R10, 0x1f ;  /* 0x0000001f000a7802 */ /* 0x000fe20000000f00 */
[----:B------:R-:W-:Y:S01]  /*d240*/  IMAD.MOV.U32 R3, RZ, RZ, 0x2 ;  /* 0x00000002ff037424 */ /* 0x000fe200078e00ff */
[----:B------:R-:W-:Y:S02]  /*d250*/  MOV R9, 0xffffffff ;  /* 0xffffffff00097802 */ /* 0x000fe40000000f00 */
[----:B------:R-:W-:Y:S02]  /*d260*/  MOV R2, 0xd280 ;  /* 0x0000d28000027802 */ /* 0x000fe40000000f00 */
[----:B------:R-:W-:Y:S05]  /*d270*/  CALL.REL.NOINC `($__internal_26_$__cuda_sm70_shflsync_bfly_p) ;  /* 0x000011c000007944 */ /* 0x000fea0003c00000 */
[----:B------:R-:W-:Y:S01]  /*d280*/  FADD.FTZ R0, R200, R8 ;  /* 0x00000008c8007221 */ /* 0x000fe20000010000 */
[----:B------:R-:W-:Y:S02]  /*d290*/  MOV R3, 0x1 ;  /* 0x0000000100037802 */ /* 0x000fe40000000f00 */
[----:B------:R-:W-:Y:S02]  /*d2a0*/  MOV R2, 0xd2c0 ;  /* 0x0000d2c000027802 */ /* 0x000fe40000000f00 */
[----:B------:R-:W-:Y:S05]  /*d2b0*/  CALL.REL.NOINC `($__internal_26_$__cuda_sm70_shflsync_bfly_p) ;  /* 0x0000118000007944 */ /* 0x000fea0003c00000 */
[----:B------:R-:W-:Y:S01]  /*d2c0*/  FADD.FTZ R5, R0, R8 ;  /* 0x0000000800057221 */ /* 0x000fe20000010000 */
[----:B------:R-:W-:Y:S02]  /*d2d0*/  MOV R0, R213 ;  /* 0x000000d500007202 */ /* 0x000fe40000000f00 */
[----:B------:R-:W-:-:S02]  /*d2e0*/  MOV R3, 0x2 ;  /* 0x0000000200037802 */ /* 0x000fc40000000f00 */
[----:B------:R-:W-:Y:S02]  /*d2f0*/  MOV R2, 0xd310 ;  /* 0x0000d31000027802 */ /* 0x000fe40000000f00 */
[----:B------:R-:W-:Y:S05]  /*d300*/  CALL.REL.NOINC `($__internal_26_$__cuda_sm70_shflsync_bfly_p) ;  /* 0x0000113000007944 */ /* 0x000fea0003c00000 */
[----:B------:R-:W-:Y:S01]  /*d310*/  FADD.FTZ R4, R213, R8 ;  /* 0x00000008d5047221 */ /* 0x000fe20000010000 */
[----:B------:R-:W-:Y:S02]  /*d320*/  MOV R3, 0x1 ;  /* 0x0000000100037802 */ /* 0x000fe40000000f00 */
[----:B------:R-:W-:Y:S02]  /*d330*/  MOV R2, 0xd360 ;  /* 0x0000d36000027802 */ /* 0x000fe40000000f00 */
[----:B------:R-:W-:Y:S02]  /*d340*/  MOV R0, R4 ;  /* 0x0000000400007202 */ /* 0x000fe40000000f00 */
[----:B------:R-:W-:Y:S05]  /*d350*/  CALL.REL.NOINC `($__internal_26_$__cuda_sm70_shflsync_bfly_p) ;  /* 0x000010e000007944 */ /* 0x000fea0003c00000 */
[----:B------:R-:W-:Y:S01]  /*d360*/  FADD.FTZ R4, R4, R8 ;  /* 0x0000000804047221 */ /* 0x000fe20000010000 */
[----:B------:R-:W-:Y:S02]  /*d370*/  MOV R0, R214 ;  /* 0x000000d600007202 */ /* 0x000fe40000000f00 */
[----:B------:R-:W-:Y:S02]  /*d380*/  MOV R3, 0x2 ;  /* 0x0000000200037802 */ /* 0x000fe40000000f00 */
[----:B------:R-:W-:-:S02]  /*d390*/  MOV R2, 0xd3b0 ;  /* 0x0000d3b000027802 */ /* 0x000fc40000000f00 */
[----:B------:R-:W-:Y:S05]  /*d3a0*/  CALL.REL.NOINC `($__internal_26_$__cuda_sm70_shflsync_bfly_p) ;  /* 0x0000109000007944 */ /* 0x000fea0003c00000 */
[----:B------:R-:W-:Y:S01]  /*d3b0*/  FADD.FTZ R7, R214, R8 ;  /* 0x00000008d6077221 */ /* 0x000fe20000010000 */
[----:B------:R-:W-:-:S02]  /*d3c0*/  MOV R3, 0x1 ;  /* 0x0000000100037802 */ /* 0x000fc40000000f00 */
[----:B------:R-:W-:Y:S02]  /*d3d0*/  MOV R2, 0xd400 ;  /* 0x0000d40000027802 */ /* 0x000fe40000000f00 */
[----:B------:R-:W-:Y:S02]  /*d3e0*/  MOV R0, R7 ;  /* 0x0000000700007202 */ /* 0x000fe40000000f00 */
[----:B------:R-:W-:Y:S05]  /*d3f0*/  CALL.REL.NOINC `($__internal_26_$__cuda_sm70_shflsync_bfly_p) ;  /* 0x0000104000007944 */ /* 0x000fea0003c00000 */
[----:B------:R-:W-:Y:S01]  /*d400*/  FADD.FTZ R7, R7, R8 ;  /* 0x0000000807077221 */ /* 0x000fe20000010000 */
[----:B------:R-:W-:Y:S02]  /*d410*/  MOV R0, R215 ;  /* 0x000000d700007202 */ /* 0x000fe40000000f00 */
[----:B------:R-:W-:Y:S02]  /*d420*/  MOV R3, 0x2 ;  /* 0x0000000200037802 */ /* 0x000fe40000000f00 */
[----:B------:R-:W-:Y:S02]  /*d430*/  MOV R2, 0xd450 ;  /* 0x0000d45000027802 */ /* 0x000fe40000000f00 */
[----:B------:R-:W-:Y:S05]  /*d440*/  CALL.REL.NOINC `($__internal_26_$__cuda_sm70_shflsync_bfly_p) ;  /* 0x00000ff000007944 */ /* 0x000fea0003c00000 */
[----:B------:R-:W-:Y:S01]  /*d450*/  FADD.FTZ R6, R215, R8 ;  /* 0x00000008d7067221 */ /* 0x000fe20000010000 */
[----:B------:R-:W-:Y:S02]  /*d460*/  MOV R3, 0x1 ;  /* 0x0000000100037802 */ /* 0x000fe40000000f00 */
[----:B------:R-:W-:-:S02]  /*d470*/  MOV R2, 0xd4a0 ;  /* 0x0000d4a000027802 */ /* 0x000fc40000000f00 */
[----:B------:R-:W-:Y:S02]  /*d480*/  MOV R0, R6 ;  /* 0x0000000600007202 */ /* 0x000fe40000000f00 */
[----:B------:R-:W-:Y:S05]  /*d490*/  CALL.REL.NOINC `($__internal_26_$__cuda_sm70_shflsync_bfly_p) ;  /* 0x00000fa000007944 */ /* 0x000fea0003c00000 */
[----:B------:R-:W-:Y:S05]  /*d4a0*/  BRA `(.L_x_1556) ;  /* 0xffffa91000007947 */ /* 0x000fea000383ffff */
.L_x_1487:
[----:B-1234-:R-:W-:Y:S01]  /*d4b0*/  IMAD.MOV.U32 R5, RZ, RZ, R12 ;  /* 0x000000ffff057224 */ /* 0x01efe200078e000c */
[----:B------:R-:W-:Y:S01]  /*d4c0*/  MOV R3, RZ ;  /* 0x000000ff00037202 */ /* 0x000fe20000000f00 */
[----:B------:R-:W-:Y:S01]  /*d4d0*/  IMAD.MOV.U32 R0, RZ, RZ, 0x1c1f ;  /* 0x00001c1fff007424 */ /* 0x000fe200078e00ff */
[----:B------:R-:W-:Y:S02]  /*d4e0*/  MOV R2, 0xd500 ;  /* 0x0000d50000027802 */ /* 0x000fe40000000f00 */
[----:B------:R-:W-:Y:S05]  /*d4f0*/  CALL.REL.NOINC `($__internal_27_$__cuda_sm70_shflsync_idx_p) ;  /* 0x00000f8000007944 */ /* 0x000fea0003c00000 */
[----:B------:R-:W-:Y:S01]  /*d500*/  MOV R10, R0 ;  /* 0x00000000000a7202 */ /* 0x000fe20000000f00 */
[----:B------:R-:W-:Y:S05]  /*d510*/  BRA `(.L_x_1557) ;  /* 0xffffc2a000007947 */ /* 0x000fea000383ffff */
.L_x_1488:
[----:B------:R-:W-:Y:S01]  /*d520*/  IMAD.MOV.U32 R5, RZ, RZ, R13 ;  /* 0x000000ffff057224 */ /* 0x000fe200078e000d */
[----:B------:R-:W-:Y:S01]  /*d530*/  MOV R3, RZ ;  /* 0x000000ff00037202 */ /* 0x000fe20000000f00 */
[----:B------:R-:W-:Y:S01]  /*d540*/  IMAD.MOV.U32 R0, RZ, RZ, 0x1c1f ;  /* 0x00001c1fff007424 */ /* 0x000fe200078e00ff */
[----:B------:R-:W-:Y:S02]  /*d550*/  MOV R2, 0xd570 ;  /* 0x0000d57000027802 */ /* 0x000fe40000000f00 */
[----:B-12---:R-:W-:Y:S05]  /*d560*/  CALL.REL.NOINC `($__internal_27_$__cuda_sm70_shflsync_idx_p) ;  /* 0x00000f1000007944 */ /* 0x006fea0003c00000 */
[----:B------:R-:W-:Y:S05]  /*d570*/  BRA `(.L_x_1558) ;  /* 0xffffc26000007947 */ /* 0x000fea000383ffff */
.L_x_1491:
[----:B------:R-:W-:Y:S01]  /*d580*/  IMAD.MOV.U32 R5, RZ, RZ, R12 ;  /* 0x000000ffff057224 */ /* 0x000fe200078e000c */
[----:B--2---:R-:W-:Y:S01]  /*d590*/  MOV R3, 0x1 ;  /* 0x0000000100037802 */ /* 0x004fe20000000f00 */
        /* <DEDUP_REMOVED lines=10> */
.L_x_1494:
[----:B------:R-:W-:Y:S01]  /*d640*/  IMAD.MOV.U32 R5, RZ, RZ, R12 ;  /* 0x000000ffff057224 */ /* 0x000fe200078e000c */
[----:B-1----:R-:W-:Y:S01]  /*d650*/  MOV R3, 0x2 ;  /* 0x0000000200037802 */ /* 0x002fe20000000f00 */
[----:B----4-:R-:W-:Y:S01]  /*d660*/  IMAD.MOV.U32 R0, RZ, RZ, 0x1c1f ;  /* 0x00001c1fff007424 */ /* 0x010fe200078e00ff */
[----:B------:R-:W-:Y:S02]  /*d670*/  MOV R2, 0xd690 ;  /* 0x0000d69000027802 */ /* 0x000fe40000000f00 */
[----:B--23--:R-:W-:Y:S05]  /*d680*/  CALL.REL.NOINC `($__internal_27_$__cuda_sm70_shflsync_idx_p) ;  /* 0x00000df000007944 */ /* 0x00cfea0003c00000 */
[----:B------:R-:W-:Y:S01]  /*d690*/  MOV R10, R0 ;  /* 0x00000000000a7202 */ /* 0x000fe20000000f00 */
[----:B------:R-:W-:Y:S05]  /*d6a0*/  BRA `(.L_x_1560) ;  /* 0xffffc3d000007947 */ /* 0x000fea000383ffff */
.L_x_1495:
[----:B------:R-:W-:Y:S01]  /*d6b0*/  IMAD.MOV.U32 R5, RZ, RZ, R13 ;  /* 0x000000ffff057224 */ /* 0x000fe200078e000d */
[----:B------:R-:W-:Y:S01]  /*d6c0*/  MOV R3, 0x2 ;  /* 0x0000000200037802 */ /* 0x000fe20000000f00 */
[----:B----4-:R-:W-:Y:S01]  /*d6d0*/  IMAD.MOV.U32 R0, RZ, RZ, 0x1c1f ;  /* 0x00001c1fff007424 */ /* 0x010fe200078e00ff */
[----:B------:R-:W-:Y:S02]  /*d6e0*/  MOV R2, 0xd700 ;  /* 0x0000d70000027802 */ /* 0x000fe40000000f00 */
[----:B-123--:R-:W-:Y:S05]  /*d6f0*/  CALL.REL.NOINC `($__internal_27_$__cuda_sm70_shflsync_idx_p) ;  /* 0x00000d8000007944 */ /* 0x00efea0003c00000 */
[----:B------:R-:W-:Y:S05]  /*d700*/  BRA `(.L_x_1561) ;  /* 0xffffc39000007947 */ /* 0x000fea000383ffff */
.L_x_1498:
[----:B------:R-:W-:Y:S01]  /*d710*/  IMAD.MOV.U32 R5, RZ, RZ, R12 ;  /* 0x000000ffff057224 */ /* 0x000fe200078e000c */
[----:B-1----:R-:W-:Y:S01]  /*d720*/  MOV R3, 0x3 ;  /* 0x0000000300037802 */ /* 0x002fe20000000f00 */
        /* <DEDUP_REMOVED lines=10> */
.L_x_1500:
[----:B------:R-:W-:Y:S01]  /*d7d0*/  IMAD.MOV.U32 R5, RZ, RZ, R12 ;  /* 0x000000ffff057224 */ /* 0x000fe200078e000c */
[----:B------:R-:W-:Y:S01]  /*d7e0*/  MOV R3, RZ ;  /* 0x000000ff00037202 */ /* 0x000fe20000000f00 */
[----:B------:R-:W-:Y:S01]  /*d7f0*/  IMAD.MOV.U32 R0, RZ, RZ, 0x1c1f ;  /* 0x00001c1fff007424 */ /* 0x000fe200078e00ff */
[----:B------:R-:W-:Y:S02]  /*d800*/  MOV R2, 0xd820 ;  /* 0x0000d82000027802 */ /* 0x000fe40000000f00 */
[----:B------:R-:W-:Y:S05]  /*d810*/  CALL.REL.NOINC `($__internal_27_$__cuda_sm70_shflsync_idx_p) ;  /* 0x00000c6000007944 */ /* 0x000fea0003c00000 */
[----:B------:R-:W-:Y:S01]  /*d820*/  MOV R4, R0 ;  /* 0x0000000000047202 */ /* 0x000fe20000000f00 */
[----:B------:R-:W-:Y:S05]  /*d830*/  BRA `(.L_x_1563) ;  /* 0xffffc71000007947 */ /* 0x000fea000383ffff */
.L_x_1501:
[----:B------:R-:W-:Y:S01]  /*d840*/  IMAD.MOV.U32 R5, RZ, RZ, R13 ;  /* 0x000000ffff057224 */ /* 0x000fe200078e000d */
[----:B------:R-:W-:Y:S01]  /*d850*/  MOV R3, RZ ;  /* 0x000000ff00037202 */ /* 0x000fe20000000f00 */
[----:B------:R-:W-:Y:S01]  /*d860*/  IMAD.MOV.U32 R0, RZ, RZ, 0x1c1f ;  /* 0x00001c1fff007424 */ /* 0x000fe200078e00ff */
[----:B------:R-:W-:Y:S02]  /*d870*/  MOV R2, 0xd890 ;  /* 0x0000d89000027802 */ /* 0x000fe40000000f00 */
[----:B-12---:R-:W-:Y:S05]  /*d880*/  CALL.REL.NOINC `($__internal_27_$__cuda_sm70_shflsync_idx_p) ;  /* 0x00000bf000007944 */ /* 0x006fea0003c00000 */
[----:B------:R-:W-:Y:S05]  /*d890*/  BRA `(.L_x_1564) ;  /* 0xffffc6d000007947 */ /* 0x000fea000383ffff */
.L_x_1504:
        /* <DEDUP_REMOVED lines=12> */
.L_x_1507:
[----:B------:R-:W-:Y:S01]  /*d960*/  IMAD.MOV.U32 R5, RZ, RZ, R12 ;  /* 0x000000ffff057224 */ /* 0x000fe200078e000c */
[----:B-1----:R-:W-:Y:S01]  /*d970*/  MOV R3, 0x2 ;  /* 0x0000000200037802 */ /* 0x002fe20000000f00 */
[----:B----4-:R-:W-:Y:S01]  /*d980*/  IMAD.MOV.U32 R0, RZ, RZ, 0x1c1f ;  /* 0x00001c1fff007424 */ /* 0x010fe200078e00ff */
[----:B------:R-:W-:Y:S02]  /*d990*/  MOV R2, 0xd9b0 ;  /* 0x0000d9b000027802 */ /* 0x000fe40000000f00 */
[----:B--23--:R-:W-:Y:S05]  /*d9a0*/  CALL.REL.NOINC `($__internal_27_$__cuda_sm70_shflsync_idx_p) ;  /* 0x00000ad000007944 */ /* 0x00cfea0003c00000 */
[----:B------:R-:W-:Y:S01]  /*d9b0*/  MOV R4, R0 ;  /* 0x0000000000047202 */ /* 0x000fe20000000f00 */
[----:B------:R-:W-:Y:S05]  /*d9c0*/  BRA `(.L_x_1566) ;  /* 0xffffcf5000007947 */ /* 0x000fea000383ffff */
.L_x_1508:
[----:B------:R-:W-:Y:S01]  /*d9d0*/  IMAD.MOV.U32 R5, RZ, RZ, R13 ;  /* 0x000000ffff057224 */ /* 0x000fe200078e000d */
[----:B------:R-:W-:Y:S01]  /*d9e0*/  MOV R3, 0x2 ;  /* 0x0000000200037802 */ /* 0x000fe20000000f00 */
[----:B----4-:R-:W-:Y:S01]  /*d9f0*/  IMAD.MOV.U32 R0, RZ, RZ, 0x1c1f ;  /* 0x00001c1fff007424 */ /* 0x010fe200078e00ff */
[----:B------:R-:W-:Y:S02]  /*da00*/  MOV R2, 0xda20 ;  /* 0x0000da2000027802 */ /* 0x000fe40000000f00 */
[----:B-123--:R-:W-:Y:S05]  /*da10*/  CALL.REL.NOINC `($__internal_27_$__cuda_sm70_shflsync_idx_p) ;  /* 0x00000a6000007944 */ /* 0x00efea0003c00000 */
[----:B------:R-:W-:Y:S05]  /*da20*/  BRA `(.L_x_1567) ;  /* 0xffffcf1000007947 */ /* 0x000fea000383ffff */
.L_x_1511:
[----:B------:R-:W-:Y:S01]  /*da30*/  IMAD.MOV.U32 R5, RZ, RZ, R12 ;  /* 0x000000ffff057224 */ /* 0x000fe200078e000c */
[----:B--2---:R-:W-:Y:S01]  /*da40*/  MOV R3, 0x3 ;  /* 0x0000000300037802 */ /* 0x004fe20000000f00 */
[----:B-1----:R-:W-:Y:S01]  /*da50*/  IMAD.MOV.U32 R0, RZ, RZ, 0x1c1f ;  /* 0x00001c1fff007424 */ /* 0x002fe200078e00ff */
[----:B------:R-:W-:-:S02]  /*da60*/  MOV R2, 0xda80 ;  /* 0x0000da8000027802 */ /* 0x000fc40000000f00 */
[----:B---34-:R-:W-:Y:S05]  /*da70*/  CALL.REL.NOINC `($__internal_27_$__cuda_sm70_shflsync_idx_p) ;  /* 0x00000a0000007944 */ /* 0x018fea0003c00000 */
[----:B------:R-:W-:Y:S01]  /*da80*/  IMAD.MOV.U32 R4, RZ, RZ, R0 ;  /* 0x000000ffff047224 */ /* 0x000fe200078e0000 */
[----:B------:R-:W-:Y:S01]  /*da90*/  MOV R3, 0x3 ;  /* 0x0000000300037802 */ /* 0x000fe20000000f00 */
[----:B------:R-:W-:Y:S01]  /*daa0*/  IMAD.MOV.U32 R5, RZ, RZ, R13 ;  /* 0x000000ffff057224 */ /* 0x000fe200078e000d */
[----:B------:R-:W-:-:S02]  /*dab0*/  MOV R0, 0x1c1f ;  /* 0x00001c1f00007802 */ /* 0x000fc40000000f00 */
[----:B------:R-:W-:Y:S02]  /*dac0*/  MOV R2, 0xdae0 ;  /* 0x0000dae000027802 */ /* 0x000fe40000000f00 */
[----:B------:R-:W-:Y:S05]  /*dad0*/  CALL.REL.NOINC `($__internal_27_$__cuda_sm70_shflsync_idx_p) ;  /* 0x000009a000007944 */ /* 0x000fea0003c00000 */
[----:B------:R-:W-:Y:S05]  /*dae0*/  BRA `(.L_x_1568) ;  /* 0xffffd34000007947 */ /* 0x000fea000383ffff */
.L_x_1515:
[----:B------:R-:W-:Y:S01]  /*daf0*/  IMAD.MOV.U32 R5, RZ, RZ, R9 ;  /* 0x000000ffff057224 */ /* 0x000fe200078e0009 */
[----:B------:R-:W-:Y:S01]  /*db00*/  MOV R3, RZ ;  /* 0x000000ff00037202 */ /* 0x000fe20000000f00 */
[----:B------:R-:W-:Y:S01]  /*db10*/  IMAD.MOV.U32 R0, RZ, RZ, 0x1c1f ;  /* 0x00001c1fff007424 */ /* 0x000fe200078e00ff */
[----:B------:R-:W-:Y:S02]  /*db20*/  MOV R2, 0xdb40 ;  /* 0x0000db4000027802 */ /* 0x000fe40000000f00 */
[----:B------:R-:W-:Y:S05]  /*db30*/  CALL.REL.NOINC `($__internal_27_$__cuda_sm70_shflsync_idx_p) ;  /* 0x0000094000007944 */ /* 0x000fea0003c00000 */
[----:B------:R-:W-:Y:S01]  /*db40*/  MOV R8, R0 ;  /* 0x0000000000087202 */ /* 0x000fe20000000f00 */
[----:B------:R-:W-:Y:S05]  /*db50*/  BRA `(.L_x_1569) ;  /* 0xffffdf1000007947 */ /* 0x000fea000383ffff */
.L_x_1516:
[----:B------:R-:W-:Y:S01]  /*db60*/  IMAD.MOV.U32 R5, RZ, RZ, R12 ;  /* 0x000000ffff057224 */ /* 0x000fe200078e000c */
[----:B------:R-:W-:Y:S01]  /*db70*/  MOV R3, RZ ;  /* 0x000000ff00037202 */ /* 0x000fe20000000f00 */
[----:B------:R-:W-:Y:S01]  /*db80*/  IMAD.MOV.U32 R0, RZ, RZ, 0x1c1f ;  /* 0x00001c1fff007424 */ /* 0x000fe200078e00ff */
[----:B------:R-:W-:Y:S02]  /*db90*/  MOV R2, 0xdbb0 ;  /* 0x0000dbb000027802 */ /* 0x000fe40000000f00 */
[----:B-12---:R-:W-:Y:S05]  /*dba0*/  CALL.REL.NOINC `($__internal_27_$__cuda_sm70_shflsync_idx_p) ;  /* 0x000008d000007944 */ /* 0x006fea0003c00000 */
[----:B------:R-:W-:Y:S05]  /*dbb0*/  BRA `(.L_x_1570) ;  /* 0xffffded000007947 */ /* 0x000fea000383ffff */
.L_x_1519:
        /* <DEDUP_REMOVED lines=12> */
.L_x_1522:
[----:B-1----:R-:W-:Y:S01]  /*dc80*/  IMAD.MOV.U32 R5, RZ, RZ, R9 ;  /* 0x000000ffff057224 */ /* 0x002fe200078e0009 */
[----:B------:R-:W-:Y:S01]  /*dc90*/  MOV R3, 0x2 ;  /* 0x0000000200037802 */ /* 0x000fe20000000f00 */
[----:B----4-:R-:W-:Y:S01]  /*dca0*/  IMAD.MOV.U32 R0, RZ, RZ, 0x1c1f ;  /* 0x00001c1fff007424 */ /* 0x010fe200078e00ff */
[----:B------:R-:W-:Y:S02]  /*dcb0*/  MOV R2, 0xdcd0 ;  /* 0x0000dcd000027802 */ /* 0x000fe40000000f00 */
[----:B--23--:R-:W-:Y:S05]  /*dcc0*/  CALL.REL.NOINC `($__internal_27_$__cuda_sm70_shflsync_idx_p) ;  /* 0x000007b000007944 */ /* 0x00cfea0003c00000 */
[----:B------:R-:W-:Y:S01]  /*dcd0*/  MOV R8, R0 ;  /* 0x0000000000087202 */ /* 0x000fe20000000f00 */
[----:B------:R-:W-:Y:S05]  /*dce0*/  BRA `(.L_x_1572) ;  /* 0xffffe05000007947 */ /* 0x000fea000383ffff */
.L_x_1523:
[----:B------:R-:W-:Y:S01]  /*dcf0*/  IMAD.MOV.U32 R5, RZ, RZ, R12 ;  /* 0x000000ffff057224 */ /* 0x000fe200078e000c */
[----:B------:R-:W-:Y:S01]  /*dd00*/  MOV R3, 0x2 ;  /* 0x0000000200037802 */ /* 0x000fe20000000f00 */
[----:B----4-:R-:W-:Y:S01]  /*dd10*/  IMAD.MOV.U32 R0, RZ, RZ, 0x1c1f ;  /* 0x00001c1fff007424 */ /* 0x010fe200078e00ff */
[----:B------:R-:W-:Y:S02]  /*dd20*/  MOV R2, 0xdd40 ;  /* 0x0000dd4000027802 */ /* 0x000fe40000000f00 */
[----:B-123--:R-:W-:Y:S05]  /*dd30*/  CALL.REL.NOINC `($__internal_27_$__cuda_sm70_shflsync_idx_p) ;  /* 0x0000074000007944 */ /* 0x00efea0003c00000 */
[----:B------:R-:W-:Y:S05]  /*dd40*/  BRA `(.L_x_1573) ;  /* 0xffffe01000007947 */ /* 0x000fea000383ffff */
.L_x_1526:
        /* <DEDUP_REMOVED lines=12> */
.L_x_1528:
[----:B---3--:R-:W-:Y:S01]  /*de10*/  IMAD.MOV.U32 R5, RZ, RZ, R74 ;  /* 0x000000ffff057224 */ /* 0x008fe200078e004a */
[----:B------:R-:W-:Y:S01]  /*de20*/  MOV R3, RZ ;  /* 0x000000ff00037202 */ /* 0x000fe20000000f00 */
[----:B------:R-:W-:Y:S01]  /*de30*/  IMAD.MOV.U32 R0, RZ, RZ, 0x1f ;  /* 0x0000001fff007424 */ /* 0x000fe200078e00ff */
[----:B------:R-:W-:Y:S02]  /*de40*/  MOV R2, 0xde60 ;  /* 0x0000de6000027802 */ /* 0x000fe40000000f00 */
[----:B-12---:R-:W-:Y:S05]  /*de50*/  CALL.REL.NOINC `($__internal_27_$__cuda_sm70_shflsync_idx_p) ;  /* 0x0000062000007944 */ /* 0x006fea0003c00000 */
[----:B------:R-:W-:Y:S01]  /*de60*/  MOV R9, R0 ;  /* 0x0000000000097202 */ /* 0x000fe20000000f00 */
[----:B------:R-:W-:Y:S05]  /*de70*/  BRA `(.L_x_1575) ;  /* 0xffffe23000007947 */ /* 0x000fea000383ffff */
.L_x_1529:
[----:B---3--:R-:W-:Y:S01]  /*de80*/  IMAD.MOV.U32 R5, RZ, RZ, R74 ;  /* 0x000000ffff057224 */ /* 0x008fe200078e004a */
[----:B------:R-:W-:Y:S01]  /*de90*/  MOV R3, 0x1 ;  /* 0x0000000100037802 */ /* 0x000fe20000000f00 */
[----:B------:R-:W-:Y:S01]  /*dea0*/  IMAD.MOV.U32 R0, RZ, RZ, 0x1f ;  /* 0x0000001fff007424 */ /* 0x000fe200078e00ff */
[----:B------:R-:W-:Y:S02]  /*deb0*/  MOV R2, 0xded0 ;  /* 0x0000ded000027802 */ /* 0x000fe40000000f00 */
[----:B-12-4-:R-:W-:Y:S05]  /*dec0*/  CALL.REL.NOINC `($__internal_27_$__cuda_sm70_shflsync_idx_p) ;  /* 0x000005b000007944 */ /* 0x016fea0003c00000 */
[----:B------:R-:W-:Y:S01]  /*ded0*/  MOV R8, R0 ;  /* 0x0000000000087202 */ /* 0x000fe20000000f00 */
[----:B------:R-:W-:Y:S05]  /*dee0*/  BRA `(.L_x_1576) ;  /* 0xffffe1e000007947 */ /* 0x000fea000383ffff */
.L_x_1530:
[----:B------:R-:W-:Y:S02]  /*def0*/  MOV R2, 0x1 ;  /* 0x0000000100027802 */ /* 0x000fe40000000f00 */
[----:B------:R-:W-:-:S02]  /*df00*/  MOV R3, 0xdf20 ;  /* 0x0000df2000037802 */ /* 0x000fc40000000f00 */
[----:B--234-:R-:W-:Y:S05]  /*df10*/  CALL.REL.NOINC `($__internal_28_$__cuda_sm70_shflsync_up_p) ;  /* 0x000005b000007944 */ /* 0x01cfea0003c00000 */
[----:B------:R-:W-:Y:S05]  /*df20*/  BRA `(.L_x_1577) ;  /* 0xffffe2c000007947 */ /* 0x000fea000383ffff */
.L_x_1531:
[----:B------:R-:W-:Y:S02]  /*df30*/  MOV R2, 0x2 ;  /* 0x0000000200027802 */ /* 0x000fe40000000f00 */
[----:B------:R-:W-:-:S02]  /*df40*/  MOV R3, 0xdf60 ;  /* 0x0000df6000037802 */ /* 0x000fc40000000f00 */
[----:B--2-4-:R-:W-:Y:S05]  /*df50*/  CALL.REL.NOINC `($__internal_28_$__cuda_sm70_shflsync_up_p) ;  /* 0x0000057000007944 */ /* 0x014fea0003c00000 */
        /* <DEDUP_REMOVED lines=23> */
.L_x_1535:
[----:B------:R-:W-:Y:S02]  /*e0d0*/  MOV R2, 0x1 ;  /* 0x0000000100027802 */ /* 0x000fe40000000f00 */
[----:B------:R-:W-:Y:S02]  /*e0e0*/  MOV R3, 0xe100 ;  /* 0x0000e10000037802 */ /* 0x000fe40000000f00 */
[----:B------:R-:W-:Y:S05]  /*e0f0*/  CALL.REL.NOINC `($__internal_28_$__cuda_sm70_shflsync_up_p) ;  /* 0x000003d000007944 */ /* 0x000fea0003c00000 */
[----:B------:R-:W-:Y:S01]  /*e100*/  MOV R2, R4 ;  /* 0x0000000400027202 */ /* 0x000fe20000000f00 */
[----:B------:R-:W-:Y:S05]  /*e110*/  BRA `(.L_x_1579) ;  /* 0xffffe32000007947 */ /* 0x000fea000383ffff */
.L_x_1536:
[----:B------:R-:W-:Y:S02]  /*e120*/  MOV R2, 0x2 ;  /* 0x0000000200027802 */ /* 0x000fe40000000f00 */
[----:B------:R-:W-:Y:S02]  /*e130*/  MOV R3, 0xe150 ;  /* 0x0000e15000037802 */ /* 0x000fe40000000f00 */
        /* <DEDUP_REMOVED lines=24> */
.L_x_1538:
[----:B------:R-:W-:Y:S02]  /*e2c0*/  SEL R0, RZ, 0x1, P0 ;  /* 0x00000001ff007807 */ /* 0x000fe40000000000 */
[----:B------:R-:W-:Y:S02]  /*e2d0*/  MOV R2, 0xe2f0 ;  /* 0x0000e2f000027802 */ /* 0x000fe40000000f00 */
[----:B-1----:R-:W-:Y:S05]  /*e2e0*/  CALL.REL.NOINC `($__internal_29_$__cuda_sm70_votesync_ballot) ;  /* 0x0000025000007944 */ /* 0x002fea0003c00000 */
[----:B------:R-:W-:Y:S01]  /*e2f0*/  MOV R10, R0 ;  /* 0x00000000000a7202 */ /* 0x000fe20000000f00 */
[----:B------:R-:W-:Y:S05]  /*e300*/  BRA `(.L_x_1581) ;  /* 0xffffe2c000007947 */ /* 0x000fea000383ffff */
.L_x_1539:
[----:B------:R-:W-:Y:S01]  /*e310*/  IMAD.MOV.U32 R5, RZ, RZ, R6 ;  /* 0x000000ffff057224 */ /* 0x000fe200078e0006 */
[----:B---3--:R-:W-:Y:S01]  /*e320*/  MOV R3, R12 ;  /* 0x0000000c00037202 */ /* 0x008fe20000000f00 */
[----:B------:R-:W-:Y:S01]  /*e330*/  IMAD.MOV.U32 R0, RZ, RZ, 0x1f ;  /* 0x0000001fff007424 */ /* 0x000fe200078e00ff */
[----:B------:R-:W-:Y:S02]  /*e340*/  MOV R2, 0xe360 ;  /* 0x0000e36000027802 */ /* 0x000fe40000000f00 */
[----:B-12---:R-:W-:Y:S05]  /*e350*/  CALL.REL.NOINC `($__internal_27_$__cuda_sm70_shflsync_idx_p) ;  /* 0x0000012000007944 */ /* 0x006fea0003c00000 */
[----:B------:R-:W-:Y:S01]  /*e360*/  IMAD.MOV.U32 R8, RZ, RZ, R0 ;  /* 0x000000ffff087224 */ /* 0x000fe200078e0000 */
[----:B------:R-:W-:Y:S01]  /*e370*/  MOV R3, R12 ;  /* 0x0000000c00037202 */ /* 0x000fe20000000f00 */
[----:B------:R-:W-:Y:S01]  /*e380*/  IMAD.MOV.U32 R5, RZ, RZ, R7 ;  /* 0x000000ffff057224 */ /* 0x000fe200078e0007 */
[----:B------:R-:W-:Y:S02]  /*e390*/  MOV R0, 0x1f ;  /* 0x0000001f00007802 */ /* 0x000fe40000000f00 */
[----:B------:R-:W-:-:S02]  /*e3a0*/  MOV R2, 0xe3c0 ;  /* 0x0000e3c000027802 */ /* 0x000fc40000000f00 */
[----:B------:R-:W-:Y:S05]  /*e3b0*/  CALL.REL.NOINC `($__internal_27_$__cuda_sm70_shflsync_idx_p) ;  /* 0x000000c000007944 */ /* 0x000fea0003c00000 */
[----:B------:R-:W-:Y:S01]  /*e3c0*/  MOV R7, R0 ;  /* 0x0000000000077202 */ /* 0x000fe20000000f00 */
[----:B------:R-:W-:Y:S05]  /*e3d0*/  BRA `(.L_x_1582) ;  /* 0xffffe23000007947 */ /* 0x000fea000383ffff */
.L_x_1542:
[----:B------:R-:W-:Y:S01]  /*e3e0*/  IMAD.MOV.U32 R5, RZ, RZ, R4 ;  /* 0x000000ffff057224 */ /* 0x000fe200078e0004 */
[----:B------:R-:W-:-:S02]  /*e3f0*/  MOV R0, 0x1f ;  /* 0x0000001f00007802 */ /* 0x000fc40000000f00 */
[----:B------:R-:W-:Y:S02]  /*e400*/  MOV R2, 0xe420 ;  /* 0x0000e42000027802 */ /* 0x000fe40000000f00 */
[----:B-1234-:R-:W-:Y:S05]  /*e410*/  CALL.REL.NOINC `($__internal_27_$__cuda_sm70_shflsync_idx_p) ;  /* 0x0000006000007944 */ /* 0x01efea0003c00000 */
[----:B------:R-:W-:Y:S01]  /*e420*/  MOV R13, R0 ;  /* 0x00000000000d7202 */ /* 0x000fe20000000f00 */
[----:B------:R-:W-:Y:S05]  /*e430*/  BRA `(.L_x_1541) ;  /* 0xffffe23000007947 */ /* 0x000fea000383ffff */
        .weak           $__internal_26_$__cuda_sm70_shflsync_bfly_p
        .type           $__internal_26_$__cuda_sm70_shflsync_bfly_p,@function
        .size           $__internal_26_$__cuda_sm70_shflsync_bfly_p,($__internal_27_$__cuda_sm70_shflsync_idx_p - $__internal_26_$__cuda_sm70_shflsync_bfly_p)
$__internal_26_$__cuda_sm70_shflsync_bfly_p:
[----:B------:R-:W-:Y:S04]  /*e440*/  WARPSYNC R9 ;  /* 0x0000000900007348 */ /* 0x000fe80003800000 */
[----:B------:R1:W2:Y:S02]  /*e450*/  SHFL.BFLY PT, R8, R0, R3, R10 ;  /* 0x0c00000300087389 */ /* 0x0002a400000e000a */
[----:B-1----:R-:W-:-:S04]  /*e460*/  MOV R3, 0x0 ;  /* 0x0000000000037802 */ /* 0x002fc80000000f00 */
[----:B--2---:R-:W-:Y:S05]  /*e470*/  RET.REL.NODEC R2 `(_ZN7cutlass13device_kernelIN5flash19enable_sm80_to_sm89INS1_16FlashAttnFwdSm80INS1_25CollectiveMainloopFwdSm80ILi4ELi1ELb0EN4cute5tupleIJNS5_1CILi128EEENS7_ILi48EEENS7_ILi96EEEEEELi96ENS_10bfloat16_tEfNS_4arch4Sm80ELb0ELb0ELb0ELb1ELb0ELb0ELb1ELb1EEENS1_21CollectiveEpilogueFwdINS6_IJS8_SA_S9_EEENS6_IJNS7_ILi1EEESI_SI_EEESC_SE_Li128ELb1ELb1ELb1ELb0EEENS1_36VarlenDynamicPersistentTileSchedulerILi128ELi48ELi128ELi128ELb1ELb1ELb0ELb0ELb1ELb1EEEEEEEEEvNT_6ParamsE) ;  /* 0xffff1b8002007950 */ /* 0x004fea0003c3ffff */
        .weak           $__internal_27_$__cuda_sm70_shflsync_idx_p
        .type           $__internal_27_$__cuda_sm70_shflsync_idx_p,@function
        .size           $__internal_27_$__cuda_sm70_shflsync_idx_p,($__internal_28_$__cuda_sm70_shflsync_up_p - $__internal_27_$__cuda_sm70_shflsync_idx_p)
$__internal_27_$__cuda_sm70_shflsync_idx_p:
[----:B------:R-:W-:-:S04]  /*e480*/  MOV R15, 0xffffffff ;  /* 0xffffffff000f7802 */ /* 0x000fc80000000f00 */
[----:B------:R-:W-:Y:S04]  /*e490*/  WARPSYNC R15 ;  /* 0x0000000f00007348 */ /* 0x000fe80003800000 */
[----:B------:R1:W2:Y:S02]  /*e4a0*/  SHFL.IDX PT, R0, R5, R3, R0 ;  /* 0x0000000305007389 */ /* 0x0002a400000e0000 */
[----:B-1----:R-:W-:-:S04]  /*e4b0*/  MOV R3, 0x0 ;  /* 0x0000000000037802 */ /* 0x002fc80000000f00 */
[----:B--2---:R-:W-:Y:S05]  /*e4c0*/  RET.REL.NODEC R2 `(_ZN7cutlass13device_kernelIN5flash19enable_sm80_to_sm89INS1_16FlashAttnFwdSm80INS1_25CollectiveMainloopFwdSm80ILi4ELi1ELb0EN4cute5tupleIJNS5_1CILi128EEENS7_ILi48EEENS7_ILi96EEEEEELi96ENS_10bfloat16_tEfNS_4arch4Sm80ELb0ELb0ELb0ELb1ELb0ELb0ELb1ELb1EEENS1_21CollectiveEpilogueFwdINS6_IJS8_SA_S9_EEENS6_IJNS7_ILi1EEESI_SI_EEESC_SE_Li128ELb1ELb1ELb1ELb0EEENS1_36VarlenDynamicPersistentTileSchedulerILi128ELi48ELi128ELi128ELb1ELb1ELb0ELb0ELb1ELb1EEEEEEEEEvNT_6ParamsE) ;  /* 0xffff1b3002007950 */ /* 0x004fea0003c3ffff */
        .weak           $__internal_28_$__cuda_sm70_shflsync_up_p
        .type           $__internal_28_$__cuda_sm70_shflsync_up_p,@function
        .size           $__internal_28_$__cuda_sm70_shflsync_up_p,($__internal_29_$__cuda_sm70_votesync_ballot - $__internal_28_$__cuda_sm70_shflsync_up_p)
$__internal_28_$__cuda_sm70_shflsync_up_p:
[----:B------:R-:W-:Y:S02]  /*e4d0*/  IMAD.MOV.U32 R4, RZ, RZ, RZ ;  /* 0x000000ffff047224 */ /* 0x000fe400078e00ff */
[----:B------:R-:W-:-:S04]  /*e4e0*/  IMAD.MOV.U32 R10, RZ, RZ, -0x1 ;  /* 0xffffffffff0a7424 */ /* 0x000fc800078e00ff */
[----:B------:R-:W-:Y:S04]  /*e4f0*/  WARPSYNC R10 ;  /* 0x0000000a00007348 */ /* 0x000fe80003800000 */
[----:B------:R1:W2:Y:S02]  /*e500*/  SHFL.UP PT, R4, R0, R2, R4 ;  /* 0x0400000200047389 */ /* 0x0002a400000e0004 */
[----:B-1----:R-:W-:Y:S02]  /*e510*/  MOV R2, R3 ;  /* 0x0000000300027202 */ /* 0x002fe40000000f00 */
[----:B------:R-:W-:-:S04]  /*e520*/  MOV R3, 0x0 ;  /* 0x0000000000037802 */ /* 0x000fc80000000f00 */
[----:B--2---:R-:W-:Y:S05]  /*e530*/  RET.REL.NODEC R2 `(_ZN7cutlass13device_kernelIN5flash19enable_sm80_to_sm89INS1_16FlashAttnFwdSm80INS1_25CollectiveMainloopFwdSm80ILi4ELi1ELb0EN4cute5tupleIJNS5_1CILi128EEENS7_ILi48EEENS7_ILi96EEEEEELi96ENS_10bfloat16_tEfNS_4arch4Sm80ELb0ELb0ELb0ELb1ELb0ELb0ELb1ELb1EEENS1_21CollectiveEpilogueFwdINS6_IJS8_SA_S9_EEENS6_IJNS7_ILi1EEESI_SI_EEESC_SE_Li128ELb1ELb1ELb1ELb0EEENS1_36VarlenDynamicPersistentTileSchedulerILi128ELi48ELi128ELi128ELb1ELb1ELb0ELb0ELb1ELb1EEEEEEEEEvNT_6ParamsE) ;  /* 0xffff1ac002007950 */ /* 0x004fea0003c3ffff */
        .weak           $__internal_29_$__cuda_sm70_votesync_ballot
        .type           $__internal_29_$__cuda_sm70_votesync_ballot,@function
        .size           $__internal_29_$__cuda_sm70_votesync_ballot,(.L_x_2884 - $__internal_29_$__cuda_sm70_votesync_ballot)
$__internal_29_$__cuda_sm70_votesync_ballot:
[----:B------:R-:W-:Y:S01]  /*e540*/  ISETP.NE.U32.AND P0, PT, R0, 0x1, PT ;  /* 0x000000010000780c */ /* 0x000fe20003f05070 */
[----:B------:R-:W-:-:S04]  /*e550*/  IMAD.MOV.U32 R3, RZ, RZ, -0x1 ;  /* 0xffffffffff037424 */ /* 0x000fc800078e00ff */
[----:B------:R-:W-:Y:S08]  /*e560*/  WARPSYNC R3 ;  /* 0x0000000300007348 */ /* 0x000ff00003800000 */
[----:B------:R-:W-:-:S04]  /*e570*/  VOTE.ANY R0, PT, !P0 ;  /* 0x0000000000007806 */ /* 0x000fc800040e0100 */
[----:B------:R-:W-:Y:S01]  /*e580*/  LOP3.LUT R0, R0, R3, RZ, 0xc0, !PT ;  /* 0x0000000300007212 */ /* 0x000fe200078ec0ff */
[----:B------:R-:W-:-:S04]  /*e590*/  IMAD.MOV.U32 R3, RZ, RZ, 0x0 ;  /* 0x00000000ff037424 */ /* 0x000fc800078e00ff */
[----:B------:R-:W-:Y:S05]  /*e5a0*/  RET.REL.NODEC R2 `(_ZN7cutlass13device_kernelIN5flash19enable_sm80_to_sm89INS1_16FlashAttnFwdSm80INS1_25CollectiveMainloopFwdSm80ILi4ELi1ELb0EN4cute5tupleIJNS5_1CILi128EEENS7_ILi48EEENS7_ILi96EEEEEELi96ENS_10bfloat16_tEfNS_4arch4Sm80ELb0ELb0ELb0ELb1ELb0ELb0ELb1ELb1EEENS1_21CollectiveEpilogueFwdINS6_IJS8_SA_S9_EEENS6_IJNS7_ILi1EEESI_SI_EEESC_SE_Li128ELb1ELb1ELb1ELb0EEENS1_36VarlenDynamicPersistentTileSchedulerILi128ELi48ELi128ELi128ELb1ELb1ELb0ELb0ELb1ELb1EEEEEEEEEvNT_6ParamsE) ;  /* 0xffff1a5002007950 */ /* 0x000fea0003c3ffff */
.L_x_1583:
        /* <DEDUP_REMOVED lines=13> */
.L_x_2884:


//--------------------- .text._ZN7cutlass13device_kernelIN5flash19enable_sm80_to_sm89INS1_16FlashAttnFwdSm80INS1_25CollectiveMainloopFwdSm80ILi4ELi1ELb0EN4cute5tupleIJNS5_1CILi128EEENS7_ILi48EEENS7_ILi96EEEEEELi96ENS_10bfloat16_tEfNS_4arch4Sm80ELb0ELb0ELb0ELb1ELb0ELb1ELb1ELb1EEENS1_21CollectiveEpilogueFwdINS6_IJS8_SA_S9_EEENS6_IJNS7_ILi1EEESI_SI_EEESC_SE_Li128ELb1ELb1ELb1ELb0EEENS1_36VarlenDynamicPersistentTileSchedulerILi128ELi48ELi128ELi128ELb1ELb1ELb0ELb0ELb1ELb1EEEEEEEEEvNT_6ParamsE --------------------------
	.section	.text._ZN7cutlass13device_kernelIN5flash19enable_sm80_to_sm89INS1_16FlashAttnFwdSm80INS1_25CollectiveMainloopFwdSm80ILi4ELi1ELb0EN4cute5tupleIJNS5_1CILi128EEENS7_ILi48EEENS7_ILi96EEEEEELi96ENS_10bfloat16_tEfNS_4arch4Sm80ELb0ELb0ELb0ELb1ELb0ELb1ELb1ELb1EEENS1_21CollectiveEpilogueFwdINS6_IJS8_SA_S9_EEENS6_IJNS7_ILi1EEESI_SI_EEESC_SE_Li128ELb1ELb1ELb1ELb0EEENS1_36VarlenDynamicPersistentTileSchedulerILi128ELi48ELi128ELi128ELb1ELb1ELb0ELb0ELb1ELb1EEEEEEEEEvNT_6ParamsE,"ax",@progbits
	.sectioninfo	@"SHI_REGISTERS=255"
	.align	128
.text._ZN7cutlass13device_kernelIN5flash19enable_sm80_to_sm89INS1_16FlashAttnFwdSm80INS1_25CollectiveMainloopFwdSm80ILi4ELi1ELb0EN4cute5tupleIJNS5_1CILi128EEENS7_ILi48EEENS7_ILi96EEEEEELi96ENS_10bfloat16_tEfNS_4arch4Sm80ELb0ELb0ELb0ELb1ELb0ELb1ELb1ELb1EEENS1_21CollectiveEpilogueFwdINS6_IJS8_SA_S9_EEENS6_IJNS7_ILi1EEESI_SI_EEESC_SE_Li128ELb1ELb1ELb1ELb0EEENS1_36VarlenDynamicPersistentTileSchedulerILi128ELi48ELi128ELi128ELb1ELb1ELb0ELb0ELb1ELb1EEEEEEEEEvNT_6ParamsE:
        .type           _ZN7cutlass13device_kernelIN5flash19enable_sm80_to_sm89INS1_16FlashAttnFwdSm80INS1_25CollectiveMainloopFwdSm80ILi4ELi1ELb0EN4cute5tupleIJNS5_1CILi128EEENS7_ILi48EEENS7_ILi96EEEEEELi96ENS_10bfloat16_tEfNS_4arch4Sm80ELb0ELb0ELb0ELb1ELb0ELb1ELb1ELb1EEENS1_21CollectiveEpilogueFwdINS6_IJS8_SA_S9_EEENS6_IJNS7_ILi1EEESI_SI_EEESC_SE_Li128ELb1ELb1ELb1ELb0EEENS1_36VarlenDynamicPersistentTileSchedulerILi128ELi48ELi128ELi128ELb1ELb1ELb0ELb0ELb1ELb1EEEEEEEEEvNT_6ParamsE,@function
        .size           _ZN7cutlass13device_kernelIN5flash19enable_sm80_to_sm89INS1_16FlashAttnFwdSm80INS1_25CollectiveMainloopFwdSm80ILi4ELi1ELb0EN4cute5tupleIJNS5_1CILi128EEENS7_ILi48EEENS7_ILi96EEEEEELi96ENS_10bfloat16_tEfNS_4arch4Sm80ELb0ELb0ELb0ELb1ELb0ELb1ELb1ELb1EEENS1_21CollectiveEpilogueFwdINS6_IJS8_SA_S9_EEENS6_IJNS7_ILi1EEESI_SI_EEESC_SE_Li128ELb1ELb1ELb1ELb0EEENS1_36VarlenDynamicPersistentTileSchedulerILi128ELi48ELi128ELi128ELb1ELb1ELb0ELb0ELb1ELb1EEEEEEEEEvNT_6ParamsE,(.L_x_2889 - _ZN7cutlass13device_kernelIN5flash19enable_sm80_to_sm89INS1_16FlashAttnFwdSm80INS1_25CollectiveMainloopFwdSm80ILi4ELi1ELb0EN4cute5tupleIJNS5_1CILi128EEENS7_ILi48EEENS7_ILi96EEEEEELi96ENS_10bfloat16_tEfNS_4arch4Sm80ELb0ELb0ELb0ELb1ELb0ELb1ELb1ELb1EEENS1_21CollectiveEpilogueFwdINS6_IJS8_SA_S9_EEENS6_IJNS7_ILi1EEESI_SI_EEESC_SE_Li128ELb1ELb1ELb1ELb0EEENS1_36VarlenDynamicPersistentTileSchedulerILi128ELi48ELi128ELi128ELb1ELb1ELb0ELb0ELb1ELb1EEEEEEEEEvNT_6ParamsE)
        .other          _ZN7cutlass13device_kernelIN5flash19enable_sm80_to_sm89INS1_16FlashAttnFwdSm80INS1_25CollectiveMainloopFwdSm80ILi4ELi1ELb0EN4cute5tupleIJNS5_1CILi128EEENS7_ILi48EEENS7_ILi96EEEEEELi96ENS_10bfloat16_tEfNS_4arch4Sm80ELb0ELb0ELb0ELb1ELb0ELb1ELb1ELb1EEENS1_21CollectiveEpilogueFwdINS6_IJS8_SA_S9_EEENS6_IJNS7_ILi1EEESI_SI_EEESC_SE_Li128ELb1ELb1ELb1ELb0EEENS1_36VarlenDynamicPersistentTileSchedulerILi128ELi48ELi128ELi128ELb1ELb1ELb0ELb0ELb1ELb1EEEEEEEEEvNT_6ParamsE,@"STO_CUDA_ENTRY STV_DEFAULT"
_ZN7cutlass13device_kernelIN5flash19enable_sm80_to_sm89INS1_16FlashAttnFwdSm80INS1_25CollectiveMainloopFwdSm80ILi4ELi1ELb0EN4cute5tupleIJNS5_1CILi128EEENS7_ILi48EEENS7_ILi96EEEEEELi96ENS_10bfloat16_tEfNS_4arch4Sm80ELb0ELb0ELb0ELb1ELb0ELb1ELb1ELb1EEENS1_21CollectiveEpilogueFwdINS6_IJS8_SA_S9_EEENS6_IJNS7_ILi1EEESI_SI_EEESC_SE_Li128ELb1ELb1ELb1ELb0EEENS1_36VarlenDynamicPersistentTileSchedulerILi128ELi48ELi128ELi128ELb1ELb1ELb0ELb0ELb1ELb1EEEEEEEEEvNT_6ParamsE:
        /* <DEDUP_REMOVED lines=54> */
.L_x_1589:
        /* <DEDUP_REMOVED lines=17> */
.L_x_1756:
        /* <DEDUP_REMOVED lines=16> */
.L_x_1757:
[----:B--2---:R-:W-:-:S05]  /*0570*/  IMAD R0, R0, c[0x0][0x538], RZ ;  /* 0x00014e0000007a24 */ /* 0x004fca00078e02ff */
[----:B------:R-:W-:-:S04]  /*0580*/  IADD3 R6, R0, R6, RZ ;  /* 0x0000000600067210 */ /* 0x000fc80007ffe0ff */
[----:B------:R-:W-:-:S13]  /*0590*/  ISETP.GT.AND P0, PT, R6, UR4, PT ;  /* 0x0000000406007c0c */ /* 0x000fda000bf04270 */
[----:B-1----:R-:W-:Y:S05]  /*05a0*/  @!P0 BRA `(.L_x_1589) ;  /* 0xfffffdb000008947 */ /* 0x002fea000383ffff */
.L_x_1585:
[----:B------:R-:W-:-:S05]  /*05b0*/  IADD3 R12, -R0, R6, RZ ;  /* 0x00000006000c7210 */ /* 0x000fca0007ffe1ff */
[----:B------:R-:W-:-:S05]  /*05c0*/  IMAD R0, R4, c[0x0][0x538], R12 ;  /* 0x00014e0004007a24 */ /* 0x000fca00078e020c */
[----:B------:R-:W-:Y:S01]  /*05d0*/  ISETP.GT.AND P0, PT, R0, UR4, PT ;  /* 0x0000000400007c0c */ /* 0x000fe2000bf04270 */
[----:B------:R-:W-:-:S12]  /*05e0*/  BRA.DIV ~URZ, `(.L_x_1590) ;  /* 0x000173b27f007947 */ /* 0x000fd8000b800000 */
[----:B------:R-:W-:-:S04]  /*05f0*/  VOTE.ANY R6, PT, !P0 ;  /* 0x0000000000067806 */ /* 0x000fc800040e0100 */
.L_x_1758:
[----:B------:R1:W2:Y:S01]  /*0600*/  POPC R13, R6 ;  /* 0x00000006000d7309 */ /* 0x0002a20000000000 */
[----:B------:R-:W-:Y:S05]  /*0610*/  BRA.DIV ~URZ, `(.L_x_1591) ;  /* 0x000173d27f007947 */ /* 0x000fea000b800000 */
[----:B--2---:R-:W2:Y:S04]  /*0620*/  SHFL.IDX PT, R11, R8, R13, 0x1f ;  /* 0x00001f0d080b7589 */ /* 0x004ea800000e0000 */
[----:B------:R3:W4:Y:S02]  /*0630*/  SHFL.IDX PT, R10, R7, R13, 0x1f ;  /* 0x00001f0d070a7589 */ /* 0x00072400000e0000 */
[----:B---3--:R-:W-:Y:S02]  /*0640*/  MOV R7, RZ ;  /* 0x000000ff00077202 */ /* 0x008fe40000000f00 */
.L_x_1759:
[----:B--2-4-:R-:W-:Y:S01]  /*0650*/  ISETP.NE.AND P0, PT, R6, RZ, PT ;  /* 0x000000ff0600720c */ /* 0x014fe20003f05270 */
[----:B------:R-:W-:-:S12]  /*0660*/  BSSY B0, `(.L_x_1592) ;  /* 0x0000005000007945 */ /* 0x000fd80003800000 */
[----:B------:R-:W-:Y:S05]  /*0670*/  @!P0 BRA `(.L_x_1593) ;  /* 0x0000003000008947 */ /* 0x000fea0003800000 */
[----:B------:R-:W-:Y:S01]  /*0680*/  IADD3 R3, R13, -0x1, RZ ;  /* 0xffffffff0d037810 */ /* 0x000fe20007ffe0ff */
[----:B------:R-:W-:Y:S05]  /*0690*/  BRA.DIV ~URZ, `(.L_x_1594) ;  /* 0x000174327f007947 */ /* 0x000fea000b800000 */
[----:B------:R2:W3:Y:S02]  /*06a0*/  SHFL.IDX PT, R7, R4, R3, 0x1f ;  /* 0x00001f0304077589 */ /* 0x0004e400000e0000 */
.L_x_1593:
[----:B------:R-:W-:Y:S05]  /*06b0*/  BSYNC B0 ;  /* 0x0000000000007941 */ /* 0x000fea0003800000 */
.L_x_1592:
[----:B------:R-:W-:Y:S01]  /*06c0*/  IABS R0, R11 ;  /* 0x0000000b00007213 */ /* 0x000fe20000000000 */
[----:B--23--:R-:W-:-:S04]  /*06d0*/  IMAD R4, R7, c[0x0][0x538], R12 ;  /* 0x00014e0007047a24 */ /* 0x00cfc800078e020c */
[----:B------:R-:W-:Y:S01]  /*06e0*/  IMAD.MOV.U32 R5, RZ, RZ, R0 ;  /* 0x000000ffff057224 */ /* 0x000fe200078e0000 */
[----:B------:R-:W-:Y:S01]  /*06f0*/  IABS R0, R10 ;  /* 0x0000000a00007213 */ /* 0x000fe20000000000 */
[----:B------:R2:W-:Y:S01]  /*0700*/  STL [R1], R4 ;  /* 0x0000000401007387 */ /* 0x0005e20000100800 */
        /* <DEDUP_REMOVED lines=64> */
.L_x_1586:
[----:B------:R-:W-:Y:S01]  /*0b10*/  MOV R0, UR4 ;  /* 0x0000000400007c02 */ /* 0x000fe20008000f00 */
[----:B------:R-:W-:Y:S04]  /*0b20*/  STL [R1+0x4], RZ ;  /* 0x000004ff01007387 */ /* 0x000fe80000100800 */
[----:B------:R1:W-:Y:S04]  /*0b30*/  STL [R1], R0 ;  /* 0x0000000001007387 */ /* 0x0003e80000100800 */
[----:B------:R2:W-:Y:S01]  /*0b40*/  STL [R1+0x8], RZ ;  /* 0x000008ff01007387 */ /* 0x0005e20000100800 */
[----:B-1----:R-:W-:-:S05]  /*0b50*/  MOV R0, c[0x0][0x53c] ;  /* 0x00014f0000007a02 */ /* 0x002fca0000000f00 */
[----:B------:R2:W-:Y:S02]  /*0b60*/  STL [R1+0xc], R0 ;  /* 0x00000c0001007387 */ /* 0x0005e40000100800 */
.L_x_1595:
[----:B-1----:R-:W3:Y:S04]  /*0b70*/  LDL R4, [R1] ;  /* 0x0000000001047983 */ /* 0x002ee80000100800 */
[----:B------:R-:W3:Y:S04]  /*0b80*/  LDL R5, [R1+0x4] ;  /* 0x0000040001057983 */ /* 0x000ee80000100800 */
[----:B------:R-:W3:Y:S04]  /*0b90*/  LDL R6, [R1+0x8] ;  /* 0x0000080001067983 */ /* 0x000ee80000100800 */
[----:B------:R-:W3:Y:S01]  /*0ba0*/  LDL R7, [R1+0xc] ;  /* 0x00000c0001077983 */ /* 0x000ee20000100800 */
[----:B------:R-:W-:Y:S01]  /*0bb0*/  ISETP.NE.AND P0, PT, R14, RZ, PT ;  /* 0x000000ff0e00720c */ /* 0x000fe20003f05270 */
[----:B------:R-:W-:-:S12]  /*0bc0*/  WARPSYNC 0xffffffff ;  /* 0xffffffff00007948 */ /* 0x000fd80003800000 */
[----:B---3--:R1:W-:Y:S04]  /*0bd0*/  @!P0 STS.128 [0xc080], R4 ;  /* 0x00c08004ff008388 */ /* 0x0083e80000000c00 */
[----:B------:R-:W-:Y:S06]  /*0be0*/  BAR.ARV 0x5, 0x80 ;  /* 0x0142000000007b1d */ /* 0x000fec0000002000 */
.L_x_1584:
[----:B--2---:R-:W2:Y:S02]  /*0bf0*/  LDL R0, [R1+0xc] ;  /* 0x00000c0001007983 */ /* 0x004ea40000100800 */
        /* <DEDUP_REMOVED lines=88> */
[-C--:B------:R-:W-:Y:S01]  /*1180*/  LEA.HI R14, R2, R0.reuse, RZ, 0x3 ;  /* 0x00000000020e7211 */ /* 0x080fe200078f18ff */
[----:B------:R-:W-:Y:S01]  /*1190*/  IMAD.SHL.U32 R4, R8, 0x200, RZ ;  /* 0x0000020008047824 */ /* 0x000fe200078e00ff */
[----:B------:R-:W-:-:S02]  /*11a0*/  LEA.HI R18, R2, R0, RZ, 0x5 ;  /* 0x0000000002127211 */ /* 0x000fc400078f28ff */
[----:B------:R-:W-:Y:S01]  /*11b0*/  LOP3.LUT R3, R5, 0xfffffff8, RZ, 0xc0, !PT ;  /* 0xfffffff805037812 */ /* 0x000fe200078ec0ff */
[----:B------:R-:W-:Y:S01]  /*11c0*/  STL [R1+0x48], R26 ;  /* 0x0000481a01007387 */ /* 0x000fe20000100800 */
[----:B------:R-:W-:Y:S02]  /*11d0*/  SHF.R.S32.HI R0, RZ, 0x1, R11 ;  /* 0x00000001ff007819 */ /* 0x000fe4000001140b */
[----:B------:R-:W-:Y:S01]  /*11e0*/  SHF.R.S32.HI R5, RZ, 0x1, R7 ;  /* 0x00000001ff057819 */ /* 0x000fe20000011407 */
        /* <DEDUP_REMOVED lines=65> */
[----:B------:R-:W-:Y:S01]  /*1600*/  LOP3.LUT R2, R4, 0xfffff000, RZ, 0xc0, !PT ;  /* 0xfffff00004027812 */ /* 0x000fe200078ec0ff */
[----:B------:R-:W-:Y:S01]  /*1610*/  STL [R1+0x14], R25 ;  /* 0x0000141901007387 */ /* 0x000fe20000100800 */
[----:B------:R-:W-:Y:S02]  /*1620*/  LOP3.LUT R5, R5, R27, RZ, 0x3c, !PT ;  /* 0x0000001b05057212 */ /* 0x000fe400078e3cff */
[----:B------:R-:W-:Y:S02]  /*1630*/  LOP3.LUT R7, R31, 0x18, R14, 0xf8, !PT ;  /* 0x000000181f077812 */ /* 0x000fe400078ef80e */
[----:B------:R-:W-:Y:S02]  /*1640*/  IADD3 R10, R5, R2, R22 ;  /* 0x00000002050a7210 */ /* 0x000fe40007ffe016 */
[----:B------:R-:W-:-:S02]  /*1650*/  LOP3.LUT R3, R6, R3, RZ, 0x3c, !PT ;  /* 0x0000000306037212 */ /* 0x000fc400078e3cff */
[----:B------:R-:W-:Y:S02]  /*1660*/  LOP3.LUT R4, R7, R28, RZ, 0x3c, !PT ;  /* 0x0000001c07047212 */ /* 0x000fe400078e3cff */
[C---:B------:R-:W-:Y:S02]  /*1670*/  IADD3 R5, R25.reuse, 0x80, RZ ;  /* 0x0000008019057810 */ /* 0x040fe40007ffe0ff */
[----:B------:R-:W-:Y:S02]  /*1680*/  IADD3 R23, R25, 0x70, RZ ;  /* 0x0000007019177810 */ /* 0x000fe40007ffe0ff */
[----:B------:R-:W-:Y:S02]  /*1690*/  SHF.R.S32.HI R7, RZ, 0x1f, R157 ;  /* 0x0000001fff077819 */ /* 0x000fe4000001149d */
[----:B------:R-:W-:Y:S01]  /*16a0*/  IADD3 R9, R4, R26, R2 ;  /* 0x0000001a04097210 */ /* 0x000fe20007ffe002 */
[----:B------:R-:W-:Y:S01]  /*16b0*/  IMAD.IADD R2, R3, 0x1, R13 ;  /* 0x0000000103027824 */ /* 0x000fe200078e020d */
[----:B------:R-:W-:Y:S01]  /*16c0*/  @P2 IADD3 R23, R5, 0x10, RZ ;  /* 0x0000001005172810 */ /* 0x000fe20007ffe0ff */
[----:B------:R-:W-:Y:S01]  /*16d0*/  IMAD.IADD R3, R3, 0x1, R16 ;  /* 0x0000000103037824 */ /* 0x000fe200078e0210 */
[----:B------:R-:W-:Y:S01]  /*16e0*/  SHF.R.S32.HI R6, RZ, 0x1f, R159 ;  /* 0x0000001fff067819 */ /* 0x000fe2000001149f */
[----:B------:R-:W-:Y:S01]  /*16f0*/  IMAD.MOV.U32 R13, RZ, RZ, 0x20 ;  /* 0x00000020ff0d7424 */ /* 0x000fe200078e00ff */
[----:B------:R-:W-:Y:S01]  /*1700*/  SHF.R.S32.HI R5, RZ, 0x1f, R156 ;  /* 0x0000001fff057819 */ /* 0x000fe2000001149c */
[----:B------:R-:W-:Y:S01]  /*1710*/  STL [R1+0x18], R23 ;  /* 0x0000181701007387 */ /* 0x000fe20000100800 */
[----:B------:R-:W-:-:S02]  /*1720*/  LOP3.LUT R8, R20, 0x7ffffffc, RZ, 0xc0, !PT ;  /* 0x7ffffffc14087812 */ /* 0x000fc400078ec0ff */
[----:B------:R-:W-:Y:S02]  /*1730*/  SHF.L.U64.HI R16, R157, 0x1, R7 ;  /* 0x000000019d107819 */ /* 0x000fe40000010207 */
[----:B------:R-:W-:Y:S02]  /*1740*/  SHF.R.S32.HI R4, RZ, 0x1f, R158 ;  /* 0x0000001fff047819 */ /* 0x000fe4000001149e */
[----:B------:R-:W-:Y:S01]  /*1750*/  SHF.L.U64.HI R7, R159, 0x1, R6 ;  /* 0x000000019f077819 */ /* 0x000fe20000010206 */
[----:B------:R-:W-:Y:S01]  /*1760*/  STL [R1+0x78], R16 ;  /* 0x0000781001007387 */ /* 0x000fe20000100800 */
[----:B------:R-:W-:Y:S01]  /*1770*/  SHF.L.U64.HI R6, R156, 0x1, R5 ;  /* 0x000000019c067819 */ /* 0x000fe20000010205 */
[----:B------:R-:W-:Y:S01]  /*1780*/  IMAD.IADD R5, R32, 0x1, -R8 ;  /* 0x0000000120057824 */ /* 0x000fe200078e0a08 */
[C---:B------:R-:W-:Y:S01]  /*1790*/  IADD3 R245, R246.reuse, 0x20, RZ ;  /* 0x00000020f6f57810 */ /* 0x040fe20007ffe0ff */
[----:B------:R1:W-:Y:S01]  /*17a0*/  STL [R1+0x74], R7 ;  /* 0x0000740701007387 */ /* 0x0003e20000100800 */
[----:B------:R-:W-:Y:S01]  /*17b0*/  IADD3 R248, R246, 0x40, RZ ;  /* 0x00000040f6f87810 */ /* 0x000fe20007ffe0ff */
[----:B------:R-:W-:Y:S01]  /*17c0*/  IMAD.SHL.U32 R252, R5, 0x2, RZ ;  /* 0x0000000205fc7824 */ /* 0x000fe200078e00ff */
[----:B------:R-:W-:Y:S01]  /*17d0*/  SHF.L.U64.HI R4, R158, 0x1, R4 ;  /* 0x000000019e047819 */ /* 0x000fe20000010204 */
[----:B------:R2:W-:Y:S01]  /*17e0*/  STL [R1+0x70], R6 ;  /* 0x0000700601007387 */ /* 0x0005e20000100800 */
[----:B------:R-:W-:Y:S01]  /*17f0*/  IMAD.IADD R5, R30, 0x1, R24 ;  /* 0x000000011e057824 */ /* 0x000fe200078e0218 */
[----:B------:R-:W-:-:S02]  /*1800*/  LEA R188, R0, 0x3c80, 0x1 ;  /* 0x00003c8000bc7811 */ /* 0x000fc400078e08ff */
[----:B------:R3:W-:Y:S01]  /*1810*/  STL [R1+0x6c], R4 ;  /* 0x00006c0401007387 */ /* 0x0007e20000100800 */
[----:B------:R-:W-:Y:S02]  /*1820*/  LEA R0, R12, 0x6080, 0x1 ;  /* 0x000060800c007811 */ /* 0x000fe400078e08ff */
[----:B------:R-:W-:Y:S02]  /*1830*/  IADD3 R193, R188, 0x20, RZ ;  /* 0x00000020bcc17810 */ /* 0x000fe40007ffe0ff */
[----:B------:R-:W-:Y:S02]  /*1840*/  LEA R191, R2, 0x6080, 0x1 ;  /* 0x0000608002bf7811 */ /* 0x000fe400078e08ff */
[----:B------:R-:W-:Y:S02]  /*1850*/  LEA R189, R3, 0x1880, 0x1 ;  /* 0x0000188003bd7811 */ /* 0x000fe400078e08ff */
[----:B------:R-:W-:Y:S02]  /*1860*/  @P3 IADD3 R193, R188, -0x20, RZ ;  /* 0xffffffe0bcc13810 */ /* 0x000fe40007ffe0ff */
[----:B------:R-:W-:-:S02]  /*1870*/  IADD3 R121, R122, 0x8, RZ ;  /* 0x000000087a797810 */ /* 0x000fc40007ffe0ff */
[----:B------:R-:W-:Y:S02]  /*1880*/  SHF.R.S32.HI R247, RZ, 0x1f, R246 ;  /* 0x0000001ffff77819 */ /* 0x000fe400000114f6 */
[C---:B------:R-:W-:Y:S02]  /*1890*/  IADD3 R201, R193.reuse, 0x400, RZ ;  /* 0x00000400c1c97810 */ /* 0x040fe40007ffe0ff */
[----:B-1----:R-:W-:Y:S02]  /*18a0*/  SHF.R.S32.HI R7, RZ, 0x1f, R245 ;  /* 0x0000001fff077819 */ /* 0x002fe400000114f5 */
[C---:B------:R-:W-:Y:S02]  /*18b0*/  IADD3 R200, R193.reuse, 0x800, RZ ;  /* 0x00000800c1c87810 */ /* 0x040fe40007ffe0ff */
[----:B--2---:R-:W-:Y:S01]  /*18c0*/  SHF.R.S32.HI R6, RZ, 0x1f, R248 ;  /* 0x0000001fff067819 */ /* 0x004fe200000114f8 */
[----:B------:R1:W-:Y:S01]  /*18d0*/  STL [R1+0x28], R7 ;  /* 0x0000280701007387 */ /* 0x0003e20000100800 */
[----:B------:R-:W-:-:S02]  /*18e0*/  IADD3 R199, R193, 0xc00, RZ ;  /* 0x00000c00c1c77810 */ /* 0x000fc40007ffe0ff */
[----:B---3--:R-:W-:Y:S01]  /*18f0*/  LOP3.LUT R4, R31, 0x18, R116, 0xf8, !PT ;  /* 0x000000181f047812 */ /* 0x008fe200078ef874 */
[----:B------:R2:W-:Y:S01]  /*1900*/  STL [R1+0x24], R6 ;  /* 0x0000240601007387 */ /* 0x0005e20000100800 */
[C---:B------:R-:W-:Y:S02]  /*1910*/  IADD3 R198, R193.reuse, 0x1000, RZ ;  /* 0x00001000c1c67810 */ /* 0x040fe40007ffe0ff */
[----:B------:R-:W-:Y:S01]  /*1920*/  LOP3.LUT R4, R4, R28, RZ, 0x3c, !PT ;  /* 0x0000001c04047212 */ /* 0x000fe200078e3cff */
[----:B------:R3:W-:Y:S01]  /*1930*/  STL [R1+0x84], R5 ;  /* 0x0000840501007387 */ /* 0x0007e20000100800 */
[C---:B------:R-:W-:Y:S02]  /*1940*/  IADD3 R197, R193.reuse, 0x1400, RZ ;  /* 0x00001400c1c57810 */ /* 0x040fe40007ffe0ff */
[C---:B------:R-:W-:Y:S02]  /*1950*/  IADD3 R196, R193.reuse, 0x1800, RZ ;  /* 0x00001800c1c47810 */ /* 0x040fe40007ffe0ff */
[----:B------:R-:W-:-:S02]  /*1960*/  IADD3 R195, R193, 0x1c00, RZ ;  /* 0x00001c00c1c37810 */ /* 0x000fc40007ffe0ff */
[----:B------:R-:W-:Y:S02]  /*1970*/  IADD3 R194, R193, 0x2000, RZ ;  /* 0x00002000c1c27810 */ /* 0x000fe40007ffe0ff */
[----:B-1----:R-:W-:Y:S02]  /*1980*/  SHF.R.S32.HI R7, RZ, 0x3, R15 ;  /* 0x00000003ff077819 */ /* 0x002fe4000001140f */
[----:B--2---:R-:W-:-:S03]  /*1990*/  LOP3.LUT R6, R29, 0x8, R116, 0xf8, !PT ;  /* 0x000000081d067812 */ /* 0x004fc600078ef874 */
[----:B------:R1:W-:Y:S01]  /*19a0*/  STL [R1+0x50], R7 ;  /* 0x0000500701007387 */ /* 0x0003e20000100800 */
[----:B---3--:R-:W-:Y:S02]  /*19b0*/  LOP3.LUT R5, R29, 0x18, R116, 0xf8, !PT ;  /* 0x000000181d057812 */ /* 0x008fe400078ef874 */
[-C--:B------:R-:W-:Y:S02]  /*19c0*/  LOP3.LUT R6, R6, R27.reuse, RZ, 0x3c, !PT ;  /* 0x0000001b06067212 */ /* 0x080fe400078e3cff */
[----:B------:R-:W-:Y:S01]  /*19d0*/  LOP3.LUT R8, R5, R27, RZ, 0x3c, !PT ;  /* 0x0000001b05087212 */ /* 0x000fe200078e3cff */
[----:B------:R-:W-:Y:S01]  /*19e0*/  IMAD.IADD R5, R26, 0x1, R4 ;  /* 0x000000011a057824 */ /* 0x000fe200078e0204 */
[----:B------:R-:W-:Y:S01]  /*19f0*/  SEL R4, R13, 0xffffffe0, !P4 ;  /* 0xffffffe00d047807 */ /* 0x000fe20006000000 */
[C---:B------:R-:W-:Y:S02]  /*1a00*/  IMAD.IADD R6, R22.reuse, 0x1, R6 ;  /* 0x0000000116067824 */ /* 0x040fe400078e0206 */
[----:B------:R-:W-:Y:S01]  /*1a10*/  IMAD.IADD R8, R22, 0x1, R8 ;  /* 0x0000000116087824 */ /* 0x000fe200078e0208 */
[----:B------:R-:W-:Y:S01]  /*1a20*/  LEA R5, R5, 0x6080, 0x1 ;  /* 0x0000608005057811 */ /* 0x000fe200078e08ff */
[----:B------:R-:W-:Y:S01]  /*1a30*/  IMAD.IADD R192, R191, 0x1, R4 ;  /* 0x00000001bfc07824 */ /* 0x000fe200078e0204 */
[----:B------:R-:W-:Y:S01]  /*1a40*/  LEA R229, R6, 0x1880, 0x1 ;  /* 0x0000188006e57811 */ /* 0x000fe200078e08ff */
[----:B------:R-:W-:-:S03]  /*1a50*/  IMAD.IADD R190, R4, 0x1, R189 ;  /* 0x0000000104be7824 */ /* 0x000fc600078e02bd */
[C---:B------:R-:W-:Y:S02]  /*1a60*/  IADD3 R230, R229.reuse, 0x20, RZ ;  /* 0x00000020e5e67810 */ /* 0x040fe40007ffe0ff */
[----:B------:R-:W-:Y:S02]  /*1a70*/  @P0 IADD3 R230, R229, -0x20, RZ ;  /* 0xffffffe0e5e60810 */ /* 0x000fe40007ffe0ff */
[----:B-1----:R-:W-:-:S05]  /*1a80*/  SHF.R.S32.HI R7, RZ, 0x3, R14 ;  /* 0x00000003ff077819 */ /* 0x002fca000001140e */
[----:B------:R1:W-:Y:S04]  /*1a90*/  STL [R1+0x4c], R7 ;  /* 0x00004c0701007387 */ /* 0x0003e80000100800 */
[----:B------:R2:W-:Y:S04]  /*1aa0*/  STL [R1+0x68], R5 ;  /* 0x0000680501007387 */ /* 0x0005e80000100800 */
[----:B------:R3:W-:Y:S01]  /*1ab0*/  STL [R1+0x64], R0 ;  /* 0x0000640001007387 */ /* 0x0007e20000100800 */
[----:B-1----:R-:W-:Y:S02]  /*1ac0*/  SEL R7, R13, 0xffffffe0, !P1 ;  /* 0xffffffe00d077807 */ /* 0x002fe40004800000 */
[----:B--2---:R-:W-:-:S02]  /*1ad0*/  LEA R5, R11, 0x6080, 0x1 ;  /* 0x000060800b057811 */ /* 0x004fc400078e08ff */
        /* <DEDUP_REMOVED lines=11> */
.L_x_1755:
        /* <DEDUP_REMOVED lines=9> */
[----:B------:R-:W-:Y:S01]  /*1c20*/  CS2R R146, SRZ ;  /* 0x0000000000927805 */ /* 0x000fe2000001ff00 */
[----:B------:R-:W-:Y:S02]  /*1c30*/  ISETP.NE.U32.AND P3, PT, RZ, c[0x0][0x348], PT ;  /* 0x0000d200ff007a0c */ /* 0x000fe40003f65070 */
[----:B------:R-:W-:Y:S02]  /*1c40*/  ISETP.NE.U32.AND P5, PT, RZ, c[0x0][0x358], PT ;  /* 0x0000d600ff007a0c */ /* 0x000fe40003fa5070 */
[----:B------:R-:W-:Y:S02]  /*1c50*/  ISETP.NE.AND.EX P3, PT, RZ, c[0x0][0x34c], PT, P3 ;  /* 0x0000d300ff007a0c */ /* 0x000fe40003f65330 */
[----:B------:R-:W-:Y:S01]  /*1c60*/  ISETP.NE.AND.EX P5, PT, RZ, c[0x0][0x35c], PT, P5 ;  /* 0x0000d700ff007a0c */ /* 0x000fe20003fa5350 */
[----:B------:R-:W-:-:S02]  /*1c70*/  IMAD.MOV.U32 R145, RZ, RZ, RZ ;  /* 0x000000ffff917224 */ /* 0x000fc400078e00ff */
[----:B------:R-:W-:Y:S01]  /*1c80*/  IMAD.MOV.U32 R12, RZ, RZ, RZ ;  /* 0x000000ffff0c7224 */ /* 0x000fe200078e00ff */
[----:B--2---:R-:W-:Y:S02]  /*1c90*/  SHF.R.S32.HI R16, RZ, 0x1f, R249 ;  /* 0x0000001fff107819 */ /* 0x004fe400000114f9 */
        /* <DEDUP_REMOVED lines=16> */
[----:B------:R4:W5:Y:S04]  /*1da0*/  @P6 LDG.E R146, [R4.64] ;  /* 0x0000000604926981 */ /* 0x000968000c1e1900 */
[----:B------:R4:W-:Y:S01]  /*1db0*/  STL [R1+0x10], R16 ;  /* 0x0000101001007387 */ /* 0x0009e20000100800 */
[----:B------:R-:W-:Y:S01]  /*1dc0*/  YIELD ;  /* 0x0000000000007946 */ /* 0x000fe20003800000 */
[----:B------:R-:W-:-:S02]  /*1dd0*/  P2R R15, PR, RZ, 0x40 ;  /* 0x00000040ff0f7803 */ /* 0x000fc40000000000 */
[----:B---3--:R-:W-:Y:S01]  /*1de0*/  LOP3.LUT R251, R9, 0xffff, RZ, 0xc0, !PT ;  /* 0x0000ffff09fb7812 */ /* 0x008fe200078ec0ff */
[----:B------:R-:W-:Y:S05]  /*1df0*/  @P4 BRA `(.L_x_1596) ;  /* 0x0000005000004947 */ /* 0x000fea0003800000 */
[----:B-----5:R-:W-:Y:S01]  /*1e00*/  MOV R148, c[0x0][0x168] ;  /* 0x00005a0000947a02 */ /* 0x020fe20000000f00 */
[----:B------:R-:W-:Y:S05]  /*1e10*/  @!P3 BRA `(.L_x_1596) ;  /* 0x000000300000b947 */ /* 0x000fea0003800000 */
[----:B------:R-:W2:Y:S04]  /*1e20*/  LDG.E R8, [R6.64] ;  /* 0x0000000606087981 */ /* 0x000ea8000c1e1900 */
[----:B------:R-:W2:Y:S02]  /*1e30*/  LDG.E R0, [R6.64+0x4] ;  /* 0x0000040606007981 */ /* 0x000ea4000c1e1900 */
[----:B--2---:R-:W-:Y:S02]  /*1e40*/  IADD3 R148, -R8, R0, RZ ;  /* 0x0000000008947210 */ /* 0x004fe40007ffe1ff */
.L_x_1596:
[----:B------:R-:W-:-:S04]  /*1e50*/  ISETP.NE.U32.AND P0, PT, RZ, c[0x0][0x368], PT ;  /* 0x0000da00ff007a0c */ /* 0x000fc80003f05070 */
[----:B------:R-:W-:-:S13]  /*1e60*/  ISETP.NE.AND.EX P0, PT, RZ, c[0x0][0x36c], PT, P0 ;  /* 0x0000db00ff007a0c */ /* 0x000fda0003f05300 */
[----:B------:R-:W-:Y:S05]  /*1e70*/  @!P0 BRA `(.L_x_1597) ;  /* 0x0000004000008947 */ /* 0x000fea0003800000 */
[----:B----4-:R-:W-:-:S04]  /*1e80*/  LEA R4, P0, R249, c[0x0][0x368], 0x2 ;  /* 0x0000da00f9047a11 */ /* 0x010fc800078010ff */
[----:B------:R-:W-:-:S05]  /*1e90*/  LEA.HI.X R5, R249, c[0x0][0x36c], R16, 0x2, P0 ;  /* 0x0000db00f9057a11 */ /* 0x000fca00000f1410 */
[----:B------:R1:W5:Y:S01]  /*1ea0*/  LDG.E R7, [R4.64] ;  /* 0x0000000604077981 */ /* 0x000362000c1e1900 */
[----:B------:R-:W-:Y:S05]  /*1eb0*/  BRA `(.L_x_1598) ;  /* 0x0000005000007947 */ /* 0x000fea0003800000 */
.L_x_1597:
[----:B----4-:R-:W-:Y:S01]  /*1ec0*/  MOV R7, c[0x0][0x1d0] ;  /* 0x0000740000077a02 */ /* 0x010fe20000000f00 */
[----:B------:R-:W-:Y:S05]  /*1ed0*/  @!P6 BRA `(.L_x_1598) ;  /* 0x000000300000e947 */ /* 0x000fea0003800000 */
[----:B------:R-:W2:Y:S04]  /*1ee0*/  LDG.E R7, [R4.64] ;  /* 0x0000000604077981 */ /* 0x000ea8000c1e1900 */
[----:B------:R-:W2:Y:S02]  /*1ef0*/  LDG.E R0, [R4.64+0x4] ;  /* 0x0000040604007981 */ /* 0x000ea4000c1e1900 */
[----:B--2---:R-:W-:Y:S02]  /*1f00*/  IADD3 R7, -R7, R0, RZ ;  /* 0x0000000007077210 */ /* 0x004fe40007ffe1ff */
.L_x_1598:
        /* <DEDUP_REMOVED lines=58> */
.L_x_1600:
[----:B------:R-:W-:Y:S05]  /*22b0*/  BSYNC B0 ;  /* 0x0000000000007941 */ /* 0x000fea0003800000 */
.L_x_1599:
        /* <DEDUP_REMOVED lines=18> */
[----:B------:R-:W-:-:S04]  /*23e0*/  ISETP.NE.U32.AND P0, PT, RZ, c[0x0][0x340], PT ;  /* 0x0000d000ff007a0c */ /* 0x000fc80003f05070 */
[----:B------:R-:W-:-:S13]  /*23f0*/  ISETP.NE.AND.EX P3, PT, RZ, c[0x0][0x344], PT, P0 ;  /* 0x0000d100ff007a0c */ /* 0x000fda0003f65300 */
[----:B------:R-:W-:-:S05]  /*2400*/  @P3 IMAD.WIDE R4, R249, R13, c[0x0][0x340] ;  /* 0x0000d000f9043625 */ /* 0x000fca00078e020d */
[----:B------:R1:W2:Y:S01]  /*2410*/  @P3 LDG.E R11, [R4.64] ;  /* 0x00000006040b3981 */ /* 0x0002a2000c1e1900 */
[----:B------:R-:W-:Y:S01]  /*2420*/  SHF.R.S32.HI R3, RZ, 0x1f, R12 ;  /* 0x0000001fff037819 */ /* 0x000fe2000001140c */
[----:B------:R-:W-:Y:S01]  /*2430*/  IMAD.MOV.U32 R136, RZ, RZ, 0x30 ;  /* 0x00000030ff887424 */ /* 0x000fe200078e00ff */
[----:B------:R-:W-:Y:S01]  /*2440*/  IADD3 R128, P0, R238, R12, RZ ;  /* 0x0000000cee807210 */ /* 0x000fe20007f1e0ff */
[----:B------:R-:W-:Y:S01]  /*2450*/  IMAD.IADD R10, R7, 0x1, R146 ;  /* 0x00000001070a7824 */ /* 0x000fe200078e0292 */
[----:B------:R-:W-:Y:S01]  /*2460*/  IADD3 R30, R2, -0x1, RZ ;  /* 0xffffffff021e7810 */ /* 0x000fe20007ffe0ff */
[----:B------:R-:W-:Y:S01]  /*2470*/  IMAD R153, R136, c[0x0][0x23c], RZ ;  /* 0x00008f0088997a24 */ /* 0x000fe200078e02ff */
        /* <DEDUP_REMOVED lines=9> */
[----:B------:R-:W-:Y:S01]  /*2510*/  ISETP.GE.AND P4, PT, R248, c[0x0][0x1d4], PT ;  /* 0x00007500f8007a0c */ /* 0x000fe20003f86270 */
[----:B------:R-:W-:Y:S01]  /*2520*/  IMAD.MOV.U32 R155, RZ, RZ, c[0x0][0x238] ;  /* 0x00008e00ff9b7624 */ /* 0x000fe200078e00ff */
[----:B------:R-:W-:Y:S01]  /*2530*/  SHF.R.S32.HI R12, RZ, 0x1f, R10 ;  /* 0x0000001fff0c7819 */ /* 0x000fe2000001140a */
[----:B------:R-:W-:Y:S01]  /*2540*/  IMAD.MOV.U32 R152, RZ, RZ, 0x5 ;  /* 0x00000005ff987424 */ /* 0x000fe200078e00ff */
[----:B------:R-:W-:Y:S01]  /*2550*/  IADD3 R25, R116, 0x20, RZ ;  /* 0x0000002074197810 */ /* 0x000fe20007ffe0ff */
[----:B------:R-:W-:Y:S01]  /*2560*/  IMAD.WIDE.U32 R8, R10, c[0x0][0x1e0], RZ ;  /* 0x000078000a087a25 */ /* 0x000fe200078e00ff */
[----:B------:R-:W-:-:S02]  /*2570*/  IADD3 R24, R116, 0x10, RZ ;  /* 0x0000001074187810 */ /* 0x000fc40007ffe0ff */
[----:B------:R-:W-:Y:S01]  /*2580*/  SHF.L.U64.HI R152, R155, R152, c[0x0][0x23c] ;  /* 0x00008f009b987619 */ /* 0x000fe20000010298 */
[----:B-1----:R-:W-:Y:S01]  /*2590*/  IMAD.WIDE.U32 R4, R128, c[0x0][0x238], R246 ;  /* 0x00008e0080047a25 */ /* 0x002fe200078e00f6 */
[----:B------:R-:W-:Y:S02]  /*25a0*/  SHF.R.S32.HI R123, RZ, 0x1f, R122 ;  /* 0x0000001fff7b7819 */ /* 0x000fe4000001147a */
[----:B-----5:R-:W-:Y:S01]  /*25b0*/  SHF.R.S32.HI R32, RZ, 0x1f, R135 ;  /* 0x0000001fff207819 */ /* 0x020fe20000011487 */
        /* <DEDUP_REMOVED lines=10> */
[C---:B------:R-:W-:Y:S02]  /*2660*/  ISETP.GE.AND P1, PT, R6.reuse, 0x1, PT ;  /* 0x000000010600780c */ /* 0x040fe40003f26270 */
        /* <DEDUP_REMOVED lines=11> */
[----:B------:R-:W-:Y:S01]  /*2720*/  @P1 LEA R2, P2, R4, c[0x0][0x220], 0x1 ;  /* 0x0000880004021a11 */ /* 0x000fe200078408ff */
[----:B------:R-:W-:Y:S02]  /*2730*/  IMAD.MOV.U32 R162, RZ, RZ, c[0x0][0x27c] ;  /* 0x00009f00ffa27624 */ /* 0x000fe400078e00ff */
[----:B------:R-:W-:Y:S01]  /*2740*/  IMAD R5, R10, c[0x0][0x1e4], R5 ;  /* 0x000079000a057a24 */ /* 0x000fe200078e0205 */
[----:B------:R-:W-:Y:S01]  /*2750*/  @P1 LEA.HI.X R3, R4, c[0x0][0x224], R7, 0x1, P2 ;  /* 0x0000890004031a11 */ /* 0x000fe200010f0c07 */
[----:B------:R-:W-:Y:S01]  /*2760*/  IMAD.WIDE.U32 R160, R237, c[0x0][0x1e0], RZ ;  /* 0x00007800eda07a25 */ /* 0x000fe200078e00ff */
[----:B------:R-:W-:-:S03]  /*2770*/  ISETP.NE.AND P2, PT, R15, RZ, PT ;  /* 0x000000ff0f00720c */ /* 0x000fc60003f45270 */
[----:B------:R-:W-:Y:S01]  /*2780*/  @!PT LDS RZ, [RZ] ;  /* 0x00000000fffff984 */ /* 0x000fe20000000800 */
[----:B------:R-:W-:Y:S01]  /*2790*/  @!PT LDS RZ, [RZ] ;  /* 0x00000000fffff984 */ /* 0x000fe20000000800 */
[----:B------:R-:W-:Y:S01]  /*27a0*/  @!PT LDS RZ, [RZ] ;  /* 0x00000000fffff984 */ /* 0x000fe20000000800 */
[----:B------:R1:W-:Y:S01]  /*27b0*/  @P1 LDGSTS.E.BYPASS.LTC128B.128 [R6+0x3c80], [R2.64], !P6 ;  /* 0x03c8000002061fae */ /* 0x0003e2000f101d46 */
[----:B------:R-:W-:-:S03]  /*27c0*/  IMAD.IADD R5, R9, 0x1, R5 ;  /* 0x0000000109057824 */ /* 0x000fc600078e0205 */
[----:B------:R1:W-:Y:S04]  /*27d0*/  @P1 LDGSTS.E.BYPASS.LTC128B.128 [R6+0x4880], [R2.64+0x40], !P5 ;  /* 0x0488004002061fae */ /* 0x0003e8000e901d46 */
[----:B------:R1:W-:Y:S02]  /*27e0*/  @P1 LDGSTS.E.BYPASS.LTC128B.128 [R6+0x5480], [R2.64+0x80], !P4 ;  /* 0x0548008002061fae */ /* 0x0003e4000e101d46 */
[----:B-1----:R-:W-:Y:S02]  /*27f0*/  @P0 IADD3 R3, P1, R155, R4, RZ ;  /* 0x000000049b030210 */ /* 0x002fe40007f3e0ff */
[----:B------:R-:W-:Y:S02]  /*2800*/  @P0 SHF.L.U32 R6, R236, 0x1, RZ ;  /* 0x00000001ec060819 */ /* 0x000fe400000006ff */
[----:B------:R-:W-:Y:S01]  /*2810*/  MOV R4, R8 ;  /* 0x0000000800047202 */ /* 0x000fe20000000f00 */
[----:B------:R-:W-:Y:S01]  /*2820*/  @P0 IMAD.X R7, R7, 0x1, R152, P1 ;  /* 0x0000000107070824 */ /* 0x000fe200008e0698 */
[----:B------:R-:W-:-:S03]  /*2830*/  @P0 LEA R2, P1, R3, c[0x0][0x220], 0x1 ;  /* 0x0000880003020a11 */ /* 0x000fc600078208ff */
[----:B------:R-:W-:Y:S01]  /*2840*/  IMAD.WIDE.U32 R4, R251, c[0x0][0x1e8], R4 ;  /* 0x00007a00fb047a25 */ /* 0x000fe200078e0004 */
[----:B------:R-:W-:Y:S02]  /*2850*/  @P0 LEA.HI.X R3, R3, c[0x0][0x224], R7, 0x1, P1 ;  /* 0x0000890003030a11 */ /* 0x000fe400008f0c07 */
[----:B------:R-:W-:Y:S01]  /*2860*/  ISETP.GE.AND P1, PT, R24, c[0x0][0x27c], PT ;  /* 0x00009f0018007a0c */ /* 0x000fe20003f26270 */
[----:B------:R-:W-:Y:S02]  /*2870*/  IMAD R5, R251, c[0x0][0x1ec], R5 ;  /* 0x00007b00fb057a24 */ /* 0x000fe400078e0205 */
[----:B------:R1:W-:Y:S04]  /*2880*/  @P0 LDGSTS.E.BYPASS.LTC128B.128 [R6+0x4480], [R2.64], !P6 ;  /* 0x0448000002060fae */ /* 0x0003e8000f101d46 */
[----:B------:R1:W-:Y:S04]  /*2890*/  @P0 LDGSTS.E.BYPASS.LTC128B.128 [R6+0x5080], [R2.64+0x40], !P5 ;  /* 0x0508004002060fae */ /* 0x0003e8000e901d46 */
[----:B------:R1:W-:Y:S01]  /*28a0*/  @P0 LDGSTS.E.BYPASS.LTC128B.128 [R6+0x5c80], [R2.64+0x80], !P4 ;  /* 0x05c8008002060fae */ /* 0x0003e2000e101d46 */
[----:B------:R-:W-:-:S03]  /*28b0*/  ISETP.GE.AND P0, PT, R116, c[0x0][0x27c], PT ;  /* 0x00009f0074007a0c */ /* 0x000fc60003f06270 */
[----:B------:R-:W0:Y:S01]  /*28c0*/  LDGDEPBAR ;  /* 0x00000000000079af */ /* 0x000e220000000000 */
[----:B------:R-:W-:Y:S01]  /*28d0*/  WARPSYNC 0xffffffff ;  /* 0xffffffff00007948 */ /* 0x000fe20003800000 */
[----:B-1----:R-:W-:-:S05]  /*28e0*/  SHF.R.S32.HI R6, RZ, 0x1f, R237 ;  /* 0x0000001fff067819 */ /* 0x002fca00000114ed */
[----:B------:R-:W-:-:S04]  /*28f0*/  IMAD R2, R6, c[0x0][0x1e0], RZ ;  /* 0x0000780006027a24 */ /* 0x000fc800078e02ff */
[----:B------:R-:W-:-:S04]  /*2900*/  IMAD R2, R237, c[0x0][0x1e4], R2 ;  /* 0x00007900ed027a24 */ /* 0x000fc800078e0202 */
[----:B------:R-:W-:Y:S01]  /*2910*/  IMAD.IADD R130, R161, 0x1, R2 ;  /* 0x00000001a1827824 */ /* 0x000fe200078e0202 */
[----:B--2---:R-:W-:Y:S01]  /*2920*/  @P3 SHF.R.S32.HI R7, RZ, 0x1f, R11 ;  /* 0x0000001fff073819 */ /* 0x004fe2000001140b */
[----:B------:R-:W-:Y:S01]  /*2930*/  @!P3 IMAD.MOV.U32 R11, RZ, RZ, R249 ;  /* 0x000000ffff0bb224 */ /* 0x000fe200078e00f9 */
[----:B------:R-:W-:-:S04]  /*2940*/  @!P3 MOV R7, R16 ;  /* 0x000000100007b202 */ /* 0x000fc80000000f00 */
[----:B------:R-:W-:Y:S02]  /*2950*/  SEL R27, R7, RZ, !P2 ;  /* 0x000000ff071b7207 */ /* 0x000fe40005000000 */
[----:B------:R-:W-:Y:S02]  /*2960*/  SEL R18, R11, RZ, !P2 ;  /* 0x000000ff0b127207 */ /* 0x000fe40005000000 */
[----:B------:R-:W-:Y:S01]  /*2970*/  ISETP.GE.AND P2, PT, R25, c[0x0][0x27c], PT ;  /* 0x00009f0019007a0c */ /* 0x000fe20003f46270 */
[----:B------:R-:W-:Y:S01]  /*2980*/  IMAD R3, R27, c[0x0][0x1f0], RZ ;  /* 0x00007c001b037a24 */ /* 0x000fe200078e02ff */
[----:B------:R-:W-:Y:S01]  /*2990*/  SHF.L.U32 R7, R162, 0x1, RZ ;  /* 0x00000001a2077819 */ /* 0x000fe200000006ff */
[----:B------:R-:W-:-:S04]  /*29a0*/  IMAD.WIDE.U32 R76, R18, c[0x0][0x1f0], R4 ;  /* 0x00007c00124c7a25 */ /* 0x000fc800078e0004 */
[----:B------:R-:W-:-:S05]  /*29b0*/  IMAD R3, R18, c[0x0][0x1f4], R3 ;  /* 0x00007d0012037a24 */ /* 0x000fca00078e0203 */
[----:B------:R-:W-:Y:S02]  /*29c0*/  IADD3 R78, R77, R3, RZ ;  /* 0x000000034d4e7210 */ /* 0x000fe40007ffe0ff */
[----:B------:R-:W2:Y:S04]  /*29d0*/  LDL R37, [R1+0x30] ;  /* 0x0000300001257983 */ /* 0x000ea80000100800 */
[----:B------:R-:W3:Y:S04]  /*29e0*/  LDL R36, [R1+0x38] ;  /* 0x0000380001247983 */ /* 0x000ee80000100800 */
[----:B------:R-:W4:Y:S01]  /*29f0*/  LDL R35, [R1+0x34] ;  /* 0x0000340001237983 */ /* 0x000f220000100800 */
[----:B------:R-:W-:Y:S01]  /*2a00*/  IMAD.WIDE.U32 R2, R251, c[0x0][0x260], R246 ;  /* 0x00009800fb027a25 */ /* 0x000fe200078e00f6 */
[----:B------:R-:W-:Y:S01]  /*2a10*/  IADD3 R133, P3, R237, R10, RZ ;  /* 0x0000000aed857210 */ /* 0x000fe20007f7e0ff */
[----:B------:R-:W-:Y:S01]  /*2a20*/  ULDC.U8 UR4, c[0x0][0x298] ;  /* 0x0000a60000047ab9 */ /* 0x000fe20000000000 */
[----:B------:R-:W-:Y:S01]  /*2a30*/  IADD3 R21, -R7, c[0x0][0x1d4], RZ ;  /* 0x0000750007157a10 */ /* 0x000fe20007ffe1ff */
[----:B------:R-:W-:-:S02]  /*2a40*/  IMAD R3, R251, c[0x0][0x264], R3 ;  /* 0x00009900fb037a24 */ /* 0x000fc400078e0203 */
[----:B------:R-:W-:Y:S01]  /*2a50*/  IMAD R9, R6, c[0x0][0x290], RZ ;  /* 0x0000a40006097a24 */ /* 0x000fe200078e02ff */
[CC--:B------:R-:W-:Y:S01]  /*2a60*/  SEL R19, R7.reuse, R21.reuse, !P0 ;  /* 0x0000001507137207 */ /* 0x0c0fe20004000000 */
[----:B------:R-:W-:Y:S01]  /*2a70*/  IMAD.WIDE.U32 R80, R14, c[0x0][0x268], R2 ;  /* 0x00009a000e507a25 */ /* 0x000fe200078e0002 */
[CC--:B------:R-:W-:Y:S02]  /*2a80*/  SEL R20, R7.reuse, R21.reuse, !P1 ;  /* 0x0000001507147207 */ /* 0x0c0fe40004800000 */
[----:B------:R-:W-:Y:S01]  /*2a90*/  SEL R21, R7, R21, !P2 ;  /* 0x0000001507157207 */ /* 0x000fe20005000000 */
[----:B------:R-:W-:Y:S02]  /*2aa0*/  IMAD R2, R6, c[0x0][0x280], RZ ;  /* 0x0000a00006027a24 */ /* 0x000fe400078e02ff */
[----:B------:R-:W-:Y:S01]  /*2ab0*/  IMAD R4, R13, c[0x0][0x268], RZ ;  /* 0x00009a000d047a24 */ /* 0x000fe200078e02ff */
[----:B------:R-:W-:Y:S01]  /*2ac0*/  SEL R13, RZ, c[0x0][0x27c], !P0 ;  /* 0x00009f00ff0d7a07 */ /* 0x000fe20004000000 */
[----:B------:R-:W-:-:S02]  /*2ad0*/  IMAD R8, R237, c[0x0][0x284], R2 ;  /* 0x0000a100ed087a24 */ /* 0x000fc400078e0202 */
[----:B------:R-:W-:Y:S01]  /*2ae0*/  IMAD.X R132, R12, 0x1, R6, P3 ;  /* 0x000000010c847824 */ /* 0x000fe200018e0606 */
[----:B------:R-:W-:Y:S01]  /*2af0*/  ISETP.GE.AND P3, PT, R162, 0x1, PT ;  /* 0x00000001a200780c */ /* 0x000fe20003f66270 */
[----:B------:R-:W-:-:S04]  /*2b00*/  IMAD.WIDE.U32 R2, R251, c[0x0][0x210], R116 ;  /* 0x00008400fb027a25 */ /* 0x000fc800078e0074 */
[----:B------:R-:W-:-:S04]  /*2b10*/  IMAD.WIDE.U32 R6, R237, c[0x0][0x290], R122 ;  /* 0x0000a400ed067a25 */ /* 0x000fc800078e007a */
[C---:B------:R-:W-:Y:S02]  /*2b20*/  IMAD R12, R237.reuse, c[0x0][0x294], R9 ;  /* 0x0000a500ed0c7a24 */ /* 0x040fe400078e0209 */
[----:B------:R-:W-:-:S04]  /*2b30*/  IMAD.WIDE.U32 R16, R237, c[0x0][0x290], R116 ;  /* 0x0000a400ed107a25 */ /* 0x000fc800078e0074 */
[----:B------:R-:W-:Y:S02]  /*2b40*/  IMAD R34, R14, c[0x0][0x26c], R4 ;  /* 0x00009b000e227a24 */ /* 0x000fe400078e0204 */
[----:B------:R-:W-:-:S04]  /*2b50*/  IMAD.WIDE.U32 R4, R237, c[0x0][0x280], R122 ;  /* 0x0000a000ed047a25 */ /* 0x000fc800078e007a */
[----:B------:R-:W-:Y:S02]  /*2b60*/  IMAD R11, R251, c[0x0][0x214], R3 ;  /* 0x00008500fb0b7a24 */ /* 0x000fe400078e0203 */
[----:B------:R-:W-:-:S04]  /*2b70*/  IMAD.WIDE.U32 R14, R237, c[0x0][0x280], R116 ;  /* 0x0000a000ed0e7a25 */ /* 0x000fc800078e0074 */
[----:B------:R-:W-:Y:S02]  /*2b80*/  IMAD.IADD R7, R7, 0x1, R12 ;  /* 0x0000000107077824 */ /* 0x000fe400078e020c */
[----:B------:R-:W-:Y:S01]  /*2b90*/  IMAD.IADD R3, R12, 0x1, R17 ;  /* 0x000000010c037824 */ /* 0x000fe200078e0211 */
[----:B------:R-:W-:Y:S01]  /*2ba0*/  IADD3 R12, R116, R13, RZ ;  /* 0x0000000d740c7210 */ /* 0x000fe20007ffe0ff */
[----:B------:R-:W-:Y:S01]  /*2bb0*/  IMAD.IADD R9, R5, 0x1, R8 ;  /* 0x0000000105097824 */ /* 0x000fe200078e0208 */
[----:B------:R-:W-:Y:S01]  /*2bc0*/  SEL R13, RZ, c[0x0][0x27c], !P1 ;  /* 0x00009f00ff0d7a07 */ /* 0x000fe20004800000 */
[----:B------:R-:W-:Y:S01]  /*2bd0*/  IMAD.IADD R5, R8, 0x1, R15 ;  /* 0x0000000108057824 */ /* 0x000fe200078e020f */
[----:B------:R-:W-:Y:S01]  /*2be0*/  SHF.R.S32.HI R17, RZ, 0x1f, R19 ;  /* 0x0000001fff117819 */ /* 0x000fe20000011413 */
[----:B------:R-:W-:Y:S01]  /*2bf0*/  IMAD.MOV.U32 R10, RZ, RZ, R2 ;  /* 0x000000ffff0a7224 */ /* 0x000fe200078e0002 */
[----:B------:R-:W-:Y:S01]  /*2c00*/  IADD3 R127, P1, P0, R76, R160, R116 ;  /* 0x000000a04c7f7210 */ /* 0x000fe2000783e074 */
[----:B------:R-:W-:Y:S01]  /*2c10*/  IMAD.MOV.U32 R8, RZ, RZ, R4 ;  /* 0x000000ffff087224 */ /* 0x000fe200078e0004 */
[----:B------:R-:W-:Y:S01]  /*2c20*/  LEA.HI R31, R17, R19, RZ, 0x4 ;  /* 0x00000013111f7211 */ /* 0x000fe200078f20ff */
[----:B------:R-:W-:Y:S01]  /*2c30*/  IMAD.MOV.U32 R4, RZ, RZ, R14 ;  /* 0x000000ffff047224 */ /* 0x000fe200078e000e */
[----:B------:R-:W-:Y:S01]  /*2c40*/  SHF.R.S32.HI R14, RZ, 0x1f, R12 ;  /* 0x0000001fff0e7819 */ /* 0x000fe2000001140c */
[----:B------:R-:W-:Y:S01]  /*2c50*/  IMAD.MOV.U32 R2, RZ, RZ, R16 ;  /* 0x000000ffff027224 */ /* 0x000fe200078e0010 */
[----:B------:R-:W-:Y:S01]  /*2c60*/  SEL R16, RZ, c[0x0][0x27c], !P2 ;  /* 0x00009f00ff107a07 */ /* 0x000fe20005000000 */
[----:B------:R-:W-:Y:S01]  /*2c70*/  IMAD.IADD R13, R24, 0x1, R13 ;  /* 0x00000001180d7824 */ /* 0x000fe200078e020d */
[-C--:B------:R-:W-:Y:S01]  /*2c80*/  LEA.HI R15, R14, R12.reuse, RZ, 0x3 ;  /* 0x0000000c0e0f7211 */ /* 0x080fe200078f18ff */
[----:B------:R-:W-:Y:S01]  /*2c90*/  IMAD.WIDE.U32 R98, R18, c[0x0][0x218], R10 ;  /* 0x0000860012627a25 */ /* 0x000fe200078e000a */
[----:B------:R-:W-:-:S02]  /*2ca0*/  LEA.HI R23, R14, R12, RZ, 0x5 ;  /* 0x0000000c0e177211 */ /* 0x000fc400078f28ff */
[----:B------:R-:W-:Y:S01]  /*2cb0*/  SHF.R.S32.HI R19, RZ, 0x1f, R20 ;  /* 0x0000001fff137819 */ /* 0x000fe20000011414 */
[----:B------:R-:W-:Y:S01]  /*2cc0*/  IMAD.IADD R12, R25, 0x1, R16 ;  /* 0x00000001190c7824 */ /* 0x000fe200078e0210 */
[----:B------:R-:W-:Y:S01]  /*2cd0*/  SHF.R.S32.HI R16, RZ, 0x1f, R13 ;  /* 0x0000001fff107819 */ /* 0x000fe2000001140d */
[C---:B------:R-:W-:Y:S01]  /*2ce0*/  IMAD R149, R136.reuse, c[0x0][0x1e4], RZ ;  /* 0x0000790088957a24 */ /* 0x040fe200078e02ff */
[----:B------:R-:W-:Y:S01]  /*2cf0*/  LEA.HI R29, R19, R20, RZ, 0x4 ;  /* 0x00000014131d7211 */ /* 0x000fe200078f20ff */
[----:B------:R-:W-:Y:S01]  /*2d00*/  IMAD R150, R136, c[0x0][0x284], RZ ;  /* 0x0000a10088967a24 */ /* 0x000fe200078e02ff */
[-C--:B------:R-:W-:Y:S01]  /*2d10*/  LEA.HI R14, R16, R13.reuse, RZ, 0x3 ;  /* 0x0000000d100e7211 */ /* 0x080fe200078f18ff */
[----:B------:R-:W-:Y:S01]  /*2d20*/  IMAD R151, R136, c[0x0][0x294], RZ ;  /* 0x0000a50088977a24 */ /* 0x000fe200078e02ff */
[----:B------:R-:W-:Y:S01]  /*2d30*/  LEA.HI R22, R16, R13, RZ, 0x5 ;  /* 0x0000000d10167211 */ /* 0x000fe200078f28ff */
[----:B------:R-:W-:Y:S01]  /*2d40*/  IMAD.WIDE.U32 R140, R136, c[0x0][0x1e0], RZ ;  /* 0x00007800888c7a25 */ /* 0x000fe200078e00ff */
[----:B------:R-:W-:-:S02]  /*2d50*/  SHF.R.S32.HI R16, RZ, 0x1f, R21 ;  /* 0x0000001fff107819 */ /* 0x000fc40000011415 */
[----:B------:R-:W-:Y:S01]  /*2d60*/  SHF.R.S32.HI R17, RZ, 0x1f, R12 ;  /* 0x0000001fff117819 */ /* 0x000fe2000001140c */
[----:B------:R-:W-:Y:S01]  /*2d70*/  IMAD.WIDE.U32 R138, R136, c[0x0][0x280], RZ ;  /* 0x0000a000888a7a25 */ /* 0x000fe200078e00ff */
[----:B------:R-:W-:Y:S02]  /*2d80*/  LEA.HI R26, R16, R21, RZ, 0x4 ;  /* 0x00000015101a7211 */ /* 0x000fe400078f20ff */
[-C--:B------:R-:W-:Y:S01]  /*2d90*/  LEA.HI R13, R17, R12.reuse, RZ, 0x3 ;  /* 0x0000000c110d7211 */ /* 0x080fe200078f18ff */
[----:B------:R-:W-:Y:S01]  /*2da0*/  IMAD R21, R27, c[0x0][0x218], RZ ;  /* 0x000086001b157a24 */ /* 0x000fe200078e02ff */
[----:B------:R-:W-:Y:S01]  /*2db0*/  LEA.HI R28, R17, R12, RZ, 0x5 ;  /* 0x0000000c111c7211 */ /* 0x000fe200078f28ff */
[----:B------:R-:W-:Y:S01]  /*2dc0*/  IMAD.WIDE.U32 R136, R136, c[0x0][0x290], RZ ;  /* 0x0000a40088887a25 */ /* 0x000fe200078e00ff */
[----:B------:R-:W-:Y:S02]  /*2dd0*/  SHF.R.S32.HI R16, RZ, 0x5, R23 ;  /* 0x00000005ff107819 */ /* 0x000fe40000011417 */
[----:B------:R-:W-:Y:S01]  /*2de0*/  SHF.R.S32.HI R12, RZ, 0x5, R22 ;  /* 0x00000005ff0c7819 */ /* 0x000fe20000011416 */
[----:B------:R-:W-:Y:S01]  /*2df0*/  IMAD R23, R18, c[0x0][0x21c], R21 ;  /* 0x0000870012177a24 */ /* 0x000fe200078e0215 */
[----:B------:R-:W-:Y:S01]  /*2e00*/  SHF.R.S32.HI R10, RZ, 0x4, R31 ;  /* 0x00000004ff0a7819 */ /* 0x000fe2000001141f */
[----:B------:R-:W-:Y:S01]  /*2e10*/  IMAD.WIDE.U32 R94, R135, c[0x0][0x280], R8 ;  /* 0x0000a000875e7a25 */ /* 0x000fe200078e0008 */
[----:B------:R-:W-:-:S02]  /*2e20*/  SHF.R.S32.HI R11, RZ, 0x4, R29 ;  /* 0x00000004ff0b7819 */ /* 0x000fc4000001141d */
[----:B------:R-:W-:Y:S01]  /*2e30*/  SHF.R.S32.HI R18, RZ, 0x5, R28 ;  /* 0x00000005ff127819 */ /* 0x000fe2000001141c */
[C---:B------:R-:W-:Y:S01]  /*2e40*/  IMAD.WIDE.U32 R92, R135.reuse, c[0x0][0x290], R6 ;  /* 0x0000a400875c7a25 */ /* 0x040fe200078e0006 */
[C---:B------:R-:W-:Y:S02]  /*2e50*/  LEA.HI.SX32 R11, R14.reuse, R11, 0x1d ;  /* 0x0000000b0e0b7211 */ /* 0x040fe400078feaff */
[----:B------:R-:W-:Y:S01]  /*2e60*/  ISETP.NE.AND P2, PT, RZ, UR4, PT ;  /* 0x00000004ff007c0c */ /* 0x000fe2000bf45270 */
[----:B------:R-:W-:Y:S01]  /*2e70*/  IMAD.WIDE.U32 R90, R135, c[0x0][0x280], R4 ;  /* 0x0000a000875a7a25 */ /* 0x000fe200078e0004 */
[----:B------:R-:W-:Y:S02]  /*2e80*/  LOP3.LUT R102, R15, 0xfffffff8, RZ, 0xc0, !PT ;  /* 0xfffffff80f667812 */ /* 0x000fe400078ec0ff */
[----:B------:R-:W-:Y:S01]  /*2e90*/  LOP3.LUT R101, R14, 0xfffffff8, RZ, 0xc0, !PT ;  /* 0xfffffff80e657812 */ /* 0x000fe200078ec0ff */
[----:B------:R-:W-:Y:S01]  /*2ea0*/  IMAD.SHL.U32 R82, R11, 0x8, RZ ;  /* 0x000000080b527824 */ /* 0x000fe200078e00ff */
[----:B------:R-:W-:Y:S01]  /*2eb0*/  LOP3.LUT R100, R13, 0xfffffff8, RZ, 0xc0, !PT ;  /* 0xfffffff80d647812 */ /* 0x000fe200078ec0ff */
[----:B------:R-:W-:Y:S01]  /*2ec0*/  IMAD.WIDE.U32 R88, R135, c[0x0][0x290], R2 ;  /* 0x0000a40087587a25 */ /* 0x000fe200078e0002 */
[----:B------:R-:W-:-:S02]  /*2ed0*/  P2R R126, PR, RZ, 0x4 ;  /* 0x00000004ff7e7803 */ /* 0x000fc40000000000 */
        /* <DEDUP_REMOVED lines=8> */
[----:B------:R-:W-:Y:S02]  /*2f60*/  SHF.R.S32.HI R111, RZ, 0x1f, R100 ;  /* 0x0000001fff6f7819 */ /* 0x000fe40000011464 */
[----:B------:R-:W-:-:S02]  /*2f70*/  SHF.R.S32.HI R107, RZ, 0x1f, R82 ;  /* 0x0000001fff6b7819 */ /* 0x000fc40000011452 */
[C---:B--2---:R-:W-:Y:S02]  /*2f80*/  LOP3.LUT R19, R37.reuse, 0x18, R14, 0xf8, !PT ;  /* 0x0000001825137812 */ /* 0x044fe400078ef80e */
[----:B------:R-:W-:Y:S01]  /*2f90*/  LOP3.LUT R17, R37, 0x18, R15, 0xf8, !PT ;  /* 0x0000001825117812 */ /* 0x000fe200078ef80f */
[--C-:B---3--:R-:W-:Y:S02]  /*2fa0*/  IMAD R20, R16, 0x600, R36.reuse ;  /* 0x0000060010147824 */ /* 0x108fe400078e0224 */
[--C-:B------:R-:W-:Y:S01]  /*2fb0*/  IMAD R16, R12, 0x600, R36.reuse ;  /* 0x000006000c107824 */ /* 0x100fe200078e0224 */
[-C--:B----4-:R-:W-:Y:S01]  /*2fc0*/  LOP3.LUT R12, R19, R35.reuse, RZ, 0x3c, !PT ;  /* 0x00000023130c7212 */ /* 0x090fe200078e3cff */
[----:B------:R-:W-:Y:S01]  /*2fd0*/  IMAD R22, R18, 0x600, R36 ;  /* 0x0000060012167824 */ /* 0x000fe200078e0224 */
[----:B------:R-:W-:Y:S02]  /*2fe0*/  LOP3.LUT R17, R17, R35, RZ, 0x3c, !PT ;  /* 0x0000002311117212 */ /* 0x000fe400078e3cff */
[----:B------:R-:W-:-:S02]  /*2ff0*/  IADD3 R27, R16, R12, RZ ;  /* 0x0000000c101b7210 */ /* 0x000fc40007ffe0ff */
[----:B------:R-:W-:Y:S01]  /*3000*/  SHF.R.S32.HI R16, RZ, 0x4, R26 ;  /* 0x00000004ff107819 */ /* 0x000fe2000001141a */
[----:B------:R-:W-:Y:S01]  /*3010*/  IMAD.IADD R33, R20, 0x1, R17 ;  /* 0x0000000114217824 */ /* 0x000fe200078e0211 */
[----:B------:R-:W-:Y:S02]  /*3020*/  LEA.HI.SX32 R12, R15, R10, 0x1d ;  /* 0x0000000a0f0c7211 */ /* 0x000fe400078feaff */
[----:B------:R-:W-:Y:S01]  /*3030*/  LEA.HI.SX32 R10, R13, R16, 0x1d ;  /* 0x000000100d0a7211 */ /* 0x000fe200078feaff */
[----:B------:R-:W-:Y:S01]  /*3040*/  IMAD.SHL.U32 R115, R33, 0x2, RZ ;  /* 0x0000000221737824 */ /* 0x000fe200078e00ff */
[----:B------:R-:W-:Y:S01]  /*3050*/  SHF.R.S32.HI R17, RZ, 0x1f, R12 ;  /* 0x0000001fff117819 */ /* 0x000fe2000001140c */
[----:B------:R-:W-:Y:S01]  /*3060*/  IMAD.SHL.U32 R83, R12, 0x8, RZ ;  /* 0x000000080c537824 */ /* 0x000fe200078e00ff */
[----:B------:R-:W-:Y:S01]  /*3070*/  SHF.R.S32.HI R16, RZ, 0x1f, R11 ;  /* 0x0000001fff107819 */ /* 0x000fe2000001140b */
[----:B------:R-:W-:Y:S01]  /*3080*/  IMAD.SHL.U32 R84, R10, 0x8, RZ ;  /* 0x000000080a547824 */ /* 0x000fe200078e00ff */
[----:B------:R-:W-:-:S02]  /*3090*/  SHF.R.S32.HI R18, RZ, 0x1f, R10 ;  /* 0x0000001fff127819 */ /* 0x000fc4000001140a */
[----:B------:R-:W-:Y:S02]  /*30a0*/  LEA.HI R19, R17, R12, RZ, 0x2 ;  /* 0x0000000c11137211 */ /* 0x000fe400078f10ff */
[----:B------:R-:W-:Y:S02]  /*30b0*/  LEA.HI R17, R16, R11, RZ, 0x2 ;  /* 0x0000000b10117211 */ /* 0x000fe400078f10ff */
[----:B------:R-:W-:Y:S02]  /*30c0*/  LEA.HI R11, R18, R10, RZ, 0x2 ;  /* 0x0000000a120b7211 */ /* 0x000fe400078f10ff */
[C---:B------:R-:W-:Y:S02]  /*30d0*/  LOP3.LUT R20, R37.reuse, 0x18, R13, 0xf8, !PT ;  /* 0x0000001825147812 */ /* 0x040fe400078ef80d */
[----:B------:R-:W-:Y:S02]  /*30e0*/  LOP3.LUT R16, R37, 0x18, R83, 0xf8, !PT ;  /* 0x0000001825107812 */ /* 0x000fe400078ef853 */
[----:B------:R-:W-:-:S02]  /*30f0*/  SHF.R.S32.HI R17, RZ, 0x2, R17 ;  /* 0x00000002ff117819 */ /* 0x000fc40000011411 */
[----:B------:R-:W-:Y:S02]  /*3100*/  SHF.R.S32.HI R10, RZ, 0x2, R11 ;  /* 0x00000002ff0a7819 */ /* 0x000fe4000001140b */
[-C--:B------:R-:W-:Y:S02]  /*3110*/  LOP3.LUT R21, R20, R35.reuse, RZ, 0x3c, !PT ;  /* 0x0000002314157212 */ /* 0x080fe400078e3cff */
[C---:B------:R-:W-:Y:S01]  /*3120*/  LOP3.LUT R12, R37.reuse, 0x18, R82, 0xf8, !PT ;  /* 0x00000018250c7812 */ /* 0x040fe200078ef852 */
[----:B------:R-:W-:Y:S01]  /*3130*/  IMAD R11, R10, 0x600, R36 ;  /* 0x000006000a0b7824 */ /* 0x000fe200078e0224 */
[----:B------:R-:W-:Y:S02]  /*3140*/  LOP3.LUT R20, R37, 0x18, R84, 0xf8, !PT ;  /* 0x0000001825147812 */ /* 0x000fe400078ef854 */
[----:B------:R-:W-:Y:S02]  /*3150*/  SHF.R.S32.HI R18, RZ, 0x2, R19 ;  /* 0x00000002ff127819 */ /* 0x000fe40000011413 */
[-C--:B------:R-:W-:Y:S01]  /*3160*/  LOP3.LUT R19, R16, R35.reuse, RZ, 0x3c, !PT ;  /* 0x0000002310137212 */ /* 0x080fe200078e3cff */
[--C-:B------:R-:W-:Y:S01]  /*3170*/  IMAD R16, R17, 0x600, R36.reuse ;  /* 0x0000060011107824 */ /* 0x100fe200078e0224 */
[-C--:B------:R-:W-:Y:S01]  /*3180*/  LOP3.LUT R12, R12, R35.reuse, RZ, 0x3c, !PT ;  /* 0x000000230c0c7212 */ /* 0x080fe200078e3cff */
[----:B------:R-:W-:Y:S01]  /*3190*/  IMAD R18, R18, 0x600, R36 ;  /* 0x0000060012127824 */ /* 0x000fe200078e0224 */
[----:B------:R-:W-:Y:S01]  /*31a0*/  LOP3.LUT R10, R20, R35, RZ, 0x3c, !PT ;  /* 0x00000023140a7212 */ /* 0x000fe200078e3cff */
[----:B------:R-:W-:Y:S01]  /*31b0*/  IMAD.IADD R17, R22, 0x1, R21 ;  /* 0x0000000116117824 */ /* 0x000fe200078e0215 */
[----:B------:R-:W-:Y:S01]  /*31c0*/  IADD3 R16, R16, R12, RZ ;  /* 0x0000000c10107210 */ /* 0x000fe20007ffe0ff */
[----:B------:R-:W-:Y:S01]  /*31d0*/  IMAD.IADD R18, R18, 0x1, R19 ;  /* 0x0000000112127824 */ /* 0x000fe200078e0213 */
[----:B------:R-:W-:Y:S01]  /*31e0*/  SHF.L.U32 R114, R27, 0x1, RZ ;  /* 0x000000011b727819 */ /* 0x000fe200000006ff */
[----:B------:R-:W-:Y:S01]  /*31f0*/  IMAD.IADD R12, R11, 0x1, R10 ;  /* 0x000000010b0c7824 */ /* 0x000fe200078e020a */
[----:B------:R-:W-:Y:S01]  /*3200*/  SHF.R.S32.HI R108, RZ, 0x1f, R83 ;  /* 0x0000001fff6c7819 */ /* 0x000fe20000011453 */
[C---:B------:R-:W-:Y:S01]  /*3210*/  IMAD R11, R32.reuse, c[0x0][0x280], RZ ;  /* 0x0000a000200b7a24 */ /* 0x040fe200078e02ff */
[----:B------:R-:W-:Y:S01]  /*3220*/  SHF.R.S32.HI R106, RZ, 0x1f, R84 ;  /* 0x0000001fff6a7819 */ /* 0x000fe20000011454 */
[----:B------:R-:W-:-:S02]  /*3230*/  IMAD R10, R32, c[0x0][0x290], RZ ;  /* 0x0000a400200a7a24 */ /* 0x000fc400078e02ff */
[C---:B------:R-:W-:Y:S02]  /*3240*/  IMAD R11, R135.reuse, c[0x0][0x284], R11 ;  /* 0x0000a100870b7a24 */ /* 0x040fe400078e020b */
[----:B------:R-:W-:Y:S02]  /*3250*/  IMAD R10, R135, c[0x0][0x294], R10 ;  /* 0x0000a500870a7a24 */ /* 0x000fe400078e020a */
[----:B------:R-:W-:Y:S02]  /*3260*/  IMAD.IADD R120, R95, 0x1, R11 ;  /* 0x000000015f787824 */ /* 0x000fe400078e020b */
[----:B------:R-:W-:Y:S02]  /*3270*/  IMAD.IADD R118, R11, 0x1, R91 ;  /* 0x000000010b767824 */ /* 0x000fe400078e025b */
[----:B------:R-:W-:Y:S02]  /*3280*/  IMAD.IADD R119, R93, 0x1, R10 ;  /* 0x000000015d777824 */ /* 0x000fe400078e020a */
[----:B------:R-:W-:-:S02]  /*3290*/  IMAD.IADD R110, R10, 0x1, R89 ;  /* 0x000000010a6e7824 */ /* 0x000fc400078e0259 */
[----:B------:R-:W-:Y:S02]  /*32a0*/  IMAD.SHL.U32 R109, R17, 0x2, RZ ;  /* 0x00000002116d7824 */ /* 0x000fe400078e00ff */
[----:B------:R-:W-:Y:S02]  /*32b0*/  IMAD.SHL.U32 R105, R18, 0x2, RZ ;  /* 0x0000000212697824 */ /* 0x000fe400078e00ff */
[----:B------:R-:W-:Y:S02]  /*32c0*/  IMAD.SHL.U32 R104, R16, 0x2, RZ ;  /* 0x0000000210687824 */ /* 0x000fe400078e00ff */
[----:B------:R-:W-:Y:S01]  /*32d0*/  IMAD.SHL.U32 R103, R12, 0x2, RZ ;  /* 0x000000020c677824 */ /* 0x000fe200078e00ff */
[----:B------:R-:W-:Y:S06]  /*32e0*/  BAR.SYNC.DEFER_BLOCKING 0x0 ;  /* 0x0000000000007b1d */ /* 0x000fec0000010000 */
.L_x_1628:
        /* <DEDUP_REMOVED lines=86> */
.L_x_1606:
[----:B------:R-:W-:Y:S05]  /*3850*/  BSYNC B0 ;  /* 0x0000000000007941 */ /* 0x000fea0003800000 */
.L_x_1605:
        /* <DEDUP_REMOVED lines=89> */
.L_x_1609:
[----:B------:R-:W-:Y:S05]  /*3df0*/  BSYNC B0 ;  /* 0x0000000000007941 */ /* 0x000fea0003800000 */
.L_x_1608:
        /* <DEDUP_REMOVED lines=56> */
.L_x_1611:
[----:B------:R-:W-:Y:S05]  /*4180*/  BSYNC B0 ;  /* 0x0000000000007941 */ /* 0x000fea0003800000 */
.L_x_1610:
        /* <DEDUP_REMOVED lines=56> */
.L_x_1613:
[----:B------:R-:W-:Y:S05]  /*4510*/  BSYNC B0 ;  /* 0x0000000000007941 */ /* 0x000fea0003800000 */
.L_x_1612:
        /* <DEDUP_REMOVED lines=57> */
.L_x_1615:
[----:B------:R-:W-:Y:S05]  /*48b0*/  BSYNC B0 ;  /* 0x0000000000007941 */ /* 0x000fea0003800000 */
.L_x_1614:
        /* <DEDUP_REMOVED lines=57> */
.L_x_1617:
[----:B------:R-:W-:Y:S05]  /*4c50*/  BSYNC B0 ;  /* 0x0000000000007941 */ /* 0x000fea0003800000 */
.L_x_1616:
        /* <DEDUP_REMOVED lines=57> */
.L_x_1604:
        /* <DEDUP_REMOVED lines=47> */
.L_x_1619:
[----:B------:R-:W-:Y:S05]  /*52e0*/  BSYNC B0 ;  /* 0x0000000000007941 */ /* 0x000fea0003800000 */
.L_x_1618:
        /* <DEDUP_REMOVED lines=149> */
.L_x_1621:
[----:B------:R-:W-:Y:S05]  /*5c40*/  BSYNC B0 ;  /* 0x0000000000007941 */ /* 0x000fea0003800000 */
.L_x_1620:
        /* <DEDUP_REMOVED lines=115> */
.L_x_1623:
[----:B------:R-:W-:Y:S05]  /*6380*/  BSYNC B0 ;  /* 0x0000000000007941 */ /* 0x000fea0003800000 */
.L_x_1622:
        /* <DEDUP_REMOVED lines=115> */
.L_x_1603:
        /* <DEDUP_REMOVED lines=26> */
.L_x_1607:
[----:B------:R-:W-:Y:S05]  /*6c60*/  BSYNC B1 ;  /* 0x0000000000017941 */ /* 0x000fea0003800000 */
.L_x_1602:
        /* <DEDUP_REMOVED lines=26> */
[----:B------:R-:W-:Y:S02]  /*6e10*/  @P1 SHF.L.U32 R7, R236, 0x1, RZ ;  /* 0x00000001ec071819 */ /* 0x000fe400000006ff */
        /* <DEDUP_REMOVED lines=52> */
.L_x_1625:
[----:B-1----:R-:W-:Y:S05]  /*7160*/  BSYNC B0 ;  /* 0x0000000000007941 */ /* 0x002fea0003800000 */
.L_x_1624:
        /* <DEDUP_REMOVED lines=33> */
.L_x_1627:
[----:B------:R-:W-:Y:S05]  /*7380*/  BSYNC B0 ;  /* 0x0000000000007941 */ /* 0x000fea0003800000 */
.L_x_1626:
[----:B------:R-:W0:Y:S01]  /*7390*/  LDGDEPBAR ;  /* 0x00000000000079af */ /* 0x000e220000000000 */
[----:B------:R-:W-:Y:S01]  /*73a0*/  IADD3 R30, R30, -0x1, RZ ;  /* 0xffffffff1e1e7810 */ /* 0x000fe20007ffe0ff */
[----:B------:R-:W-:-:S05]  /*73b0*/  @P3 BRA `(.L_x_1628) ;  /* 0xffffbf3000003947 */ /* 0x000fca000383ffff */
[----:B------:R-:W-:Y:S01]  /*73c0*/  WARPSYNC 0xffffffff ;  /* 0xffffffff00007948 */ /* 0x000fe20003800000 */
[----:B------:R-:W-:Y:S06]  /*73d0*/  BAR.SYNC.DEFER_BLOCKING 0x0 ;  /* 0x0000000000007b1d */ /* 0x000fec0000010000 */
.L_x_1601:
        /* <DEDUP_REMOVED lines=33> */
.L_x_1630:
[----:B------:R-:W-:Y:S05]  /*75f0*/  BSYNC B0 ;  /* 0x0000000000007941 */ /* 0x000fea0003800000 */
.L_x_1629:
        /* <DEDUP_REMOVED lines=53> */
[----:B------:R-:W-:-:S04]  /*7950*/  PRMT R0, RZ, 0x7610, R0 ;  /* 0x00007610ff007816 */ /* 0x000fc80000000000 */
[----:B------:R-:W-:-:S04]  /*7960*/  IMNMX R225, R144, R2, PT ;  /* 0x0000000290e17217 */ /* 0x000fc80003800200 */
[----:B------:R-:W-:-:S13]  /*7970*/  ISETP.GT.AND P0, PT, R225, R250, PT ;  /* 0x000000fae100720c */ /* 0x000fda0003f04270 */
[----:B------:R-:W-:Y:S05]  /*7980*/  @!P0 BRA `(.L_x_1631) ;  /* 0x0000bb8000008947 */ /* 0x000fea0003800000 */
[----:B------:R-:W2:Y:S01]  /*7990*/  LDL R17, [R1+0x4] ;  /* 0x0000040001117983 */ /* 0x000ea20000100800 */
[----:B------:R-:W-:-:S03]  /*79a0*/  ISETP.NE.U32.AND P0, PT, RZ, c[0x0][0x340], PT ;  /* 0x0000d000ff007a0c */ /* 0x000fc60003f05070 */
[----:B------:R-:W3:Y:S01]  /*79b0*/  LDL R18, [R1+0x10] ;  /* 0x0000100001127983 */ /* 0x000ee20000100800 */
[----:B------:R-:W-:-:S13]  /*79c0*/  ISETP.NE.AND.EX P1, PT, RZ, c[0x0][0x344], PT, P0 ;  /* 0x0000d100ff007a0c */ /* 0x000fda0003f25300 */
[----:B------:R-:W-:-:S04]  /*79d0*/  @P1 IMAD.MOV.U32 R2, RZ, RZ, 0x4 ;  /* 0x00000004ff021424 */ /* 0x000fc800078e00ff */
[----:B------:R-:W-:-:S05]  /*79e0*/  @P1 IMAD.WIDE R2, R249, R2, c[0x0][0x340] ;  /* 0x0000d000f9021625 */ /* 0x000fca00078e0202 */
[----:B------:R1:W4:Y:S04]  /*79f0*/  @P1 LDG.E R13, [R2.64] ;  /* 0x00000006020d1981 */ /* 0x000328000c1e1900 */
[----:B------:R-:W1:Y:S01]  /*7a00*/  S2R R11, SR_TID.X ;  /* 0x00000000000b7919 */ /* 0x000e620000002100 */
[----:B------:R-:W-:Y:S01]  /*7a10*/  SHF.R.S32.HI R0, RZ, 0x1f, R145 ;  /* 0x0000001fff007819 */ /* 0x000fe20000011491 */
[----:B------:R-:W-:-:S04]  /*7a20*/  IMAD.MOV.U32 R6, RZ, RZ, c[0x0][0x2c4] ;  /* 0x0000b100ff067624 */ /* 0x000fc800078e00ff */
[----:B------:R-:W-:Y:S01]  /*7a30*/  IMAD R0, R0, c[0x0][0x178], RZ ;  /* 0x00005e0000007a24 */ /* 0x000fe200078e02ff */
[----:B------:R-:W-:-:S03]  /*7a40*/  SHF.R.S32.HI R5, RZ, 0x1f, R9 ;  /* 0x0000001fff057819 */ /* 0x000fc60000011409 */
[----:B------:R-:W-:Y:S01]  /*7a50*/  IMAD R4, R145, c[0x0][0x17c], R0 ;  /* 0x00005f0091047a24 */ /* 0x000fe200078e0200 */
[----:B------:R-:W-:Y:S02]  /*7a60*/  IADD3 R0, P0, R238, R9, RZ ;  /* 0x00000009ee007210 */ /* 0x000fe40007f1e0ff */
[----:B------:R-:W-:Y:S02]  /*7a70*/  ISETP.NE.AND P2, PT, R6, 0x1, PT ;  /* 0x000000010600780c */ /* 0x000fe40003f45270 */
[----:B------:R-:W-:Y:S02]  /*7a80*/  LEA.HI.X.SX32 R6, R238, R5, 0x1, P0 ;  /* 0x00000005ee067211 */ /* 0x000fe400000f0eff */
[----:B-1----:R-:W-:-:S04]  /*7a90*/  SHF.R.S32.HI R10, RZ, 0x1f, R11 ;  /* 0x0000001fff0a7819 */ /* 0x002fc8000001140b */
[----:B------:R-:W-:-:S04]  /*7aa0*/  LEA.HI R10, R10, R11, RZ, 0x2 ;  /* 0x0000000b0a0a7211 */ /* 0x000fc800078f10ff */
[----:B------:R-:W-:Y:S01]  /*7ab0*/  LOP3.LUT R10, R10, 0xfffffffc, RZ, 0xc0, !PT ;  /* 0xfffffffc0a0a7812 */ /* 0x000fe200078ec0ff */
[----:B------:R-:W-:-:S04]  /*7ac0*/  IMAD.WIDE.U32 R2, R145, c[0x0][0x178], RZ ;  /* 0x00005e0091027a25 */ /* 0x000fc800078e00ff */
[----:B------:R-:W-:Y:S02]  /*7ad0*/  IMAD R9, R6, c[0x0][0x1e0], RZ ;  /* 0x0000780006097a24 */ /* 0x000fe400078e02ff */
[----:B------:R-:W-:Y:S01]  /*7ae0*/  IMAD.IADD R10, R11, 0x1, -R10 ;  /* 0x000000010b0a7824 */ /* 0x000fe200078e0a0a */
[----:B------:R-:W-:Y:S01]  /*7af0*/  ISETP.NE.U32.AND P0, PT, RZ, c[0x0][0x348], PT ;  /* 0x0000d200ff007a0c */ /* 0x000fe20003f05070 */
[----:B------:R-:W-:Y:S01]  /*7b00*/  IMAD R16, R0, c[0x0][0x1e4], R9 ;  /* 0x0000790000107a24 */ /* 0x000fe200078e0209 */
[----:B------:R-:W-:Y:S01]  /*7b10*/  IADD3 R3, R3, R4, RZ ;  /* 0x0000000403037210 */ /* 0x000fe20007ffe0ff */
[----:B------:R-:W-:Y:S01]  /*7b20*/  IMAD.MOV.U32 R4, RZ, RZ, R246 ;  /* 0x000000ffff047224 */ /* 0x000fe200078e00f6 */
[----:B------:R-:W-:Y:S02]  /*7b30*/  MOV R5, R247 ;  /* 0x000000f700057202 */ /* 0x000fe40000000f00 */
[----:B------:R-:W-:Y:S01]  /*7b40*/  LEA R9, R10, R238, 0x5 ;  /* 0x000000ee0a097211 */ /* 0x000fe200078e28ff */
[----:B------:R-:W-:Y:S01]  /*7b50*/  IMAD R8, R6, c[0x0][0x208], RZ ;  /* 0x0000820006087a24 */ /* 0x000fe200078e02ff */
[----:B------:R-:W-:Y:S01]  /*7b60*/  ISETP.NE.AND.EX P0, PT, RZ, c[0x0][0x34c], PT, P0 ;  /* 0x0000d300ff007a0c */ /* 0x000fe20003f05300 */
[----:B------:R-:W-:Y:S01]  /*7b70*/  IMAD.WIDE.U32 R6, R0, c[0x0][0x1e0], R4 ;  /* 0x0000780000067a25 */ /* 0x000fe200078e0004 */
[----:B------:R-:W-:-:S03]  /*7b80*/  ISETP.GE.AND P6, PT, R245, c[0x0][0x1d4], PT ;  /* 0x00007500f5007a0c */ /* 0x000fc60003fc6270 */
[----:B------:R-:W-:-:S04]  /*7b90*/  IMAD.WIDE.U32 R4, R0, c[0x0][0x208], R4 ;  /* 0x0000820000047a25 */ /* 0x000fc800078e0004 */
[----:B------:R-:W-:Y:S02]  /*7ba0*/  IMAD R15, R0, c[0x0][0x20c], R8 ;  /* 0x00008300000f7a24 */ /* 0x000fe400078e0208 */
[----:B------:R-:W-:Y:S01]  /*7bb0*/  IMAD.WIDE.U32 R2, R251, c[0x0][0x1b8], R2 ;  /* 0x00006e00fb027a25 */ /* 0x000fe200078e0002 */
[----:B------:R-:W-:Y:S02]  /*7bc0*/  SEL R8, R249, RZ, !P0 ;  /* 0x000000fff9087207 */ /* 0x000fe40004000000 */
[----:B------:R-:W-:Y:S01]  /*7bd0*/  SEL R10, RZ, 0xffffffff, P6 ;  /* 0xffffffffff0a7807 */ /* 0x000fe20003000000 */
[----:B------:R-:W-:Y:S01]  /*7be0*/  IMAD R3, R251, c[0x0][0x1bc], R3 ;  /* 0x00006f00fb037a24 */ /* 0x000fe200078e0203 */
[----:B------:R-:W-:-:S03]  /*7bf0*/  ISETP.GE.AND P3, PT, R246, c[0x0][0x1d4], PT ;  /* 0x00007500f6007a0c */ /* 0x000fc60003f66270 */
[----:B------:R-:W-:Y:S01]  /*7c00*/  IMAD.WIDE.U32 R2, R8, c[0x0][0x1c0], R2 ;  /* 0x0000700008027a25 */ /* 0x000fe200078e0002 */
[----:B------:R-:W-:-:S03]  /*7c10*/  SEL R14, RZ, 0x1, P3 ;  /* 0x00000001ff0e7807 */ /* 0x000fc60001800000 */
[----:B------:R-:W-:-:S05]  /*7c20*/  IMAD.SHL.U32 R10, R10, 0x2, RZ ;  /* 0x000000020a0a7824 */ /* 0x000fca00078e00ff */
[----:B------:R-:W-:Y:S01]  /*7c30*/  LOP3.LUT R14, R10, 0x2, R14, 0xe2, !PT ;  /* 0x000000020a0e7812 */ /* 0x000fe200078ee20e */
[----:B------:R-:W-:Y:S01]  /*7c40*/  IMAD.IADD R5, R5, 0x1, R15 ;  /* 0x0000000105057824 */ /* 0x000fe200078e020f */
[----:B------:R-:W-:-:S03]  /*7c50*/  IADD3 R7, R7, R16, RZ ;  /* 0x0000001007077210 */ /* 0x000fc60007ffe0ff */
[----:B------:R-:W-:Y:S01]  /*7c60*/  IMAD.WIDE.U32 R4, R251, c[0x0][0x210], R4 ;  /* 0x00008400fb047a25 */ /* 0x000fe200078e0004 */
[----:B------:R-:W-:-:S03]  /*7c70*/  ISETP.GE.AND P5, PT, R248, c[0x0][0x1d4], PT ;  /* 0x00007500f8007a0c */ /* 0x000fc60003fa6270 */
[----:B------:R-:W-:-:S04]  /*7c80*/  IMAD.WIDE.U32 R6, R251, c[0x0][0x1e8], R6 ;  /* 0x00007a00fb067a25 */ /* 0x000fc800078e0006 */
[C---:B------:R-:W-:Y:S02]  /*7c90*/  IMAD R5, R251.reuse, c[0x0][0x214], R5 ;  /* 0x00008500fb057a24 */ /* 0x040fe400078e0205 */
[----:B------:R-:W-:Y:S01]  /*7ca0*/  IMAD R7, R251, c[0x0][0x1ec], R7 ;  /* 0x00007b00fb077a24 */ /* 0x000fe200078e0207 */
[----:B------:R-:W-:Y:S02]  /*7cb0*/  P2R R120, PR, RZ, 0x8 ;  /* 0x00000008ff787803 */ /* 0x000fe40000000000 */
[----:B------:R-:W-:Y:S02]  /*7cc0*/  ISETP.GE.AND P3, PT, R245, c[0x0][0x198], PT ;  /* 0x00006600f5007a0c */ /* 0x000fe40003f66270 */
[----:B------:R-:W-:Y:S02]  /*7cd0*/  ISETP.GE.AND P4, PT, R248, c[0x0][0x198], PT ;  /* 0x00006600f8007a0c */ /* 0x000fe40003f86270 */
[----:B------:R-:W-:Y:S01]  /*7ce0*/  IADD3 R118, R225, -0x1, RZ ;  /* 0xffffffffe1767810 */ /* 0x000fe20007ffe0ff */
[----:B--2---:R-:W-:Y:S01]  /*7cf0*/  IMAD R9, R17, 0x80, R9 ;  /* 0x0000008011097824 */ /* 0x004fe200078e0209 */
[----:B---3--:R-:W-:-:S03]  /*7d00*/  SEL R0, R18, RZ, !P0 ;  /* 0x000000ff12007207 */ /* 0x008fc60004000000 */
[----:B------:R-:W-:-:S04]  /*7d10*/  @P2 IMAD.HI.U32 R11, R9, c[0x0][0x2c8], RZ ;  /* 0x0000b200090b2a27 */ /* 0x000fc800078e00ff */
[----:B------:R-:W-:Y:S01]  /*7d20*/  IMAD R12, R0, c[0x0][0x1c0], RZ ;  /* 0x00007000000c7a24 */ /* 0x000fe200078e02ff */
[----:B------:R-:W-:Y:S02]  /*7d30*/  MOV R0, R9 ;  /* 0x0000000900007202 */ /* 0x000fe40000000f00 */
[----:B------:R-:W-:Y:S01]  /*7d40*/  @P2 SHF.R.U32.HI R0, RZ, c[0x0][0x2cc], R11 ;  /* 0x0000b300ff002a19 */ /* 0x000fe2000001160b */
[----:B------:R-:W-:-:S03]  /*7d50*/  IMAD R12, R8, c[0x0][0x1c4], R12 ;  /* 0x00007100080c7a24 */ /* 0x000fc600078e020c */
[--C-:B------:R-:W-:Y:S02]  /*7d60*/  SHF.R.S32.HI R8, RZ, 0x1f, R0.reuse ;  /* 0x0000001fff087819 */ /* 0x100fe40000011400 */
[----:B------:R-:W-:Y:S01]  /*7d70*/  IADD3 R3, R3, R12, RZ ;  /* 0x0000000c03037210 */ /* 0x000fe20007ffe0ff */
[----:B------:R-:W-:Y:S02]  /*7d80*/  IMAD.MOV R10, RZ, RZ, -R0 ;  /* 0x000000ffff0a7224 */ /* 0x000fe400078e0a00 */
[----:B------:R-:W-:Y:S02]  /*7d90*/  IMAD R8, R8, c[0x0][0x1b0], RZ ;  /* 0x00006c0008087a24 */ /* 0x000fe400078e02ff */
[----:B------:R-:W-:-:S04]  /*7da0*/  IMAD.WIDE.U32 R2, R0, c[0x0][0x1b0], R2 ;  /* 0x00006c0000027a25 */ /* 0x000fc800078e0002 */
[----:B------:R-:W-:Y:S02]  /*7db0*/  IMAD R8, R0, c[0x0][0x1b4], R8 ;  /* 0x00006d0000087a24 */ /* 0x000fe400078e0208 */
[----:B------:R-:W-:Y:S01]  /*7dc0*/  IMAD R0, R10, c[0x0][0x2c4], R9 ;  /* 0x0000b1000a007a24 */ /* 0x000fe200078e0209 */
[----:B------:R-:W-:Y:S02]  /*7dd0*/  ISETP.NE.U32.AND P0, PT, RZ, c[0x0][0x350], PT ;  /* 0x0000d400ff007a0c */ /* 0x000fe40003f05070 */
[----:B------:R-:W-:Y:S02]  /*7de0*/  IADD3 R3, R3, R8, RZ ;  /* 0x0000000803037210 */ /* 0x000fe40007ffe0ff */
[----:B------:R-:W-:Y:S02]  /*7df0*/  SHF.R.S32.HI R9, RZ, 0x1f, R0 ;  /* 0x0000001fff097819 */ /* 0x000fe40000011400 */
[----:B----4-:R-:W-:Y:S01]  /*7e00*/  @P1 SHF.R.S32.HI R8, RZ, 0x1f, R13 ;  /* 0x0000001fff081819 */ /* 0x010fe2000001140d */
[----:B------:R-:W-:Y:S01]  /*7e10*/  @!P1 IMAD.MOV.U32 R8, RZ, RZ, R18 ;  /* 0x000000ffff089224 */ /* 0x000fe200078e0012 */
[----:B------:R-:W-:Y:S01]  /*7e20*/  ISETP.NE.AND.EX P0, PT, RZ, c[0x0][0x354], PT, P0 ;  /* 0x0000d500ff007a0c */ /* 0x000fe20003f05300 */
[----:B------:R-:W-:Y:S01]  /*7e30*/  IMAD R9, R9, c[0x0][0x1a8], RZ ;  /* 0x00006a0009097a24 */ /* 0x000fe200078e02ff */
[----:B------:R-:W-:-:S02]  /*7e40*/  @!P1 MOV R13, R249 ;  /* 0x000000f9000d9202 */ /* 0x000fc40000000f00 */
[----:B------:R-:W-:Y:S01]  /*7e50*/  SEL R8, R8, RZ, !P0 ;  /* 0x000000ff08087207 */ /* 0x000fe20004000000 */
[C---:B------:R-:W-:Y:S02]  /*7e60*/  IMAD R9, R0.reuse, c[0x0][0x1ac], R9 ;  /* 0x00006b0000097a24 */ /* 0x040fe400078e0209 */
[----:B------:R-:W-:Y:S01]  /*7e70*/  IMAD.WIDE.U32 R2, R0, c[0x0][0x1a8], R2 ;  /* 0x00006a0000027a25 */ /* 0x000fe200078e0002 */
[----:B------:R-:W-:Y:S02]  /*7e80*/  SEL R0, R13, RZ, !P0 ;  /* 0x000000ff0d007207 */ /* 0x000fe40004000000 */
[----:B------:R-:W-:Y:S01]  /*7e90*/  SEL R11, RZ, 0x4, P5 ;  /* 0x00000004ff0b7807 */ /* 0x000fe20002800000 */
[C---:B------:R-:W-:Y:S02]  /*7ea0*/  IMAD R10, R8.reuse, c[0x0][0x1f0], RZ ;  /* 0x00007c00080a7a24 */ /* 0x040fe400078e02ff */
[----:B------:R-:W-:Y:S02]  /*7eb0*/  IMAD R8, R8, c[0x0][0x218], RZ ;  /* 0x0000860008087a24 */ /* 0x000fe400078e02ff */
[----:B------:R-:W-:Y:S01]  /*7ec0*/  IMAD.WIDE.U32 R242, R0, c[0x0][0x218], R4 ;  /* 0x0000860000f27a25 */ /* 0x000fe200078e0004 */
[----:B------:R-:W-:-:S03]  /*7ed0*/  LOP3.LUT R55, R14, R11, RZ, 0xfc, !PT ;  /* 0x0000000b0e377212 */ /* 0x000fc600078efcff */
[----:B------:R-:W-:Y:S01]  /*7ee0*/  IMAD.WIDE.U32 R240, R0, c[0x0][0x1f0], R6 ;  /* 0x00007c0000f07a25 */ /* 0x000fe200078e0006 */
[----:B------:R-:W-:-:S03]  /*7ef0*/  LEA R11, P0, R2, c[0x0][0x160], 0x1 ;  /* 0x00005800020b7a11 */ /* 0x000fc600078008ff */
[C---:B------:R-:W-:Y:S02]  /*7f00*/  IMAD R4, R0.reuse, c[0x0][0x1f4], R10 ;  /* 0x00007d0000047a24 */ /* 0x040fe400078e020a */
[----:B------:R-:W-:Y:S02]  /*7f10*/  IMAD.IADD R3, R3, 0x1, R9 ;  /* 0x0000000103037824 */ /* 0x000fe400078e0209 */
[----:B------:R-:W-:Y:S01]  /*7f20*/  IMAD R0, R0, c[0x0][0x21c], R8 ;  /* 0x0000870000007a24 */ /* 0x000fe200078e0208 */
[----:B------:R-:W-:Y:S01]  /*7f30*/  ISETP.GE.AND P2, PT, R246, c[0x0][0x198], PT ;  /* 0x00006600f6007a0c */ /* 0x000fe20003f46270 */
[----:B------:R-:W-:Y:S01]  /*7f40*/  IMAD.IADD R239, R241, 0x1, R4 ;  /* 0x00000001f1ef7824 */ /* 0x000fe200078e0204 */
[----:B------:R-:W-:Y:S02]  /*7f50*/  LEA.HI.X R10, R2, c[0x0][0x164], R3, 0x1, P0 ;  /* 0x00005900020a7a11 */ /* 0x000fe400000f0c03 */
[----:B------:R-:W-:Y:S02]  /*7f60*/  LEA R9, R17, R238, 0x7 ;  /* 0x000000ee11097211 */ /* 0x000fe400078e38ff */
[----:B------:R-:W-:Y:S01]  /*7f70*/  IADD3 R244, R243, R0, RZ ;  /* 0x00000000f3f47210 */ /* 0x000fe20007ffe0ff */
[----:B------:R-:W-:Y:S05]  /*7f80*/  BRA.DIV ~URZ, `(.L_x_1632) ;  /* 0x0000fba27f007947 */ /* 0x000fea000b800000 */
[----:B------:R1:W2:Y:S02]  /*7f90*/  SHFL.IDX PT, R8, R10, RZ, 0x1c1f ;  /* 0x001c1fff0a087589 */ /* 0x0002a400000e0000 */
.L_x_1760:
[----:B------:R-:W-:Y:S05]  /*7fa0*/  BRA.DIV ~URZ, `(.L_x_1633) ;  /* 0x0000fbf27f007947 */ /* 0x000fea000b800000 */
[----:B------:R3:W4:Y:S02]  /*7fb0*/  SHFL.IDX PT, R0, R11, RZ, 0x1c1f ;  /* 0x001c1fff0b007589 */ /* 0x00072400000e0000 */
.L_x_1761:
[----:B------:R-:W-:Y:S01]  /*7fc0*/  IMAD R34, R148, c[0x0][0x2c4], RZ ;  /* 0x0000b10094227a24 */ /* 0x000fe200078e02ff */
[----:B------:R-:W-:Y:S04]  /*7fd0*/  BSSY B0, `(.L_x_1634) ;  /* 0x0000012000007945 */ /* 0x000fe80003800000 */
[----:B------:R-:W-:-:S13]  /*7fe0*/  ISETP.GE.AND P0, PT, R9, R34, PT ;  /* 0x000000220900720c */ /* 0x000fda0003f06270 */
[----:B------:R-:W-:Y:S05]  /*7ff0*/  @P0 BRA `(.L_x_1635) ;  /* 0x000000f000000947 */ /* 0x000fea0003800000 */
[----:B---3--:R-:W3:Y:S04]  /*8000*/  LDL R2, [R1+0x28] ;  /* 0x0000280001027983 */ /* 0x008ee80000100800 */
[----:B----4-:R-:W4:Y:S01]  /*8010*/  LDL R12, [R1+0x24] ;  /* 0x00002400010c7983 */ /* 0x010f220000100800 */
[----:B------:R-:W-:-:S04]  /*8020*/  LEA R6, P0, R246, R0, 0x1 ;  /* 0x00000000f6067211 */ /* 0x000fc800078008ff */
[----:B--2---:R-:W-:Y:S02]  /*8030*/  LEA.HI.X R7, R246, R8, R247, 0x1, P0 ;  /* 0x00000008f6077211 */ /* 0x004fe400000f0cf7 */
[----:B------:R-:W-:-:S04]  /*8040*/  LEA R4, P0, R245, R0, 0x1 ;  /* 0x00000000f5047211 */ /* 0x000fc800078008ff */
[----:B---3--:R-:W-:Y:S02]  /*8050*/  LEA.HI.X R5, R245, R8, R2, 0x1, P0 ;  /* 0x00000008f5057211 */ /* 0x008fe400000f0c02 */
[----:B------:R-:W-:Y:S01]  /*8060*/  LEA R2, P0, R248, R0, 0x1 ;  /* 0x00000000f8027211 */ /* 0x000fe200078008ff */
        /* <DEDUP_REMOVED lines=8> */
.L_x_1635:
[----:B------:R-:W-:Y:S05]  /*80f0*/  BSYNC B0 ;  /* 0x0000000000007941 */ /* 0x000fea0003800000 */
.L_x_1634:
[----:B------:R-:W-:Y:S05]  /*8100*/  BRA.DIV ~URZ, `(.L_x_1636) ;  /* 0x0000faf27f007947 */ /* 0x000fea000b800000 */
[----:B--2---:R2:W1:Y:S04]  /*8110*/  SHFL.IDX PT, R8, R10, 0x1, 0x1c1f ;  /* 0x003c1f000a087f89 */ /* 0x00446800000e0000 */
[----:B----4-:R2:W4:Y:S02]  /*8120*/  SHFL.IDX PT, R0, R11, 0x1, 0x1c1f ;  /* 0x003c1f000b007f89 */ /* 0x01052400000e0000 */
.L_x_1762:
[----:B------:R-:W-:Y:S01]  /*8130*/  IADD3 R2, R9, 0x20, RZ ;  /* 0x0000002009027810 */ /* 0x000fe20007ffe0ff */
[----:B------:R-:W-:Y:S03]  /*8140*/  BSSY B0, `(.L_x_1637) ;  /* 0x0000012000007945 */ /* 0x000fe60003800000 */
[----:B------:R-:W-:-:S13]  /*8150*/  ISETP.GE.AND P0, PT, R2, R34, PT ;  /* 0x000000220200720c */ /* 0x000fda0003f06270 */
[----:B------:R-:W-:Y:S05]  /*8160*/  @P0 BRA `(.L_x_1638) ;  /* 0x000000f000000947 */ /* 0x000fea0003800000 */
[----:B--2---:R-:W2:Y:S04]  /*8170*/  LDL R3, [R1+0x28] ;  /* 0x0000280001037983 */ /* 0x004ea80000100800 */
[----:B---3--:R-:W3:Y:S01]  /*8180*/  LDL R12, [R1+0x24] ;  /* 0x00002400010c7983 */ /* 0x008ee20000100800 */
[----:B----4-:R-:W-:-:S04]  /*8190*/  LEA R6, P0, R246, R0, 0x1 ;  /* 0x00000000f6067211 */ /* 0x010fc800078008ff */
[----:B-1----:R-:W-:Y:S02]  /*81a0*/  LEA.HI.X R7, R246, R8, R247, 0x1, P0 ;  /* 0x00000008f6077211 */ /* 0x002fe400000f0cf7 */
[----:B------:R-:W-:-:S04]  /*81b0*/  LEA R4, P0, R245, R0, 0x1 ;  /* 0x00000000f5047211 */ /* 0x000fc800078008ff */
[----:B--2---:R-:W-:Y:S02]  /*81c0*/  LEA.HI.X R5, R245, R8, R3, 0x1, P0 ;  /* 0x00000008f5057211 */ /* 0x004fe400000f0c03 */
[----:B------:R-:W-:Y:S01]  /*81d0*/  LEA R2, P0, R248, R0, 0x1 ;  /* 0x00000000f8027211 */ /* 0x000fe200078008ff */
[----:B------:R-:W-:-:S03]  /*81e0*/  IMAD.SHL.U32 R0, R236, 0x2, RZ ;  /* 0x00000002ec007824 */ /* 0x000fc600078e00ff */
[----:B---3--:R-:W-:Y:S02]  /*81f0*/  LEA.HI.X R3, R248, R8, R12, 0x1, P0 ;  /* 0x00000008f8037211 */ /* 0x008fe400000f0c0c */
[----:B------:R-:W-:Y:S01]  /*8200*/  @!PT LDS RZ, [RZ] ;  /* 0x00000000fffff984 */ /* 0x000fe20000000800 */
[----:B------:R-:W-:Y:S01]  /*8210*/  @!PT LDS RZ, [RZ] ;  /* 0x00000000fffff984 */ /* 0x000fe20000000800 */
[----:B------:R-:W-:Y:S01]  /*8220*/  @!PT LDS RZ, [RZ] ;  /* 0x00000000fffff984 */ /* 0x000fe20000000800 */
[----:B------:R1:W-:Y:S04]  /*8230*/  LDGSTS.E.BYPASS.LTC128B.128 [R0+0x6880], [R6.64], !P2 ;  /* 0x0688000006007fae */ /* 0x0003e8000d101d46 */
[----:B------:R1:W-:Y:S04]  /*8240*/  LDGSTS.E.BYPASS.LTC128B.128 [R0+0x8880], [R4.64], !P3 ;  /* 0x0888000004007fae */ /* 0x0003e8000d901d46 */
[----:B------:R1:W-:Y:S02]  /*8250*/  LDGSTS.E.BYPASS.LTC128B.128 [R0+0xa880], [R2.64], !P4 ;  /* 0x0a88000002007fae */ /* 0x0003e4000e101d46 */
.L_x_1638:
[----:B------:R-:W-:Y:S05]  /*8260*/  BSYNC B0 ;  /* 0x0000000000007941 */ /* 0x000fea0003800000 */
.L_x_1637:
[----:B------:R-:W-:Y:S05]  /*8270*/  BRA.DIV ~URZ, `(.L_x_1639) ;  /* 0x0000fa427f007947 */ /* 0x000fea000b800000 */
[----:B-1----:R1:W2:Y:S02]  /*8280*/  SHFL.IDX PT, R8, R10, 0x2, 0x1c1f ;  /* 0x005c1f000a087f89 */ /* 0x0022a400000e0000 */
.L_x_1763:
[----:B------:R-:W-:Y:S05]  /*8290*/  BRA.DIV ~URZ, `(.L_x_1640) ;  /* 0x0000fa927f007947 */ /* 0x000fea000b800000 */
[----:B----4-:R4:W1:Y:S02]  /*82a0*/  SHFL.IDX PT, R0, R11, 0x2, 0x1c1f ;  /* 0x005c1f000b007f89 */ /* 0x01086400000e0000 */
.L_x_1764:
[----:B------:R-:W-:Y:S01]  /*82b0*/  IADD3 R2, R9, 0x40, RZ ;  /* 0x0000004009027810 */ /* 0x000fe20007ffe0ff */
[----:B------:R-:W-:Y:S03]  /*82c0*/  BSSY B0, `(.L_x_1641) ;  /* 0x0000012000007945 */ /* 0x000fe60003800000 */
[----:B------:R-:W-:-:S13]  /*82d0*/  ISETP.GE.AND P0, PT, R2, R34, PT ;  /* 0x000000220200720c */ /* 0x000fda0003f06270 */
[----:B------:R-:W-:Y:S05]  /*82e0*/  @P0 BRA `(.L_x_1642) ;  /* 0x000000f000000947 */ /* 0x000fea0003800000 */
[----:B---3--:R-:W3:Y:S04]  /*82f0*/  LDL R3, [R1+0x28] ;  /* 0x0000280001037983 */ /* 0x008ee80000100800 */
[----:B----4-:R-:W4:Y:S01]  /*8300*/  LDL R12, [R1+0x24] ;  /* 0x00002400010c7983 */ /* 0x010f220000100800 */
[----:B-1----:R-:W-:-:S04]  /*8310*/  LEA R6, P0, R246, R0, 0x1 ;  /* 0x00000000f6067211 */ /* 0x002fc800078008ff */
        /* <DEDUP_REMOVED lines=12> */
.L_x_1642:
[----:B------:R-:W-:Y:S05]  /*83e0*/  BSYNC B0 ;  /* 0x0000000000007941 */ /* 0x000fea0003800000 */
.L_x_1641:
[----:B------:R-:W-:Y:S05]  /*83f0*/  BRA.DIV ~URZ, `(.L_x_1643) ;  /* 0x0000f9927f007947 */ /* 0x000fea000b800000 */
[----:B--2---:R2:W3:Y:S04]  /*8400*/  SHFL.IDX PT, R8, R10, 0x3, 0x1c1f ;  /* 0x007c1f000a087f89 */ /* 0x0044e800000e0000 */
[----:B-1----:R2:W1:Y:S02]  /*8410*/  SHFL.IDX PT, R0, R11, 0x3, 0x1c1f ;  /* 0x007c1f000b007f89 */ /* 0x00246400000e0000 */
.L_x_1765:
[----:B--2---:R-:W2:Y:S04]  /*8420*/  LDL R4, [R1+0x28] ;  /* 0x0000280001047983 */ /* 0x004ea80000100800 */
[----:B----4-:R-:W4:Y:S01]  /*8430*/  LDL R12, [R1+0x24] ;  /* 0x00002400010c7983 */ /* 0x010f220000100800 */
[----:B------:R-:W-:Y:S01]  /*8440*/  IADD3 R2, R9, 0x60, RZ ;  /* 0x0000006009027810 */ /* 0x000fe20007ffe0ff */
[----:B------:R-:W-:Y:S01]  /*8450*/  IMAD.MOV.U32 R57, RZ, RZ, 0x30 ;  /* 0x00000030ff397424 */ /* 0x000fe200078e00ff */
[----:B------:R-:W-:Y:S01]  /*8460*/  SHF.R.S32.HI R56, RZ, 0x1f, R118 ;  /* 0x0000001fff387819 */ /* 0x000fe20000011476 */
[----:B------:R-:W-:Y:S01]  /*8470*/  IMAD.MOV.U32 R128, RZ, RZ, R240 ;  /* 0x000000ffff807224 */ /* 0x000fe200078e00f0 */
[----:B------:R-:W-:Y:S01]  /*8480*/  ISETP.GE.AND P0, PT, R2, R34, PT ;  /* 0x000000220200720c */ /* 0x000fe20003f06270 */
[----:B------:R-:W-:-:S02]  /*8490*/  IMAD R57, R225, -0x30, R57 ;  /* 0xffffffd0e1397824 */ /* 0x000fc400078e0239 */
[----:B------:R-:W-:Y:S02]  /*84a0*/  IMAD R5, R56, c[0x0][0x1e0], RZ ;  /* 0x0000780038057a24 */ /* 0x000fe400078e02ff */
[----:B------:R-:W-:Y:S02]  /*84b0*/  IMAD.IADD R119, R154, 0x1, R57 ;  /* 0x000000019a777824 */ /* 0x000fe400078e0239 */
[----:B------:R-:W-:Y:S02]  /*84c0*/  IMAD R10, R118, c[0x0][0x1e4], R5 ;  /* 0x00007900760a7a24 */ /* 0x000fe400078e0205 */
[----:B------:R-:W-:Y:S01]  /*84d0*/  IMAD.MOV.U32 R129, RZ, RZ, R239 ;  /* 0x000000ffff817224 */ /* 0x000fe200078e00ef */
[----:B---3--:R-:W-:-:S03]  /*84e0*/  IMNMX R11, R119, 0x30, PT ;  /* 0x00000030770b7817 */ /* 0x008fc60003800200 */
[----:B-1----:R-:W-:Y:S01]  /*84f0*/  @!P0 LEA R2, P1, R246, R0, 0x1 ;  /* 0x00000000f6028211 */ /* 0x002fe200078208ff */
[----:B------:R-:W-:-:S03]  /*8500*/  @!P0 IMAD.SHL.U32 R9, R236, 0x2, RZ ;  /* 0x00000002ec098824 */ /* 0x000fc600078e00ff */
[----:B------:R-:W-:Y:S02]  /*8510*/  @!P0 LEA.HI.X R3, R246, R8, R247, 0x1, P1 ;  /* 0x00000008f6038211 */ /* 0x000fe400008f0cf7 */
[----:B------:R-:W-:-:S03]  /*8520*/  @!P0 LEA R6, P1, R245, R0, 0x1 ;  /* 0x00000000f5068211 */ /* 0x000fc600078208ff */
[----:B------:R-:W-:Y:S01]  /*8530*/  @!PT LDS RZ, [RZ] ;  /* 0x00000000fffff984 */ /* 0x000fe20000000800 */
[----:B------:R-:W-:Y:S01]  /*8540*/  @!PT LDS RZ, [RZ] ;  /* 0x00000000fffff984 */ /* 0x000fe20000000800 */
[----:B------:R-:W-:Y:S01]  /*8550*/  @!PT LDS RZ, [RZ] ;  /* 0x00000000fffff984 */ /* 0x000fe20000000800 */
[----:B------:R1:W-:Y:S02]  /*8560*/  @!P0 LDGSTS.E.BYPASS.LTC128B.128 [R9+0x7880], [R2.64], !P2 ;  /* 0x0788000002098fae */ /* 0x0003e4000d101d46 */
[----:B-1----:R-:W-:Y:S01]  /*8570*/  IMAD.WIDE.U32 R2, R118, c[0x0][0x1e0], RZ ;  /* 0x0000780076027a25 */ /* 0x002fe200078e00ff */
[----:B--2---:R-:W-:Y:S02]  /*8580*/  @!P0 LEA.HI.X R7, R245, R8, R4, 0x1, P1 ;  /* 0x00000008f5078211 */ /* 0x004fe400008f0c04 */
[C---:B------:R-:W-:Y:S01]  /*8590*/  @!P0 LEA R4, P1, R248.reuse, R0, 0x1 ;  /* 0x00000000f8048211 */ /* 0x040fe200078208ff */
[----:B------:R-:W-:Y:S02]  /*85a0*/  IMAD.IADD R0, R11, 0x1, -R238 ;  /* 0x000000010b007824 */ /* 0x000fe400078e0aee */
[----:B------:R1:W-:Y:S01]  /*85b0*/  @!P0 LDGSTS.E.BYPASS.LTC128B.128 [R9+0x9880], [R6.64], !P3 ;  /* 0x0988000006098fae */ /* 0x0003e2000d901d46 */
[----:B----4-:R-:W-:Y:S01]  /*85c0*/  @!P0 LEA.HI.X R5, R248, R8, R12, 0x1, P1 ;  /* 0x00000008f8058211 */ /* 0x010fe200008f0c0c */
[----:B------:R-:W-:Y:S01]  /*85d0*/  IMAD.MOV.U32 R8, RZ, RZ, 0x20 ;  /* 0x00000020ff087424 */ /* 0x000fe200078e00ff */
[----:B------:R-:W-:-:S02]  /*85e0*/  ISETP.GE.AND P1, PT, R0, 0x21, PT ;  /* 0x000000210000780c */ /* 0x000fc40003f26270 */
[----:B------:R-:W-:Y:S01]  /*85f0*/  ISETP.GE.AND P2, PT, R0, 0x1, PT ;  /* 0x000000010000780c */ /* 0x000fe20003f46270 */
[----:B------:R2:W-:Y:S01]  /*8600*/  @!P0 LDGSTS.E.BYPASS.LTC128B.128 [R9+0xb880], [R4.64], !P4 ;  /* 0x0b88000004098fae */ /* 0x0005e2000e101d46 */
[----:B------:R-:W-:Y:S01]  /*8610*/  IMAD.IADD R0, R3, 0x1, R10 ;  /* 0x0000000103007824 */ /* 0x000fe200078e020a */
[----:B------:R-:W-:Y:S01]  /*8620*/  ISETP.NE.AND P4, PT, R120, RZ, PT ;  /* 0x000000ff7800720c */ /* 0x000fe20003f85270 */
[----:B------:R-:W-:Y:S01]  /*8630*/  IMAD.WIDE.U32 R2, R2, 0x30, R128 ;  /* 0x0000003002027825 */ /* 0x000fe200078e0080 */
[----:B------:R-:W0:Y:S01]  /*8640*/  LDGDEPBAR ;  /* 0x00000000000079af */ /* 0x000e220000000000 */
[----:B------:R-:W-:Y:S02]  /*8650*/  WARPSYNC 0xffffffff ;  /* 0xffffffff00007948 */ /* 0x000fe40003800000 */
[----:B------:R-:W-:-:S04]  /*8660*/  IMAD R0, R0, 0x30, RZ ;  /* 0x0000003000007824 */ /* 0x000fc800078e02ff */
[----:B------:R-:W-:Y:S02]  /*8670*/  IMAD.IADD R0, R3, 0x1, R0 ;  /* 0x0000000103007824 */ /* 0x000fe400078e0200 */
[----:B-1----:R-:W-:Y:S01]  /*8680*/  IMAD.WIDE.U32 R6, R8, c[0x0][0x1e0], RZ ;  /* 0x0000780008067a25 */ /* 0x002fe200078e00ff */
[----:B------:R-:W-:Y:S04]  /*8690*/  BAR.SYNC.DEFER_BLOCKING 0x0 ;  /* 0x0000000000007b1d */ /* 0x000fe80000010000 */
[----:B------:R-:W-:Y:S01]  /*86a0*/  @P1 IADD3 R3, P0, R2, R6, RZ ;  /* 0x0000000602031210 */ /* 0x000fe20007f1e0ff */
[----:B--2---:R-:W-:Y:S01]  /*86b0*/  IMAD R5, R8, c[0x0][0x1e4], RZ ;  /* 0x0000790008057a24 */ /* 0x004fe200078e02ff */
[----:B------:R-:W-:-:S04]  /*86c0*/  @P2 LEA R4, P3, R2, c[0x0][0x1c8], 0x1 ;  /* 0x0000720002042a11 */ /* 0x000fc800078608ff */
[----:B------:R-:W-:Y:S02]  /*86d0*/  @P1 IADD3.X R6, R0, R7, R5, P0, !PT ;  /* 0x0000000700061210 */ /* 0x000fe400007fe405 */
[----:B------:R-:W-:Y:S01]  /*86e0*/  @P2 LEA.HI.X R5, R2, c[0x0][0x1cc], R0, 0x1, P3 ;  /* 0x0000730002052a11 */ /* 0x000fe200018f0c00 */
[----:B------:R-:W-:Y:S01]  /*86f0*/  @P1 IMAD.SHL.U32 R0, R236, 0x2, RZ ;  /* 0x00000002ec001824 */ /* 0x000fe200078e00ff */
[----:B------:R-:W-:-:S04]  /*8700*/  @P1 LEA R2, P0, R3, c[0x0][0x1c8], 0x1 ;  /* 0x0000720003021a11 */ /* 0x000fc800078008ff */
[----:B------:R-:W-:Y:S01]  /*8710*/  @P1 LEA.HI.X R3, R3, c[0x0][0x1cc], R6, 0x1, P0 ;  /* 0x0000730003031a11 */ /* 0x000fe200000f0c06 */
[----:B------:R-:W-:Y:S01]  /*8720*/  @P2 IMAD.SHL.U32 R6, R236, 0x2, RZ ;  /* 0x00000002ec062824 */ /* 0x000fe200078e00ff */
[----:B------:R-:W-:-:S04]  /*8730*/  ISETP.LT.AND P0, PT, RZ, c[0x0][0x27c], PT ;  /* 0x00009f00ff007a0c */ /* 0x000fc80003f01270 */
        /* <DEDUP_REMOVED lines=13> */
.L_x_1644:
[----:B------:R-:W2:Y:S01]  /*8810*/  LDL R58, [R1+0x4] ;  /* 0x00000400013a7983 */ /* 0x000ea20000100800 */
[----:B-1---5:R-:W-:Y:S01]  /*8820*/  SHF.R.S32.HI R0, RZ, 0x1f, R135 ;  /* 0x0000001fff007819 */ /* 0x022fe20000011487 */
[----:B------:R-:W-:Y:S01]  /*8830*/  ULDC.U8 UR4, c[0x0][0x298] ;  /* 0x0000a60000047ab9 */ /* 0x000fe20000000000 */
[C---:B------:R-:W-:Y:S01]  /*8840*/  IMAD.WIDE.U32 R2, R135.reuse, c[0x0][0x280], RZ ;  /* 0x0000a00087027a25 */ /* 0x040fe200078e00ff */
        /* <DEDUP_REMOVED lines=65> */
[C---:B------:R-:W-:Y:S02]  /*8c60*/  ISETP.GE.AND P1, PT, R121.reuse, c[0x0][0x27c], PT ;  /* 0x00009f0079007a0c */ /* 0x040fe40003f26270 */
        /* <DEDUP_REMOVED lines=31> */
.L_x_1648:
[----:B-12-4-:R-:W-:Y:S05]  /*8e60*/  BSYNC B0 ;  /* 0x0000000000007941 */ /* 0x016fea0003800000 */
.L_x_1647:
        /* <DEDUP_REMOVED lines=120> */
.L_x_1652:
[----:B------:R-:W-:Y:S05]  /*95f0*/  BSYNC B0 ;  /* 0x0000000000007941 */ /* 0x000fea0003800000 */
.L_x_1651:
        /* <DEDUP_REMOVED lines=41> */
.L_x_1654:
[----:B------:R-:W-:Y:S05]  /*9890*/  BSYNC B0 ;  /* 0x0000000000007941 */ /* 0x000fea0003800000 */
.L_x_1653:
        /* <DEDUP_REMOVED lines=41> */
.L_x_1656:
[----:B------:R-:W-:Y:S05]  /*9b30*/  BSYNC B0 ;  /* 0x0000000000007941 */ /* 0x000fea0003800000 */
.L_x_1655:
        /* <DEDUP_REMOVED lines=41> */
.L_x_1658:
[----:B------:R-:W-:Y:S05]  /*9dd0*/  BSYNC B0 ;  /* 0x0000000000007941 */ /* 0x000fea0003800000 */
.L_x_1657:
        /* <DEDUP_REMOVED lines=41> */
.L_x_1660:
[----:B------:R-:W-:Y:S05]  /*a070*/  BSYNC B0 ;  /* 0x0000000000007941 */ /* 0x000fea0003800000 */
.L_x_1659:
        /* <DEDUP_REMOVED lines=40> */
.L_x_1650:
[----:B------:R-:W-:Y:S05]  /*a300*/  BSYNC B1 ;  /* 0x0000000000017941 */ /* 0x000fea0003800000 */
.L_x_1649:
        /* <DEDUP_REMOVED lines=44> */
.L_x_1663:
[----:B------:R-:W-:Y:S05]  /*a5d0*/  BSYNC B0 ;  /* 0x0000000000007941 */ /* 0x000fea0003800000 */
.L_x_1662:
        /* <DEDUP_REMOVED lines=41> */
.L_x_1665:
[----:B------:R-:W-:Y:S05]  /*a870*/  BSYNC B0 ;  /* 0x0000000000007941 */ /* 0x000fea0003800000 */
.L_x_1664:
        /* <DEDUP_REMOVED lines=41> */
.L_x_1667:
[----:B------:R-:W-:Y:S05]  /*ab10*/  BSYNC B0 ;  /* 0x0000000000007941 */ /* 0x000fea0003800000 */
.L_x_1666:
        /* <DEDUP_REMOVED lines=41> */
.L_x_1669:
[----:B------:R-:W-:Y:S05]  /*adb0*/  BSYNC B0 ;  /* 0x0000000000007941 */ /* 0x000fea0003800000 */
.L_x_1668:
        /* <DEDUP_REMOVED lines=41> */
.L_x_1671:
[----:B------:R-:W-:Y:S05]  /*b050*/  BSYNC B0 ;  /* 0x0000000000007941 */ /* 0x000fea0003800000 */
.L_x_1670:
        /* <DEDUP_REMOVED lines=41> */
.L_x_1646:
        /* <DEDUP_REMOVED lines=56> */
.L_x_1673:
[----:B-12-4-:R-:W-:Y:S05]  /*b670*/  BSYNC B0 ;  /* 0x0000000000007941 */ /* 0x016fea0003800000 */
.L_x_1672:
        /* <DEDUP_REMOVED lines=177> */
.L_x_1677:
[----:B------:R-:W-:Y:S05]  /*c190*/  BSYNC B0 ;  /* 0x0000000000007941 */ /* 0x000fea0003800000 */
.L_x_1676:
        /* <DEDUP_REMOVED lines=93> */
.L_x_1679:
[----:B------:R-:W-:Y:S05]  /*c770*/  BSYNC B0 ;  /* 0x0000000000007941 */ /* 0x000fea0003800000 */
.L_x_1678:
        /* <DEDUP_REMOVED lines=92> */
.L_x_1675:
[----:B------:R-:W-:Y:S05]  /*cd40*/  BSYNC B1 ;  /* 0x0000000000017941 */ /* 0x000fea0003800000 */
.L_x_1674:
        /* <DEDUP_REMOVED lines=101> */
.L_x_1681:
[----:B------:R-:W-:Y:S05]  /*d3a0*/  BSYNC B0 ;  /* 0x0000000000007941 */ /* 0x000fea0003800000 */
.L_x_1680:
        /* <DEDUP_REMOVED lines=93> */
.L_x_1683:
[----:B------:R-:W-:Y:S05]  /*d980*/  BSYNC B0 ;  /* 0x0000000000007941 */ /* 0x000fea0003800000 */
.L_x_1682:
        /* <DEDUP_REMOVED lines=92> */
.L_x_1661:
[----:B------:R-:W-:Y:S05]  /*df50*/  BSYNC B2 ;  /* 0x0000000000027941 */ /* 0x000fea0003800000 */
.L_x_1645:
[----:B------:R-:W-:-:S04]  /*df60*/  DEPBAR.LE SB0, 0x0 ;  /* 0x000080000000791a */ /* 0x000fc80000000000 */
[----:B------:R-:W-:Y:S01]  /*df70*/  BAR.SYNC.DEFER_BLOCKING 0x0 ;  /* 0x0000000000007b1d */ /* 0x000fe20000010000 */
[----:B-1----:R-:W-:Y:S01]  /*df80*/  IMAD R0, R56, c[0x0][0x208], RZ ;  /* 0x0000820038007a24 */ /* 0x002fe200078e02ff */
[C---:B------:R-:W-:Y:S01]  /*df90*/  LOP3.LUT P2, RZ, R55.reuse, 0x1, RZ, 0xc0, !PT ;  /* 0x0000000137ff7812 */ /* 0x040fe2000784c0ff */
[C---:B------:R-:W-:Y:S01]  /*dfa0*/  IMAD.WIDE.U32 R2, R118.reuse, c[0x0][0x208], RZ ;  /* 0x0000820076027a25 */ /* 0x040fe200078e00ff */
[----:B------:R-:W-:Y:S02]  /*dfb0*/  LOP3.LUT P3, RZ, R55, 0x2, RZ, 0xc0, !PT ;  /* 0x0000000237ff7812 */ /* 0x000fe4000786c0ff */
[----:B------:R-:W1:Y:S01]  /*dfc0*/  S2R R228, SR_TID.X ;  /* 0x0000000000e47919 */ /* 0x000e620000002100 */
[----:B------:R-:W-:Y:S01]  /*dfd0*/  IMAD R0, R118, c[0x0][0x20c], R0 ;  /* 0x0000830076007a24 */ /* 0x000fe200078e0200 */
[----:B------:R-:W-:Y:S01]  /*dfe0*/  BSSY B0, `(.L_x_1684) ;  /* 0x00000ae000007945 */ /* 0x000fe20003800000 */
[----:B--2---:R-:W-:Y:S02]  /*dff0*/  IMAD.MOV.U32 R4, RZ, RZ, R242 ;  /* 0x000000ffff047224 */ /* 0x004fe400078e00f2 */
[----:B------:R-:W-:-:S02]  /*e000*/  IMAD.IADD R0, R3, 0x1, R0 ;  /* 0x0000000103007824 */ /* 0x000fc400078e0200 */
[----:B------:R-:W-:Y:S02]  /*e010*/  IMAD.MOV.U32 R5, RZ, RZ, R244 ;  /* 0x000000ffff057224 */ /* 0x000fe400078e00f4 */
[----:B------:R-:W-:Y:S01]  /*e020*/  IMAD R3, R0, 0x30, RZ ;  /* 0x0000003000037824 */ /* 0x000fe200078e02ff */
[----:B------:R-:W-:Y:S01]  /*e030*/  IADD3 R0, R57, R154, -R238 ;  /* 0x0000009a39007210 */ /* 0x000fe20007ffe8ee */
[----:B------:R-:W-:-:S04]  /*e040*/  IMAD.WIDE.U32 R4, R2, 0x30, R4 ;  /* 0x0000003002047825 */ /* 0x000fc800078e0004 */
[----:B------:R-:W-:Y:S01]  /*e050*/  IMAD.IADD R3, R5, 0x1, R3 ;  /* 0x0000000105037824 */ /* 0x000fe200078e0203 */
[----:B------:R-:W-:Y:S01]  /*e060*/  LEA R2, P0, R4, c[0x0][0x1f8], 0x1 ;  /* 0x00007e0004027a11 */ /* 0x000fe200078008ff */
[----:B------:R-:W-:Y:S01]  /*e070*/  IMAD.SHL.U32 R202, R236, 0x2, RZ ;  /* 0x00000002ecca7824 */ /* 0x000fe200078e00ff */
[----:B------:R-:W-:Y:S02]  /*e080*/  LDSM.16.M88.4 R8, [R191+0x1000] ;  /* 0x00100000bf08783b */ /* 0x000fe40000000200 */
[----:B------:R-:W-:Y:S02]  /*e090*/  LEA.HI.X R3, R4, c[0x0][0x1fc], R3, 0x1, P0 ;  /* 0x00007f0004037a11 */ /* 0x000fe400000f0c03 */
[----:B------:R-:W-:Y:S01]  /*e0a0*/  ISETP.LT.OR P0, PT, R0, 0x1, !P2 ;  /* 0x000000010000780c */ /* 0x000fe20005701670 */
[----:B------:R-:W2:Y:S01]  /*e0b0*/  LDSM.16.M88.4 R32, [R188] ;  /* 0x00000000bc20783b */ /* 0x000ea20000000200 */
[----:B-1----:R-:W-:-:S03]  /*e0c0*/  ISETP.GT.AND P4, PT, R228, 0x3f, PT ;  /* 0x0000003fe400780c */ /* 0x002fc60003f84270 */
[----:B------:R-:W1:Y:S04]  /*e0d0*/  LDSM.16.M88.4 R28, [R188+0x400] ;  /* 0x00040000bc1c783b */ /* 0x000e680000000200 */
[----:B------:R-:W4:Y:S04]  /*e0e0*/  LDSM.16.M88.4 R24, [R188+0x800] ;  /* 0x00080000bc18783b */ /* 0x000f280000000200 */
[----:B------:R-:W3:Y:S02]  /*e0f0*/  LDSM.16.M88.4 R12, [R191] ;  /* 0x00000000bf0c783b */ /* 0x000ee40000000200 */
[----:B------:R-:W-:Y:S01]  /*e100*/  @!P4 IMAD.MOV.U32 R21, RZ, RZ, c[0x0][0x208] ;  /* 0x00008200ff15c624 */ /* 0x000fe200078e00ff */
[----:B------:R-:W-:Y:S01]  /*e110*/  @!P4 ISETP.LT.OR P2, PT, R0, 0x21, !P2 ;  /* 0x000000210000c80c */ /* 0x000fe20005741670 */
[----:B------:R-:W-:Y:S01]  /*e120*/  LDSM.16.M88.4 R16, [R192] ;  /* 0x00000000c010783b */ /* 0x000fe20000000200 */
[----:B------:R-:W-:-:S03]  /*e130*/  @!P4 IMAD.MOV.U32 R22, RZ, RZ, c[0x0][0x20c] ;  /* 0x00008300ff16c624 */ /* 0x000fc600078e00ff */
[----:B------:R-:W-:Y:S04]  /*e140*/  LDSM.16.M88.4 R4, [R192+0x1000] ;  /* 0x00100000c004783b */ /* 0x000fe80000000200 */
[----:B------:R-:W3:Y:S04]  /*e150*/  LDSM.16.M88.4 R36, [R193] ;  /* 0x00000000c124783b */ /* 0x000ee80000000200 */
[----:B------:R-:W3:Y:S04]  /*e160*/  LDSM.16.M88.4 R40, [R201] ;  /* 0x00000000c928783b */ /* 0x000ee80000000200 */
[----:B------:R-:W3:Y:S04]  /*e170*/  LDSM.16.M88.4 R44, [R200] ;  /* 0x00000000c82c783b */ /* 0x000ee80000000200 */
[----:B------:R-:W-:Y:S01]  /*e180*/  @!PT LDS RZ, [RZ] ;  /* 0x00000000fffff984 */ /* 0x000fe20000000800 */
[----:B------:R-:W-:Y:S01]  /*e190*/  @!PT LDS RZ, [RZ] ;  /* 0x00000000fffff984 */ /* 0x000fe20000000800 */
[----:B------:R-:W-:Y:S01]  /*e1a0*/  @!PT LDS RZ, [RZ] ;  /* 0x00000000fffff984 */ /* 0x000fe20000000800 */
[----:B------:R3:W-:Y:S01]  /*e1b0*/  LDGSTS.E.BYPASS.LTC128B.128 [R202+0x1880], [R2.64], !P0 ;  /* 0x0188000002ca7fae */ /* 0x0007e2000c101d46 */
[----:B------:R-:W-:Y:S01]  /*e1c0*/  ISETP.LT.OR P0, PT, R0, 0x1, !P3 ;  /* 0x000000010000780c */ /* 0x000fe20005f01670 */
[C---:B--2---:R-:W-:Y:S08]  /*e1d0*/  HMMA.16816.F32.BF16 R64, R8.reuse, R32, RZ ;  /* 0x000000200840723c */ /* 0x044ff000000418ff */
[----:B-----5:R-:W-:Y:S04]  /*e1e0*/  HMMA.16816.F32.BF16 R60, R8, R34, RZ ;  /* 0x00000022083c723c */ /* 0x020fe800000418ff */
[----:B------:R2:W-:Y:S01]  /*e1f0*/  LDGSTS.E.BYPASS.LTC128B.128 [R202+0x2480], [R2.64+0x40], !P0 ;  /* 0x0248004002ca7fae */ /* 0x0005e2000c101d46 */
[----:B------:R-:W-:-:S04]  /*e200*/  @!P4 LEA R20, P0, R21, R2, 0x6 ;  /* 0x000000021514c211 */ /* 0x000fc800078030ff */
[----:B------:R-:W-:Y:S01]  /*e210*/  @!P4 LEA.HI.X R21, R21, R3, R22, 0x6, P0 ;  /* 0x000000031515c211 */ /* 0x000fe200000f3416 */
[----:B-1----:R-:W-:Y:S01]  /*e220*/  HMMA.16816.F32.BF16 R56, R8, R28, RZ ;  /* 0x0000001c0838723c */ /* 0x002fe200000418ff */
[----:B------:R-:W-:-:S04]  /*e230*/  LOP3.LUT P0, RZ, R55, 0x4, RZ, 0xc0, !PT ;  /* 0x0000000437ff7812 */ /* 0x000fc8000780c0ff */
[C---:B------:R-:W-:Y:S02]  /*e240*/  ISETP.LT.OR P1, PT, R0.reuse, 0x1, !P0 ;  /* 0x000000010000780c */ /* 0x040fe40004721670 */
[C---:B------:R-:W-:Y:S01]  /*e250*/  @!P4 ISETP.LT.OR P0, PT, R0.reuse, 0x21, !P0 ;  /* 0x000000210000c80c */ /* 0x040fe20004701670 */
[C---:B------:R-:W-:Y:S08]  /*e260*/  HMMA.16816.F32.BF16 R52, R8.reuse, R30, RZ ;  /* 0x0000001e0834723c */ /* 0x040ff000000418ff */
[----:B----4-:R-:W-:Y:S02]  /*e270*/  HMMA.16816.F32.BF16 R48, R8, R24, RZ ;  /* 0x000000180830723c */ /* 0x010fe400000418ff */
[----:B------:R2:W-:Y:S01]  /*e280*/  LDGSTS.E.BYPASS.LTC128B.128 [R202+0x3080], [R2.64+0x80], !P1 ;  /* 0x0308008002ca7fae */ /* 0x0005e2000c901d46 */
[----:B------:R-:W-:-:S03]  /*e290*/  @!P4 ISETP.LT.OR P1, PT, R0, 0x21, !P3 ;  /* 0x000000210000c80c */ /* 0x000fc60005f21670 */
[----:B------:R1:W-:Y:S02]  /*e2a0*/  @!P4 LDGSTS.E.BYPASS.LTC128B.128 [R202+0x2080], [R20.64], !P2 ;  /* 0x0208000014cacfae */ /* 0x0003e4000d101d46 */
[----:B------:R-:W-:Y:S08]  /*e2b0*/  HMMA.16816.F32.BF16 R8, R8, R26, RZ ;  /* 0x0000001a0808723c */ /* 0x000ff000000418ff */
[----:B---3--:R-:W-:Y:S01]  /*e2c0*/  HMMA.16816.F32.BF16 R68, R12, R32, RZ ;  /* 0x000000200c44723c */ /* 0x008fe200000418ff */
[----:B------:R1:W-:Y:S04]  /*e2d0*/  @!P4 LDGSTS.E.BYPASS.LTC128B.128 [R202+0x2c80], [R20.64+0x40], !P1 ;  /* 0x02c8004014cacfae */ /* 0x0003e8000c901d46 */
[----:B------:R1:W-:Y:S01]  /*e2e0*/  @!P4 LDGSTS.E.BYPASS.LTC128B.128 [R202+0x3880], [R20.64+0x80], !P0 ;  /* 0x0388008014cacfae */ /* 0x0003e2000c101d46 */
[----:B------:R-:W-:-:S02]  /*e2f0*/  ISETP.GT.AND P0, PT, R118, R250, PT ;  /* 0x000000fa7600720c */ /* 0x000fc40003f04270 */
[C---:B------:R-:W-:Y:S01]  /*e300*/  HMMA.16816.F32.BF16 R72, R12.reuse, R34, RZ ;  /* 0x000000220c48723c */ /* 0x040fe200000418ff */
[----:B------:R-:W-:Y:S04]  /*e310*/  LDSM.16.M88.4 R32, [R188+0xc00] ;  /* 0x000c0000bc20783b */ /* 0x000fe80000000200 */
[----:B------:R-:W0:Y:S03]  /*e320*/  LDGDEPBAR ;  /* 0x00000000000079af */ /* 0x000e260000000000 */
[C---:B------:R-:W-:Y:S08]  /*e330*/  HMMA.16816.F32.BF16 R80, R12.reuse, R28, RZ ;  /* 0x0000001c0c50723c */ /* 0x040ff000000418ff */
[C---:B------:R-:W-:Y:S01]  /*e340*/  HMMA.16816.F32.BF16 R84, R12.reuse, R30, RZ ;  /* 0x0000001e0c54723c */ /* 0x040fe200000418ff */
[----:B------:R-:W-:Y:S07]  /*e350*/  LDSM.16.M88.4 R28, [R188+0x1000] ;  /* 0x00100000bc1c783b */ /* 0x000fee0000000200 */
[C---:B------:R-:W-:Y:S01]  /*e360*/  HMMA.16816.F32.BF16 R88, R12.reuse, R24, RZ ;  /* 0x000000180c58723c */ /* 0x040fe200000418ff */
[----:B-1----:R-:W-:Y:S07]  /*e370*/  LDSM.16.M88.4 R20, [R192+0x3000] ;  /* 0x00300000c014783b */ /* 0x002fee0000000200 */
[----:B------:R-:W-:Y:S01]  /*e380*/  HMMA.16816.F32.BF16 R24, R12, R26, RZ ;  /* 0x0000001a0c18723c */ /* 0x000fe200000418ff */
[----:B------:R-:W-:Y:S07]  /*e390*/  LDSM.16.M88.4 R12, [R188+0x1400] ;  /* 0x00140000bc0c783b */ /* 0x000fee0000000200 */
[C---:B------:R-:W-:Y:S08]  /*e3a0*/  HMMA.16816.F32.BF16 R108, R4.reuse, R36, R64 ;  /* 0x00000024046c723c */ /* 0x040ff00000041840 */
[C---:B------:R-:W-:Y:S08]  /*e3b0*/  HMMA.16816.F32.BF16 R104, R4.reuse, R38, R60 ;  /* 0x000000260468723c */ /* 0x040ff0000004183c */
[C---:B------:R-:W-:Y:S01]  /*e3c0*/  HMMA.16816.F32.BF16 R100, R4.reuse, R40, R56 ;  /* 0x000000280464723c */ /* 0x040fe20000041838 */
[----:B------:R-:W-:Y:S07]  /*e3d0*/  LDSM.16.M88.4 R56, [R197] ;  /* 0x00000000c538783b */ /* 0x000fee0000000200 */
[C---:B------:R-:W-:Y:S01]  /*e3e0*/  HMMA.16816.F32.BF16 R96, R4.reuse, R42, R52 ;  /* 0x0000002a0460723c */ /* 0x040fe20000041834 */
[----:B------:R-:W-:Y:S07]  /*e3f0*/  LDSM.16.M88.4 R52, [R199] ;  /* 0x00000000c734783b */ /* 0x000fee0000000200 */
[C---:B------:R-:W-:Y:S01]  /*e400*/  HMMA.16816.F32.BF16 R92, R4.reuse, R44, R48 ;  /* 0x0000002c045c723c */ /* 0x040fe20000041830 */
[----:B------:R-:W-:Y:S07]  /*e410*/  LDSM.16.M88.4 R48, [R198] ;  /* 0x00000000c630783b */ /* 0x000fee0000000200 */
[----:B------:R-:W-:Y:S01]  /*e420*/  HMMA.16816.F32.BF16 R76, R4, R46, R8 ;  /* 0x0000002e044c723c */ /* 0x000fe20000041808 */
[----:B------:R-:W1:Y:S04]  /*e430*/  LDSM.16.M88.4 R4, [R191+0x3000] ;  /* 0x00300000bf04783b */ /* 0x000e680000000200 */
[----:B------:R-:W3:Y:S03]  /*e440*/  LDSM.16.M88.4 R8, [R191+0x2000] ;  /* 0x00200000bf08783b */ /* 0x000ee60000000200 */
[C---:B------:R-:W-:Y:S08]  /*e450*/  HMMA.16816.F32.BF16 R68, R16.reuse, R36, R68 ;  /* 0x000000241044723c */ /* 0x040ff00000041844 */
[C---:B------:R-:W-:Y:S08]  /*e460*/  HMMA.16816.F32.BF16 R64, R16.reuse, R38, R72 ;  /* 0x000000261040723c */ /* 0x040ff00000041848 */
[C---:B------:R-:W-:Y:S08]  /*e470*/  HMMA.16816.F32.BF16 R60, R16.reuse, R40, R80 ;  /* 0x00000028103c723c */ /* 0x040ff00000041850 */
[C---:B------:R-:W-:Y:S08]  /*e480*/  HMMA.16816.F32.BF16 R40, R16.reuse, R42, R84 ;  /* 0x0000002a1028723c */ /* 0x040ff00000041854 */
[C---:B------:R-:W-:Y:S08]  /*e490*/  HMMA.16816.F32.BF16 R36, R16.reuse, R44, R88 ;  /* 0x0000002c1024723c */ /* 0x040ff00000041858 */
[----:B------:R-:W-:Y:S01]  /*e4a0*/  HMMA.16816.F32.BF16 R16, R16, R46, R24 ;  /* 0x0000002e1010723c */ /* 0x000fe20000041818 */
[----:B------:R-:W4:Y:S04]  /*e4b0*/  LDSM.16.M88.4 R24, [R192+0x2000] ;  /* 0x00200000c018783b */ /* 0x000f280000000200 */
[----:B------:R-:W-:Y:S03]  /*e4c0*/  LDSM.16.M88.4 R44, [R188+0x1800] ;  /* 0x00180000bc2c783b */ /* 0x000fe60000000200 */
[C---:B-1----:R-:W-:Y:S08]  /*e4d0*/  HMMA.16816.F32.BF16 R72, R4.reuse, R32, R108 ;  /* 0x000000200448723c */ /* 0x042ff0000004186c */
[C---:B------:R-:W-:Y:S08]  /*e4e0*/  HMMA.16816.F32.BF16 R104, R4.reuse, R34, R104 ;  /* 0x000000220468723c */ /* 0x040ff00000041868 */
[C---:B------:R-:W-:Y:S08]  /*e4f0*/  HMMA.16816.F32.BF16 R100, R4.reuse, R28, R100 ;  /* 0x0000001c0464723c */ /* 0x040ff00000041864 */
[----:B------:R-:W-:Y:S08]  /*e500*/  HMMA.16816.F32.BF16 R96, R4, R30, R96 ;  /* 0x0000001e0460723c */ /* 0x000ff00000041860 */
[C---:B---3--:R-:W-:Y:S08]  /*e510*/  HMMA.16816.F32.BF16 R68, R8.reuse, R32, R68 ;  /* 0x000000200844723c */ /* 0x048ff00000041844 */
[----:B------:R-:W-:Y:S08]  /*e520*/  HMMA.16816.F32.BF16 R64, R8, R34, R64 ;  /* 0x000000220840723c */ /* 0x000ff00000041840 */
[C---:B------:R-:W-:Y:S08]  /*e530*/  HMMA.16816.F32.BF16 R92, R4.reuse, R12, R92 ;  /* 0x0000000c045c723c */ /* 0x040ff0000004185c */
[----:B------:R-:W-:Y:S08]  /*e540*/  HMMA.16816.F32.BF16 R76, R4, R14, R76 ;  /* 0x0000000e044c723c */ /* 0x000ff0000004184c */
[C---:B------:R-:W-:Y:S08]  /*e550*/  HMMA.16816.F32.BF16 R32, R8.reuse, R28, R60 ;  /* 0x0000001c0820723c */ /* 0x040ff0000004183c */
[C---:B------:R-:W-:Y:S01]  /*e560*/  HMMA.16816.F32.BF16 R28, R8.reuse, R30, R40 ;  /* 0x0000001e081c723c */ /* 0x040fe20000041828 */
[----:B------:R-:W-:Y:S07]  /*e570*/  LDSM.16.M88.4 R40, [R188+0x1c00] ;  /* 0x001c0000bc28783b */ /* 0x000fee0000000200 */
[C---:B------:R-:W-:Y:S01]  /*e580*/  HMMA.16816.F32.BF16 R4, R8.reuse, R12, R36 ;  /* 0x0000000c0804723c */ /* 0x040fe20000041824 */
[----:B------:R-:W-:Y:S07]  /*e590*/  LDSM.16.M88.4 R36, [R188+0x2000] ;  /* 0x00200000bc24783b */ /* 0x000fee0000000200 */
        /* <DEDUP_REMOVED lines=9> */
[----:B------:R-:W-:Y:S07]  /*e630*/  LDSM.16.M88.4 R20, [R194] ;  /* 0x00000000c214783b */ /* 0x000fee0000000200 */
[C---:B----4-:R-:W-:Y:S08]  /*e640*/  HMMA.16816.F32.BF16 R96, R24.reuse, R52, R68 ;  /* 0x000000341860723c */ /* 0x050ff00000041844 */
[C---:B------:R-:W-:Y:S01]  /*e650*/  HMMA.16816.F32.BF16 R88, R24.reuse, R48, R32 ;  /* 0x000000301858723c */ /* 0x040fe20000041820 */
[----:B------:R-:W-:Y:S07]  /*e660*/  LDSM.16.M88.4 R32, [R196] ;  /* 0x00000000c420783b */ /* 0x000fee0000000200 */
[C---:B------:R-:W-:Y:S08]  /*e670*/  HMMA.16816.F32.BF16 R92, R24.reuse, R54, R64 ;  /* 0x00000036185c723c */ /* 0x040ff00000041840 */
[C---:B------:R-:W-:Y:S01]  /*e680*/  HMMA.16816.F32.BF16 R84, R24.reuse, R50, R28 ;  /* 0x000000321854723c */ /* 0x040fe2000004181c */
[----:B------:R-:W-:Y:S07]  /*e690*/  LDSM.16.M88.4 R28, [R195] ;  /* 0x00000000c31c783b */ /* 0x000fee0000000200 */
[C---:B------:R-:W-:Y:S01]  /*e6a0*/  HMMA.16816.F32.BF16 R80, R24.reuse, R56, R4 ;  /* 0x000000381850723c */ /* 0x040fe20000041804 */
[----:B------:R-:W4:Y:S07]  /*e6b0*/  LDSM.16.M88.4 R4, [R192+0x5000] ;  /* 0x00500000c004783b */ /* 0x000f2e0000000200 */
[----:B------:R-:W-:Y:S01]  /*e6c0*/  HMMA.16816.F32.BF16 R76, R24, R58, R8 ;  /* 0x0000003a184c723c */ /* 0x000fe20000041808 */
[----:B------:R-:W2:Y:S01]  /*e6d0*/  LDSM.16.M88.4 R8, [R192+0x4000] ;  /* 0x00400000c008783b */ /* 0x000ea20000000200 */
[----:B------:R-:W-:-:S06]  /*e6e0*/  DEPBAR.LE SB0, 0x0 ;  /* 0x000080000000791a */ /* 0x000fcc0000000000 */
[C---:B-1----:R-:W-:Y:S08]  /*e6f0*/  HMMA.16816.F32.BF16 R72, R12.reuse, R44, R60 ;  /* 0x0000002c0c48723c */ /* 0x042ff0000004183c */
[C---:B------:R-:W-:Y:S08]  /*e700*/  HMMA.16816.F32.BF16 R68, R12.reuse, R46, R124 ;  /* 0x0000002e0c44723c */ /* 0x040ff0000004187c */
[C---:B------:R-:W-:Y:S08]  /*e710*/  HMMA.16816.F32.BF16 R64, R12.reuse, R40, R112 ;  /* 0x000000280c40723c */ /* 0x040ff00000041870 */
[C---:B------:R-:W-:Y:S08]  /*e720*/  HMMA.16816.F32.BF16 R60, R12.reuse, R42, R108 ;  /* 0x0000002a0c3c723c */ /* 0x040ff0000004186c */
[C---:B------:R-:W-:Y:S08]  /*e730*/  HMMA.16816.F32.BF16 R56, R12.reuse, R36, R104 ;  /* 0x000000240c38723c */ /* 0x040ff00000041868 */
[----:B------:R-:W-:Y:S08]  /*e740*/  HMMA.16816.F32.BF16 R52, R12, R38, R100 ;  /* 0x000000260c34723c */ /* 0x000ff00000041864 */
[C---:B---3--:R-:W-:Y:S08]  /*e750*/  HMMA.16816.F32.BF16 R48, R16.reuse, R44, R96 ;  /* 0x0000002c1030723c */ /* 0x048ff00000041860 */
[C---:B------:R-:W-:Y:S08]  /*e760*/  HMMA.16816.F32.BF16 R24, R16.reuse, R40, R88 ;  /* 0x000000281018723c */ /* 0x040ff00000041858 */
[C---:B------:R-:W-:Y:S08]  /*e770*/  HMMA.16816.F32.BF16 R44, R16.reuse, R46, R92 ;  /* 0x0000002e102c723c */ /* 0x040ff0000004185c */
[C---:B------:R-:W-:Y:S08]  /*e780*/  HMMA.16816.F32.BF16 R40, R16.reuse, R42, R84 ;  /* 0x0000002a1028723c */ /* 0x040ff00000041854 */
[C---:B------:R-:W-:Y:S08]  /*e790*/  HMMA.16816.F32.BF16 R12, R16.reuse, R36, R80 ;  /* 0x00000024100c723c */ /* 0x040ff00000041850 */
[----:B------:R-:W-:Y:S08]  /*e7a0*/  HMMA.16816.F32.BF16 R16, R16, R38, R76 ;  /* 0x000000261010723c */ /* 0x000ff0000004184c */
[C---:B----4-:R-:W-:Y:S08]  /*e7b0*/  HMMA.16816.F32.BF16 R76, R4.reuse, R20, R56 ;  /* 0x00000014044c723c */ /* 0x050ff00000041838 */
[----:B------:R-:W-:Y:S08]  /*e7c0*/  HMMA.16816.F32.BF16 R108, R4, R22, R52 ;  /* 0x00000016046c723c */ /* 0x000ff00000041834 */
[C---:B--2---:R-:W-:Y:S08]  /*e7d0*/  HMMA.16816.F32.BF16 R52, R8.reuse, R28, R24 ;  /* 0x0000001c0834723c */ /* 0x044ff00000041818 */
        /* <DEDUP_REMOVED lines=8> */
[----:B------:R-:W-:Y:S01]  /*e860*/  HMMA.16816.F32.BF16 R24, R8, R22, R16 ;  /* 0x000000160818723c */ /* 0x000fe20000041810 */
[----:B------:R-:W-:Y:S06]  /*e870*/  BAR.SYNC.DEFER_BLOCKING 0x0 ;  /* 0x0000000000007b1d */ /* 0x000fec0000010000 */
[----:B------:R-:W-:Y:S01]  /*e880*/  @!UPT UIADD3 URZ, URZ, URZ, URZ ;  /* 0x0000003f3f3ff290 */ /* 0x000fe2000fffe03f */
[----:B------:R-:W-:Y:S11]  /*e890*/  @!P0 BRA `(.L_x_1685) ;  /* 0x0000022000008947 */ /* 0x000ff60003800000 */
[----:B------:R-:W-:Y:S02]  /*e8a0*/  IADD3 R3, -R238, 0x30, RZ ;  /* 0x00000030ee037810 */ /* 0x000fe40007ffe1ff */
[----:B------:R-:W-:-:S02]  /*e8b0*/  IADD3 R0, R225, -0x2, RZ ;  /* 0xfffffffee1007810 */ /* 0x000fc40007ffe0ff */
[C---:B------:R-:W-:Y:S02]  /*e8c0*/  ISETP.GE.AND P0, PT, R3.reuse, 0x21, PT ;  /* 0x000000210300780c */ /* 0x040fe40003f06270 */
        /* <DEDUP_REMOVED lines=31> */
.L_x_1685:
[----:B------:R-:W-:Y:S05]  /*eac0*/  BSYNC B0 ;  /* 0x0000000000007941 */ /* 0x000fea0003800000 */
.L_x_1684:
[----:B------:R-:W-:Y:S01]  /*ead0*/  IMAD.IADD R0, R119, 0x1, -R252 ;  /* 0x0000000177007824 */ /* 0x000fe200078e0afc */
[----:B------:R-:W0:Y:S04]  /*eae0*/  LDGDEPBAR ;  /* 0x00000000000079af */ /* 0x000e280000000000 */
[----:B------:R-:W-:-:S02]  /*eaf0*/  ISETP.GT.AND P1, PT, R0, RZ, PT ;  /* 0x000000ff0000720c */ /* 0x000fc40003f24270 */
[C---:B------:R-:W-:Y:S02]  /*eb00*/  ISETP.GT.AND P0, PT, R0.reuse, 0x1, PT ;  /* 0x000000010000780c */ /* 0x040fe40003f04270 */
[----:B------:R-:W-:Y:S02]  /*eb10*/  ISETP.GT.AND P2, PT, R0, 0x8, PT ;  /* 0x000000080000780c */ /* 0x000fe40003f44270 */
[----:B-1----:R-:W-:Y:S02]  /*eb20*/  FSEL R5, R48, -INF , P1 ;  /* 0xff80000030057808 */ /* 0x002fe40000800000 */
[----:B------:R-:W-:Y:S02]  /*eb30*/  FSEL R6, R49, -INF , P0 ;  /* 0xff80000031067808 */ /* 0x000fe40000000000 */
[----:B------:R-:W-:Y:S02]  /*eb40*/  FSEL R37, R75, -INF , P0 ;  /* 0xff8000004b257808 */ /* 0x000fe40000000000 */
[----:B------:R-:W-:-:S02]  /*eb50*/  FSEL R28, R73, -INF , P0 ;  /* 0xff800000491c7808 */ /* 0x000fc40000000000 */
[----:B------:R-:W-:Y:S02]  /*eb60*/  FSEL R21, R51, -INF , P0 ;  /* 0xff80000033157808 */ /* 0x000fe40000000000 */
[----:B------:R-:W-:Y:S02]  /*eb70*/  ISETP.GT.AND P0, PT, R0, 0x9, PT ;  /* 0x000000090000780c */ /* 0x000fe40003f04270 */
[----:B------:R-:W-:Y:S02]  /*eb80*/  FSEL R7, R44, -INF , P2 ;  /* 0xff8000002c077808 */ /* 0x000fe40001000000 */
[----:B------:R-:W-:Y:S02]  /*eb90*/  FMNMX.FTZ R2, R5, R6, !PT ;  /* 0x0000000605027209 */ /* 0x000fe40007810000 */
[----:B------:R-:W-:Y:S02]  /*eba0*/  ISETP.GT.AND P4, PT, R0, 0x10, PT ;  /* 0x000000100000780c */ /* 0x000fe40003f84270 */
[----:B------:R-:W-:-:S02]  /*ebb0*/  FSEL R8, R45, -INF , P0 ;  /* 0xff8000002d087808 */ /* 0x000fc40000000000 */
[----:B------:R-:W-:Y:S02]  /*ebc0*/  FMNMX.FTZ R2, R7, R2, !PT ;  /* 0x0000000207027209 */ /* 0x000fe40007810000 */
        /* <DEDUP_REMOVED lines=12> */
[----:B------:R-:W-:Y:S02]  /*ec90*/  FSEL R36, R70, -INF , P2 ;  /* 0xff80000046247808 */ /* 0x000fe40001000000 */
[----:B------:R-:W-:Y:S02]  /*eca0*/  FSEL R29, R68, -INF , P2 ;  /* 0xff800000441d7808 */ /* 0x000fe40001000000 */
[----:B------:R-:W-:Y:S02]  /*ecb0*/  FSEL R19, R46, -INF , P2 ;  /* 0xff8000002e137808 */ /* 0x000fe40001000000 */
[----:B------:R-:W-:Y:S02]  /*ecc0*/  ISETP.GT.AND P2, PT, R0, 0x21, PT ;  /* 0x000000210000780c */ /* 0x000fe40003f44270 */
[----:B------:R-:W-:-:S02]  /*ecd0*/  FSEL R135, R40, -INF , P3 ;  /* 0xff80000028877808 */ /* 0x000fc40001800000 */
[----:B------:R-:W-:Y:S02]  /*ece0*/  FMNMX.FTZ R2, R13, R2, !PT ;  /* 0x000000020d027209 */ /* 0x000fe40007810000 */
[----:B------:R-:W-:Y:S02]  /*ecf0*/  FSEL R35, R74, -INF , P1 ;  /* 0xff8000004a237808 */ /* 0x000fe40000800000 */
[----:B------:R-:W-:Y:S02]  /*ed00*/  FSEL R23, R72, -INF , P1 ;  /* 0xff80000048177808 */ /* 0x000fe40000800000 */
[----:B------:R-:W-:Y:S02]  /*ed10*/  FSEL R17, R50, -INF , P1 ;  /* 0xff80000032117808 */ /* 0x000fe40000800000 */
[----:B------:R-:W-:Y:S01]  /*ed20*/  ISETP.GT.AND P1, PT, R0, 0x28, PT ;  /* 0x000000280000780c */ /* 0x000fe20003f24270 */
[----:B------:R-:W-:Y:S01]  /*ed30*/  LDSM.16.MT88.4 R48, [R190+0x400] ;  /* 0x00040000be30783b */ /* 0x000fe20000004200 */
[----:B------:R-:W-:-:S02]  /*ed40*/  FSEL R134, R41, -INF , P2 ;  /* 0xff80000029867808 */ /* 0x000fc40001000000 */
[----:B------:R-:W-:Y:S02]  /*ed50*/  FMNMX.FTZ R2, R135, R2, !PT ;  /* 0x0000000287027209 */ /* 0x000fe40007810000 */
[----:B------:R-:W-:Y:S02]  /*ed60*/  FSEL R34, R71, -INF , P0 ;  /* 0xff80000047227808 */ /* 0x000fe40000000000 */
[----:B------:R-:W-:Y:S02]  /*ed70*/  FSEL R30, R69, -INF , P0 ;  /* 0xff800000451e7808 */ /* 0x000fe40000000000 */
[----:B------:R-:W-:Y:S01]  /*ed80*/  FSEL R18, R47, -INF , P0 ;  /* 0xff8000002f127808 */ /* 0x000fe20000000000 */
[----:B------:R-:W-:Y:S01]  /*ed90*/  LDSM.16.MT88.4 R68, [R189+0x1000] ;  /* 0x00100000bd44783b */ /* 0x000fe20000004200 */
[----:B------:R-:W-:Y:S02]  /*eda0*/  ISETP.GT.AND P0, PT, R0, 0x29, PT ;  /* 0x000000290000780c */ /* 0x000fe40003f04270 */
[----:B------:R-:W-:Y:S01]  /*edb0*/  FSEL R133, R24, -INF , P1 ;  /* 0xff80000018857808 */ /* 0x000fe20000800000 */
[----:B------:R-:W-:Y:S01]  /*edc0*/  LDSM.16.MT88.4 R44, [R189] ;  /* 0x00000000bd2c783b */ /* 0x000fe20000004200 */
[----:B------:R-:W-:-:S02]  /*edd0*/  FMNMX.FTZ R2, R134, R2, !PT ;  /* 0x0000000286027209 */ /* 0x000fc40007810000 */
[----:B------:R-:W-:Y:S02]  /*ede0*/  FSEL R132, R25, -INF , P0 ;  /* 0xff80000019847808 */ /* 0x000fe40000000000 */
[----:B------:R-:W-:Y:S02]  /*edf0*/  FMNMX.FTZ R2, R133, R2, !PT ;  /* 0x0000000285027209 */ /* 0x000fe40007810000 */
[----:B------:R-:W-:Y:S02]  /*ee00*/  FSEL R38, R66, -INF , P4 ;  /* 0xff80000042267808 */ /* 0x000fe40002000000 */
[----:B------:R-:W-:Y:S02]  /*ee10*/  FMNMX.FTZ R2, R132, R2, !PT ;  /* 0x0000000284027209 */ /* 0x000fe40007810000 */
[----:B------:R-:W-:Y:S02]  /*ee20*/  FSEL R31, R64, -INF , P4 ;  /* 0xff800000401f7808 */ /* 0x000fe40002000000 */
[----:B------:R-:W-:Y:S01]  /*ee30*/  FSEL R16, R54, -INF , P4 ;  /* 0xff80000036107808 */ /* 0x000fe20002000000 */
[----:B------:R-:W1:Y:S01]  /*ee40*/  SHFL.BFLY PT, R3, R2, 0x2, 0x1f ;  /* 0x0c401f0002037f89 */ /* 0x000e6200000e0000 */
[----:B------:R-:W-:-:S02]  /*ee50*/  FSEL R14, R58, -INF , P6 ;  /* 0xff8000003a0e7808 */ /* 0x000fc40003000000 */
[----:B------:R-:W-:Y:S02]  /*ee60*/  FSEL R15, R59, -INF , P5 ;  /* 0xff8000003b0f7808 */ /* 0x000fe40002800000 */
[----:B------:R-:W-:Y:S01]  /*ee70*/  FSEL R131, R42, -INF , P3 ;  /* 0xff8000002a837808 */ /* 0x000fe20001800000 */
[----:B------:R-:W-:Y:S01]  /*ee80*/  LDSM.16.MT88.4 R56, [R189+0x400] ;  /* 0x00040000bd38783b */ /* 0x000fe20000004200 */
[----:B------:R-:W-:Y:S02]  /*ee90*/  FSEL R130, R43, -INF , P2 ;  /* 0xff8000002b827808 */ /* 0x000fe40001000000 */
[----:B------:R-:W-:Y:S01]  /*eea0*/  FSEL R129, R26, -INF , P1 ;  /* 0xff8000001a817808 */ /* 0x000fe20000800000 */
[----:B------:R-:W-:Y:S01]  /*eeb0*/  LDSM.16.MT88.4 R40, [R190] ;  /* 0x00000000be28783b */ /* 0x000fe20000004200 */
[----:B------:R-:W-:Y:S02]  /*eec0*/  FSEL R128, R27, -INF , P0 ;  /* 0xff8000001b807808 */ /* 0x000fe40000000000 */
[----:B------:R-:W-:Y:S01]  /*eed0*/  FSEL R33, R60, -INF , P6 ;  /* 0xff8000003c217808 */ /* 0x000fe20003000000 */
[----:B------:R-:W-:Y:S01]  /*eee0*/  LDSM.16.MT88.4 R24, [R189+0xc00] ;  /* 0x000c0000bd18783b */ /* 0x000fe20000004200 */
[----:B------:R-:W-:-:S02]  /*eef0*/  FSEL R32, R61, -INF , P5 ;  /* 0xff8000003d207808 */ /* 0x000fc40002800000 */
[----:B------:R-:W-:Y:S02]  /*ef00*/  FSEL R125, R76, -INF , P3 ;  /* 0xff8000004c7d7808 */ /* 0x000fe40001800000 */
[----:B------:R-:W-:Y:S02]  /*ef10*/  FSEL R127, R77, -INF , P2 ;  /* 0xff8000004d7f7808 */ /* 0x000fe40001000000 */
[----:B------:R-:W-:Y:S02]  /*ef20*/  FSEL R126, R108, -INF , P1 ;  /* 0xff8000006c7e7808 */ /* 0x000fe40000800000 */
[----:B------:R-:W-:Y:S02]  /*ef30*/  FSEL R124, R109, -INF , P0 ;  /* 0xff8000006d7c7808 */ /* 0x000fe40000000000 */
[----:B-1----:R-:W-:Y:S02]  /*ef40*/  FMNMX.FTZ R2, R2, R3, !PT ;  /* 0x0000000302027209 */ /* 0x002fe40007810000 */
[----:B------:R-:W-:-:S02]  /*ef50*/  FSEL R109, R78, -INF , P3 ;  /* 0xff8000004e6d7808 */ /* 0x000fc40001800000 */
[----:B------:R-:W-:Y:S01]  /*ef60*/  FSEL R108, R79, -INF , P2 ;  /* 0xff8000004f6c7808 */ /* 0x000fe20001000000 */
[----:B------:R-:W1:Y:S01]  /*ef70*/  SHFL.BFLY PT, R3, R2, 0x1, 0x1f ;  /* 0x0c201f0002037f89 */ /* 0x000e6200000e0000 */
[----:B------:R-:W-:Y:S02]  /*ef80*/  FSEL R110, R110, -INF , P1 ;  /* 0xff8000006e6e7808 */ /* 0x000fe40000800000 */
[----:B------:R-:W-:Y:S02]  /*ef90*/  FSEL R111, R111, -INF , P0 ;  /* 0xff8000006f6f7808 */ /* 0x000fe40000000000 */
        /* <DEDUP_REMOVED lines=11> */
[----:B------:R-:W-:Y:S01]  /*f050*/  FMNMX.FTZ R2, R23, R28, !PT ;  /* 0x0000001c17027209 */ /* 0x000fe20007810000 */
[----:B------:R-:W-:Y:S01]  /*f060*/  LDSM.16.MT88.4 R52, [R189+0x1800] ;  /* 0x00180000bd34783b */ /* 0x000fe20000004200 */
[----:B------:R-:W-:-:S02]  /*f070*/  FMNMX.FTZ R0, R18, R0, !PT ;  /* 0x0000000012007209 */ /* 0x000fc40007810000 */
[----:B------:R-:W-:Y:S02]  /*f080*/  FMNMX.FTZ R2, R29, R2, !PT ;  /* 0x000000021d027209 */ /* 0x000fe40007810000 */
[----:B------:R-:W-:Y:S01]  /*f090*/  FMNMX.FTZ R0, R16, R0, !PT ;  /* 0x0000000010007209 */ /* 0x000fe20007810000 */
[----:B------:R-:W-:Y:S01]  /*f0a0*/  MUFU.EX2 R214, R5 ;  /* 0x0000000500d67308 */ /* 0x000fe20000000800 */
[----:B------:R-:W-:Y:S02]  /*f0b0*/  FMNMX.FTZ R2, R30, R2, !PT ;  /* 0x000000021e027209 */ /* 0x000fe40007810000 */
[----:B------:R-:W-:Y:S02]  /*f0c0*/  FMNMX.FTZ R0, R12, R0, !PT ;  /* 0x000000000c007209 */ /* 0x000fe40007810000 */
[----:B------:R-:W-:Y:S02]  /*f0d0*/  FSEL R22, R65, -INF , P4 ;  /* 0xff80000041167808 */ /* 0x000fe40002000000 */
[----:B------:R-:W-:Y:S01]  /*f0e0*/  FMNMX.FTZ R0, R14, R0, !PT ;  /* 0x000000000e007209 */ /* 0x000fe20007810000 */
[----:B-1----:R-:W-:Y:S01]  /*f0f0*/  FFMA.FTZ R3, R6, c[0x0][0x2d0], -R20 ;  /* 0x0000b40006037a23 */ /* 0x002fe20000010814 */
[----:B------:R-:W-:-:S02]  /*f100*/  FMNMX.FTZ R2, R31, R2, !PT ;  /* 0x000000021f027209 */ /* 0x000fc40007810000 */
[----:B------:R-:W-:Y:S01]  /*f110*/  FMNMX.FTZ R0, R15, R0, !PT ;  /* 0x000000000f007209 */ /* 0x000fe20007810000 */
[----:B------:R1:W-:Y:S01]  /*f120*/  MUFU.EX2 R136, R3 ;  /* 0x0000000300887308 */ /* 0x0003e20000000800 */
[----:B------:R-:W-:Y:S02]  /*f130*/  FMNMX.FTZ R2, R22, R2, !PT ;  /* 0x0000000216027209 */ /* 0x000fe40007810000 */
[----:B------:R-:W-:Y:S02]  /*f140*/  FMNMX.FTZ R0, R131, R0, !PT ;  /* 0x0000000083007209 */ /* 0x000fe40007810000 */
[----:B------:R-:W-:Y:S02]  /*f150*/  FMNMX.FTZ R2, R33, R2, !PT ;  /* 0x0000000221027209 */ /* 0x000fe40007810000 */
[----:B------:R-:W-:Y:S02]  /*f160*/  FMNMX.FTZ R0, R130, R0, !PT ;  /* 0x0000000082007209 */ /* 0x000fe40007810000 */
[----:B------:R-:W-:-:S02]  /*f170*/  FMNMX.FTZ R2, R32, R2, !PT ;  /* 0x0000000220027209 */ /* 0x000fc40007810000 */
[----:B------:R-:W-:Y:S02]  /*f180*/  FMNMX.FTZ R0, R129, R0, !PT ;  /* 0x0000000081007209 */ /* 0x000fe40007810000 */
[----:B------:R-:W-:Y:S02]  /*f190*/  FMNMX.FTZ R2, R125, R2, !PT ;  /* 0x000000027d027209 */ /* 0x000fe40007810000 */
[----:B------:R-:W-:Y:S01]  /*f1a0*/  FMNMX.FTZ R0, R128, R0, !PT ;  /* 0x0000000080007209 */ /* 0x000fe20007810000 */
[----:B-1----:R-:W-:Y:S01]  /*f1b0*/  FFMA.FTZ R3, R7, c[0x0][0x2d0], -R20 ;  /* 0x0000b40007037a23 */ /* 0x002fe20000010814 */
[----:B------:R-:W-:Y:S02]  /*f1c0*/  FMNMX.FTZ R2, R127, R2, !PT ;  /* 0x000000027f027209 */ /* 0x000fe40007810000 */
[----:B------:R-:W-:Y:S01]  /*f1d0*/  FSEL R7, R67, -INF , P4 ;  /* 0xff80000043077808 */ /* 0x000fe20002000000 */
[----:B------:R-:W1:Y:S01]  /*f1e0*/  SHFL.BFLY PT, R4, R0, 0x2, 0x1f ;  /* 0x0c401f0000047f89 */ /* 0x000e6200000e0000 */
[----:B------:R2:W-:Y:S01]  /*f1f0*/  MUFU.EX2 R224, R3 ;  /* 0x0000000300e07308 */ /* 0x0005e20000000800 */
[----:B------:R-:W-:-:S02]  /*f200*/  FMNMX.FTZ R2, R126, R2, !PT ;  /* 0x000000027e027209 */ /* 0x000fc40007810000 */
[----:B------:R-:W-:Y:S01]  /*f210*/  FSEL R9, R62, -INF , P6 ;  /* 0xff8000003e097808 */ /* 0x000fe20003000000 */
[----:B------:R-:W-:Y:S01]  /*f220*/  LDSM.16.MT88.4 R64, [R190+0x1000] ;  /* 0x00100000be40783b */ /* 0x000fe20000004200 */
[----:B--2---:R-:W-:-:S04]  /*f230*/  FMNMX.FTZ R3, R35, R37, !PT ;  /* 0x0000002523037209 */ /* 0x004fc80007810000 */
[----:B------:R-:W-:Y:S02]  /*f240*/  FMNMX.FTZ R3, R36, R3, !PT ;  /* 0x0000000324037209 */ /* 0x000fe40007810000 */
[----:B-1----:R-:W-:Y:S01]  /*f250*/  FMNMX.FTZ R0, R0, R4, !PT ;  /* 0x0000000400007209 */ /* 0x002fe20007810000 */
[----:B------:R-:W-:Y:S01]  /*f260*/  FFMA.FTZ R4, R8, c[0x0][0x2d0], -R20 ;  /* 0x0000b40008047a23 */ /* 0x000fe20000010814 */
[----:B------:R-:W-:Y:S02]  /*f270*/  FMNMX.FTZ R3, R34, R3, !PT ;  /* 0x0000000322037209 */ /* 0x000fe40007810000 */
[----:B------:R-:W-:Y:S01]  /*f280*/  FSEL R8, R63, -INF , P5 ;  /* 0xff8000003f087808 */ /* 0x000fe20002800000 */
[----:B------:R-:W1:Y:S01]  /*f290*/  SHFL.BFLY PT, R6, R0, 0x1, 0x1f ;  /* 0x0c201f0000067f89 */ /* 0x000e6200000e0000 */
[----:B------:R-:W-:Y:S01]  /*f2a0*/  FMNMX.FTZ R3, R38, R3, !PT ;  /* 0x0000000326037209 */ /* 0x000fe20007810000 */
[----:B------:R2:W-:Y:S02]  /*f2b0*/  MUFU.EX2 R215, R4 ;  /* 0x0000000400d77308 */ /* 0x0005e40000000800 */
[----:B------:R-:W-:Y:S01]  /*f2c0*/  LDSM.16.MT88.4 R60, [R190+0x1800] ;  /* 0x00180000be3c783b */ /* 0x000fe20000004200 */
[----:B--2---:R-:W-:-:S02]  /*f2d0*/  FMNMX.FTZ R4, R124, R2, !PT ;  /* 0x000000027c047209 */ /* 0x004fc40007810000 */
[----:B------:R-:W-:Y:S01]  /*f2e0*/  FMNMX.FTZ R2, R7, R3, !PT ;  /* 0x0000000307027209 */ /* 0x000fe20007810000 */
[--C-:B------:R-:W-:Y:S02]  /*f2f0*/  FFMA.FTZ R3, R10, c[0x0][0x2d0], -R20.reuse ;  /* 0x0000b4000a037a23 */ /* 0x100fe40000010814 */
[----:B------:R-:W2:Y:S01]  /*f300*/  SHFL.BFLY PT, R5, R4, 0x2, 0x1f ;  /* 0x0c401f0004057f89 */ /* 0x000ea200000e0000 */
[----:B------:R-:W-:Y:S01]  /*f310*/  FMNMX.FTZ R2, R9, R2, !PT ;  /* 0x0000000209027209 */ /* 0x000fe20007810000 */
[----:B------:R3:W-:Y:S01]  /*f320*/  MUFU.EX2 R213, R3 ;  /* 0x0000000300d57308 */ /* 0x0007e20000000800 */
[----:B-1----:R-:W-:Y:S01]  /*f330*/  FMNMX.FTZ R119, R0, R6, !PT ;  /* 0x0000000600777209 */ /* 0x002fe20007810000 */
[----:B------:R-:W-:Y:S01]  /*f340*/  FFMA.FTZ R0, R11, c[0x0][0x2d0], -R20 ;  /* 0x0000b4000b007a23 */ /* 0x000fe20000010814 */
[----:B------:R-:W-:Y:S02]  /*f350*/  FMNMX.FTZ R2, R8, R2, !PT ;  /* 0x0000000208027209 */ /* 0x000fe40007810000 */
[----:B------:R-:W-:-:S02]  /*f360*/  FSETP.NEU.FTZ.AND P0, PT, R119, -INF , PT ;  /* 0xff8000007700780b */ /* 0x000fc40003f1d000 */
[----:B------:R-:W-:Y:S01]  /*f370*/  FMNMX.FTZ R2, R109, R2, !PT ;  /* 0x000000026d027209 */ /* 0x000fe20007810000 */
[----:B------:R1:W-:Y:S01]  /*f380*/  MUFU.EX2 R212, R0 ;  /* 0x0000000000d47308 */ /* 0x0003e20000000800 */
[----:B---3--:R-:W-:-:S05]  /*f390*/  FMUL.FTZ R3, R119, c[0x0][0x2d0] ;  /* 0x0000b40077037a20 */ /* 0x008fca0000410000 */
[----:B------:R-:W-:Y:S02]  /*f3a0*/  FSEL R3, R3, RZ, P0 ;  /* 0x000000ff03037208 */ /* 0x000fe40000000000 */
[----:B-1----:R-:W-:Y:S01]  /*f3b0*/  FMNMX.FTZ R0, R108, R2, !PT ;  /* 0x000000026c007209 */ /* 0x002fe20007810000 */
[----:B------:R-:W-:-:S03]  /*f3c0*/  FFMA.FTZ R2, R13, c[0x0][0x2d0], -R20 ;  /* 0x0000b4000d027a23 */ /* 0x000fc60000010814 */
[----:B------:R-:W-:Y:S01]  /*f3d0*/  FMNMX.FTZ R0, R110, R0, !PT ;  /* 0x000000006e007209 */ /* 0x000fe20007810000 */
[----:B------:R1:W3:Y:S03]  /*f3e0*/  MUFU.EX2 R203, R2 ;  /* 0x0000000200cb7308 */ /* 0x0002e60000000800 */
[----:B-1----:R-:W-:Y:S02]  /*f3f0*/  FMNMX.FTZ R2, R111, R0, !PT ;  /* 0x000000006f027209 */ /* 0x002fe40007810000 */
[----:B--2---:R-:W-:Y:S01]  /*f400*/  FMNMX.FTZ R0, R4, R5, !PT ;  /* 0x0000000504007209 */ /* 0x004fe20007810000 */
[--C-:B------:R-:W-:Y:S01]  /*f410*/  FFMA.FTZ R4, R17, c[0x0][0x2d0], -R3.reuse ;  /* 0x0000b40011047a23 */ /* 0x100fe20000010803 */
[----:B---3--:R-:W-:Y:S01]  /*f420*/  F2FP.BF16.PACK_AB R10, R203, R212 ;  /* 0x000000d4cb0a723e */ /* 0x008fe200000010ff */
[----:B------:R-:W-:Y:S02]  /*f430*/  SHFL.BFLY PT, R5, R2, 0x2, 0x1f ;  /* 0x0c401f0002057f89 */ /* 0x000fe400000e0000 */
        /* <DEDUP_REMOVED lines=8> */
[----:B-1----:R-:W-:Y:S01]  /*f4c0*/  FFMA.FTZ R4, R19, c[0x0][0x2d0], -R3 ;  /* 0x0000b40013047a23 */ /* 0x002fe20000010803 */
[----:B---3--:R-:W-:-:S06]  /*f4d0*/  F2FP.BF16.PACK_AB R17, R113, R114 ;  /* 0x000000727111723e */ /* 0x008fcc00000010ff */
[----:B------:R1:W-:Y:S01]  /*f4e0*/  MUFU.EX2 R178, R4 ;  /* 0x0000000400b27308 */ /* 0x0003e20000000800 */
[----:B--2---:R-:W-:-:S07]  /*f4f0*/  FFMA.FTZ R0, R15, c[0x0][0x2d0], -R3 ;  /* 0x0000b4000f007a23 */ /* 0x004fce0000010803 */
[----:B------:R-:W2:Y:S01]  /*f500*/  MUFU.EX2 R183, R0 ;  /* 0x0000000000b77308 */ /* 0x000ea20000000800 */
[----:B-1----:R-:W-:Y:S01]  /*f510*/  FFMA.FTZ R4, R18, c[0x0][0x2d0], -R3 ;  /* 0x0000b40012047a23 */ /* 0x002fe20000010803 */
[----:B------:R-:W-:-:S06]  /*f520*/  F2FP.BF16.PACK_AB R18, R215, R224 ;  /* 0x000000e0d712723e */ /* 0x000fcc00000010ff */
        /* <DEDUP_REMOVED lines=11> */
[----:B------:R2:W-:Y:S01]  /*f5e0*/  MUFU.EX2 R180, R2 ;  /* 0x0000000200b47308 */ /* 0x0005e20000000800 */
[----:B------:R-:W-:Y:S01]  /*f5f0*/  HMMA.16816.F32.BF16 R84, R16, R24, RZ ;  /* 0x000000181054723c */ /* 0x000fe200000418ff */
        /* <DEDUP_REMOVED lines=17> */
[----:B------:R-:W-:-:S04]  /*f710*/  FFMA.FTZ R4, R35, c[0x0][0x2d0], -R0 ;  /* 0x0000b40023047a23 */ /* 0x000fc80000010800 */
        /* <DEDUP_REMOVED lines=21> */
[----:B-1----:R-:W-:Y:S02]  /*f870*/  FFMA.FTZ R4, R32, c[0x0][0x2d0], -R2 ;  /* 0x0000b40020047a23 */ /* 0x002fe40000010802 */
[----:B------:R-:W-:Y:S02]  /*f880*/  LDSM.16.MT88.4 R32, [R190+0x1c00] ;  /* 0x001c0000be20783b */ /* 0x000fe40000004200 */
        /* <DEDUP_REMOVED lines=19> */
[----:B------:R-:W-:Y:S08]  /*f9c0*/  HMMA.16816.F32.BF16 R72, R4, R64, R72 ;  /* 0x000000400448723c */ /* 0x000ff00000041848 */
[----:B------:R-:W-:Y:S01]  /*f9d0*/  HMMA.16816.F32.BF16 R220, R8, R68, R84 ;  /* 0x0000004408dc723c */ /* 0x000fe20000041854 */
[----:B------:R-:W-:-:S02]  /*f9e0*/  IMAD.MOV.U32 R29, RZ, RZ, R106 ;  /* 0x000000ffff1d7224 */ /* 0x000fc400078e006a */
[----:B------:R-:W-:-:S05]  /*f9f0*/  IMAD.MOV.U32 R28, RZ, RZ, R107 ;  /* 0x000000ffff1c7224 */ /* 0x000fca00078e006b */
[C---:B------:R-:W-:Y:S08]  /*fa00*/  HMMA.16816.F32.BF16 R92, R12.reuse, R30, RZ ;  /* 0x0000001e0c5c723c */ /* 0x040ff000000418ff */
[----:B------:R-:W-:Y:S01]  /*fa10*/  HMMA.16816.F32.BF16 R100, R12, R42, RZ ;  /* 0x0000002a0c64723c */ /* 0x000fe200000418ff */
[----:B------:R-:W-:Y:S02]  /*fa20*/  IMAD.MOV.U32 R25, RZ, RZ, R72 ;  /* 0x000000ffff197224 */ /* 0x000fe400078e0048 */
[----:B------:R-:W-:-:S02]  /*fa30*/  IMAD.MOV.U32 R24, RZ, RZ, R73 ;  /* 0x000000ffff187224 */ /* 0x000fc400078e0049 */
[----:B------:R-:W-:Y:S02]  /*fa40*/  IMAD.MOV.U32 R22, RZ, RZ, R74 ;  /* 0x000000ffff167224 */ /* 0x000fe400078e004a */
[----:B------:R-:W-:Y:S01]  /*fa50*/  IMAD.MOV.U32 R21, RZ, RZ, R75 ;  /* 0x000000ffff157224 */ /* 0x000fe200078e004b */
[C---:B------:R-:W-:Y:S08]  /*fa60*/  HMMA.16816.F32.BF16 R84, R12.reuse, R54, RZ ;  /* 0x000000360c54723c */ /* 0x040ff000000418ff */
[----:B------:R-:W-:Y:S08]  /*fa70*/  HMMA.16816.F32.BF16 R76, R12, R62, RZ ;  /* 0x0000003e0c4c723c */ /* 0x000ff000000418ff */
[----:B------:R-:W-:Y:S08]  /*fa80*/  HMMA.16816.F32.BF16 R40, R16, R42, RZ ;  /* 0x0000002a1028723c */ /* 0x000ff000000418ff */
[C---:B------:R-:W-:Y:S07]  /*fa90*/  HMMA.16816.F32.BF16 R148, R4.reuse, R48, R88 ;  /* 0x000000300494723c */ /* 0x040fee0000041858 */
[----:B------:R-:W-:Y:S01]  /*faa0*/  IMAD.MOV.U32 R48, RZ, RZ, R104 ;  /* 0x000000ffff307224 */ /* 0x000fe200078e0068 */
[----:B------:R-:W-:Y:S01]  /*fab0*/  HMMA.16816.F32.BF16 R144, R4, R56, R96 ;  /* 0x000000380490723c */ /* 0x000fe20000041860 */
[----:B------:R-:W-:-:S07]  /*fac0*/  IMAD.MOV.U32 R49, RZ, RZ, R105 ;  /* 0x000000ffff317224 */ /* 0x000fce00078e0069 */
[C---:B------:R-:W-:Y:S08]  /*fad0*/  HMMA.16816.F32.BF16 R216, R4.reuse, R68, R80 ;  /* 0x0000004404d8723c */ /* 0x040ff00000041850 */
[----:B------:R-:W-:Y:S08]  /*fae0*/  HMMA.16816.F32.BF16 R184, R4, R66, R92 ;  /* 0x0000004204b8723c */ /* 0x000ff0000004185c */
[C---:B------:R-:W-:Y:S08]  /*faf0*/  HMMA.16816.F32.BF16 R88, R12.reuse, R52, RZ ;  /* 0x000000340c58723c */ /* 0x040ff000000418ff */
[C---:B------:R-:W-:Y:S08]  /*fb00*/  HMMA.16816.F32.BF16 R80, R12.reuse, R60, RZ ;  /* 0x0000003c0c50723c */ /* 0x040ff000000418ff */
[C---:B------:R-:W-:Y:S08]  /*fb10*/  HMMA.16816.F32.BF16 R104, R12.reuse, R46, RZ ;  /* 0x0000002e0c68723c */ /* 0x040ff000000418ff */
[----:B------:R-:W-:Y:S08]  /*fb20*/  HMMA.16816.F32.BF16 R96, R12, R26, RZ ;  /* 0x0000001a0c60723c */ /* 0x000ff000000418ff */
[C---:B-1----:R-:W-:Y:S08]  /*fb30*/  HMMA.16816.F32.BF16 R92, R4.reuse, R38, R84 ;  /* 0x00000026045c723c */ /* 0x042ff00000041854 */
[C---:B------:R-:W-:Y:S08]  /*fb40*/  HMMA.16816.F32.BF16 R100, R4.reuse, R50, R100 ;  /* 0x000000320464723c */ /* 0x040ff00000041864 */
[----:B------:R-:W-:Y:S07]  /*fb50*/  HMMA.16816.F32.BF16 R84, R4, R34, R76 ;  /* 0x000000220454723c */ /* 0x000fee000004184c */
        /* <DEDUP_REMOVED lines=28> */
[----:B------:R1:W-:Y:S03]  /*fd20*/  MUFU.EX2 R17, R4 ;  /* 0x0000000400117308 */ /* 0x0003e60000000800 */
[C---:B------:R-:W-:Y:S08]  /*fd30*/  HMMA.16816.F32.BF16 R24, R8.reuse, R70, R24 ;  /* 0x000000460818723c */ /* 0x040ff00000041818 */
[----:B------:R-:W-:Y:S01]  /*fd40*/  HMMA.16816.F32.BF16 R28, R8, R66, R28 ;  /* 0x00000042081c723c */ /* 0x000fe2000004181c */
[----:B------:R-:W-:Y:S01]  /*fd50*/  LDSM.16.MT88.4 R64, [R189+0x1400] ;  /* 0x00140000bd40783b */ /* 0x000fe20000004200 */
[----:B-1----:R-:W-:-:S06]  /*fd60*/  FFMA.FTZ R4, R133, c[0x0][0x2d0], -R20 ;  /* 0x0000b40085047a23 */ /* 0x002fcc0000010814 */
[----:B------:R-:W-:Y:S01]  /*fd70*/  HMMA.16816.F32.BF16 R36, R8, R38, R52 ;  /* 0x000000260824723c */ /* 0x000fe20000041834 */
[----:B------:R1:W-:Y:S02]  /*fd80*/  MUFU.EX2 R21, R4 ;  /* 0x0000000400157308 */ /* 0x0003e40000000800 */
[----:B-1----:R-:W-:Y:S02]  /*fd90*/  FFMA.FTZ R4, R132, c[0x0][0x2d0], -R20 ;  /* 0x0000b40084047a23 */ /* 0x002fe40000010814 */
[----:B------:R-:W1:Y:S01]  /*fda0*/  LDSM.16.MT88.4 R132, [R189+0x800] ;  /* 0x00080000bd84783b */ /* 0x000e620000004200 */
[----:B------:R-:W-:-:S03]  /*fdb0*/  FADD.FTZ R20, R137, R136 ;  /* 0x0000008889147221 */ /* 0x000fc60000010000 */
[----:B------:R2:W-:Y:S01]  /*fdc0*/  MUFU.EX2 R22, R4 ;  /* 0x0000000400167308 */ /* 0x0005e20000000800 */
[----:B------:R-:W-:Y:S02]  /*fdd0*/  FADD.FTZ R20, R224, R20 ;  /* 0x00000014e0147221 */ /* 0x000fe40000010000 */
[----:B--2---:R-:W-:-:S05]  /*fde0*/  FFMA.FTZ R4, R131, c[0x0][0x2d0], -R3 ;  /* 0x0000b40083047a23 */ /* 0x004fca0000010803 */
[----:B------:R2:W-:Y:S02]  /*fdf0*/  MUFU.EX2 R16, R4 ;  /* 0x0000000400107308 */ /* 0x0005e40000000800 */
[----:B--2---:R-:W-:-:S06]  /*fe00*/  FFMA.FTZ R4, R130, c[0x0][0x2d0], -R3 ;  /* 0x0000b40082047a23 */ /* 0x004fcc0000010803 */
[----:B------:R2:W-:Y:S02]  /*fe10*/  MUFU.EX2 R15, R4 ;  /* 0x00000004000f7308 */ /* 0x0005e40000000800 */
[--C-:B--2---:R-:W-:Y:S02]  /*fe20*/  FFMA.FTZ R4, R129, c[0x0][0x2d0], -R3.reuse ;  /* 0x0000b40081047a23 */ /* 0x104fe40000010803 */
[----:B------:R-:W-:-:S04]  /*fe30*/  FFMA.FTZ R3, R128, c[0x0][0x2d0], -R3 ;  /* 0x0000b40080037a23 */ /* 0x000fc80000010803 */
[----:B------:R2:W-:Y:S08]  /*fe40*/  MUFU.EX2 R14, R4 ;  /* 0x00000004000e7308 */ /* 0x0005f00000000800 */
[----:B------:R3:W-:Y:S01]  /*fe50*/  MUFU.EX2 R13, R3 ;  /* 0x00000003000d7308 */ /* 0x0007e20000000800 */
[----:B--2---:R-:W-:Y:S01]  /*fe60*/  LDSM.16.MT88.4 R4, [R190+0x2000] ;  /* 0x00200000be04783b */ /* 0x004fe20000004200 */
[----:B---3--:R-:W-:-:S06]  /*fe70*/  FFMA.FTZ R3, R125, c[0x0][0x2d0], -R2 ;  /* 0x0000b4007d037a23 */ /* 0x008fcc0000010802 */
[----:B------:R2:W-:Y:S02]  /*fe80*/  MUFU.EX2 R12, R3 ;  /* 0x00000003000c7308 */ /* 0x0005e40000000800 */
[----:B--2---:R-:W-:-:S06]  /*fe90*/  FFMA.FTZ R3, R127, c[0x0][0x2d0], -R2 ;  /* 0x0000b4007f037a23 */ /* 0x004fcc0000010802 */
[----:B------:R2:W3:Y:S02]  /*fea0*/  MUFU.EX2 R11, R3 ;  /* 0x00000003000b7308 */ /* 0x0004e40000000800 */
[--C-:B--2---:R-:W-:Y:S01]  /*feb0*/  FFMA.FTZ R3, R126, c[0x0][0x2d0], -R2.reuse ;  /* 0x0000b4007e037a23 */ /* 0x104fe20000010802 */
[----:B---3--:R-:W-:Y:S01]  /*fec0*/  F2FP.BF16.PACK_AB R160, R11, R12 ;  /* 0x0000000c0ba0723e */ /* 0x008fe200000010ff */
[----:B------:R-:W-:-:S04]  /*fed0*/  FFMA.FTZ R2, R124, c[0x0][0x2d0], -R2 ;  /* 0x0000b4007c027a23 */ /* 0x000fc80000010802 */
[----:B------:R-:W-:Y:S01]  /*fee0*/  MUFU.EX2 R10, R3 ;  /* 0x00000003000a7308 */ /* 0x000fe20000000800 */
[----:B------:R-:W2:Y:S07]  /*fef0*/  LDSM.16.MT88.4 R124, [R190+0x800] ;  /* 0x00080000be7c783b */ /* 0x000eae0000004200 */
[----:B------:R3:W4:Y:S02]  /*ff00*/  MUFU.EX2 R9, R2 ;  /* 0x0000000200097308 */ /* 0x0007240000000800 */
[----:B---3--:R-:W-:Y:S01]  /*ff10*/  FFMA.FTZ R2, R109, c[0x0][0x2d0], -R0 ;  /* 0x0000b4006d027a23 */ /* 0x008fe20000010800 */
[----:B----4-:R-:W-:-:S02]  /*ff20*/  F2FP.BF16.PACK_AB R162, R9, R10 ;  /* 0x0000000a09a2723e */ /* 0x010fc400000010ff */
[----:B------:R-:W-:-:S03]  /*ff30*/  F2FP.BF16.PACK_AB R109, R15, R16 ;  /* 0x000000100f6d723e */ /* 0x000fc600000010ff */
[----:B------:R3:W-:Y:S02]  /*ff40*/  MUFU.EX2 R8, R2 ;  /* 0x0000000200087308 */ /* 0x0007e40000000800 */
[----:B---3--:R-:W-:Y:S01]  /*ff50*/  FFMA.FTZ R2, R108, c[0x0][0x2d0], -R0 ;  /* 0x0000b4006c027a23 */ /* 0x008fe20000010800 */
[----:B------:R-:W-:-:S05]  /*ff60*/  F2FP.BF16.PACK_AB R108, R17, R18 ;  /* 0x00000012116c723e */ /* 0x000fca00000010ff */
[----:B------:R3:W4:Y:S02]  /*ff70*/  MUFU.EX2 R3, R2 ;  /* 0x0000000200037308 */ /* 0x0007240000000800 */
[--C-:B---3--:R-:W-:Y:S01]  /*ff80*/  FFMA.FTZ R2, R110, c[0x0][0x2d0], -R0.reuse ;  /* 0x0000b4006e027a23 */ /* 0x108fe20000010800 */
[----:B----4-:R-:W-:Y:S01]  /*ff90*/  F2FP.BF16.PACK_AB R161, R3, R8 ;  /* 0x0000000803a1723e */ /* 0x010fe200000010ff */
[----:B------:R-:W-:Y:S01]  /*ffa0*/  FFMA.FTZ R0, R111, c[0x0][0x2d0], -R0 ;  /* 0x0000b4006f007a23 */ /* 0x000fe20000010800 */
[----:B------:R-:W-:Y:S02]  /*ffb0*/  F2FP.BF16.PACK_AB R110, R22, R21 ;  /* 0x00000015166e723e */ /* 0x000fe400000010ff */
[----:B------:R-:W-:Y:S01]  /*ffc0*/  F2FP.BF16.PACK_AB R111, R13, R14 ;  /* 0x0000000e0d6f723e */ /* 0x000fe200000010ff */
[----:B------:R-:W-:Y:S06]  /*ffd0*/  MUFU.EX2 R2, R2 ;  /* 0x0000000200027308 */ /* 0x000fec0000000800 */
[C---:B-1----:R-:W-:Y:S02]  /*ffe0*/  HMMA.16816.F32.BF16 R136, R108.reuse, R132, R140 ;  /* 0x000000846c88723c */ /* 0x042fe4000004188c */
[----:B------:R-:W1:Y:S06]  /*fff0*/  MUFU.EX2 R0, R0 ;  /* 0x0000000000007308 */ /* 0x000e6c0000000800 */
[C---:B--2---:R-:W-:Y:S08]  /*10000*/  HMMA.16816.F32.BF16 R128, R108.reuse, R124, R152 ;  /* 0x0000007c6c80723c */ /* 0x044ff00000041898 */
[----:B------:R-:W-:Y:S01]  /*10010*/  HMMA.16816.F32.BF16 R52, R108, R64, R220 ;  /* 0x000000406c34723c */ /* 0x000fe200000418dc */
[----:B-1----:R-:W-:-:S07]  /*10020*/  F2FP.BF16.PACK_AB R163, R0, R2 ;  /* 0x0000000200a3723e */ /* 0x002fce00000010ff */
[----:B------:R-:W-:Y:S08]  /*10030*/  HMMA.16816.F32.BF16 R68, R108, R80, R48 ;  /* 0x000000506c44723c */ /* 0x000ff00000041830 */
[C---:B------:R-:W-:Y:S01]  /*10040*/  HMMA.16816.F32.BF16 R60, R160.reuse, R66, R96 ;  /* 0x00000042a03c723c */ /* 0x040fe20000041860 */
[----:B------:R-:W1:Y:S07]  /*10050*/  LDSM.16.MT88.4 R96, [R189+0x2000] ;  /* 0x00200000bd60783b */ /* 0x000e6e0000004200 */
[C---:B------:R-:W-:Y:S08]  /*10060*/  HMMA.16816.F32.BF16 R140, R160.reuse, R132, R144 ;  /* 0x00000084a08c723c */ /* 0x040ff00000041890 */
[C---:B------:R-:W-:Y:S08]  /*10070*/  HMMA.16816.F32.BF16 R144, R160.reuse, R134, R104 ;  /* 0x00000086a090723c */ /* 0x040ff00000041868 */
[C---:B------:R-:W-:Y:S08]  /*10080*/  HMMA.16816.F32.BF16 R152, R160.reuse, R126, R100 ;  /* 0x0000007ea098723c */ /* 0x040ff00000041864 */
[-C--:B------:R-:W-:Y:S08]  /*10090*/  HMMA.16816.F32.BF16 R104, R160, R4.reuse, R232 ;  /* 0x00000004a068723c */ /* 0x080ff000000418e8 */
[----:B------:R-:W-:Y:S07]  /*100a0*/  HMMA.16816.F32.BF16 R100, R108, R4, R208 ;  /* 0x000000046c64723c */ /* 0x000fee00000418d0 */
[----:B------:R-:W-:Y:S01]  /*100b0*/  FADD.FTZ R4, R170, R167 ;  /* 0x000000a7aa047221 */ /* 0x000fe20000010000 */
[----:B------:R-:W-:Y:S01]  /*100c0*/  HMMA.16816.F32.BF16 R56, R160, R64, R216 ;  /* 0x00000040a038723c */ /* 0x000fe200000418d8 */
[----:B------:R-:W-:-:S02]  /*100d0*/  FADD.FTZ R5, R173, R23 ;  /* 0x00000017ad057221 */ /* 0x000fc40000010000 */
[----:B------:R-:W-:Y:S02]  /*100e0*/  FADD.FTZ R4, R169, R4 ;  /* 0x00000004a9047221 */ /* 0x000fe40000010000 */
[----:B------:R-:W-:Y:S02]  /*100f0*/  FADD.FTZ R23, R179, R19 ;  /* 0x00000013b3177221 */ /* 0x000fe40000010000 */
[----:B------:R-:W-:Y:S01]  /*10100*/  FADD.FTZ R19, R171, R4 ;  /* 0x00000004ab137221 */ /* 0x000fe20000010000 */
[----:B------:R-:W-:Y:S07]  /*10110*/  HMMA.16816.F32.BF16 R64, R108, R66, R24 ;  /* 0x000000426c40723c */ /* 0x000fee0000041818 */
        /* <DEDUP_REMOVED lines=11> */
[----:B-1----:R-:W-:Y:S01]  /*101d0*/  HMMA.16816.F32.BF16 R88, R160, R96, R88 ;  /* 0x00000060a058723c */ /* 0x002fe20000041858 */
[----:B------:R-:W-:Y:S01]  /*101e0*/  IADD3 R203, R225, -0x2, RZ ;  /* 0xfffffffee1cb7810 */ /* 0x000fe20007ffe0ff */
[----:B------:R-:W-:-:S03]  /*101f0*/  FADD.FTZ R5, R183, R5 ;  /* 0x00000005b7057221 */ /* 0x000fc60000010000 */
[----:B------:R-:W-:Y:S01]  /*10200*/  ISETP.GE.AND P0, PT, R203, R250, PT ;  /* 0x000000facb00720c */ /* 0x000fe20003f06270 */
[----:B------:R-:W-:Y:S02]  /*10210*/  FADD.FTZ R5, R16, R5 ;  /* 0x0000000510057221 */ /* 0x000fe40000010000 */
[----:B------:R-:W-:Y:S02]  /*10220*/  HMMA.16816.F32.BF16 R76, R160, R82, R184 ;  /* 0x00000052a04c723c */ /* 0x000fe400000418b8 */
[----:B------:R-:W-:-:S04]  /*10230*/  FADD.FTZ R5, R15, R5 ;  /* 0x000000050f057221 */ /* 0x000fc80000010000 */
[----:B------:R-:W-:Y:S02]  /*10240*/  FADD.FTZ R5, R14, R5 ;  /* 0x000000050e057221 */ /* 0x000fe40000010000 */
[----:B------:R-:W-:Y:S02]  /*10250*/  HMMA.16816.F32.BF16 R92, R160, R98, R92 ;  /* 0x00000062a05c723c */ /* 0x000fe4000004185c */
[----:B------:R-:W-:-:S06]  /*10260*/  FADD.FTZ R208, R13, R5 ;  /* 0x000000050dd07221 */ /* 0x000fcc0000010000 */
[----:B------:R-:W-:Y:S08]  /*10270*/  HMMA.16816.F32.BF16 R160, R160, R6, R84 ;  /* 0x00000006a0a0723c */ /* 0x000ff00000041854 */
[C---:B------:R-:W-:Y:S08]  /*10280*/  HMMA.16816.F32.BF16 R84, R108.reuse, R96, R204 ;  /* 0x000000606c54723c */ /* 0x040ff000000418cc */
[C---:B------:R-:W-:Y:S08]  /*10290*/  HMMA.16816.F32.BF16 R132, R108.reuse, R134, R44 ;  /* 0x000000866c84723c */ /* 0x040ff0000004182c */
[C---:B------:R-:W-:Y:S08]  /*102a0*/  HMMA.16816.F32.BF16 R124, R108.reuse, R126, R40 ;  /* 0x0000007e6c7c723c */ /* 0x040ff00000041828 */
[C---:B------:R-:W-:Y:S08]  /*102b0*/  HMMA.16816.F32.BF16 R80, R108.reuse, R82, R28 ;  /* 0x000000526c50723c */ /* 0x040ff0000004181c */
[C---:B------:R-:W-:Y:S08]  /*102c0*/  HMMA.16816.F32.BF16 R96, R108.reuse, R98, R36 ;  /* 0x000000626c60723c */ /* 0x040ff00000041824 */
        /* <DEDUP_REMOVED lines=20> */
[----:B------:R-:W-:Y:S01]  /*10410*/  FADD.FTZ R227, R0, R2 ;  /* 0x0000000200e37221 */ /* 0x000fe20000010000 */
[----:B------:R-:W-:Y:S05]  /*10420*/  @!P0 BRA `(.L_x_1686) ;  /* 0x0000277000008947 */ /* 0x000fea0003800000 */
[----:B------:R-:W-:Y:S02]  /*10430*/  ISETP.GT.AND P0, PT, R228, 0x3f, PT ;  /* 0x0000003fe400780c */ /* 0x000fe40003f04270 */
[----:B------:R-:W-:Y:S02]  /*10440*/  ISETP.GE.AND P5, PT, R248, c[0x0][0x1d4], PT ;  /* 0x00007500f8007a0c */ /* 0x000fe40003fa6270 */
[----:B------:R-:W-:Y:S02]  /*10450*/  ISETP.GE.AND P4, PT, R245, c[0x0][0x1d4], PT ;  /* 0x00007500f5007a0c */ /* 0x000fe40003f86270 */
[----:B------:R-:W-:Y:S02]  /*10460*/  ISETP.GE.AND P3, PT, R246, c[0x0][0x1d4], PT ;  /* 0x00007500f6007a0c */ /* 0x000fe40003f66270 */
.L_x_1689:
[----:B------:R-:W-:Y:S04]  /*10470*/  DEPBAR.LE SB0, 0x0 ;  /* 0x000080000000791a */ /* 0x000fe80000000000 */
[----:B------:R-:W-:Y:S01]  /*10480*/  WARPSYNC 0xffffffff ;  /* 0xffffffff00007948 */ /* 0x000fe20003800000 */
[----:B------:R-:W-:Y:S01]  /*10490*/  BAR.SYNC.DEFER_BLOCKING 0x0 ;  /* 0x0000000000007b1d */ /* 0x000fe20000010000 */
[----:B------:R-:W-:Y:S01]  /*104a0*/  SHF.R.S32.HI R0, RZ, 0x1f, R203 ;  /* 0x0000001fff007819 */ /* 0x000fe200000114cb */
[C---:B------:R-:W-:Y:S01]  /*104b0*/  IMAD.WIDE.U32 R2, R203.reuse, c[0x0][0x208], RZ ;  /* 0x00008200cb027a25 */ /* 0x040fe200078e00ff */
[----:B------:R-:W-:Y:S03]  /*104c0*/  MOV R114, R118 ;  /* 0x0000007600727202 */ /* 0x000fe60000000f00 */
[----:B------:R-:W-:Y:S02]  /*104d0*/  IMAD R0, R0, c[0x0][0x208], RZ ;  /* 0x0000820000007a24 */ /* 0x000fe400078e02ff */
[----:B------:R-:W-:Y:S02]  /*104e0*/  IMAD.MOV.U32 R29, RZ, RZ, c[0x0][0x208] ;  /* 0x00008200ff1d7624 */ /* 0x000fe400078e00ff */
[----:B------:R-:W-:Y:S02]  /*104f0*/  IMAD R0, R203, c[0x0][0x20c], R0 ;  /* 0x00008300cb007a24 */ /* 0x000fe400078e0200 */
[----:B------:R-:W-:Y:S02]  /*10500*/  IMAD.MOV.U32 R30, RZ, RZ, c[0x0][0x20c] ;  /* 0x00008300ff1e7624 */ /* 0x000fe400078e00ff */
[----:B------:R-:W-:Y:S02]  /*10510*/  IMAD.IADD R0, R3, 0x1, R0 ;  /* 0x0000000103007824 */ /* 0x000fe400078e0200 */
[----:B------:R-:W-:Y:S04]  /*10520*/  IMAD.WIDE.U32 R2, R2, 0x30, RZ ;  /* 0x0000003002027825 */ /* 0x000fe800078e00ff */
[----:B------:R-:W-:Y:S01]  /*10530*/  IMAD.MOV.U32 R112, RZ, RZ, R119 ;  /* 0x000000ffff707224 */ /* 0x000fe200078e0077 */
        /* <DEDUP_REMOVED lines=13> */
[----:B------:R-:W-:Y:S04]  /*10610*/  IADD3 R0, P0, R242, R2, RZ ;  /* 0x00000002f2007210 */ /* 0x000fe80007f1e0ff */
[----:B------:R-:W-:Y:S01]  /*10620*/  IMAD.IADD R3, R3, 0x1, R20 ;  /* 0x0000000103037824 */ /* 0x000fe200078e0214 */
[----:B------:R-:W2:Y:S01]  /*10630*/  LDSM.16.M88.4 R180, [R201] ;  /* 0x00000000c9b4783b */ /* 0x000ea20000000200 */
[C---:B---3--:R-:W-:Y:S03]  /*10640*/  HMMA.16816.F32.BF16 R8, R44.reuse, R16, RZ ;  /* 0x000000102c08723c */ /* 0x048fe600000418ff */
[----:B------:R-:W-:Y:S02]  /*10650*/  IADD3.X R28, R3, R244, RZ, P0, !PT ;  /* 0x000000f4031c7210 */ /* 0x000fe400007fe4ff */
[----:B------:R-:W3:Y:S01]  /*10660*/  LDSM.16.M88.4 R184, [R200] ;  /* 0x00000000c8b8783b */ /* 0x000ee20000000200 */
[C---:B------:R-:W-:Y:S02]  /*10670*/  @!P6 LEA R24, P1, R29.reuse, R2, 0x5 ;  /* 0x000000021d18e211 */ /* 0x040fe400078228ff */
[C---:B------:R-:W-:Y:S01]  /*10680*/  LEA R2, P0, R0.reuse, c[0x0][0x1f8], 0x1 ;  /* 0x00007e0000027a11 */ /* 0x040fe200078008ff */
        /* <DEDUP_REMOVED lines=9> */
[----:B------:R-:W-:Y:S01]  /*10720*/  @!P6 IMAD.X R0, R29, 0x1, R244, P2 ;  /* 0x000000011d00e824 */ /* 0x000fe200010e06f4 */
[C---:B------:R-:W-:Y:S03]  /*10730*/  @!P6 LEA R36, P0, R37.reuse, c[0x0][0x1f8], 0x1 ;  /* 0x00007e002524ea11 */ /* 0x040fe600078008ff */
[----:B------:R1:W-:Y:S01]  /*10740*/  LDGSTS.E.BYPASS.LTC128B.128 [R202+0x2480], [R2.64+0x40], !P4 ;  /* 0x0248004002ca7fae */ /* 0x0003e2000e101d46 */
[-C--:B----4-:R-:W-:Y:S03]  /*10750*/  HMMA.16816.F32.BF16 R20, R48, R32.reuse, RZ ;  /* 0x000000203014723c */ /* 0x090fe600000418ff */
[----:B------:R-:W-:Y:S02]  /*10760*/  @!P6 LEA.HI.X R37, R37, c[0x0][0x1fc], R0, 0x1, P0 ;  /* 0x00007f002525ea11 */ /* 0x000fe400000f0c00 */
[----:B------:R-:W-:Y:S01]  /*10770*/  ISETP.GT.AND P2, PT, R203, R250, PT ;  /* 0x000000facb00720c */ /* 0x000fe20003f44270 */
[----:B------:R4:W-:Y:S01]  /*10780*/  LDGSTS.E.BYPASS.LTC128B.128 [R202+0x3080], [R2.64+0x80], !P5 ;  /* 0x0308008002ca7fae */ /* 0x0009e2000e901d46 */
[----:B------:R-:W-:Y:S01]  /*10790*/  MOV R0, R120 ;  /* 0x0000007800007202 */ /* 0x000fe20000000f00 */
[C---:B------:R-:W-:Y:S04]  /*107a0*/  HMMA.16816.F32.BF16 R24, R44.reuse, R32, RZ ;  /* 0x000000202c18723c */ /* 0x040fe800000418ff */
[----:B------:R5:W-:Y:S04]  /*107b0*/  @!P6 LDGSTS.E.BYPASS.LTC128B.128 [R202+0x2080], [R36.64], !P3 ;  /* 0x0208000024caefae */ /* 0x000be8000d901d46 */
[-C--:B------:R-:W-:Y:S02]  /*107c0*/  HMMA.16816.F32.BF16 R28, R44, R34.reuse, RZ ;  /* 0x000000222c1c723c */ /* 0x080fe400000418ff */
[----:B------:R5:W-:Y:S06]  /*107d0*/  @!P6 LDGSTS.E.BYPASS.LTC128B.128 [R202+0x2c80], [R36.64+0x40], !P4 ;  /* 0x02c8004024caefae */ /* 0x000bec000e101d46 */
[----:B------:R5:W-:Y:S01]  /*107e0*/  @!P6 LDGSTS.E.BYPASS.LTC128B.128 [R202+0x3880], [R36.64+0x80], !P5 ;  /* 0x0388008024caefae */ /* 0x000be2000e901d46 */
[C---:B------:R-:W-:Y:S05]  /*107f0*/  HMMA.16816.F32.BF16 R32, R48.reuse, R34, RZ ;  /* 0x000000223020723c */ /* 0x040fea00000418ff */
[----:B------:R-:W0:Y:S03]  /*10800*/  LDGDEPBAR ;  /* 0x00000000000079af */ /* 0x000e260000000000 */
[-C--:B-----5:R-:W-:Y:S08]  /*10810*/  HMMA.16816.F32.BF16 R36, R48, R164.reuse, RZ ;  /* 0x000000a43024723c */ /* 0x0a0ff000000418ff */
[C---:B------:R-:W-:Y:S08]  /*10820*/  HMMA.16816.F32.BF16 R40, R44.reuse, R164, RZ ;  /* 0x000000a42c28723c */ /* 0x040ff000000418ff */
[-C--:B------:R-:W-:Y:S08]  /*10830*/  HMMA.16816.F32.BF16 R44, R44, R166.reuse, RZ ;  /* 0x000000a62c2c723c */ /* 0x080ff000000418ff */
[----:B------:R-:W-:Y:S01]  /*10840*/  HMMA.16816.F32.BF16 R48, R48, R166, RZ ;  /* 0x000000a63030723c */ /* 0x000fe200000418ff */
[----:B------:R-:W-:Y:S07]  /*10850*/  LDSM.16.M88.4 R164, [R191+0x2000] ;  /* 0x00200000bfa4783b */ /* 0x000fee0000000200 */
[-C--:B------:R-:W-:Y:S08]  /*10860*/  HMMA.16816.F32.BF16 R4, R168, R172.reuse, R4 ;  /* 0x000000aca804723c */ /* 0x080ff00000041804 */
[C---:B-1----:R-:W-:Y:S08]  /*10870*/  HMMA.16816.F32.BF16 R8, R176.reuse, R172, R8 ;  /* 0x000000acb008723c */ /* 0x042ff00000041808 */
        /* <DEDUP_REMOVED lines=30> */
[----:B------:R-:W5:Y:S01]  /*10a60*/  LDSM.16.M88.4 R180, [R197] ;  /* 0x00000000c5b4783b */ /* 0x000f620000000200 */
        /* <DEDUP_REMOVED lines=10> */
[-C--:B-----5:R-:W-:Y:S08]  /*10b10*/  HMMA.16816.F32.BF16 R36, R168, R180.reuse, R36 ;  /* 0x000000b4a824723c */ /* 0x0a0ff00000041824 */
[C---:B------:R-:W-:Y:S08]  /*10b20*/  HMMA.16816.F32.BF16 R40, R176.reuse, R180, R40 ;  /* 0x000000b4b028723c */ /* 0x040ff00000041828 */
[-C--:B------:R-:W-:Y:S01]  /*10b30*/  HMMA.16816.F32.BF16 R44, R176, R182.reuse, R44 ;  /* 0x000000b6b02c723c */ /* 0x080fe2000004182c */
[----:B------:R-:W2:Y:S07]  /*10b40*/  LDSM.16.M88.4 R176, [R191+0x5000] ;  /* 0x00500000bfb0783b */ /* 0x000eae0000000200 */
[----:B------:R-:W-:Y:S01]  /*10b50*/  HMMA.16816.F32.BF16 R48, R168, R182, R48 ;  /* 0x000000b6a830723c */ /* 0x000fe20000041830 */
[----:B------:R-:W3:Y:S06]  /*10b60*/  LDSM.16.M88.4 R168, [R188+0x1c00] ;  /* 0x001c0000bca8783b */ /* 0x000eec0000000200 */
[----:B------:R-:W5:Y:S01]  /*10b70*/  LDSM.16.M88.4 R180, [R188+0x2000] ;  /* 0x00200000bcb4783b */ /* 0x000f620000000200 */
        /* <DEDUP_REMOVED lines=15> */
[----:B------:R-:W3:Y:S06]  /*10c70*/  LDSM.16.M88.4 R164, [R195] ;  /* 0x00000000c3a4783b */ /* 0x000eec0000000200 */
[----:B------:R-:W5:Y:S01]  /*10c80*/  LDSM.16.M88.4 R180, [R194] ;  /* 0x00000000c2b4783b */ /* 0x000f620000000200 */
        /* <DEDUP_REMOVED lines=10> */
[-C--:B-----5:R-:W-:Y:S08]  /*10d30*/  HMMA.16816.F32.BF16 R36, R168, R180.reuse, R36 ;  /* 0x000000b4a824723c */ /* 0x0a0ff00000041824 */
[C---:B------:R-:W-:Y:S08]  /*10d40*/  HMMA.16816.F32.BF16 R40, R176.reuse, R180, R40 ;  /* 0x000000b4b028723c */ /* 0x040ff00000041828 */
[-C--:B------:R-:W-:Y:S08]  /*10d50*/  HMMA.16816.F32.BF16 R44, R176, R182.reuse, R44 ;  /* 0x000000b6b02c723c */ /* 0x080ff0000004182c */
[----:B------:R-:W-:Y:S01]  /*10d60*/  HMMA.16816.F32.BF16 R48, R168, R182, R48 ;  /* 0x000000b6a830723c */ /* 0x000fe20000041830 */
[----:B------:R-:W-:Y:S07]  /*10d70*/  @!UPT UIADD3 URZ, URZ, URZ, URZ ;  /* 0x0000003f3f3ff290 */ /* 0x000fee000fffe03f */
[----:B------:R-:W-:-:S11]  /*10d80*/  @!P2 BRA `(.L_x_1688) ;  /* 0x000002a00000a947 */ /* 0x000fd60003800000 */
[----:B----4-:R-:W-:Y:S04]  /*10d90*/  IADD3 R113, -R238, 0x30, RZ ;  /* 0x00000030ee717810 */ /* 0x010fe80007ffe1ff */
        /* <DEDUP_REMOVED lines=41> */
.L_x_1688:
[----:B----4-:R-:W-:Y:S05]  /*11030*/  BSYNC B0 ;  /* 0x0000000000007941 */ /* 0x010fea0003800000 */
.L_x_1687:
[----:B-1----:R-:W-:Y:S01]  /*11040*/  FMNMX.FTZ R2, R4, R120, !PT ;  /* 0x0000007804027209 */ /* 0x002fe20007810000 */
        /* <DEDUP_REMOVED lines=31> */
[----:B------:R-:W-:Y:S01]  /*11240*/  IADD3 R203, R203, -0x1, RZ ;  /* 0xffffffffcbcb7810 */ /* 0x000fe20007ffe0ff */
[----:B------:R-:W1:Y:S01]  /*11250*/  SHFL.BFLY PT, R120, R3, 0x2, 0x1f ;  /* 0x0c401f0003787f89 */ /* 0x000e6200000e0000 */
[----:B------:R-:W-:Y:S04]  /*11260*/  FMNMX.FTZ R113, R28, R113, !PT ;  /* 0x000000711c717209 */ /* 0x000fe80007810000 */
[----:B------:R-:W-:Y:S04]  /*11270*/  FMNMX.FTZ R113, R29, R113, !PT ;  /* 0x000000711d717209 */ /* 0x000fe80007810000 */
[----:B------:R-:W-:Y:S04]  /*11280*/  FMNMX.FTZ R113, R40, R113, !PT ;  /* 0x0000007128717209 */ /* 0x000fe80007810000 */
[----:B------:R-:W-:Y:S04]  /*11290*/  FMNMX.FTZ R113, R41, R113, !PT ;  /* 0x0000007129717209 */ /* 0x000fe80007810000 */
[----:B------:R-:W-:Y:S02]  /*112a0*/  FMNMX.FTZ R113, R44, R113, !PT ;  /* 0x000000712c717209 */ /* 0x000fe40007810000 */
[----:B-1----:R-:W-:Y:S02]  /*112b0*/  FMNMX.FTZ R3, R3, R120, !PT ;  /* 0x0000007803037209 */ /* 0x002fe40007810000 */
[----:B------:R-:W-:Y:S02]  /*112c0*/  FMNMX.FTZ R2, R2, R118, !PT ;  /* 0x0000007602027209 */ /* 0x000fe40007810000 */
[----:B------:R-:W-:Y:S03]  /*112d0*/  FMNMX.FTZ R118, R10, R115, !PT ;  /* 0x000000730a767209 */ /* 0x000fe60007810000 */
[----:B------:R-:W1:Y:S01]  /*112e0*/  SHFL.BFLY PT, R164, R2, 0x1, 0x1f ;  /* 0x0c201f0002a47f89 */ /* 0x000e6200000e0000 */
[----:B------:R-:W-:Y:S04]  /*112f0*/  FMNMX.FTZ R118, R11, R118, !PT ;  /* 0x000000760b767209 */ /* 0x000fe80007810000 */
[----:B------:R-:W-:Y:S04]  /*11300*/  FMNMX.FTZ R118, R14, R118, !PT ;  /* 0x000000760e767209 */ /* 0x000fe80007810000 */
[----:B------:R-:W-:Y:S04]  /*11310*/  FMNMX.FTZ R118, R15, R118, !PT ;  /* 0x000000760f767209 */ /* 0x000fe80007810000 */
[----:B------:R-:W-:Y:S02]  /*11320*/  FMNMX.FTZ R119, R26, R118, !PT ;  /* 0x000000761a777209 */ /* 0x000fe40007810000 */
[----:B------:R-:W-:Y:S02]  /*11330*/  FMNMX.FTZ R118, R45, R113, !PT ;  /* 0x000000712d767209 */ /* 0x000fe40007810000 */
[----:B------:R-:W-:Y:S02]  /*11340*/  FMNMX.FTZ R113, R27, R119, !PT ;  /* 0x000000771b717209 */ /* 0x000fe40007810000 */
[----:B------:R-:W2:Y:S02]  /*11350*/  SHFL.BFLY PT, R119, R3, 0x1, 0x1f ;  /* 0x0c201f0003777f89 */ /* 0x000ea400000e0000 */
[----:B------:R-:W-:Y:S02]  /*11360*/  FMNMX.FTZ R113, R30, R113, !PT ;  /* 0x000000711e717209 */ /* 0x000fe40007810000 */
[----:B-1----:R-:W-:Y:S02]  /*11370*/  FMNMX.FTZ R120, R2, R164, !PT ;  /* 0x000000a402787209 */ /* 0x002fe40007810000 */
[----:B------:R-:W-:Y:S02]  /*11380*/  FMNMX.FTZ R2, R31, R113, !PT ;  /* 0x000000711f027209 */ /* 0x000fe40007810000 */
[----:B------:R-:W1:Y:S01]  /*11390*/  SHFL.BFLY PT, R165, R118, 0x2, 0x1f ;  /* 0x0c401f0076a57f89 */ /* 0x000e6200000e0000 */
[----:B------:R-:W-:Y:S01]  /*113a0*/  FADD.FTZ R0, -R120, R0 ;  /* 0x0000000078007221 */ /* 0x000fe20000010100 */
        /* <DEDUP_REMOVED lines=11> */
[----:B--2---:R-:W-:Y:S01]  /*11460*/  FMNMX.FTZ R119, R3, R119, !PT ;  /* 0x0000007703777209 */ /* 0x004fe20007810000 */
[--C-:B------:R-:W-:Y:S02]  /*11470*/  FFMA.FTZ R187, R36, c[0x0][0x2d0], -R166.reuse ;  /* 0x0000b40024bb7a23 */ /* 0x100fe400000108a6 */
[----:B------:R-:W2:Y:S01]  /*11480*/  SHFL.BFLY PT, R3, R0, 0x2, 0x1f ;  /* 0x0c401f0000037f89 */ /* 0x000ea200000e0000 */
[--C-:B------:R-:W-:Y:S01]  /*11490*/  FFMA.FTZ R186, R37, c[0x0][0x2d0], -R166.reuse ;  /* 0x0000b40025ba7a23 */ /* 0x100fe200000108a6 */
[----:B------:R-:W-:Y:S01]  /*114a0*/  MUFU.EX2 R221, R174 ;  /* 0x000000ae00dd7308 */ /* 0x000fe20000000800 */
[--C-:B------:R-:W-:Y:S09]  /*114b0*/  FFMA.FTZ R185, R48, c[0x0][0x2d0], -R166.reuse ;  /* 0x0000b40030b97a23 */ /* 0x100ff200000108a6 */
[----:B------:R-:W-:Y:S01]  /*114c0*/  MUFU.EX2 R222, R173 ;  /* 0x000000ad00de7308 */ /* 0x000fe20000000800 */
[--C-:B---3--:R-:W-:Y:S01]  /*114d0*/  FFMA.FTZ R2, R4, c[0x0][0x2d0], -R166.reuse ;  /* 0x0000b40004027a23 */ /* 0x108fe200000108a6 */
[----:B-1----:R-:W-:Y:S01]  /*114e0*/  FMNMX.FTZ R4, R118, R165, !PT ;  /* 0x000000a576047209 */ /* 0x002fe20007810000 */
[----:B------:R-:W-:Y:S02]  /*114f0*/  FMUL.FTZ R165, R119, c[0x0][0x2d0] ;  /* 0x0000b40077a57a20 */ /* 0x000fe40000410000 */
[----:B----4-:R-:W-:Y:S02]  /*11500*/  FMUL.FTZ R20, R113, R128 ;  /* 0x0000008071147220 */ /* 0x010fe40000410000 */
[----:B------:R-:W1:Y:S01]  /*11510*/  SHFL.BFLY PT, R118, R4, 0x1, 0x1f ;  /* 0x0c201f0004767f89 */ /* 0x000e6200000e0000 */
[--C-:B------:R-:W-:Y:S02]  /*11520*/  FFMA.FTZ R6, R6, c[0x0][0x2d0], -R165.reuse ;  /* 0x0000b40006067a23 */ /* 0x100fe400000108a5 */
[----:B------:R3:W-:Y:S01]  /*11530*/  MUFU.EX2 R178, R2 ;  /* 0x0000000200b27308 */ /* 0x0007e20000000800 */
[--C-:B------:R-:W-:Y:S01]  /*11540*/  FFMA.FTZ R168, R34, c[0x0][0x2d0], -R165.reuse ;  /* 0x0000b40022a87a23 */ /* 0x100fe200000108a5 */
[----:B--2---:R-:W-:Y:S01]  /*11550*/  FMNMX.FTZ R0, R0, R3, !PT ;  /* 0x0000000300007209 */ /* 0x004fe20007810000 */
[--C-:B------:R-:W-:Y:S02]  /*11560*/  FFMA.FTZ R167, R35, c[0x0][0x2d0], -R165.reuse ;  /* 0x0000b40023a77a23 */ /* 0x100fe400000108a5 */
[----:B------:R-:W-:Y:S01]  /*11570*/  FMUL.FTZ R21, R113, R129 ;  /* 0x0000008171157220 */ /* 0x000fe20000410000 */
[----:B------:R-:W-:Y:S01]  /*11580*/  LDSM.16.MT88.4 R32, [R189] ;  /* 0x00000000bd20783b */ /* 0x000fe20000004200 */
[--C-:B------:R-:W-:Y:S02]  /*11590*/  FFMA.FTZ R170, R22, c[0x0][0x2d0], -R165.reuse ;  /* 0x0000b40016aa7a23 */ /* 0x100fe400000108a5 */
[--C-:B------:R-:W-:Y:S01]  /*115a0*/  FFMA.FTZ R169, R23, c[0x0][0x2d0], -R165.reuse ;  /* 0x0000b40017a97a23 */ /* 0x100fe200000108a5 */
[----:B------:R-:W-:Y:S01]  /*115b0*/  MUFU.EX2 R177, R6 ;  /* 0x0000000600b17308 */ /* 0x000fe20000000800 */
[C---:B------:R-:W-:Y:S02]  /*115c0*/  FMUL.FTZ R48, R113.reuse, R124 ;  /* 0x0000007c71307220 */ /* 0x040fe40000410000 */
[C---:B------:R-:W-:Y:S01]  /*115d0*/  FMUL.FTZ R52, R113.reuse, R52 ;  /* 0x0000003471347220 */ /* 0x040fe20000410000 */
[----:B------:R-:W2:Y:S01]  /*115e0*/  SHFL.BFLY PT, R3, R0, 0x1, 0x1f ;  /* 0x0c201f0000037f89 */ /* 0x000ea200000e0000 */
[C---:B------:R-:W-:Y:S02]  /*115f0*/  FMUL.FTZ R53, R113.reuse, R53 ;  /* 0x0000003571357220 */ /* 0x040fe40000410000 */
[C---:B------:R-:W-:Y:S02]  /*11600*/  FMUL.FTZ R64, R113.reuse, R64 ;  /* 0x0000004071407220 */ /* 0x040fe40000410000 */
[C---:B------:R-:W-:Y:S01]  /*11610*/  FMUL.FTZ R65, R113.reuse, R65 ;  /* 0x0000004171417220 */ /* 0x040fe20000410000 */
[----:B------:R-:W-:Y:S01]  /*11620*/  MUFU.EX2 R217, R170 ;  /* 0x000000aa00d97308 */ /* 0x000fe20000000800 */
[----:B------:R-:W-:Y:S01]  /*11630*/  FMUL.FTZ R68, R113, R68 ;  /* 0x0000004471447220 */ /* 0x000fe20000410000 */
[----:B-1----:R-:W-:Y:S01]  /*11640*/  FMNMX.FTZ R118, R4, R118, !PT ;  /* 0x0000007604767209 */ /* 0x002fe20007810000 */
[----:B------:R-:W-:Y:S02]  /*11650*/  FFMA.FTZ R4, R16, c[0x0][0x2d0], -R166 ;  /* 0x0000b40010047a23 */ /* 0x000fe400000108a6 */
[----:B---3--:R-:W-:Y:S02]  /*11660*/  FADD.FTZ R2, -R119, R112 ;  /* 0x0000007077027221 */ /* 0x008fe40000010100 */
[C---:B------:R-:W-:Y:S02]  /*11670*/  FMUL.FTZ R16, R113.reuse, R132 ;  /* 0x0000008471107220 */ /* 0x040fe40000410000 */
[----:B------:R-:W-:Y:S01]  /*11680*/  FMUL.FTZ R2, R2, c[0x0][0x2d0] ;  /* 0x0000b40002027a20 */ /* 0x000fe20000410000 */
[----:B------:R1:W-:Y:S01]  /*11690*/  MUFU.EX2 R216, R4 ;  /* 0x0000000400d87308 */ /* 0x0003e20000000800 */
[C---:B------:R-:W-:Y:S02]  /*116a0*/  FMUL.FTZ R69, R113.reuse, R69 ;  /* 0x0000004571457220 */ /* 0x040fe40000410000 */
[C---:B------:R-:W-:Y:S02]  /*116b0*/  FMUL.FTZ R80, R113.reuse, R80 ;  /* 0x0000005071507220 */ /* 0x040fe40000410000 */
[C---:B------:R-:W-:Y:S02]  /*116c0*/  FMUL.FTZ R81, R113.reuse, R81 ;  /* 0x0000005171517220 */ /* 0x040fe40000410000 */
[----:B------:R-:W-:Y:S01]  /*116d0*/  FMUL.FTZ R84, R113, R84 ;  /* 0x0000005471547220 */ /* 0x000fe20000410000 */
[----:B--2---:R-:W-:Y:S01]  /*116e0*/  FMNMX.FTZ R3, R0, R3, !PT ;  /* 0x0000000300037209 */ /* 0x004fe20007810000 */
[--C-:B------:R-:W-:Y:S01]  /*116f0*/  FFMA.FTZ R0, R19, c[0x0][0x2d0], -R165.reuse ;  /* 0x0000b40013007a23 */ /* 0x100fe200000108a5 */
[----:B------:R2:W3:Y:S01]  /*11700*/  MUFU.EX2 R112, R2 ;  /* 0x0000000200707308 */ /* 0x0004e20000000800 */
[----:B------:R-:W-:Y:S02]  /*11710*/  FMUL.FTZ R85, R113, R85 ;  /* 0x0000005571557220 */ /* 0x000fe40000410000 */
[----:B------:R-:W-:Y:S02]  /*11720*/  FMUL.FTZ R164, R3, c[0x0][0x2d0] ;  /* 0x0000b40003a47a20 */ /* 0x000fe40000410000 */
[C---:B------:R-:W-:Y:S02]  /*11730*/  FMUL.FTZ R96, R113.reuse, R96 ;  /* 0x0000006071607220 */ /* 0x040fe40000410000 */
[C---:B------:R-:W-:Y:S02]  /*11740*/  FMUL.FTZ R97, R113.reuse, R97 ;  /* 0x0000006171617220 */ /* 0x040fe40000410000 */
[C---:B------:R-:W-:Y:S01]  /*11750*/  FMUL.FTZ R100, R113.reuse, R100 ;  /* 0x0000006471647220 */ /* 0x040fe20000410000 */
[----:B------:R4:W-:Y:S01]  /*11760*/  MUFU.EX2 R233, R0 ;  /* 0x0000000000e97308 */ /* 0x0009e20000000800 */
[C---:B------:R-:W-:Y:S02]  /*11770*/  FMUL.FTZ R101, R113.reuse, R101 ;  /* 0x0000006571657220 */ /* 0x040fe40000410000 */
[----:B------:R-:W-:Y:S02]  /*11780*/  FMUL.FTZ R108, R113, R108 ;  /* 0x0000006c716c7220 */ /* 0x000fe40000410000 */
[--C-:B-1----:R-:W-:Y:S02]  /*11790*/  FFMA.FTZ R4, R17, c[0x0][0x2d0], -R166.reuse ;  /* 0x0000b40011047a23 */ /* 0x102fe400000108a6 */
[C---:B------:R-:W-:Y:S02]  /*117a0*/  FMUL.FTZ R17, R113.reuse, R133 ;  /* 0x0000008571117220 */ /* 0x040fe40000410000 */
[----:B------:R-:W-:Y:S01]  /*117b0*/  FMUL.FTZ R109, R113, R109 ;  /* 0x0000006d716d7220 */ /* 0x000fe20000410000 */
[----:B------:R1:W-:Y:S01]  /*117c0*/  MUFU.EX2 R235, R4 ;  /* 0x0000000400eb7308 */ /* 0x0003e20000000800 */
[--C-:B------:R-:W-:Y:S02]  /*117d0*/  FFMA.FTZ R183, R38, c[0x0][0x2d0], -R165.reuse ;  /* 0x0000b40026b77a23 */ /* 0x100fe400000108a5 */
[----:B------:R-:W-:Y:S02]  /*117e0*/  FFMA.FTZ R182, R39, c[0x0][0x2d0], -R165 ;  /* 0x0000b40027b67a23 */ /* 0x000fe400000108a5 */
[--C-:B--2---:R-:W-:Y:S02]  /*117f0*/  FFMA.FTZ R2, R5, c[0x0][0x2d0], -R166.reuse ;  /* 0x0000b40005027a23 */ /* 0x104fe400000108a6 */
[C---:B---3--:R-:W-:Y:S02]  /*11800*/  FMUL.FTZ R22, R112.reuse, R130 ;  /* 0x0000008270167220 */ /* 0x048fe40000410000 */
[C---:B------:R-:W-:Y:S01]  /*11810*/  FMUL.FTZ R23, R112.reuse, R131 ;  /* 0x0000008370177220 */ /* 0x040fe20000410000 */
[----:B------:R2:W-:Y:S01]  /*11820*/  MUFU.EX2 R218, R2 ;  /* 0x0000000200da7308 */ /* 0x0005e20000000800 */
[----:B------:R-:W3:Y:S01]  /*11830*/  LDSM.16.MT88.4 R128, [R190] ;  /* 0x00000000be80783b */ /* 0x000ee20000004200 */
[----:B------:R-:W-:Y:S02]  /*11840*/  FMUL.FTZ R19, R112, R135 ;  /* 0x0000008770137220 */ /* 0x000fe40000410000 */
[----:B----4-:R-:W-:Y:S02]  /*11850*/  FADD.FTZ R0, -R3, R115 ;  /* 0x0000007303007221 */ /* 0x010fe40000010100 */
[----:B------:R-:W-:Y:S02]  /*11860*/  FFMA.FTZ R166, R49, c[0x0][0x2d0], -R166 ;  /* 0x0000b40031a67a23 */ /* 0x000fe400000108a6 */
[----:B------:R-:W-:Y:S02]  /*11870*/  FMUL.FTZ R0, R0, c[0x0][0x2d0] ;  /* 0x0000b40000007a20 */ /* 0x000fe40000410000 */
[----:B------:R-:W-:Y:S01]  /*11880*/  FMUL.FTZ R49, R113, R125 ;  /* 0x0000007d71317220 */ /* 0x000fe20000410000 */
[----:B------:R-:W-:Y:S01]  /*11890*/  MUFU.EX2 R219, R169 ;  /* 0x000000a900db7308 */ /* 0x000fe20000000800 */
[----:B------:R-:W-:Y:S02]  /*118a0*/  FMUL.FTZ R54, R112, R54 ;  /* 0x0000003670367220 */ /* 0x000fe40000410000 */
[--C-:B-1----:R-:W-:Y:S02]  /*118b0*/  FFMA.FTZ R4, R18, c[0x0][0x2d0], -R165.reuse ;  /* 0x0000b40012047a23 */ /* 0x102fe400000108a5 */
[C---:B------:R-:W-:Y:S02]  /*118c0*/  FMUL.FTZ R18, R112.reuse, R134 ;  /* 0x0000008670127220 */ /* 0x040fe40000410000 */
[C---:B------:R-:W-:Y:S02]  /*118d0*/  FMUL.FTZ R55, R112.reuse, R55 ;  /* 0x0000003770377220 */ /* 0x040fe40000410000 */
[C---:B------:R-:W-:Y:S01]  /*118e0*/  FMUL.FTZ R66, R112.reuse, R66 ;  /* 0x0000004270427220 */ /* 0x040fe20000410000 */
        /* <DEDUP_REMOVED lines=12> */
[----:B------:R-:W4:Y:S01]  /*119b0*/  MUFU.EX2 R0, R0 ;  /* 0x0000000000007308 */ /* 0x000f220000000800 */
[C---:B------:R-:W-:Y:S02]  /*119c0*/  FMUL.FTZ R99, R112.reuse, R99 ;  /* 0x0000006370637220 */ /* 0x040fe40000410000 */
[----:B------:R-:W-:Y:S01]  /*119d0*/  FMUL.FTZ R102, R112, R102 ;  /* 0x0000006670667220 */ /* 0x000fe20000410000 */
[----:B-1----:R-:W-:Y:S01]  /*119e0*/  F2FP.BF16.PACK_AB R115, R233, R234 ;  /* 0x000000eae973723e */ /* 0x002fe200000010ff */
[----:B------:R-:W-:Y:S02]  /*119f0*/  FMUL.FTZ R4, R118, c[0x0][0x2d0] ;  /* 0x0000b40076047a20 */ /* 0x000fe40000410000 */
[----:B------:R-:W-:Y:S02]  /*11a00*/  FMUL.FTZ R103, R112, R103 ;  /* 0x0000006770677220 */ /* 0x000fe40000410000 */
[--C-:B------:R-:W-:Y:S01]  /*11a10*/  FFMA.FTZ R5, R8, c[0x0][0x2d0], -R4.reuse ;  /* 0x0000b40008057a23 */ /* 0x100fe20000010804 */
[----:B------:R-:W-:Y:S01]  /*11a20*/  MUFU.EX2 R139, R176 ;  /* 0x000000b0008b7308 */ /* 0x000fe20000000800 */
[--C-:B------:R-:W-:Y:S02]  /*11a30*/  FFMA.FTZ R6, R13, c[0x0][0x2d0], -R4.reuse ;  /* 0x0000b4000d067a23 */ /* 0x100fe40000010804 */
[----:B------:R-:W-:Y:S02]  /*11a40*/  FFMA.FTZ R184, R44, c[0x0][0x2d0], -R4 ;  /* 0x0000b4002cb87a23 */ /* 0x000fe40000010804 */
[----:B--2---:R-:W-:Y:S01]  /*11a50*/  FADD.FTZ R2, -R118, R114 ;  /* 0x0000007276027221 */ /* 0x004fe20000010100 */
[----:B------:R-:W-:Y:S01]  /*11a60*/  F2FP.BF16.PACK_AB R114, R235, R216 ;  /* 0x000000d8eb72723e */ /* 0x000fe200000010ff */
[--C-:B------:R-:W-:Y:S02]  /*11a70*/  FFMA.FTZ R204, R45, c[0x0][0x2d0], -R4.reuse ;  /* 0x0000b4002dcc7a23 */ /* 0x100fe40000010804 */
[----:B------:R-:W-:Y:S01]  /*11a80*/  FMUL.FTZ R2, R2, c[0x0][0x2d0] ;  /* 0x0000b40002027a20 */ /* 0x000fe20000410000 */
[----:B------:R1:W-:Y:S01]  /*11a90*/  MUFU.EX2 R209, R5 ;  /* 0x0000000500d17308 */ /* 0x0003e20000000800 */
[C---:B------:R-:W-:Y:S02]  /*11aa0*/  FMUL.FTZ R110, R112.reuse, R110 ;  /* 0x0000006e706e7220 */ /* 0x040fe40000410000 */
[----:B------:R-:W-:Y:S02]  /*11ab0*/  FMUL.FTZ R111, R112, R111 ;  /* 0x0000006f706f7220 */ /* 0x000fe40000410000 */
[--C-:B------:R-:W-:Y:S02]  /*11ac0*/  FFMA.FTZ R181, R50, c[0x0][0x2d0], -R165.reuse ;  /* 0x0000b40032b57a23 */ /* 0x100fe400000108a5 */
[----:B------:R-:W-:Y:S02]  /*11ad0*/  FFMA.FTZ R165, R51, c[0x0][0x2d0], -R165 ;  /* 0x0000b40033a57a23 */ /* 0x000fe400000108a5 */
[C---:B------:R-:W-:Y:S01]  /*11ae0*/  FMUL.FTZ R50, R112.reuse, R126 ;  /* 0x0000007e70327220 */ /* 0x040fe20000410000 */
[----:B------:R2:W-:Y:S01]  /*11af0*/  MUFU.EX2 R232, R6 ;  /* 0x0000000600e87308 */ /* 0x0005e20000000800 */
[----:B------:R-:W-:Y:S02]  /*11b00*/  FMUL.FTZ R51, R112, R127 ;  /* 0x0000007f70337220 */ /* 0x000fe40000410000 */
[--C-:B------:R-:W-:Y:S02]  /*11b10*/  FFMA.FTZ R24, R24, c[0x0][0x2d0], -R4.reuse ;  /* 0x0000b40018187a23 */ /* 0x100fe40000010804 */
[--C-:B------:R-:W-:Y:S02]  /*11b20*/  FFMA.FTZ R25, R25, c[0x0][0x2d0], -R4.reuse ;  /* 0x0000b40019197a23 */ /* 0x100fe40000010804 */
[--C-:B------:R-:W-:Y:S02]  /*11b30*/  FFMA.FTZ R171, R28, c[0x0][0x2d0], -R4.reuse ;  /* 0x0000b4001cab7a23 */ /* 0x100fe40000010804 */
[----:B------:R-:W-:Y:S01]  /*11b40*/  FFMA.FTZ R28, R112, R208, R177 ;  /* 0x000000d0701c7223 */ /* 0x000fe200000100b1 */
[----:B------:R-:W5:Y:S01]  /*11b50*/  MUFU.EX2 R2, R2 ;  /* 0x0000000200027308 */ /* 0x000f620000000800 */
[----:B------:R-:W-:Y:S02]  /*11b60*/  FFMA.FTZ R175, R29, c[0x0][0x2d0], -R4 ;  /* 0x0000b4001daf7a23 */ /* 0x000fe40000010804 */
[----:B------:R-:W-:Y:S02]  /*11b70*/  FFMA.FTZ R29, R113, R205, R178 ;  /* 0x000000cd711d7223 */ /* 0x000fe400000100b2 */
[--C-:B-1----:R-:W-:Y:S02]  /*11b80*/  FFMA.FTZ R5, R9, c[0x0][0x2d0], -R4.reuse ;  /* 0x0000b40009057a23 */ /* 0x102fe40000010804 */
[--C-:B------:R-:W-:Y:S02]  /*11b90*/  FFMA.FTZ R180, R40, c[0x0][0x2d0], -R4.reuse ;  /* 0x0000b40028b47a23 */ /* 0x100fe40000010804 */
[----:B------:R-:W-:Y:S01]  /*11ba0*/  FFMA.FTZ R179, R41, c[0x0][0x2d0], -R4 ;  /* 0x0000b40029b37a23 */ /* 0x000fe20000010804 */
[----:B------:R-:W1:Y:S01]  /*11bb0*/  MUFU.EX2 R210, R5 ;  /* 0x0000000500d27308 */ /* 0x000e620000000800 */
[C---:B----4-:R-:W-:Y:S02]  /*11bc0*/  FMUL.FTZ R38, R0.reuse, R154 ;  /* 0x0000009a00267220 */ /* 0x050fe40000410000 */
[C---:B------:R-:W-:Y:S02]  /*11bd0*/  FMUL.FTZ R39, R0.reuse, R155 ;  /* 0x0000009b00277220 */ /* 0x040fe40000410000 */
[----:B--2---:R-:W-:Y:S02]  /*11be0*/  FFMA.FTZ R6, R11, c[0x0][0x2d0], -R164 ;  /* 0x0000b4000b067a23 */ /* 0x004fe400000108a4 */
[C---:B------:R-:W-:Y:S02]  /*11bf0*/  FMUL.FTZ R11, R0.reuse, R143 ;  /* 0x0000008f000b7220 */ /* 0x040fe40000410000 */
[C---:B------:R-:W-:Y:S01]  /*11c00*/  FMUL.FTZ R58, R0.reuse, R58 ;  /* 0x0000003a003a7220 */ /* 0x040fe20000410000 */
[----:B------:R2:W-:Y:S01]  /*11c10*/  MUFU.EX2 R206, R6 ;  /* 0x0000000600ce7308 */ /* 0x0005e20000000800 */
[C---:B------:R-:W-:Y:S02]  /*11c20*/  FMUL.FTZ R59, R0.reuse, R59 ;  /* 0x0000003b003b7220 */ /* 0x040fe40000410000 */
[----:B------:R-:W-:Y:S02]  /*11c30*/  FMUL.FTZ R62, R0, R62 ;  /* 0x0000003e003e7220 */ /* 0x000fe40000410000 */
[C---:B-----5:R-:W-:Y:S02]  /*11c40*/  FMUL.FTZ R8, R2.reuse, R140 ;  /* 0x0000008c02087220 */ /* 0x060fe40000410000 */
[C---:B------:R-:W-:Y:S02]  /*11c50*/  FMUL.FTZ R9, R2.reuse, R141 ;  /* 0x0000008d02097220 */ /* 0x040fe40000410000 */
[C---:B------:R-:W-:Y:S01]  /*11c60*/  FMUL.FTZ R13, R2.reuse, R145 ;  /* 0x00000091020d7220 */ /* 0x040fe20000410000 */
[----:B------:R-:W-:Y:S01]  /*11c70*/  MUFU.EX2 R176, R166 ;  /* 0x000000a600b07308 */ /* 0x000fe20000000800 */
[C---:B------:R-:W-:Y:S02]  /*11c80*/  FMUL.FTZ R36, R2.reuse, R152 ;  /* 0x0000009802247220 */ /* 0x040fe40000410000 */
[----:B------:R-:W-:Y:S01]  /*11c90*/  FMUL.FTZ R37, R2, R153 ;  /* 0x0000009902257220 */ /* 0x000fe20000410000 */
[----:B-1----:R-:W-:Y:S01]  /*11ca0*/  F2FP.BF16.PACK_AB R124, R210, R209 ;  /* 0x000000d1d27c723e */ /* 0x002fe200000010ff */
[----:B------:R-:W-:Y:S02]  /*11cb0*/  FFMA.FTZ R5, R12, c[0x0][0x2d0], -R4 ;  /* 0x0000b4000c057a23 */ /* 0x000fe40000010804 */
[----:B------:R-:W-:Y:S02]  /*11cc0*/  FMUL.FTZ R4, R113, R136 ;  /* 0x0000008871047220 */ /* 0x000fe40000410000 */
[C---:B------:R-:W-:Y:S01]  /*11cd0*/  FMUL.FTZ R12, R2.reuse, R144 ;  /* 0x00000090020c7220 */ /* 0x040fe20000410000 */
[----:B------:R-:W1:Y:S01]  /*11ce0*/  MUFU.EX2 R231, R5 ;  /* 0x0000000500e77308 */ /* 0x000e620000000800 */
[C---:B------:R-:W-:Y:S02]  /*11cf0*/  FMUL.FTZ R56, R2.reuse, R56 ;  /* 0x0000003802387220 */ /* 0x040fe40000410000 */
[----:B------:R-:W-:Y:S02]  /*11d00*/  FMUL.FTZ R57, R2, R57 ;  /* 0x0000003902397220 */ /* 0x000fe40000410000 */
[--C-:B--2---:R-:W-:Y:S02]  /*11d10*/  FFMA.FTZ R6, R15, c[0x0][0x2d0], -R164.reuse ;  /* 0x0000b4000f067a23 */ /* 0x104fe400000108a4 */
[----:B------:R-:W-:Y:S02]  /*11d20*/  FMUL.FTZ R15, R0, R147 ;  /* 0x00000093000f7220 */ /* 0x000fe40000410000 */
[C---:B------:R-:W-:Y:S01]  /*11d30*/  FMUL.FTZ R60, R2.reuse, R60 ;  /* 0x0000003c023c7220 */ /* 0x040fe20000410000 */
[----:B------:R2:W-:Y:S01]  /*11d40*/  MUFU.EX2 R225, R6 ;  /* 0x0000000600e17308 */ /* 0x0005e20000000800 */
[----:B------:R-:W-:Y:S02]  /*11d50*/  FMUL.FTZ R61, R2, R61 ;  /* 0x0000003d023d7220 */ /* 0x000fe40000410000 */
[----:B------:R-:W-:Y:S02]  /*11d60*/  FMUL.FTZ R63, R0, R63 ;  /* 0x0000003f003f7220 */ /* 0x000fe40000410000 */
[C---:B------:R-:W-:Y:S02]  /*11d70*/  FMUL.FTZ R72, R2.reuse, R72 ;  /* 0x0000004802487220 */ /* 0x040fe40000410000 */
[----:B------:R-:W-:Y:S02]  /*11d80*/  FMUL.FTZ R73, R2, R73 ;  /* 0x0000004902497220 */ /* 0x000fe40000410000 */
[C---:B------:R-:W-:Y:S01]  /*11d90*/  FMUL.FTZ R74, R0.reuse, R74 ;  /* 0x0000004a004a7220 */ /* 0x040fe20000410000 */
[----:B------:R-:W-:Y:S01]  /*11da0*/  MUFU.EX2 R213, R24 ;  /* 0x0000001800d57308 */ /* 0x000fe20000000800 */
[----:B------:R-:W-:Y:S02]  /*11db0*/  FMUL.FTZ R75, R0, R75 ;  /* 0x0000004b004b7220 */ /* 0x000fe40000410000 */
[----:B------:R-:W-:Y:S01]  /*11dc0*/  FMUL.FTZ R76, R2, R76 ;  /* 0x0000004c024c7220 */ /* 0x000fe20000410000 */
[----:B-1----:R-:W-:Y:S01]  /*11dd0*/  F2FP.BF16.PACK_AB R126, R232, R231 ;  /* 0x000000e7e87e723e */ /* 0x002fe200000010ff */
[--C-:B------:R-:W-:Y:S02]  /*11de0*/  FFMA.FTZ R5, R10, c[0x0][0x2d0], -R164.reuse ;  /* 0x0000b4000a057a23 */ /* 0x100fe400000108a4 */
[----:B------:R-:W-:Y:S02]  /*11df0*/  FMUL.FTZ R10, R0, R142 ;  /* 0x0000008e000a7220 */ /* 0x000fe40000410000 */
[----:B------:R-:W-:Y:S01]  /*11e00*/  FMUL.FTZ R77, R2, R77 ;  /* 0x0000004d024d7220 */ /* 0x000fe20000410000 */
[----:B------:R-:W1:Y:S01]  /*11e10*/  MUFU.EX2 R207, R5 ;  /* 0x0000000500cf7308 */ /* 0x000e620000000800 */
[C---:B------:R-:W-:Y:S02]  /*11e20*/  FMUL.FTZ R78, R0.reuse, R78 ;  /* 0x0000004e004e7220 */ /* 0x040fe40000410000 */
[----:B------:R-:W-:Y:S02]  /*11e30*/  FMUL.FTZ R79, R0, R79 ;  /* 0x0000004f004f7220 */ /* 0x000fe40000410000 */
[----:B--2---:R-:W-:Y:S01]  /*11e40*/  FMUL.FTZ R6, R112, R138 ;  /* 0x0000008a70067220 */ /* 0x004fe20000410000 */
[----:B------:R-:W-:Y:S01]  /*11e50*/  F2FP.BF16.PACK_AB R112, R218, R178 ;  /* 0x000000b2da70723e */ /* 0x000fe200000010ff */
[--C-:B------:R-:W-:Y:S02]  /*11e60*/  FFMA.FTZ R132, R42, c[0x0][0x2d0], -R164.reuse ;  /* 0x0000b4002a847a23 */ /* 0x100fe400000108a4 */
[--C-:B------:R-:W-:Y:S01]  /*11e70*/  FFMA.FTZ R133, R43, c[0x0][0x2d0], -R164.reuse ;  /* 0x0000b4002b857a23 */ /* 0x100fe200000108a4 */
[----:B------:R2:W-:Y:S01]  /*11e80*/  MUFU.EX2 R215, R25 ;  /* 0x0000001900d77308 */ /* 0x0005e20000000800 */
[--C-:B------:R-:W-:Y:S02]  /*11e90*/  FFMA.FTZ R136, R46, c[0x0][0x2d0], -R164.reuse ;  /* 0x0000b4002e887a23 */ /* 0x100fe400000108a4 */
[C---:B------:R-:W-:Y:S02]  /*11ea0*/  FMUL.FTZ R88, R2.reuse, R88 ;  /* 0x0000005802587220 */ /* 0x040fe40000410000 */
[----:B------:R-:W-:Y:S02]  /*11eb0*/  FMUL.FTZ R89, R2, R89 ;  /* 0x0000005902597220 */ /* 0x000fe40000410000 */
[C---:B------:R-:W-:Y:S02]  /*11ec0*/  FMUL.FTZ R90, R0.reuse, R90 ;  /* 0x0000005a005a7220 */ /* 0x040fe40000410000 */
[----:B------:R-:W-:Y:S01]  /*11ed0*/  FMUL.FTZ R91, R0, R91 ;  /* 0x0000005b005b7220 */ /* 0x000fe20000410000 */
[----:B------:R-:W-:Y:S01]  /*11ee0*/  MUFU.EX2 R166, R132 ;  /* 0x0000008400a67308 */ /* 0x000fe20000000800 */
[C---:B------:R-:W-:Y:S02]  /*11ef0*/  FMUL.FTZ R92, R2.reuse, R92 ;  /* 0x0000005c025c7220 */ /* 0x040fe40000410000 */
[----:B------:R-:W-:Y:S01]  /*11f00*/  FMUL.FTZ R93, R2, R93 ;  /* 0x0000005d025d7220 */ /* 0x000fe20000410000 */
[----:B-1----:R-:W-:Y:S01]  /*11f10*/  F2FP.BF16.PACK_AB R125, R206, R207 ;  /* 0x000000cfce7d723e */ /* 0x002fe200000010ff */
[--C-:B------:R-:W-:Y:S02]  /*11f20*/  FFMA.FTZ R5, R14, c[0x0][0x2d0], -R164.reuse ;  /* 0x0000b4000e057a23 */ /* 0x100fe400000108a4 */
[C---:B------:R-:W-:Y:S02]  /*11f30*/  FMUL.FTZ R14, R0.reuse, R146 ;  /* 0x00000092000e7220 */ /* 0x040fe40000410000 */
[C---:B------:R-:W-:Y:S01]  /*11f40*/  FMUL.FTZ R94, R0.reuse, R94 ;  /* 0x0000005e005e7220 */ /* 0x040fe20000410000 */
[----:B------:R-:W1:Y:S01]  /*11f50*/  MUFU.EX2 R228, R5 ;  /* 0x0000000500e47308 */ /* 0x000e620000000800 */
[----:B------:R-:W-:Y:S02]  /*11f60*/  FMUL.FTZ R95, R0, R95 ;  /* 0x0000005f005f7220 */ /* 0x000fe40000410000 */
[--C-:B------:R-:W-:Y:S02]  /*11f70*/  FFMA.FTZ R26, R26, c[0x0][0x2d0], -R164.reuse ;  /* 0x0000b4001a1a7a23 */ /* 0x100fe400000108a4 */
[--C-:B------:R-:W-:Y:S02]  /*11f80*/  FFMA.FTZ R27, R27, c[0x0][0x2d0], -R164.reuse ;  /* 0x0000b4001b1b7a23 */ /* 0x100fe400000108a4 */
[C---:B------:R-:W-:Y:S02]  /*11f90*/  FMUL.FTZ R104, R2.reuse, R104 ;  /* 0x0000006802687220 */ /* 0x040fe40000410000 */
[----:B------:R-:W-:Y:S01]  /*11fa0*/  FMUL.FTZ R105, R2, R105 ;  /* 0x0000006902697220 */ /* 0x000fe20000410000 */
[----:B------:R4:W-:Y:S01]  /*11fb0*/  MUFU.EX2 R212, R26 ;  /* 0x0000001a00d47308 */ /* 0x0009e20000000800 */
[C---:B------:R-:W-:Y:S02]  /*11fc0*/  FMUL.FTZ R106, R0.reuse, R106 ;  /* 0x0000006a006a7220 */ /* 0x040fe40000410000 */
[----:B------:R-:W-:Y:S02]  /*11fd0*/  FMUL.FTZ R107, R0, R107 ;  /* 0x0000006b006b7220 */ /* 0x000fe40000410000 */
[C---:B------:R-:W-:Y:S02]  /*11fe0*/  FMUL.FTZ R24, R2.reuse, R160 ;  /* 0x000000a002187220 */ /* 0x040fe40000410000 */
[----:B--2---:R-:W-:Y:S02]  /*11ff0*/  FMUL.FTZ R25, R2, R161 ;  /* 0x000000a102197220 */ /* 0x004fe40000410000 */
[--C-:B------:R-:W-:Y:S01]  /*12000*/  FFMA.FTZ R30, R30, c[0x0][0x2d0], -R164.reuse ;  /* 0x0000b4001e1e7a23 */ /* 0x100fe200000108a4 */
[----:B------:R2:W5:Y:S01]  /*12010*/  MUFU.EX2 R208, R27 ;  /* 0x0000001b00d07308 */ /* 0x0005620000000800 */
[--C-:B------:R-:W-:Y:S02]  /*12020*/  FFMA.FTZ R31, R31, c[0x0][0x2d0], -R164.reuse ;  /* 0x0000b4001f1f7a23 */ /* 0x100fe400000108a4 */
[----:B------:R-:W-:Y:S01]  /*12030*/  FFMA.FTZ R164, R47, c[0x0][0x2d0], -R164 ;  /* 0x0000b4002fa47a23 */ /* 0x000fe200000108a4 */
[----:B-1----:R-:W-:Y:S01]  /*12040*/  F2FP.BF16.PACK_AB R127, R225, R228 ;  /* 0x000000e4e17f723e */ /* 0x002fe200000010ff */
[----:B------:R-:W-:Y:S01]  /*12050*/  FMUL.FTZ R5, R113, R137 ;  /* 0x0000008971057220 */ /* 0x000fe20000410000 */
[C---:B------:R-:W-:Y:S01]  /*12060*/  F2FP.BF16.PACK_AB R113, R214.reuse, R177 ;  /* 0x000000b1d671723e */ /* 0x040fe200000010ff */
[----:B------:R-:W-:Y:S01]  /*12070*/  LDSM.16.MT88.4 R44, [R190+0x1000] ;  /* 0x00100000be2c783b */ /* 0x000fe20000004200 */
[----:B------:R-:W-:Y:S01]  /*12080*/  FADD.FTZ R138, R214, R28 ;  /* 0x0000001cd68a7221 */ /* 0x000fe20000010000 */
[----:B------:R-:W-:Y:S01]  /*12090*/  F2FP.BF16.PACK_AB R28, R221, R139 ;  /* 0x0000008bdd1c723e */ /* 0x000fe200000010ff */
[----:B------:R-:W1:Y:S01]  /*120a0*/  MUFU.EX2 R224, R172 ;  /* 0x000000ac00e07308 */ /* 0x000e620000000800 */
[----:B------:R-:W-:Y:S01]  /*120b0*/  FADD.FTZ R40, R218, R29 ;  /* 0x0000001dda287221 */ /* 0x000fe20000010000 */
[----:B------:R-:W-:Y:S01]  /*120c0*/  F2FP.BF16.PACK_AB R29, R219, R217 ;  /* 0x000000d9db1d723e */ /* 0x000fe200000010ff */
[-C--:B------:R-:W-:Y:S05]  /*120d0*/  HMMA.16816.F32.BF16 R4, R112, R32.reuse, R4 ;  /* 0x000000207004723c */ /* 0x080fea0000041804 */
[C---:B----4-:R-:W-:Y:S02]  /*120e0*/  FMUL.FTZ R26, R0.reuse, R162 ;  /* 0x000000a2001a7220 */ /* 0x050fe40000410000 */
[----:B------:R-:W-:Y:S01]  /*120f0*/  MUFU.EX2 R220, R168 ;  /* 0x000000a800dc7308 */ /* 0x000fe20000000800 */
[C---:B------:R-:W-:Y:S04]  /*12100*/  HMMA.16816.F32.BF16 R8, R124.reuse, R32, R8 ;  /* 0x000000207c08723c */ /* 0x040fe80000041808 */
[----:B--2---:R-:W-:Y:S01]  /*12110*/  FMUL.FTZ R27, R0, R163 ;  /* 0x000000a3001b7220 */ /* 0x004fe20000410000 */
[----:B-----5:R-:W-:Y:S02]  /*12120*/  F2FP.BF16.PACK_AB R41, R208, R212 ;  /* 0x000000d4d029723e */ /* 0x020fe400000010ff */
[C---:B------:R-:W-:Y:S01]  /*12130*/  FMUL.FTZ R32, R2.reuse, R148 ;  /* 0x0000009402207220 */ /* 0x040fe20000410000 */
[-C--:B------:R-:W-:Y:S01]  /*12140*/  HMMA.16816.F32.BF16 R12, R124, R34.reuse, R12 ;  /* 0x000000227c0c723c */ /* 0x080fe2000004180c */
[----:B------:R-:W2:Y:S03]  /*12150*/  MUFU.EX2 R223, R167 ;  /* 0x000000a700df7308 */ /* 0x000ea60000000800 */
[C---:B------:R-:W-:Y:S02]  /*12160*/  FMUL.FTZ R33, R2.reuse, R149 ;  /* 0x0000009502217220 */ /* 0x040fe40000410000 */
[----:B------:R-:W-:Y:S02]  /*12170*/  FFMA.FTZ R2, R2, R226, R209 ;  /* 0x000000e202027223 */ /* 0x000fe400000100d1 */
[C---:B------:R-:W-:Y:S03]  /*12180*/  HMMA.16816.F32.BF16 R16, R112.reuse, R34, R16 ;  /* 0x000000227010723c */ /* 0x040fe60000041810 */
[----:B------:R1:W-:Y:S01]  /*12190*/  MUFU.EX2 R178, R30 ;  /* 0x0000001e00b27308 */ /* 0x0003e20000000800 */
[----:B------:R-:W-:Y:S02]  /*121a0*/  FADD.FTZ R137, R210, R2 ;  /* 0x00000002d2897221 */ /* 0x000fe40000010000 */
[----:B------:R-:W-:Y:S01]  /*121b0*/  FADD.FTZ R2, R216, R40 ;  /* 0x00000028d8027221 */ /* 0x000fe20000010000 */
[----:B------:R-:W-:Y:S01]  /*121c0*/  F2FP.BF16.PACK_AB R40, R215, R213 ;  /* 0x000000d5d728723e */ /* 0x000fe200000010ff */
[-C--:B---3--:R-:W-:Y:S04]  /*121d0*/  HMMA.16816.F32.BF16 R20, R112, R128.reuse, R20 ;  /* 0x000000807014723c */ /* 0x088fe80000041814 */
[C---:B------:R-:W-:Y:S01]  /*121e0*/  FMUL.FTZ R34, R0.reuse, R150 ;  /* 0x0000009600227220 */ /* 0x040fe20000410000 */
[----:B------:R2:W3:Y:S01]  /*121f0*/  MUFU.EX2 R177, R31 ;  /* 0x0000001f00b17308 */ /* 0x0004e20000000800 */
[C---:B------:R-:W-:Y:S02]  /*12200*/  FMUL.FTZ R35, R0.reuse, R151 ;  /* 0x0000009700237220 */ /* 0x040fe40000410000 */
[----:B------:R-:W-:Y:S04]  /*12210*/  FADD.FTZ R2, R235, R2 ;  /* 0x00000002eb027221 */ /* 0x000fe80000010000 */
[----:B------:R-:W-:Y:S01]  /*12220*/  FADD.FTZ R2, R139, R2 ;  /* 0x000000028b027221 */ /* 0x000fe20000010000 */
[C---:B------:R-:W-:Y:S02]  /*12230*/  HMMA.16816.F32.BF16 R32, R124.reuse, R128, R32 ;  /* 0x000000807c20723c */ /* 0x040fe40000041820 */
[----:B------:R-:W-:Y:S02]  /*12240*/  MUFU.EX2 R211, R171 ;  /* 0x000000ab00d37308 */ /* 0x000fe40000000800 */
[----:B------:R-:W-:Y:S01]  /*12250*/  FFMA.FTZ R0, R0, R227, R207 ;  /* 0x000000e300007223 */ /* 0x000fe200000100cf */
[----:B-1----:R-:W-:Y:S01]  /*12260*/  F2FP.BF16.PACK_AB R30, R224, R222 ;  /* 0x000000dee01e723e */ /* 0x002fe200000010ff */
[----:B------:R-:W-:Y:S02]  /*12270*/  FADD.FTZ R2, R221, R2 ;  /* 0x00000002dd027221 */ /* 0x000fe40000010000 */
[-C--:B------:R-:W-:Y:S04]  /*12280*/  HMMA.16816.F32.BF16 R36, R124, R130.reuse, R36 ;  /* 0x000000827c24723c */ /* 0x080fe80000041824 */
[----:B------:R-:W1:Y:S01]  /*12290*/  MUFU.EX2 R205, R175 ;  /* 0x000000af00cd7308 */ /* 0x000e620000000800 */
[----:B------:R-:W-:Y:S03]  /*122a0*/  FADD.FTZ R0, R206, R0 ;  /* 0x00000000ce007221 */ /* 0x000fe60000010000 */
[C---:B------:R-:W-:Y:S01]  /*122b0*/  HMMA.16816.F32.BF16 R48, R112.reuse, R130, R48 ;  /* 0x000000827030723c */ /* 0x040fe20000041830 */
[----:B------:R-:W4:Y:S03]  /*122c0*/  LDSM.16.MT88.4 R128, [R189+0xc00] ;  /* 0x000c0000bd80783b */ /* 0x000f260000004200 */
[----:B--2---:R-:W-:Y:S01]  /*122d0*/  F2FP.BF16.PACK_AB R31, R223, R220 ;  /* 0x000000dcdf1f723e */ /* 0x004fe200000010ff */
[----:B------:R-:W-:Y:S01]  /*122e0*/  FADD.FTZ R0, R228, R0 ;  /* 0x00000000e4007221 */ /* 0x000fe20000010000 */
[----:B---3--:R-:W-:Y:S01]  /*122f0*/  F2FP.BF16.PACK_AB R43, R177, R178 ;  /* 0x000000b2b12b723e */ /* 0x008fe200000010ff */
[----:B------:R-:W-:Y:S10]  /*12300*/  MUFU.EX2 R175, R165 ;  /* 0x000000a500af7308 */ /* 0x000ff40000000800 */
[----:B------:R2:W3:Y:S01]  /*12310*/  MUFU.EX2 R165, R133 ;  /* 0x0000008500a57308 */ /* 0x0004e20000000800 */
[----:B-1----:R-:W-:Y:S09]  /*12320*/  F2FP.BF16.PACK_AB R42, R205, R211 ;  /* 0x000000d3cd2a723e */ /* 0x002ff200000010ff */
[----:B------:R-:W-:Y:S10]  /*12330*/  MUFU.EX2 R168, R187 ;  /* 0x000000bb00a87308 */ /* 0x000ff40000000800 */
[----:B------:R-:W-:Y:S01]  /*12340*/  MUFU.EX2 R173, R186 ;  /* 0x000000ba00ad7308 */ /* 0x000fe20000000800 */
[-C--:B----4-:R-:W-:Y:S01]  /*12350*/  HMMA.16816.F32.BF16 R52, R112, R128.reuse, R52 ;  /* 0x000000807034723c */ /* 0x090fe20000041834 */
[----:B--2---:R-:W-:Y:S02]  /*12360*/  LDSM.16.MT88.4 R132, [R189+0x800] ;  /* 0x00080000bd84783b */ /* 0x004fe40000004200 */
[----:B---3--:R-:W-:Y:S06]  /*12370*/  F2FP.BF16.PACK_AB R161, R165, R166 ;  /* 0x000000a6a5a1723e */ /* 0x008fec00000010ff */
[----:B------:R-:W-:Y:S01]  /*12380*/  MUFU.EX2 R170, R183 ;  /* 0x000000b700aa7308 */ /* 0x000fe20000000800 */
[C---:B------:R-:W-:Y:S08]  /*12390*/  HMMA.16816.F32.BF16 R56, R124.reuse, R128, R56 ;  /* 0x000000807c38723c */ /* 0x040ff00000041838 */
[-C--:B------:R-:W-:Y:S01]  /*123a0*/  HMMA.16816.F32.BF16 R60, R124, R130.reuse, R60 ;  /* 0x000000827c3c723c */ /* 0x080fe2000004183c */
[----:B------:R-:W-:Y:S07]  /*123b0*/  MUFU.EX2 R171, R182 ;  /* 0x000000b600ab7308 */ /* 0x000fee0000000800 */
[C---:B------:R-:W-:Y:S01]  /*123c0*/  HMMA.16816.F32.BF16 R64, R112.reuse, R130, R64 ;  /* 0x000000827040723c */ /* 0x040fe20000041840 */
[----:B------:R-:W1:Y:S02]  /*123d0*/  LDSM.16.MT88.4 R128, [R190+0xc00] ;  /* 0x000c0000be80783b */ /* 0x000e640000004200 */
[----:B------:R-:W-:Y:S10]  /*123e0*/  MUFU.EX2 R174, R185 ;  /* 0x000000b900ae7308 */ /* 0x000ff40000000800 */
[----:B------:R-:W-:Y:S10]  /*123f0*/  MUFU.EX2 R172, R181 ;  /* 0x000000b500ac7308 */ /* 0x000ff40000000800 */
[----:B------:R-:W-:Y:S10]  /*12400*/  MUFU.EX2 R167, R180 ;  /* 0x000000b400a77308 */ /* 0x000ff40000000800 */
[----:B------:R-:W2:Y:S01]  /*12410*/  MUFU.EX2 R169, R179 ;  /* 0x000000b300a97308 */ /* 0x000ea20000000800 */
[-C--:B-1----:R-:W-:Y:S08]  /*12420*/  HMMA.16816.F32.BF16 R68, R112, R128.reuse, R68 ;  /* 0x000000807044723c */ /* 0x082ff00000041844 */
[C---:B------:R-:W-:Y:S08]  /*12430*/  HMMA.16816.F32.BF16 R72, R124.reuse, R128, R72 ;  /* 0x000000807c48723c */ /* 0x040ff00000041848 */
[-C--:B------:R-:W-:Y:S04]  /*12440*/  HMMA.16816.F32.BF16 R76, R124, R130.reuse, R76 ;  /* 0x000000827c4c723c */ /* 0x080fe8000004184c */
[----:B--2---:R-:W-:Y:S04]  /*12450*/  F2FP.BF16.PACK_AB R160, R169, R167 ;  /* 0x000000a7a9a0723e */ /* 0x004fe800000010ff */
        /* <DEDUP_REMOVED lines=9> */
[-C--:B------:R-:W-:Y:S01]  /*124f0*/  HMMA.16816.F32.BF16 R24, R124, R130.reuse, R24 ;  /* 0x000000827c18723c */ /* 0x080fe20000041818 */
[----:B------:R-:W1:Y:S07]  /*12500*/  LDSM.16.MT88.4 R124, [R189+0x400] ;  /* 0x00040000bd7c783b */ /* 0x000e6e0000004200 */
[----:B------:R-:W-:Y:S01]  /*12510*/  HMMA.16816.F32.BF16 R108, R112, R130, R108 ;  /* 0x00000082706c723c */ /* 0x000fe2000004186c */
[----:B------:R-:W2:Y:S08]  /*12520*/  LDSM.16.MT88.4 R112, [R190+0x400] ;  /* 0x00040000be70783b */ /* 0x000eb00000004200 */
[----:B------:R-:W3:Y:S01]  /*12530*/  LDSM.16.MT88.4 R128, [R189+0x1000] ;  /* 0x00100000bd80783b */ /* 0x000ee20000004200 */
[-C--:B-1----:R-:W-:Y:S08]  /*12540*/  HMMA.16816.F32.BF16 R4, R28, R124.reuse, R4 ;  /* 0x0000007c1c04723c */ /* 0x082ff00000041804 */
        /* <DEDUP_REMOVED lines=9> */
[-C--:B---3--:R-:W-:Y:S08]  /*125e0*/  HMMA.16816.F32.BF16 R52, R28, R128.reuse, R52 ;  /* 0x000000801c34723c */ /* 0x088ff00000041834 */
[C---:B------:R-:W-:Y:S08]  /*125f0*/  HMMA.16816.F32.BF16 R56, R40.reuse, R128, R56 ;  /* 0x000000802838723c */ /* 0x040ff00000041838 */
[-C--:B------:R-:W-:Y:S08]  /*12600*/  HMMA.16816.F32.BF16 R60, R40, R130.reuse, R60 ;  /* 0x00000082283c723c */ /* 0x080ff0000004183c */
[C---:B------:R-:W-:Y:S08]  /*12610*/  HMMA.16816.F32.BF16 R64, R28.reuse, R130, R64 ;  /* 0x000000821c40723c */ /* 0x040ff00000041840 */
[-C--:B------:R-:W-:Y:S08]  /*12620*/  HMMA.16816.F32.BF16 R68, R28, R44.reuse, R68 ;  /* 0x0000002c1c44723c */ /* 0x080ff00000041844 */
[C---:B------:R-:W-:Y:S01]  /*12630*/  HMMA.16816.F32.BF16 R72, R40.reuse, R44, R72 ;  /* 0x0000002c2848723c */ /* 0x040fe20000041848 */
[----:B------:R-:W-:Y:S07]  /*12640*/  MUFU.EX2 R45, R136 ;  /* 0x00000088002d7308 */ /* 0x000fee0000000800 */
[-C--:B------:R-:W-:Y:S03]  /*12650*/  HMMA.16816.F32.BF16 R76, R40, R46.reuse, R76 ;  /* 0x0000002e284c723c */ /* 0x080fe6000004184c */
[----:B------:R-:W2:Y:S05]  /*12660*/  MUFU.EX2 R44, R164 ;  /* 0x000000a4002c7308 */ /* 0x000eaa0000000800 */
[C---:B------:R-:W-:Y:S05]  /*12670*/  HMMA.16816.F32.BF16 R80, R28.reuse, R46, R80 ;  /* 0x0000002e1c50723c */ /* 0x040fea0000041850 */
[----:B------:R-:W-:Y:S03]  /*12680*/  MUFU.EX2 R47, R184 ;  /* 0x000000b8002f7308 */ /* 0x000fe60000000800 */
[-C--:B-1----:R-:W-:Y:S07]  /*12690*/  HMMA.16816.F32.BF16 R84, R28, R112.reuse, R84 ;  /* 0x000000701c54723c */ /* 0x082fee0000041854 */
[----:B------:R-:W1:Y:S01]  /*126a0*/  MUFU.EX2 R46, R204 ;  /* 0x000000cc002e7308 */ /* 0x000e620000000800 */
[C---:B------:R-:W-:Y:S04]  /*126b0*/  HMMA.16816.F32.BF16 R88, R40.reuse, R112, R88 ;  /* 0x000000702858723c */ /* 0x040fe80000041858 */
[----:B--2---:R-:W-:Y:S04]  /*126c0*/  F2FP.BF16.PACK_AB R163, R44, R45 ;  /* 0x0000002d2ca3723e */ /* 0x004fe800000010ff */
[-C--:B------:R-:W-:Y:S08]  /*126d0*/  HMMA.16816.F32.BF16 R92, R40, R114.reuse, R92 ;  /* 0x00000072285c723c */ /* 0x080ff0000004185c */
[C---:B------:R-:W-:Y:S04]  /*126e0*/  HMMA.16816.F32.BF16 R96, R28.reuse, R114, R96 ;  /* 0x000000721c60723c */ /* 0x040fe80000041860 */
[----:B-1----:R-:W-:Y:S04]  /*126f0*/  F2FP.BF16.PACK_AB R162, R46, R47 ;  /* 0x0000002f2ea2723e */ /* 0x002fe800000010ff */
[-C--:B------:R-:W-:Y:S04]  /*12700*/  HMMA.16816.F32.BF16 R100, R28, R124.reuse, R100 ;  /* 0x0000007c1c64723c */ /* 0x080fe80000041864 */
[----:B------:R-:W-:Y:S04]  /*12710*/  MOV R115, R3 ;  /* 0x0000000300737202 */ /* 0x000fe80000000f00 */
[C---:B------:R-:W-:Y:S08]  /*12720*/  HMMA.16816.F32.BF16 R104, R40.reuse, R124, R104 ;  /* 0x0000007c2868723c */ /* 0x040ff00000041868 */
[-C--:B------:R-:W-:Y:S07]  /*12730*/  HMMA.16816.F32.BF16 R24, R40, R126.reuse, R24 ;  /* 0x0000007e2818723c */ /* 0x080fee0000041818 */
[----:B------:R-:W-:Y:S01]  /*12740*/  FADD.FTZ R40, R234, R138 ;  /* 0x0000008aea287221 */ /* 0x000fe20000010000 */
[----:B------:R-:W-:Y:S01]  /*12750*/  HMMA.16816.F32.BF16 R108, R28, R126, R108 ;  /* 0x0000007e1c6c723c */ /* 0x000fe2000004186c */
[----:B------:R-:W1:Y:S03]  /*12760*/  LDSM.16.MT88.4 R124, [R190+0x800] ;  /* 0x00080000be7c783b */ /* 0x000e660000004200 */
[----:B------:R-:W-:Y:S02]  /*12770*/  FADD.FTZ R41, R231, R137 ;  /* 0x00000089e7297221 */ /* 0x000fe40000010000 */
[----:B------:R-:W-:Y:S01]  /*12780*/  FADD.FTZ R42, R233, R40 ;  /* 0x00000028e92a7221 */ /* 0x000fe20000010000 */
[----:B------:R-:W-:Y:S01]  /*12790*/  F2FP.BF16.PACK_AB R28, R173, R168 ;  /* 0x000000a8ad1c723e */ /* 0x000fe200000010ff */
[----:B------:R-:W-:Y:S01]  /*127a0*/  FADD.FTZ R41, R232, R41 ;  /* 0x00000029e8297221 */ /* 0x000fe20000010000 */
[----:B------:R-:W-:Y:S03]  /*127b0*/  F2FP.BF16.PACK_AB R29, R171, R170 ;  /* 0x000000aaab1d723e */ /* 0x000fe600000010ff */
[----:B------:R-:W-:Y:S01]  /*127c0*/  F2FP.BF16.PACK_AB R30, R176, R174 ;  /* 0x000000aeb01e723e */ /* 0x000fe200000010ff */
[----:B------:R-:W-:Y:S01]  /*127d0*/  FADD.FTZ R40, R225, R0 ;  /* 0x00000000e1287221 */ /* 0x000fe20000010000 */
[----:B------:R-:W-:Y:S01]  /*127e0*/  F2FP.BF16.PACK_AB R31, R175, R172 ;  /* 0x000000acaf1f723e */ /* 0x000fe200000010ff */
[----:B------:R-:W-:Y:S04]  /*127f0*/  FADD.FTZ R0, R217, R42 ;  /* 0x0000002ad9007221 */ /* 0x000fe80000010000 */
[----:B------:R-:W-:Y:S02]  /*12800*/  FADD.FTZ R0, R219, R0 ;  /* 0x00000000db007221 */ /* 0x000fe40000010000 */
[-C--:B------:R-:W-:Y:S01]  /*12810*/  HMMA.16816.F32.BF16 R136, R28, R132.reuse, R4 ;  /* 0x000000841c88723c */ /* 0x080fe20000041804 */
[----:B------:R-:W2:Y:S07]  /*12820*/  LDSM.16.MT88.4 R4, [R189+0x1400] ;  /* 0x00140000bd04783b */ /* 0x000eae0000004200 */
[C---:B------:R-:W-:Y:S01]  /*12830*/  HMMA.16816.F32.BF16 R140, R160.reuse, R132, R8 ;  /* 0x00000084a08c723c */ /* 0x040fe20000041808 */
[----:B------:R-:W3:Y:S07]  /*12840*/  LDSM.16.MT88.4 R8, [R190+0x1400] ;  /* 0x00140000be08783b */ /* 0x000eee0000004200 */
[-C--:B------:R-:W-:Y:S01]  /*12850*/  HMMA.16816.F32.BF16 R144, R160, R134.reuse, R12 ;  /* 0x00000086a090723c */ /* 0x080fe2000004180c */
[----:B------:R-:W4:Y:S07]  /*12860*/  LDSM.16.MT88.4 R12, [R189+0x2000] ;  /* 0x00200000bd0c783b */ /* 0x000f2e0000004200 */
[C---:B------:R-:W-:Y:S01]  /*12870*/  HMMA.16816.F32.BF16 R132, R28.reuse, R134, R16 ;  /* 0x000000861c84723c */ /* 0x040fe20000041810 */
[----:B------:R-:W5:Y:S07]  /*12880*/  LDSM.16.MT88.4 R16, [R190+0x2000] ;  /* 0x00200000be10783b */ /* 0x000f6e0000004200 */
[-C--:B-1----:R-:W-:Y:S08]  /*12890*/  HMMA.16816.F32.BF16 R128, R28, R124.reuse, R20 ;  /* 0x0000007c1c80723c */ /* 0x082ff00000041814 */
[C---:B------:R-:W-:Y:S08]  /*128a0*/  HMMA.16816.F32.BF16 R148, R160.reuse, R124, R32 ;  /* 0x0000007ca094723c */ /* 0x040ff00000041820 */
[-C--:B------:R-:W-:Y:S08]  /*128b0*/  HMMA.16816.F32.BF16 R152, R160, R126.reuse, R36 ;  /* 0x0000007ea098723c */ /* 0x080ff00000041824 */
[C---:B------:R-:W-:Y:S08]  /*128c0*/  HMMA.16816.F32.BF16 R124, R28.reuse, R126, R48 ;  /* 0x0000007e1c7c723c */ /* 0x040ff00000041830 */
[-C--:B--2---:R-:W-:Y:S08]  /*128d0*/  HMMA.16816.F32.BF16 R52, R28, R4.reuse, R52 ;  /* 0x000000041c34723c */ /* 0x084ff00000041834 */
[C---:B------:R-:W-:Y:S07]  /*128e0*/  HMMA.16816.F32.BF16 R56, R160.reuse, R4, R56 ;  /* 0x00000004a038723c */ /* 0x040fee0000041838 */
[----:B------:R-:W-:Y:S01]  /*128f0*/  FADD.FTZ R5, R213, R41 ;  /* 0x00000029d5057221 */ /* 0x000fe20000010000 */
[-C--:B------:R-:W-:Y:S04]  /*12900*/  HMMA.16816.F32.BF16 R60, R160, R6.reuse, R60 ;  /* 0x00000006a03c723c */ /* 0x080fe8000004183c */
[----:B------:R-:W-:Y:S04]  /*12910*/  FADD.FTZ R4, R212, R40 ;  /* 0x00000028d4047221 */ /* 0x000fe80000010000 */
[C---:B------:R-:W-:Y:S07]  /*12920*/  HMMA.16816.F32.BF16 R64, R28.reuse, R6, R64 ;  /* 0x000000061c40723c */ /* 0x040fee0000041840 */
[----:B------:R-:W-:Y:S01]  /*12930*/  FADD.FTZ R7, R208, R4 ;  /* 0x00000004d0077221 */ /* 0x000fe20000010000 */
[-C--:B---3--:R-:W-:Y:S04]  /*12940*/  HMMA.16816.F32.BF16 R68, R28, R8.reuse, R68 ;  /* 0x000000081c44723c */ /* 0x088fe80000041844 */
        /* <DEDUP_REMOVED lines=10> */
[-C--:B----4-:R-:W-:Y:S04]  /*129f0*/  HMMA.16816.F32.BF16 R84, R28, R12.reuse, R84 ;  /* 0x0000000c1c54723c */ /* 0x090fe80000041854 */
        /* <DEDUP_REMOVED lines=11> */
[-C--:B-----5:R-:W-:Y:S04]  /*12ab0*/  HMMA.16816.F32.BF16 R100, R28, R16.reuse, R100 ;  /* 0x000000101c64723c */ /* 0x0a0fe80000041864 */
        /* <DEDUP_REMOVED lines=8> */
[----:B------:R-:W-:Y:S04]  /*12b40*/  HMMA.16816.F32.BF16 R108, R28, R18, R108 ;  /* 0x000000121c6c723c */ /* 0x000fe8000004186c */
[----:B------:R-:W-:Y:S02]  /*12b50*/  FADD.FTZ R205, R176, R6 ;  /* 0x00000006b0cd7221 */ /* 0x000fe40000010000 */
[----:B------:R-:W-:Y:S02]  /*12b60*/  FADD.FTZ R208, R175, R4 ;  /* 0x00000004afd07221 */ /* 0x000fe40000010000 */
[----:B------:R-:W-:Y:S04]  /*12b70*/  FADD.FTZ R226, R46, R2 ;  /* 0x000000022ee27221 */ /* 0x000fe80000010000 */
[----:B------:R-:W-:Y:S01]  /*12b80*/  FADD.FTZ R227, R44, R0 ;  /* 0x000000002ce37221 */ /* 0x000fe20000010000 */
[----:B------:R-:W-:-:S05]  /*12b90*/  @P2 BRA `(.L_x_1689) ;  /* 0xffffd8d000002947 */ /* 0x000fca000383ffff */
.L_x_1686:
[----:B------:R-:W-:Y:S01]  /*12ba0*/  @!UPT UIADD3 URZ, URZ, URZ, URZ ;  /* 0x0000003f3f3ff290 */ /* 0x000fe2000fffe03f */
        /* <DEDUP_REMOVED lines=16> */
.L_x_1766:
        /* <DEDUP_REMOVED lines=134> */
.L_x_1631:
[----:B------:R1:W5:Y:S04]  /*13510*/  LDL R6, [R1] ;  /* 0x0000000001067983 */ /* 0x0003680000100800 */
[----:B------:R-:W2:Y:S01]  /*13520*/  S2R R2, SR_TID.X ;  /* 0x0000000000027919 */ /* 0x000ea20000002100 */
[----:B------:R-:W-:Y:S01]  /*13530*/  BSSY B0, `(.L_x_1691) ;  /* 0x0000011000007945 */ /* 0x000fe20003800000 */
[----:B--2---:R-:W-:-:S13]  /*13540*/  LOP3.LUT P0, RZ, R2, 0x7f, RZ, 0xc0, !PT ;  /* 0x0000007f02ff7812 */ /* 0x004fda000780c0ff */
[----:B------:R-:W-:Y:S05]  /*13550*/  @P0 BRA `(.L_x_1692) ;  /* 0x000000e000000947 */ /* 0x000fea0003800000 */
[----:B-1----:R-:W1:Y:S01]  /*13560*/  S2R R4, SR_LANEID ;  /* 0x0000000000047919 */ /* 0x002e620000000000 */
[----:B------:R-:W-:Y:S01]  /*13570*/  VOTEU.ANY UR4, UPT, PT ;  /* 0x0000000000047886 */ /* 0x000fe200038e0100 */
[----:B------:R-:W-:Y:S01]  /*13580*/  IMAD.MOV.U32 R5, RZ, RZ, c[0x0][0x564] ;  /* 0x00015900ff057624 */ /* 0x000fe200078e00ff */
[----:B------:R-:W1:Y:S08]  /*13590*/  FLO.U32 R3, UR4 ;  /* 0x0000000400037d00 */ /* 0x000e7000080e0000 */
[----:B------:R-:W2:Y:S01]  /*135a0*/  POPC R2, UR4 ;  /* 0x0000000400027d09 */ /* 0x000ea20008000000 */
[----:B-1----:R-:W-:Y:S01]  /*135b0*/  ISETP.EQ.U32.AND P0, PT, R3, R4, PT ;  /* 0x000000040300720c */ /* 0x002fe20003f02070 */
[----:B------:R-:W-:-:S12]  /*135c0*/  IMAD.MOV.U32 R4, RZ, RZ, c[0x0][0x560] ;  /* 0x00015800ff047624 */ /* 0x000fd800078e00ff */
[----:B--2---:R1:W2:Y:S04]  /*135d0*/  @P0 ATOMG.E.ADD.STRONG.GPU PT, R2, [R4.64], R2 ;  /* 0x00000002040209a8 */ /* 0x0042a800081ee1c6 */
[----:B-1----:R-:W1:Y:S04]  /*135e0*/  S2R R4, SR_LTMASK ;  /* 0x0000000000047919 */ /* 0x002e680000003900 */
[----:B--2---:R1:W2:Y:S02]  /*135f0*/  SHFL.IDX PT, R3, R2, R3, 0x1f ;  /* 0x00001f0302037589 */ /* 0x0042a400000e0000 */
[----:B-1----:R-:W-:-:S06]  /*13600*/  LOP3.LUT R2, R4, UR4, RZ, 0xc0, !PT ;  /* 0x0000000404027c12 */ /* 0x002fcc000f8ec0ff */
[----:B------:R-:W2:Y:S02]  /*13610*/  POPC R2, R2 ;  /* 0x0000000200027309 */ /* 0x000ea40000000000 */
[----:B--2--5:R-:W-:-:S05]  /*13620*/  IADD3 R6, R3, c[0x0][0xc], R2 ;  /* 0x0000030003067a10 */ /* 0x024fca0007ffe002 */
[----:B------:R1:W-:Y:S02]  /*13630*/  STL [R1], R6 ;  /* 0x0000000601007387 */ /* 0x0003e40000100800 */
.L_x_1692:
[----:B-1----:R-:W-:Y:S05]  /*13640*/  BSYNC B0 ;  /* 0x0000000000007941 */ /* 0x002fea0003800000 */
.L_x_1691:
[----:B------:R-:W-:Y:S01]  /*13650*/  PRMT R0, R0, 0x9910, RZ ;  /* 0x0000991000007816 */ /* 0x000fe200000000ff */
[----:B------:R-:W-:Y:S01]  /*13660*/  BSSY B1, `(.L_x_1693) ;  /* 0x000034a000017945 */ /* 0x000fe20003800000 */
[----:B-----5:R-:W-:Y:S02]  /*13670*/  IMAD.MOV.U32 R78, RZ, RZ, R6 ;  /* 0x000000ffff4e7224 */ /* 0x020fe400078e0006 */
[----:B------:R-:W-:-:S13]  /*13680*/  ISETP.NE.AND P0, PT, R0, RZ, PT ;  /* 0x000000ff0000720c */ /* 0x000fda0003f05270 */
[----:B------:R-:W-:Y:S05]  /*13690*/  @!P0 BRA `(.L_x_1694) ;  /* 0x0000277000008947 */ /* 0x000fea0003800000 */
[----:B------:R-:W2:Y:S04]  /*136a0*/  LDL R9, [R1+0x14] ;  /* 0x0000140001097983 */ /* 0x000ea80000100800 */
[----:B------:R-:W3:Y:S04]  /*136b0*/  LDL R7, [R1+0x18] ;  /* 0x0000180001077983 */ /* 0x000ee80000100800 */
        /* <DEDUP_REMOVED lines=107> */
[----:B------:R-:W-:Y:S01]  /*13d70*/  STS [R11+0x5000], R3 ;  /* 0x005000030b007388 */ /* 0x000fe20000000800 */
        /* <DEDUP_REMOVED lines=14> */
.L_x_1695:
[----:B--2---:R-:W2:Y:S04]  /*13e60*/  LDL R3, [R1+0x84] ;  /* 0x0000840001037983 */ /* 0x004ea80000100800 */
[----:B------:R-:W2:Y:S04]  /*13e70*/  LDL R79, [R1+0x4] ;  /* 0x00000400014f7983 */ /* 0x000ea80000100800 */
[----:B------:R-:W3:Y:S04]  /*13e80*/  LDL R13, [R1+0x3c] ;  /* 0x00003c00010d7983 */ /* 0x000ee80000100800 */
[----:B------:R-:W4:Y:S04]  /*13e90*/  LDL R25, [R1+0x80] ;  /* 0x0000800001197983 */ /* 0x000f280000100800 */
[----:B------:R-:W4:Y:S01]  /*13ea0*/  LDL.LU R24, [R1+0x2c] ;  /* 0x00002c0001187983 */ /* 0x000f220000300800 */
[----:B------:R-:W-:Y:S01]  /*13eb0*/  IMAD.MOV.U32 R11, RZ, RZ, 0x368 ;  /* 0x00000368ff0b7424 */ /* 0x000fe200078e00ff */
[----:B------:R-:W-:-:S04]  /*13ec0*/  ISETP.GT.AND P2, PT, R0, 0x1, PT ;  /* 0x000000010000780c */ /* 0x000fc80003f44270 */
[----:B------:R-:W-:-:S04]  /*13ed0*/  SEL R11, R11, 0x328, P2 ;  /* 0x000003280b0b7807 */ /* 0x000fc80001000000 */
[----:B------:R-:W1:Y:S08]  /*13ee0*/  LDC.64 R6, c[0x0][R11+0x170] ;  /* 0x00005c000b067b82 */ /* 0x000e700000000a00 */
[----:B------:R-:W1:Y:S08]  /*13ef0*/  LDC.64 R14, c[0x0][R11+0x168] ;  /* 0x00005a000b0e7b82 */ /* 0x000e700000000a00 */
        /* <DEDUP_REMOVED lines=8> */
[----:B------:R-:W1:Y:S02]  /*13f80*/  S2R R26, SR_TID.X ;  /* 0x00000000001a7919 */ /* 0x000e640000002100 */
[----:B-1----:R-:W-:-:S04]  /*13f90*/  IMAD R4, R7, R0, RZ ;  /* 0x0000000007047224 */ /* 0x002fc800078e02ff */
[C---:B------:R-:W-:Y:S02]  /*13fa0*/  IMAD R12, R6.reuse, R5, R4 ;  /* 0x00000005060c7224 */ /* 0x040fe400078e0204 */
[----:B------:R-:W-:-:S04]  /*13fb0*/  IMAD.WIDE.U32 R6, R6, R0, RZ ;  /* 0x0000000006067225 */ /* 0x000fc800078e00ff */
[----:B------:R-:W-:-:S04]  /*13fc0*/  IMAD.WIDE.U32 R8, R14, R251, RZ ;  /* 0x000000fb0e087225 */ /* 0x000fc800078e00ff */
[----:B------:R-:W-:Y:S01]  /*13fd0*/  IMAD R11, R15, R251, RZ ;  /* 0x000000fb0f0b7224 */ /* 0x000fe200078e02ff */
[----:B-----5:R-:W-:Y:S01]  /*13fe0*/  SHF.R.S32.HI R14, RZ, 0x1f, R2 ;  /* 0x0000001fff0e7819 */ /* 0x020fe20000011402 */
[----:B------:R-:W-:Y:S01]  /*13ff0*/  IMAD.IADD R12, R7, 0x1, R12 ;  /* 0x00000001070c7824 */ /* 0x000fe200078e020c */
[----:B------:R-:W-:-:S04]  /*14000*/  SHF.R.S32.HI R15, RZ, 0x1f, R26 ;  /* 0x0000001fff0f7819 */ /* 0x000fc8000001141a */
[----:B------:R-:W-:-:S04]  /*14010*/  LEA.HI R15, R15, R26, RZ, 0x5 ;  /* 0x0000001a0f0f7211 */ /* 0x000fc800078f28ff */
[----:B------:R-:W-:-:S05]  /*14020*/  LOP3.LUT R15, R15, 0xffffffe0, RZ, 0xc0, !PT ;  /* 0xffffffe00f0f7812 */ /* 0x000fca00078ec0ff */
[----:B------:R-:W-:Y:S02]  /*14030*/  IMAD.IADD R15, R26, 0x1, -R15 ;  /* 0x000000011a0f7824 */ /* 0x000fe400078e0a0f */
[----:B--2---:R-:W-:-:S04]  /*14040*/  IMAD R3, R79, 0x80, R3 ;  /* 0x000000804f037824 */ /* 0x004fc800078e0203 */
[----:B------:R-:W-:-:S04]  /*14050*/  @P5 IMAD.HI.U32 R5, R3, c[0x0][0x4ec], RZ ;  /* 0x00013b0003055a27 */ /* 0x000fc800078e00ff */
[----:B------:R-:W-:Y:S01]  /*14060*/  IMAD.MOV.U32 R4, RZ, RZ, R3 ;  /* 0x000000ffff047224 */ /* 0x000fe200078e0003 */
[----:B------:R-:W-:Y:S02]  /*14070*/  @P5 SHF.R.U32.HI R4, RZ, c[0x0][0x4f0], R5 ;  /* 0x00013c00ff045a19 */ /* 0x000fe40000011605 */
[----:B---3--:R-:W-:Y:S02]  /*14080*/  SEL R5, R13, RZ, P2 ;  /* 0x000000ff0d057207 */ /* 0x008fe40001000000 */
[----:B------:R-:W-:Y:S01]  /*14090*/  IADD3 R13, P1, P0, R6, R8, R2 ;  /* 0x00000008060d7210 */ /* 0x000fe2000783e002 */
[----:B------:R-:W-:Y:S02]  /*140a0*/  IMAD.IADD R8, R9, 0x1, R11 ;  /* 0x0000000109087824 */ /* 0x000fe400078e020b */
        /* <DEDUP_REMOVED lines=16> */
[----:B------:R-:W-:Y:S01]  /*141b0*/  LEA R6, P0, R4, R6, 0x2 ;  /* 0x0000000604067211 */ /* 0x000fe200078010ff */
[----:B------:R-:W-:-:S03]  /*141c0*/  IMAD.IADD R5, R5, 0x1, R8 ;  /* 0x0000000105057824 */ /* 0x000fc600078e0208 */
        /* <DEDUP_REMOVED lines=10> */
[----:B------:R-:W3:Y:S01]  /*14270*/  SHFL.IDX PT, R8, R6, 0x2, 0x1c1f ;  /* 0x005c1f0006087f89 */ /* 0x000ee200000e0000 */
[----:B----4-:R-:W-:-:S05]  /*14280*/  IMAD R5, R79, 0x80, R25 ;  /* 0x000000804f057824 */ /* 0x010fca00078e0219 */
        /* <DEDUP_REMOVED lines=9> */
[----:B---3--:R-:W-:Y:S01]  /*14320*/  @!P1 ST.E [R8.64], R23 ;  /* 0x0000001708009985 */ /* 0x008fe2000c101906 */
        /* <DEDUP_REMOVED lines=64> */
.L_x_1767:
[----:B------:R-:W-:Y:S05]  /*14730*/  BRA.DIV ~URZ, `(.L_x_1698) ;  /* 0x00003a327f007947 */ /* 0x000fea000b800000 */
[----:B------:R3:W4:Y:S02]  /*14740*/  SHFL.IDX PT, R0, R13, RZ, 0x1c1f ;  /* 0x001c1fff0d007589 */ /* 0x00072400000e0000 */
.L_x_1768:
        /* <DEDUP_REMOVED lines=17> */
.L_x_1700:
[----:B------:R-:W-:Y:S05]  /*14860*/  BSYNC B0 ;  /* 0x0000000000007941 */ /* 0x000fea0003800000 */
.L_x_1699:
[----:B------:R-:W-:Y:S05]  /*14870*/  BRA.DIV ~URZ, `(.L_x_1701) ;  /* 0x000039527f007947 */ /* 0x000fea000b800000 */
[----:B--2---:R2:W1:Y:S04]  /*14880*/  SHFL.IDX PT, R10, R12, 0x1, 0x1c1f ;  /* 0x003c1f000c0a7f89 */ /* 0x00446800000e0000 */
[----:B----4-:R2:W4:Y:S02]  /*14890*/  SHFL.IDX PT, R0, R13, 0x1, 0x1c1f ;  /* 0x003c1f000d007f89 */ /* 0x01052400000e0000 */
.L_x_1769:
        /* <DEDUP_REMOVED lines=18> */
.L_x_1703:
[----:B------:R-:W-:Y:S05]  /*149c0*/  BSYNC B0 ;  /* 0x0000000000007941 */ /* 0x000fea0003800000 */
.L_x_1702:
[----:B------:R-:W-:Y:S05]  /*149d0*/  BRA.DIV ~URZ, `(.L_x_1704) ;  /* 0x000038b27f007947 */ /* 0x000fea000b800000 */
[----:B-1----:R1:W2:Y:S02]  /*149e0*/  SHFL.IDX PT, R10, R12, 0x2, 0x1c1f ;  /* 0x005c1f000c0a7f89 */ /* 0x0022a400000e0000 */
.L_x_1770:
[----:B------:R-:W-:Y:S05]  /*149f0*/  BRA.DIV ~URZ, `(.L_x_1705) ;  /* 0x000039027f007947 */ /* 0x000fea000b800000 */
[----:B----4-:R4:W1:Y:S02]  /*14a00*/  SHFL.IDX PT, R0, R13, 0x2, 0x1c1f ;  /* 0x005c1f000d007f89 */ /* 0x01086400000e0000 */
.L_x_1771:
        /* <DEDUP_REMOVED lines=18> */
.L_x_1707:
[----:B------:R-:W-:Y:S05]  /*14b30*/  BSYNC B0 ;  /* 0x0000000000007941 */ /* 0x000fea0003800000 */
.L_x_1706:
[----:B------:R-:W-:Y:S05]  /*14b40*/  BRA.DIV ~URZ, `(.L_x_1708) ;  /* 0x000038127f007947 */ /* 0x000fea000b800000 */
[----:B-1----:R1:W3:Y:S04]  /*14b50*/  SHFL.IDX PT, R6, R12, 0x3, 0x1c1f ;  /* 0x007c1f000c067f89 */ /* 0x0022e800000e0000 */
[----:B------:R1:W4:Y:S02]  /*14b60*/  SHFL.IDX PT, R0, R13, 0x3, 0x1c1f ;  /* 0x007c1f000d007f89 */ /* 0x00032400000e0000 */
.L_x_1772:
        /* <DEDUP_REMOVED lines=19> */
.L_x_1696:
[----:B--2---:R-:W2:Y:S01]  /*14ca0*/  LDL.LU R7, [R1+0x3c] ;  /* 0x00003c0001077983 */ /* 0x004ea20000300800 */
[----:B------:R-:W-:Y:S02]  /*14cb0*/  IMAD R14, R14, c[0x0][0x408], RZ ;  /* 0x000102000e0e7a24 */ /* 0x000fe400078e02ff */
[----:B------:R-:W-:-:S04]  /*14cc0*/  IMAD.WIDE.U32 R4, R2, c[0x0][0x408], RZ ;  /* 0x0001020002047a25 */ /* 0x000fc800078e00ff */
[----:B------:R-:W-:Y:S02]  /*14cd0*/  IMAD R2, R2, c[0x0][0x40c], R14 ;  /* 0x0001030002027a24 */ /* 0x000fe400078e020e */
[----:B------:R-:W-:-:S03]  /*14ce0*/  @P5 IMAD.HI.U32 R6, R3, c[0x0][0x4ec], RZ ;  /* 0x00013b0003065a27 */ /* 0x000fc600078e00ff */
[----:B------:R-:W-:Y:S02]  /*14cf0*/  IADD3 R5, R5, R2, RZ ;  /* 0x0000000205057210 */ /* 0x000fe40007ffe0ff */
[----:B------:R-:W-:-:S03]  /*14d00*/  SHF.R.S32.HI R2, RZ, 0x1f, R0 ;  /* 0x0000001fff027819 */ /* 0x000fc60000011400 */
[----:B------:R-:W-:-:S04]  /*14d10*/  IMAD.WIDE.U32 R4, R251, c[0x0][0x438], R4 ;  /* 0x00010e00fb047a25 */ /* 0x000fc800078e0004 */
[----:B------:R-:W-:Y:S02]  /*14d20*/  IMAD R2, R2, c[0x0][0x440], RZ ;  /* 0x0001100002027a24 */ /* 0x000fe400078e02ff */
[----:B------:R-:W-:Y:S02]  /*14d30*/  IMAD R5, R251, c[0x0][0x43c], R5 ;  /* 0x00010f00fb057a24 */ /* 0x000fe400078e0205 */
[C---:B------:R-:W-:Y:S02]  /*14d40*/  IMAD R2, R0.reuse, c[0x0][0x444], R2 ;  /* 0x0001110000027a24 */ /* 0x040fe400078e0202 */
[----:B------:R-:W-:Y:S01]  /*14d50*/  IMAD.WIDE.U32 R4, R0, c[0x0][0x440], R4 ;  /* 0x0001100000047a25 */ /* 0x000fe200078e0004 */
[----:B------:R-:W-:Y:S02]  /*14d60*/  MOV R0, R3 ;  /* 0x0000000300007202 */ /* 0x000fe40000000f00 */
[----:B------:R-:W-:Y:S02]  /*14d70*/  @P5 SHF.R.U32.HI R0, RZ, c[0x0][0x4f0], R6 ;  /* 0x00013c00ff005a19 */ /* 0x000fe40000011606 */
[----:B------:R-:W-:-:S02]  /*14d80*/  IADD3 R5, R5, R2, RZ ;  /* 0x0000000205057210 */ /* 0x000fc40007ffe0ff */
[----:B------:R-:W-:Y:S02]  /*14d90*/  SHF.R.S32.HI R2, RZ, 0x1f, R0 ;  /* 0x0000001fff027819 */ /* 0x000fe40000011400 */
[----:B------:R-:W-:-:S03]  /*14da0*/  IADD3 R6, -R0, RZ, RZ ;  /* 0x000000ff00067210 */ /* 0x000fc60007ffe1ff */
[----:B------:R-:W-:Y:S02]  /*14db0*/  IMAD R2, R2, c[0x0][0x430], RZ ;  /* 0x00010c0002027a24 */ /* 0x000fe400078e02ff */
[----:B------:R-:W-:Y:S02]  /*14dc0*/  IMAD R6, R6, c[0x0][0x4e8], R3 ;  /* 0x00013a0006067a24 */ /* 0x000fe400078e0203 */
[----:B--2---:R-:W-:-:S04]  /*14dd0*/  IMAD.WIDE.U32 R4, R7, c[0x0][0x448], R4 ;  /* 0x0001120007047a25 */ /* 0x004fc800078e0004 */
        /* <DEDUP_REMOVED lines=13> */
.L_x_1773:
[----:B------:R-:W-:Y:S05]  /*14eb0*/  BRA.DIV ~URZ, `(.L_x_1711) ;  /* 0x000035d27f007947 */ /* 0x000fea000b800000 */
[----:B------:R3:W4:Y:S02]  /*14ec0*/  SHFL.IDX PT, R0, R24, RZ, 0x1c1f ;  /* 0x001c1fff18007589 */ /* 0x00072400000e0000 */
.L_x_1774:
[C---:B------:R-:W-:Y:S01]  /*14ed0*/  IADD3 R16, R252.reuse, 0x20, RZ ;  /* 0x00000020fc107810 */ /* 0x040fe20007ffe0ff */
[----:B------:R-:W-:Y:S01]  /*14ee0*/  BSSY B0, `(.L_x_1712) ;  /* 0x0000048000007945 */ /* 0x000fe20003800000 */
[C---:B------:R-:W-:Y:S02]  /*14ef0*/  IADD3 R15, R252.reuse, 0x28, RZ ;  /* 0x00000028fc0f7810 */ /* 0x040fe40007ffe0ff */
        /* <DEDUP_REMOVED lines=21> */
[----:B------:R-:W-:Y:S02]  /*15050*/  ISETP.GE.AND P0, PT, R252, c[0x0][0x3c8], PT ;  /* 0x0000f200fc007a0c */ /* 0x000fe40003f06270 */
[----:B------:R-:W-:Y:S02]  /*15060*/  ISETP.GE.AND P1, PT, R8, c[0x0][0x3c8], PT ;  /* 0x0000f20008007a0c */ /* 0x000fe40003f26270 */
[----:B------:R-:W-:-:S02]  /*15070*/  ISETP.GE.AND P3, PT, R7, c[0x0][0x3c8], PT ;  /* 0x0000f20007007a0c */ /* 0x000fc40003f66270 */
        /* <DEDUP_REMOVED lines=46> */
.L_x_1713:
[----:B------:R-:W-:Y:S05]  /*15360*/  BSYNC B0 ;  /* 0x0000000000007941 */ /* 0x000fea0003800000 */
.L_x_1712:
[----:B------:R-:W-:Y:S05]  /*15370*/  BRA.DIV ~URZ, `(.L_x_1714) ;  /* 0x000031727f007947 */ /* 0x000fea000b800000 */
[----:B--2---:R2:W1:Y:S04]  /*15380*/  SHFL.IDX PT, R4, R17, 0x1, 0x1c1f ;  /* 0x003c1f0011047f89 */ /* 0x00446800000e0000 */
[----:B----4-:R2:W4:Y:S02]  /*15390*/  SHFL.IDX PT, R0, R24, 0x1, 0x1c1f ;  /* 0x003c1f0018007f89 */ /* 0x01052400000e0000 */
.L_x_1775:
[----:B------:R-:W-:Y:S01]  /*153a0*/  BSSY B0, `(.L_x_1715) ;  /* 0x0000033000007945 */ /* 0x000fe20003800000 */
[----:B------:R-:W-:Y:S05]  /*153b0*/  @P6 BRA `(.L_x_1716) ;  /* 0x0000031000006947 */ /* 0x000fea0003800000 */
[----:B------:R-:W-:Y:S02]  /*153c0*/  ISETP.GE.AND P1, PT, R252, c[0x0][0x3c8], PT ;  /* 0x0000f200fc007a0c */ /* 0x000fe40003f26270 */
[----:B------:R-:W-:Y:S02]  /*153d0*/  ISETP.GE.AND P0, PT, R8, c[0x0][0x3c8], PT ;  /* 0x0000f20008007a0c */ /* 0x000fe40003f06270 */
[----:B------:R-:W-:Y:S02]  /*153e0*/  ISETP.GE.AND P3, PT, R7, c[0x0][0x3c8], PT ;  /* 0x0000f20007007a0c */ /* 0x000fe40003f66270 */
[----:B------:R-:W-:-:S07]  /*153f0*/  ISETP.GE.AND P4, PT, R6, c[0x0][0x3c8], PT ;  /* 0x0000f20006007a0c */ /* 0x000fce0003f86270 */
[----:B-1--4-:R-:W-:Y:S02]  /*15400*/  @!P1 IMAD.MOV.U32 R18, RZ, RZ, R0 ;  /* 0x000000ffff129224 */ /* 0x012fe400078e0000 */
[----:B------:R-:W-:Y:S01]  /*15410*/  @!P1 IMAD.MOV.U32 R19, RZ, RZ, R4 ;  /* 0x000000ffff139224 */ /* 0x000fe200078e0004 */
[----:B------:R-:W-:-:S03]  /*15420*/  @!P0 LEA R2, P2, R8, R0, 0x2 ;  /* 0x0000000008028211 */ /* 0x000fc600078410ff */
[----:B------:R-:W-:Y:S01]  /*15430*/  @!P1 IMAD.WIDE R18, R252, 0x4, R18 ;  /* 0x00000004fc129825 */ /* 0x000fe200078e0212 */
[----:B------:R-:W-:Y:S02]  /*15440*/  @!P0 LEA.HI.X R3, R8, R4, R26, 0x2, P2 ;  /* 0x0000000408038211 */ /* 0x000fe400010f141a */
[----:B------:R-:W-:Y:S02]  /*15450*/  ISETP.GE.AND P2, PT, R16, c[0x0][0x3c8], PT ;  /* 0x0000f20010007a0c */ /* 0x000fe40003f46270 */
        /* <DEDUP_REMOVED lines=39> */
.L_x_1716:
[----:B------:R-:W-:Y:S05]  /*156d0*/  BSYNC B0 ;  /* 0x0000000000007941 */ /* 0x000fea0003800000 */
.L_x_1715:
[----:B------:R-:W-:Y:S05]  /*156e0*/  BRA.DIV ~URZ, `(.L_x_1717) ;  /* 0x00002ec27f007947 */ /* 0x000fea000b800000 */
[----:B-1----:R1:W2:Y:S02]  /*156f0*/  SHFL.IDX PT, R4, R17, 0x2, 0x1c1f ;  /* 0x005c1f0011047f89 */ /* 0x0022a400000e0000 */
.L_x_1776:
[----:B------:R-:W-:Y:S05]  /*15700*/  BRA.DIV ~URZ, `(.L_x_1718) ;  /* 0x00002f127f007947 */ /* 0x000fea000b800000 */
[----:B----4-:R4:W1:Y:S02]  /*15710*/  SHFL.IDX PT, R0, R24, 0x2, 0x1c1f ;  /* 0x005c1f0018007f89 */ /* 0x01086400000e0000 */
.L_x_1777:
[----:B--2---:R-:W2:Y:S01]  /*15720*/  LDL R2, [R1+0x2c] ;  /* 0x00002c0001027983 */ /* 0x004ea20000100800 */
[----:B------:R-:W-:Y:S01]  /*15730*/  BSSY B0, `(.L_x_1719) ;  /* 0x0000034000007945 */ /* 0x000fe20003800000 */
[----:B--2---:R-:W-:-:S13]  /*15740*/  LOP3.LUT P0, RZ, R2, 0x1, RZ, 0xc0, !PT ;  /* 0x0000000102ff7812 */ /* 0x004fda000780c0ff */
[----:B------:R-:W-:Y:S05]  /*15750*/  @P0 BRA `(.L_x_1720) ;  /* 0x0000031000000947 */ /* 0x000fea0003800000 */
[----:B------:R-:W-:Y:S02]  /*15760*/  ISETP.GE.AND P0, PT, R252, c[0x0][0x3c8], PT ;  /* 0x0000f200fc007a0c */ /* 0x000fe40003f06270 */
[----:B------:R-:W-:Y:S02]  /*15770*/  ISETP.GE.AND P2, PT, R8, c[0x0][0x3c8], PT ;  /* 0x0000f20008007a0c */ /* 0x000fe40003f46270 */
[----:B------:R-:W-:Y:S02]  /*15780*/  ISETP.GE.AND P4, PT, R7, c[0x0][0x3c8], PT ;  /* 0x0000f20007007a0c */ /* 0x000fe40003f86270 */
[----:B------:R-:W-:Y:S02]  /*15790*/  ISETP.GE.AND P3, PT, R6, c[0x0][0x3c8], PT ;  /* 0x0000f20006007a0c */ /* 0x000fe40003f66270 */
[----:B------:R-:W-:-:S05]  /*157a0*/  ISETP.GE.AND P6, PT, R14, c[0x0][0x3c8], PT ;  /* 0x0000f2000e007a0c */ /* 0x000fca0003fc6270 */
[----:B-1----:R-:W-:Y:S02]  /*157b0*/  @!P0 IMAD.MOV.U32 R18, RZ, RZ, R0 ;  /* 0x000000ffff128224 */ /* 0x002fe400078e0000 */
        /* <DEDUP_REMOVED lines=43> */
.L_x_1720:
[----:B------:R-:W-:Y:S05]  /*15a70*/  BSYNC B0 ;  /* 0x0000000000007941 */ /* 0x000fea0003800000 */
.L_x_1719:
[----:B------:R-:W-:Y:S05]  /*15a80*/  BRA.DIV ~URZ, `(.L_x_1721) ;  /* 0x00002bf27f007947 */ /* 0x000fea000b800000 */
[----:B------:R2:W3:Y:S04]  /*15a90*/  SHFL.IDX PT, R4, R17, 0x3, 0x1c1f ;  /* 0x007c1f0011047f89 */ /* 0x0004e800000e0000 */
[----:B-1----:R2:W1:Y:S02]  /*15aa0*/  SHFL.IDX PT, R0, R24, 0x3, 0x1c1f ;  /* 0x007c1f0018007f89 */ /* 0x00246400000e0000 */
.L_x_1778:
[----:B--2---:R-:W2:Y:S02]  /*15ab0*/  LDL R2, [R1+0x2c] ;  /* 0x00002c0001027983 */ /* 0x004ea40000100800 */
[----:B--2---:R-:W-:-:S13]  /*15ac0*/  LOP3.LUT P0, RZ, R2, 0x2, RZ, 0xc0, !PT ;  /* 0x0000000202ff7812 */ /* 0x004fda000780c0ff */
[----:B------:R-:W-:Y:S05]  /*15ad0*/  @P0 BRA `(.L_x_1709) ;  /* 0x0000102000000947 */ /* 0x000fea0003800000 */
[----:B------:R-:W-:Y:S02]  /*15ae0*/  ISETP.GE.AND P3, PT, R8, c[0x0][0x3c8], PT ;  /* 0x0000f20008007a0c */ /* 0x000fe40003f66270 */
[----:B------:R-:W-:Y:S02]  /*15af0*/  ISETP.GE.AND P2, PT, R7, c[0x0][0x3c8], PT ;  /* 0x0000f20007007a0c */ /* 0x000fe40003f46270 */
[----:B------:R-:W-:Y:S02]  /*15b00*/  ISETP.GE.AND P1, PT, R6, c[0x0][0x3c8], PT ;  /* 0x0000f20006007a0c */ /* 0x000fe40003f26270 */
[----:B------:R-:W-:Y:S02]  /*15b10*/  ISETP.GE.AND P4, PT, R252, c[0x0][0x3c8], PT ;  /* 0x0000f200fc007a0c */ /* 0x000fe40003f86270 */
[----:B------:R-:W-:-:S05]  /*15b20*/  ISETP.GE.AND P0, PT, R16, c[0x0][0x3c8], PT ;  /* 0x0000f20010007a0c */ /* 0x000fca0003f06270 */
[CC--:B-1----:R-:W-:Y:S02]  /*15b30*/  @!P3 LEA R22, P6, R8.reuse, R0.reuse, 0x2 ;  /* 0x000000000816b211 */ /* 0x0c2fe400078c10ff */
[C---:B------:R-:W-:Y:S02]  /*15b40*/  @!P2 LEA R20, P5, R7.reuse, R0, 0x2 ;  /* 0x000000000714a211 */ /* 0x040fe400078a10ff */
[-C--:B---3--:R-:W-:Y:S02]  /*15b50*/  @!P3 LEA.HI.X R23, R8, R4.reuse, R26, 0x2, P6 ;  /* 0x000000040817b211 */ /* 0x088fe400030f141a */
[----:B------:R-:W-:Y:S01]  /*15b60*/  @!P2 LEA.HI.X R21, R7, R4, R25, 0x2, P5 ;  /* 0x000000040715a211 */ /* 0x000fe200028f1419 */
[----:B----4-:R-:W-:Y:S01]  /*15b70*/  @!P4 IMAD.MOV.U32 R24, RZ, RZ, R0 ;  /* 0x000000ffff18c224 */ /* 0x010fe200078e0000 */
[-C--:B------:R-:W-:Y:S01]  /*15b80*/  @!P1 LEA R18, P6, R6, R0.reuse, 0x2 ;  /* 0x0000000006129211 */ /* 0x080fe200078c10ff */
[----:B------:R-:W-:Y:S01]  /*15b90*/  @!P4 IMAD.MOV.U32 R25, RZ, RZ, R4 ;  /* 0x000000ffff19c224 */ /* 0x000fe200078e0004 */
[----:B------:R-:W-:-:S02]  /*15ba0*/  @!P0 LEA R2, P5, R16, R0, 0x2 ;  /* 0x0000000010028211 */ /* 0x000fc400078a10ff */
[-C--:B------:R-:W-:Y:S01]  /*15bb0*/  @!P1 LEA.HI.X R19, R6, R4.reuse, R27, 0x2, P6 ;  /* 0x0000000406139211 */ /* 0x080fe200030f141b */
[----:B------:R-:W-:Y:S01]  /*15bc0*/  @!P4 IMAD.WIDE R24, R252, 0x4, R24 ;  /* 0x00000004fc18c825 */ /* 0x000fe200078e0218 */
[----:B------:R-:W-:Y:S02]  /*15bd0*/  ISETP.GE.AND P6, PT, R15, c[0x0][0x3c8], PT ;  /* 0x0000f2000f007a0c */ /* 0x000fe40003fc6270 */
[----:B------:R-:W-:Y:S02]  /*15be0*/  @!P0 LEA.HI.X R3, R16, R4, R28, 0x2, P5 ;  /* 0x0000000410038211 */ /* 0x000fe400028f141c */
[----:B------:R-:W-:Y:S01]  /*15bf0*/  ISETP.GE.AND P5, PT, R14, c[0x0][0x3c8], PT ;  /* 0x0000f2000e007a0c */ /* 0x000fe20003fa6270 */
        /* <DEDUP_REMOVED lines=33> */
.L_x_1694:
[----:B------:R-:W2:Y:S04]  /*15e10*/  LDL.LU R7, [R1+0x8] ;  /* 0x0000080001077983 */ /* 0x000ea80000300800 */
[----:B------:R-:W3:Y:S01]  /*15e20*/  LDL R6, [R1+0x10] ;  /* 0x0000100001067983 */ /* 0x000ee20000100800 */
        /* <DEDUP_REMOVED lines=10> */
[----:B---3--:R-:W-:-:S05]  /*15ed0*/  @P1 LEA.HI.X R3, R249, c[0x0][0x50c], R6, 0x2, P0 ;  /* 0x00014300f9031a11 */ /* 0x008fca00000f1406 */
        /* <DEDUP_REMOVED lines=8> */
.L_x_1722:
        /* <DEDUP_REMOVED lines=12> */
[----:B------:R-:W2:Y:S01]  /*16020*/  LDL.LU R21, [R1+0x3c] ;  /* 0x00003c0001157983 */ /* 0x000ea20000300800 */
[----:B------:R-:W-:Y:S01]  /*16030*/  IMAD.MOV.U32 R2, RZ, RZ, 0x368 ;  /* 0x00000368ff027424 */ /* 0x000fe200078e00ff */
[----:B------:R-:W-:-:S04]  /*16040*/  ISETP.GT.AND P2, PT, R17, 0x1, PT ;  /* 0x000000011100780c */ /* 0x000fc80003f44270 */
[----:B------:R-:W-:-:S04]  /*16050*/  SEL R2, R2, 0x328, P2 ;  /* 0x0000032802027807 */ /* 0x000fc80001000000 */
[----:B------:R1:W3:Y:S08]  /*16060*/  LDC.64 R8, c[0x0][R2+0x170] ;  /* 0x00005c0002087b82 */ /* 0x0002f00000000a00 */
[----:B------:R1:W4:Y:S08]  /*16070*/  LDC.64 R6, c[0x0][R2+0x168] ;  /* 0x00005a0002067b82 */ /* 0x0003300000000a00 */
[----:B------:R1:W5:Y:S08]  /*16080*/  LDC.64 R14, c[0x0][R2+0x178] ;  /* 0x00005e00020e7b82 */ /* 0x0003700000000a00 */
[----:B------:R1:W2:Y:S02]  /*16090*/  LDC.64 R12, c[0x0][R2+0x160] ;  /* 0x00005800020c7b82 */ /* 0x0002a40000000a00 */
[----:B-1----:R-:W-:-:S02]  /*160a0*/  IMAD.MOV.U32 R2, RZ, RZ, c[0x0][0x4e8] ;  /* 0x00013a00ff027624 */ /* 0x002fc400078e00ff */
[-C--:B---3--:R-:W-:Y:S02]  /*160b0*/  IMAD R3, R9, R10.reuse, RZ ;  /* 0x0000000a09037224 */ /* 0x088fe400078e02ff */
[----:B------:R-:W-:Y:S01]  /*160c0*/  IMAD.WIDE.U32 R4, R8, R10, RZ ;  /* 0x0000000a08047225 */ /* 0x000fe200078e00ff */
[----:B------:R-:W-:Y:S02]  /*160d0*/  ISETP.NE.AND P0, PT, R2, 0x1, PT ;  /* 0x000000010200780c */ /* 0x000fe40003f05270 */
[----:B------:R-:W-:Y:S01]  /*160e0*/  MOV R2, R11 ;  /* 0x0000000b00027202 */ /* 0x000fe20000000f00 */
[----:B------:R-:W-:Y:S02]  /*160f0*/  IMAD R8, R8, R20, R3 ;  /* 0x0000001408087224 */ /* 0x000fe400078e0203 */
[-C--:B----4-:R-:W-:Y:S02]  /*16100*/  IMAD R9, R7, R251.reuse, RZ ;  /* 0x000000fb07097224 */ /* 0x090fe400078e02ff */
        /* <DEDUP_REMOVED lines=9> */
[-C--:B-----5:R-:W-:Y:S02]  /*161a0*/  IMAD R8, R15, R3.reuse, RZ ;  /* 0x000000030f087224 */ /* 0x0a0fe400078e02ff */
        /* <DEDUP_REMOVED lines=19> */
.L_x_1724:
[----:B------:R-:W-:Y:S05]  /*162e0*/  BSYNC B0 ;  /* 0x0000000000007941 */ /* 0x000fea0003800000 */
.L_x_1723:
[----:B------:R-:W-:-:S13]  /*162f0*/  ISETP.GT.AND P0, PT, R17, 0x1, PT ;  /* 0x000000011100780c */ /* 0x000fda0003f04270 */
[----:B------:R-:W-:Y:S05]  /*16300*/  @P0 BRA `(.L_x_1709) ;  /* 0x000007f000000947 */ /* 0x000fea0003800000 */
[----:B-1----:R-:W2:Y:S01]  /*16310*/  LDL.LU R2, [R1+0x4] ;  /* 0x0000040001027983 */ /* 0x002ea20000300800 */
        /* <DEDUP_REMOVED lines=40> */
.L_x_1779:
[----:B------:R-:W-:Y:S05]  /*165a0*/  BRA.DIV ~URZ, `(.L_x_1726) ;  /* 0x000022027f007947 */ /* 0x000fea000b800000 */
[----:B------:R3:W4:Y:S02]  /*165b0*/  SHFL.IDX PT, R0, R12, RZ, 0x1c1f ;  /* 0x001c1fff0c007589 */ /* 0x00072400000e0000 */
.L_x_1780:
        /* <DEDUP_REMOVED lines=18> */
.L_x_1728:
[----:B------:R-:W-:Y:S05]  /*166e0*/  BSYNC B0 ;  /* 0x0000000000007941 */ /* 0x000fea0003800000 */
.L_x_1727:
[----:B------:R-:W-:Y:S05]  /*166f0*/  BRA.DIV ~URZ, `(.L_x_1729) ;  /* 0x000021127f007947 */ /* 0x000fea000b800000 */
[----:B--2---:R2:W1:Y:S04]  /*16700*/  SHFL.IDX PT, R8, R9, 0x1, 0x1c1f ;  /* 0x003c1f0009087f89 */ /* 0x00446800000e0000 */
[----:B----4-:R2:W4:Y:S02]  /*16710*/  SHFL.IDX PT, R0, R12, 0x1, 0x1c1f ;  /* 0x003c1f000c007f89 */ /* 0x01052400000e0000 */
.L_x_1781:
        /* <DEDUP_REMOVED lines=18> */
.L_x_1731:
[----:B------:R-:W-:Y:S05]  /*16840*/  BSYNC B0 ;  /* 0x0000000000007941 */ /* 0x000fea0003800000 */
.L_x_1730:
[----:B------:R-:W-:Y:S05]  /*16850*/  BRA.DIV ~URZ, `(.L_x_1732) ;  /* 0x000020727f007947 */ /* 0x000fea000b800000 */
[----:B-1----:R1:W2:Y:S02]  /*16860*/  SHFL.IDX PT, R8, R9, 0x2, 0x1c1f ;  /* 0x005c1f0009087f89 */ /* 0x0022a400000e0000 */
.L_x_1782:
[----:B------:R-:W-:Y:S05]  /*16870*/  BRA.DIV ~URZ, `(.L_x_1733) ;  /* 0x000020c27f007947 */ /* 0x000fea000b800000 */
[----:B----4-:R4:W1:Y:S02]  /*16880*/  SHFL.IDX PT, R0, R12, 0x2, 0x1c1f ;  /* 0x005c1f000c007f89 */ /* 0x01086400000e0000 */
.L_x_1783:
        /* <DEDUP_REMOVED lines=18> */
.L_x_1735:
[----:B------:R-:W-:Y:S05]  /*169b0*/  BSYNC B0 ;  /* 0x0000000000007941 */ /* 0x000fea0003800000 */
.L_x_1734:
[----:B------:R-:W-:Y:S05]  /*169c0*/  BRA.DIV ~URZ, `(.L_x_1736) ;  /* 0x00001fd27f007947 */ /* 0x000fea000b800000 */
[----:B--2---:R2:W3:Y:S04]  /*169d0*/  SHFL.IDX PT, R8, R9, 0x3, 0x1c1f ;  /* 0x007c1f0009087f89 */ /* 0x0044e800000e0000 */
[----:B-1----:R2:W1:Y:S02]  /*169e0*/  SHFL.IDX PT, R0, R12, 0x3, 0x1c1f ;  /* 0x007c1f000c007f89 */ /* 0x00246400000e0000 */
.L_x_1784:
        /* <DEDUP_REMOVED lines=17> */
.L_x_1709:
[----:B------:R-:W-:Y:S05]  /*16b00*/  BSYNC B1 ;  /* 0x0000000000017941 */ /* 0x000fea0003800000 */
.L_x_1693:
        /* <DEDUP_REMOVED lines=15> */
.L_x_1785:
[----:B------:R-:W-:Y:S05]  /*16c00*/  BRA.DIV ~URZ, `(.L_x_1739) ;  /* 0x00001ec27f007947 */ /* 0x000fea000b800000 */
[----:B------:R3:W4:Y:S02]  /*16c10*/  SHFL.IDX PT, R8, R78, 0x1, 0x1f ;  /* 0x00201f004e087f89 */ /* 0x00072400000e0000 */
.L_x_1786:
        /* <DEDUP_REMOVED lines=19> */
.L_x_1787:
        /* <DEDUP_REMOVED lines=16> */
.L_x_1788:
[----:B---3--:R-:W-:Y:S01]  /*16e50*/  IMAD R0, R0, c[0x0][0x538], RZ ;  /* 0x00014e0000007a24 */ /* 0x008fe200078e02ff */
[----:B------:R-:W-:Y:S04]  /*16e60*/  BSSY B1, `(.L_x_1742) ;  /* 0x0000084000017945 */ /* 0x000fe80003800000 */
[----:B----4-:R-:W-:-:S04]  /*16e70*/  IADD3 R8, R0, R8, RZ ;  /* 0x0000000800087210 */ /* 0x010fc80007ffe0ff */
[----:B--2---:R-:W-:-:S13]  /*16e80*/  ISETP.GT.AND P0, PT, R8, R9, PT ;  /* 0x000000090800720c */ /* 0x004fda0003f04270 */
[----:B------:R-:W-:Y:S05]  /*16e90*/  @P0 BRA `(.L_x_1743) ;  /* 0x0000025000000947 */ /* 0x000fea0003800000 */
.L_x_1747:
        /* <DEDUP_REMOVED lines=17> */
.L_x_1789:
        /* <DEDUP_REMOVED lines=16> */
.L_x_1790:
[----:B--2---:R-:W-:-:S05]  /*170b0*/  IMAD R0, R0, c[0x0][0x538], RZ ;  /* 0x00014e0000007a24 */ /* 0x004fca00078e02ff */
[----:B------:R-:W-:-:S04]  /*170c0*/  IADD3 R8, R0, R8, RZ ;  /* 0x0000000800087210 */ /* 0x000fc80007ffe0ff */
[----:B------:R-:W-:-:S13]  /*170d0*/  ISETP.GT.AND P0, PT, R8, R9, PT ;  /* 0x000000090800720c */ /* 0x000fda0003f04270 */
[----:B-1----:R-:W-:Y:S05]  /*170e0*/  @!P0 BRA `(.L_x_1747) ;  /* 0xfffffdb000008947 */ /* 0x002fea000383ffff */
.L_x_1743:
[----:B------:R-:W-:-:S05]  /*170f0*/  IADD3 R12, -R0, R8, RZ ;  /* 0x00000008000c7210 */ /* 0x000fca0007ffe1ff */
[----:B------:R-:W-:-:S05]  /*17100*/  IMAD R0, R4, c[0x0][0x538], R12 ;  /* 0x00014e0004007a24 */ /* 0x000fca00078e020c */
[----:B------:R-:W-:Y:S01]  /*17110*/  ISETP.GT.AND P0, PT, R0, R9, PT ;  /* 0x000000090000720c */ /* 0x000fe20003f04270 */
[----:B------:R-:W-:-:S12]  /*17120*/  BRA.DIV ~URZ, `(.L_x_1748) ;  /* 0x00001de27f007947 */ /* 0x000fd8000b800000 */
[----:B------:R-:W-:-:S04]  /*17130*/  VOTE.ANY R11, PT, !P0 ;  /* 0x00000000000b7806 */ /* 0x000fc800040e0100 */
.L_x_1791:
[----:B------:R2:W3:Y:S01]  /*17140*/  POPC R10, R11 ;  /* 0x0000000b000a7309 */ /* 0x0004e20000000000 */
[----:B------:R-:W-:Y:S05]  /*17150*/  BRA.DIV ~URZ, `(.L_x_1749) ;  /* 0x00001e027f007947 */ /* 0x000fea000b800000 */
[----:B---3--:R3:W4:Y:S04]  /*17160*/  SHFL.IDX PT, R8, R6, R10, 0x1f ;  /* 0x00001f0a06087589 */ /* 0x00872800000e0000 */
[----:B------:R3:W1:Y:S02]  /*17170*/  SHFL.IDX PT, R7, R7, R10, 0x1f ;  /* 0x00001f0a07077589 */ /* 0x00066400000e0000 */
.L_x_1792:
[----:B------:R-:W-:Y:S01]  /*17180*/  ISETP.NE.AND P0, PT, R11, RZ, PT ;  /* 0x000000ff0b00720c */ /* 0x000fe20003f05270 */
[----:B------:R-:W-:-:S12]  /*17190*/  BSSY B0, `(.L_x_1750) ;  /* 0x0000005000007945 */ /* 0x000fd80003800000 */
[----:B------:R-:W-:Y:S05]  /*171a0*/  @!P0 BRA `(.L_x_1751) ;  /* 0x0000003000008947 */ /* 0x000fea0003800000 */
[----:B------:R-:W-:Y:S01]  /*171b0*/  IADD3 R3, R10, -0x1, RZ ;  /* 0xffffffff0a037810 */ /* 0x000fe20007ffe0ff */
[----:B------:R-:W-:Y:S05]  /*171c0*/  BRA.DIV ~URZ, `(.L_x_1752) ;  /* 0x00001e627f007947 */ /* 0x000fea000b800000 */
[----:B------:R2:W3:Y:S02]  /*171d0*/  SHFL.IDX PT, R13, R4, R3, 0x1f ;  /* 0x00001f03040d7589 */ /* 0x0004e400000e0000 */
.L_x_1751:
[----:B------:R-:W-:Y:S05]  /*171e0*/  BSYNC B0 ;  /* 0x0000000000007941 */ /* 0x000fea0003800000 */
.L_x_1750:
[----:B---3--:R-:W-:Y:S01]  /*171f0*/  IMAD R6, R13, c[0x0][0x538], R12 ;  /* 0x00014e000d067a24 */ /* 0x008fe200078e020c */
[----:B----4-:R-:W-:Y:S02]  /*17200*/  IABS R2, R8 ;  /* 0x0000000800027213 */ /* 0x010fe40000000000 */
[----:B-12---:R-:W-:Y:S01]  /*17210*/  IABS R3, R7 ;  /* 0x0000000700037213 */ /* 0x006fe20000000000 */
[----:B------:R-:W-:Y:S01]  /*17220*/  IMAD.IADD R9, R9, 0x1, -R6 ;  /* 0x0000000109097824 */ /* 0x000fe200078e0a06 */
[----:B------:R1:W-:Y:S01]  /*17230*/  STL [R1], R6 ;  /* 0x0000000601007387 */ /* 0x0003e20000100800 */
        /* <DEDUP_REMOVED lines=65> */
.L_x_1744:
[----:B------:R-:W-:Y:S01]  /*17650*/  MOV R0, c[0x0][0x53c] ;  /* 0x00014f0000007a02 */ /* 0x000fe20000000f00 */
[----:B------:R2:W-:Y:S04]  /*17660*/  STL [R1], R9 ;  /* 0x0000000901007387 */ /* 0x0005e80000100800 */
[----:B------:R2:W-:Y:S04]  /*17670*/  STL [R1+0x4], RZ ;  /* 0x000004ff01007387 */ /* 0x0005e80000100800 */
[----:B------:R2:W-:Y:S04]  /*17680*/  STL [R1+0x8], RZ ;  /* 0x000008ff01007387 */ /* 0x0005e80000100800 */
[----:B------:R2:W-:Y:S02]  /*17690*/  STL [R1+0xc], R0 ;  /* 0x00000c0001007387 */ /* 0x0005e40000100800 */
.L_x_1753:
[----:B------:R-:W-:Y:S05]  /*176a0*/  BSYNC B1 ;  /* 0x0000000000017941 */ /* 0x000fea0003800000 */
.L_x_1742:
        /* <DEDUP_REMOVED lines=9> */
.L_x_1737:
[----:B--2---:R-:W2:Y:S02]  /*17740*/  LDL R0, [R1+0xc] ;  /* 0x00000c0001007983 */ /* 0x004ea40000100800 */
[----:B--2---:R-:W-:-:S13]  /*17750*/  ISETP.GE.AND P0, PT, R0, c[0x0][0x53c], PT ;  /* 0x00014f0000007a0c */ /* 0x004fda0003f06270 */
[----:B-1----:R-:W-:Y:S01]  /*17760*/  @P0 CALL.REL.NOINC `(.L_x_1754) ;  /* 0x0000001000000944 */ /* 0x002fe20003c00000 */
[----:B------:R-:W-:Y:S05]  /*17770*/  BRA `(.L_x_1755) ;  /* 0xfffea41000007947 */ /* 0x000fea000383ffff */
.L_x_1754:
[----:B------:R-:W-:Y:S05]  /*17780*/  EXIT ;  /* 0x000000000000794d */ /* 0x000fea0003800000 */
.L_x_1587:
[----:B------:R-:W-:Y:S01]  /*17790*/  IMAD.MOV.U32 R0, RZ, RZ, R5 ;  /* 0x000000ffff007224 */ /* 0x000fe200078e0005 */
[----:B------:R-:W-:Y:S02]  /*177a0*/  MOV R2, 0x1 ;  /* 0x0000000100027802 */ /* 0x000fe40000000f00 */
[----:B------:R-:W-:Y:S02]  /*177b0*/  MOV R3, 0x177d0 ;  /* 0x000177d000037802 */ /* 0x000fe40000000f00 */
[----:B------:R-:W-:Y:S05]  /*177c0*/  CALL.REL.NOINC `($__internal_32_$__cuda_sm70_shflsync_up_p) ;  /* 0x0000195000007944 */ /* 0x000fea0003c00000 */
[----:B------:R-:W-:Y:S01]  /*177d0*/  MOV R0, R4 ;  /* 0x0000000400007202 */ /* 0x000fe20000000f00 */
[----:B------:R-:W-:Y:S05]  /*177e0*/  BRA `(.L_x_1756) ;  /* 0xfffe8c8000007947 */ /* 0x000fea000383ffff */
.L_x_1588:
[----:B------:R-:W-:Y:S01]  /*177f0*/  IMAD.MOV.U32 R0, RZ, RZ, R5 ;  /* 0x000000ffff007224 */ /* 0x000fe200078e0005 */
[----:B------:R-:W-:Y:S02]  /*17800*/  MOV R2, 0x2 ;  /* 0x0000000200027802 */ /* 0x000fe40000000f00 */
[----:B------:R-:W-:Y:S02]  /*17810*/  MOV R3, 0x17830 ;  /* 0x0001783000037802 */ /* 0x000fe40000000f00 */
[----:B------:R-:W-:Y:S05]  /*17820*/  CALL.REL.NOINC `($__internal_32_$__cuda_sm70_shflsync_up_p) ;  /* 0x000018f000007944 */ /* 0x000fea0003c00000 */
[----:B------:R-:W-:Y:S01]  /*17830*/  SEL R0, R4, RZ, P4 ;  /* 0x000000ff04007207 */ /* 0x000fe20002000000 */
[----:B------:R-:W-:Y:S01]  /*17840*/  IMAD.MOV.U32 R2, RZ, RZ, 0x4 ;  /* 0x00000004ff027424 */ /* 0x000fe200078e00ff */
[----:B------:R-:W-:-:S03]  /*17850*/  MOV R3, 0x17880 ;  /* 0x0001788000037802 */ /* 0x000fc60000000f00 */
[----:B------:R-:W-:Y:S02]  /*17860*/  IMAD.IADD R0, R5, 0x1, R0 ;  /* 0x0000000105007824 */ /* 0x000fe400078e0200 */
        /* <DEDUP_REMOVED lines=14> */
[----:B------:R-:W-:Y:S01]  /*17950*/  IMAD.IADD R4, R0, 0x1, R4 ;  /* 0x0000000100047824 */ /* 0x000fe200078e0204 */
[----:B------:R-:W-:-:S03]  /*17960*/  MOV R0, 0x1f ;  /* 0x0000001f00007802 */ /* 0x000fc60000000f00 */
[----:B------:R-:W-:Y:S02]  /*17970*/  IMAD.MOV.U32 R5, RZ, RZ, R4 ;  /* 0x000000ffff057224 */ /* 0x000fe400078e0004 */
[----:B------:R-:W-:Y:S05]  /*17980*/  CALL.REL.NOINC `($__internal_31_$__cuda_sm70_shflsync_idx_p) ;  /* 0x0000174000007944 */ /* 0x000fea0003c00000 */
[----:B------:R-:W-:Y:S05]  /*17990*/  BRA `(.L_x_1757) ;  /* 0xfffe8bd000007947 */ /* 0x000fea000383ffff */
.L_x_1590:
[----:B------:R-:W-:Y:S02]  /*179a0*/  SEL R0, RZ, 0x1, P0 ;  /* 0x00000001ff007807 */ /* 0x000fe40000000000 */
[----:B------:R-:W-:Y:S02]  /*179b0*/  MOV R2, 0x179d0 ;  /* 0x000179d000027802 */ /* 0x000fe40000000f00 */
[----:B------:R-:W-:Y:S05]  /*179c0*/  CALL.REL.NOINC `($__internal_33_$__cuda_sm70_votesync_ballot) ;  /* 0x000017c000007944 */ /* 0x000fea0003c00000 */
[----:B------:R-:W-:Y:S01]  /*179d0*/  MOV R6, R0 ;  /* 0x0000000000067202 */ /* 0x000fe20000000f00 */
[----:B------:R-:W-:Y:S05]  /*179e0*/  BRA `(.L_x_1758) ;  /* 0xfffe8c1000007947 */ /* 0x000fea000383ffff */
.L_x_1591:
[----:B------:R-:W-:Y:S01]  /*179f0*/  IMAD.MOV.U32 R5, RZ, RZ, R8 ;  /* 0x000000ffff057224 */ /* 0x000fe200078e0008 */
[----:B--2---:R-:W-:Y:S01]  /*17a00*/  MOV R3, R13 ;  /* 0x0000000d00037202 */ /* 0x004fe20000000f00 */
[----:B------:R-:W-:Y:S01]  /*17a10*/  IMAD.MOV.U32 R0, RZ, RZ, 0x1f ;  /* 0x0000001fff007424 */ /* 0x000fe200078e00ff */
[----:B------:R-:W-:Y:S02]  /*17a20*/  MOV R2, 0x17a40 ;  /* 0x00017a4000027802 */ /* 0x000fe40000000f00 */
[----:B-1----:R-:W-:Y:S05]  /*17a30*/  CALL.REL.NOINC `($__internal_31_$__cuda_sm70_shflsync_idx_p) ;  /* 0x0000169000007944 */ /* 0x002fea0003c00000 */
[----:B------:R-:W-:Y:S01]  /*17a40*/  IMAD.MOV.U32 R11, RZ, RZ, R0 ;  /* 0x000000ffff0b7224 */ /* 0x000fe200078e0000 */
[----:B------:R-:W-:Y:S01]  /*17a50*/  MOV R5, R7 ;  /* 0x0000000700057202 */ /* 0x000fe20000000f00 */
[----:B------:R-:W-:Y:S01]  /*17a60*/  IMAD.MOV.U32 R7, RZ, RZ, RZ ;  /* 0x000000ffff077224 */ /* 0x000fe200078e00ff */
[----:B------:R-:W-:Y:S01]  /*17a70*/  MOV R3, R13 ;  /* 0x0000000d00037202 */ /* 0x000fe20000000f00 */
[----:B------:R-:W-:Y:S01]  /*17a80*/  IMAD.MOV.U32 R0, RZ, RZ, 0x1f ;  /* 0x0000001fff007424 */ /* 0x000fe200078e00ff */
[----:B------:R-:W-:-:S02]  /*17a90*/  MOV R2, 0x17ab0 ;  /* 0x00017ab000027802 */ /* 0x000fc40000000f00 */
[----:B------:R-:W-:Y:S05]  /*17aa0*/  CALL.REL.NOINC `($__internal_31_$__cuda_sm70_shflsync_idx_p) ;  /* 0x0000162000007944 */ /* 0x000fea0003c00000 */
[----:B------:R-:W-:Y:S01]  /*17ab0*/  MOV R10, R0 ;  /* 0x00000000000a7202 */ /* 0x000fe20000000f00 */
[----:B------:R-:W-:Y:S05]  /*17ac0*/  BRA `(.L_x_1759) ;  /* 0xfffe8b8000007947 */ /* 0x000fea000383ffff */
.L_x_1594:
[----:B------:R-:W-:Y:S01]  /*17ad0*/  IMAD.MOV.U32 R5, RZ, RZ, R4 ;  /* 0x000000ffff057224 */ /* 0x000fe200078e0004 */
[----:B------:R-:W-:-:S02]  /*17ae0*/  MOV R0, 0x1f ;  /* 0x0000001f00007802 */ /* 0x000fc40000000f00 */
[----:B------:R-:W-:Y:S02]  /*17af0*/  MOV R2, 0x17b10 ;  /* 0x00017b1000027802 */ /* 0x000fe40000000f00 */
[----:B-1----:R-:W-:Y:S05]  /*17b00*/  CALL.REL.NOINC `($__internal_31_$__cuda_sm70_shflsync_idx_p) ;  /* 0x000015c000007944 */ /* 0x002fea0003c00000 */
[----:B------:R-:W-:Y:S01]  /*17b10*/  MOV R7, R0 ;  /* 0x0000000000077202 */ /* 0x000fe20000000f00 */
[----:B------:R-:W-:Y:S05]  /*17b20*/  BRA `(.L_x_1593) ;  /* 0xfffe8b8000007947 */ /* 0x000fea000383ffff */
.L_x_1632:
[----:B------:R-:W-:Y:S01]  /*17b30*/  IMAD.MOV.U32 R5, RZ, RZ, R10 ;  /* 0x000000ffff057224 */ /* 0x000fe200078e000a */
[----:B------:R-:W-:Y:S01]  /*17b40*/  MOV R3, RZ ;  /* 0x000000ff00037202 */ /* 0x000fe20000000f00 */
[----:B------:R-:W-:Y:S01]  /*17b50*/  IMAD.MOV.U32 R0, RZ, RZ, 0x1c1f ;  /* 0x00001c1fff007424 */ /* 0x000fe200078e00ff */
[----:B------:R-:W-:Y:S02]  /*17b60*/  MOV R2, 0x17b80 ;  /* 0x00017b8000027802 */ /* 0x000fe40000000f00 */
[----:B-----5:R-:W-:Y:S05]  /*17b70*/  CALL.REL.NOINC `($__internal_31_$__cuda_sm70_shflsync_idx_p) ;  /* 0x0000155000007944 */ /* 0x020fea0003c00000 */
[----:B------:R-:W-:Y:S01]  /*17b80*/  MOV R8, R0 ;  /* 0x0000000000087202 */ /* 0x000fe20000000f00 */
[----:B------:R-:W-:Y:S05]  /*17b90*/  BRA `(.L_x_1760) ;  /* 0xffff040000007947 */ /* 0x000fea000383ffff */
.L_x_1633:
[----:B------:R-:W-:Y:S01]  /*17ba0*/  IMAD.MOV.U32 R5, RZ, RZ, R11 ;  /* 0x000000ffff057224 */ /* 0x000fe200078e000b */
[----:B------:R-:W-:Y:S01]  /*17bb0*/  MOV R3, RZ ;  /* 0x000000ff00037202 */ /* 0x000fe20000000f00 */
[----:B------:R-:W-:Y:S01]  /*17bc0*/  IMAD.MOV.U32 R0, RZ, RZ, 0x1c1f ;  /* 0x00001c1fff007424 */ /* 0x000fe200078e00ff */
[----:B------:R-:W-:Y:S02]  /*17bd0*/  MOV R2, 0x17bf0 ;  /* 0x00017bf000027802 */ /* 0x000fe40000000f00 */
[----:B-12--5:R-:W-:Y:S05]  /*17be0*/  CALL.REL.NOINC `($__internal_31_$__cuda_sm70_shflsync_idx_p) ;  /* 0x000014e000007944 */ /* 0x026fea0003c00000 */
[----:B------:R-:W-:Y:S05]  /*17bf0*/  BRA `(.L_x_1761) ;  /* 0xffff03c000007947 */ /* 0x000fea000383ffff */
.L_x_1636:
[----:B--2---:R-:W-:Y:S01]  /*17c00*/  IMAD.MOV.U32 R5, RZ, RZ, R10 ;  /* 0x000000ffff057224 */ /* 0x004fe200078e000a */
[----:B------:R-:W-:Y:S01]  /*17c10*/  MOV R3, 0x1 ;  /* 0x0000000100037802 */ /* 0x000fe20000000f00 */
[----:B----4-:R-:W-:Y:S01]  /*17c20*/  IMAD.MOV.U32 R0, RZ, RZ, 0x1c1f ;  /* 0x00001c1fff007424 */ /* 0x010fe200078e00ff */
[----:B------:R-:W-:-:S02]  /*17c30*/  MOV R2, 0x17c50 ;  /* 0x00017c5000027802 */ /* 0x000fc40000000f00 */
[----:B-1-3-5:R-:W-:Y:S05]  /*17c40*/  CALL.REL.NOINC `($__internal_31_$__cuda_sm70_shflsync_idx_p) ;  /* 0x0000148000007944 */ /* 0x02afea0003c00000 */
[----:B------:R-:W-:Y:S01]  /*17c50*/  IMAD.MOV.U32 R8, RZ, RZ, R0 ;  /* 0x000000ffff087224 */ /* 0x000fe200078e0000 */
[----:B------:R-:W-:Y:S01]  /*17c60*/  MOV R3, 0x1 ;  /* 0x0000000100037802 */ /* 0x000fe20000000f00 */
[----:B------:R-:W-:Y:S01]  /*17c70*/  IMAD.MOV.U32 R5, RZ, RZ, R11 ;  /* 0x000000ffff057224 */ /* 0x000fe200078e000b */
[----:B------:R-:W-:-:S02]  /*17c80*/  MOV R0, 0x1c1f ;  /* 0x00001c1f00007802 */ /* 0x000fc40000000f00 */
[----:B------:R-:W-:Y:S02]  /*17c90*/  MOV R2, 0x17cb0 ;  /* 0x00017cb000027802 */ /* 0x000fe40000000f00 */
[----:B------:R-:W-:Y:S05]  /*17ca0*/  CALL.REL.NOINC `($__internal_31_$__cuda_sm70_shflsync_idx_p) ;  /* 0x0000142000007944 */ /* 0x000fea0003c00000 */
[----:B------:R-:W-:Y:S05]  /*17cb0*/  BRA `(.L_x_1762) ;  /* 0xffff047000007947 */ /* 0x000fea000383ffff */
.L_x_1639:
[----:B-1----:R-:W-:Y:S01]  /*17cc0*/  IMAD.MOV.U32 R5, RZ, RZ, R10 ;  /* 0x000000ffff057224 */ /* 0x002fe200078e000a */
[----:B------:R-:W-:Y:S01]  /*17cd0*/  MOV R3, 0x2 ;  /* 0x0000000200037802 */ /* 0x000fe20000000f00 */
[----:B----4-:R-:W-:Y:S01]  /*17ce0*/  IMAD.MOV.U32 R0, RZ, RZ, 0x1c1f ;  /* 0x00001c1fff007424 */ /* 0x010fe200078e00ff */
[----:B------:R-:W-:Y:S02]  /*17cf0*/  MOV R2, 0x17d10 ;  /* 0x00017d1000027802 */ /* 0x000fe40000000f00 */
[----:B--23-5:R-:W-:Y:S05]  /*17d00*/  CALL.REL.NOINC `($__internal_31_$__cuda_sm70_shflsync_idx_p) ;  /* 0x000013c000007944 */ /* 0x02cfea0003c00000 */
[----:B------:R-:W-:Y:S01]  /*17d10*/  MOV R8, R0 ;  /* 0x0000000000087202 */ /* 0x000fe20000000f00 */
[----:B------:R-:W-:Y:S05]  /*17d20*/  BRA `(.L_x_1763) ;  /* 0xffff056000007947 */ /* 0x000fea000383ffff */
.L_x_1640:
[----:B------:R-:W-:Y:S01]  /*17d30*/  IMAD.MOV.U32 R5, RZ, RZ, R11 ;  /* 0x000000ffff057224 */ /* 0x000fe200078e000b */
[----:B------:R-:W-:Y:S01]  /*17d40*/  MOV R3, 0x2 ;  /* 0x0000000200037802 */ /* 0x000fe20000000f00 */
[----:B----4-:R-:W-:Y:S01]  /*17d50*/  IMAD.MOV.U32 R0, RZ, RZ, 0x1c1f ;  /* 0x00001c1fff007424 */ /* 0x010fe200078e00ff */
[----:B------:R-:W-:Y:S02]  /*17d60*/  MOV R2, 0x17d80 ;  /* 0x00017d8000027802 */ /* 0x000fe40000000f00 */
[----:B-123-5:R-:W-:Y:S05]  /*17d70*/  CALL.REL.NOINC `($__internal_31_$__cuda_sm70_shflsync_idx_p) ;  /* 0x0000135000007944 */ /* 0x02efea0003c00000 */
[----:B------:R-:W-:Y:S05]  /*17d80*/  BRA `(.L_x_1764) ;  /* 0xffff052000007947 */ /* 0x000fea000383ffff */
.L_x_1643:
[----:B-1----:R-:W-:Y:S01]  /*17d90*/  IMAD.MOV.U32 R5, RZ, RZ, R10 ;  /* 0x000000ffff057224 */ /* 0x002fe200078e000a */
[----:B------:R-:W-:Y:S01]  /*17da0*/  MOV R3, 0x3 ;  /* 0x0000000300037802 */ /* 0x000fe20000000f00 */
[----:B------:R-:W-:Y:S01]  /*17db0*/  IMAD.MOV.U32 R0, RZ, RZ, 0x1c1f ;  /* 0x00001c1fff007424 */ /* 0x000fe200078e00ff */
[----:B------:R-:W-:-:S02]  /*17dc0*/  MOV R2, 0x17de0 ;  /* 0x00017de000027802 */ /* 0x000fc40000000f00 */
[----:B--2345:R-:W-:Y:S05]  /*17dd0*/  CALL.REL.NOINC `($__internal_31_$__cuda_sm70_shflsync_idx_p) ;  /* 0x000012f000007944 */ /* 0x03cfea0003c00000 */
[----:B------:R-:W-:Y:S01]  /*17de0*/  IMAD.MOV.U32 R8, RZ, RZ, R0 ;  /* 0x000000ffff087224 */ /* 0x000fe200078e0000 */
[----:B------:R-:W-:Y:S01]  /*17df0*/  MOV R3, 0x3 ;  /* 0x0000000300037802 */ /* 0x000fe20000000f00 */
[----:B------:R-:W-:Y:S01]  /*17e00*/  IMAD.MOV.U32 R5, RZ, RZ, R11 ;  /* 0x000000ffff057224 */ /* 0x000fe200078e000b */
[----:B------:R-:W-:-:S02]  /*17e10*/  MOV R0, 0x1c1f ;  /* 0x00001c1f00007802 */ /* 0x000fc40000000f00 */
[----:B------:R-:W-:Y:S02]  /*17e20*/  MOV R2, 0x17e40 ;  /* 0x00017e4000027802 */ /* 0x000fe40000000f00 */
[----:B------:R-:W-:Y:S05]  /*17e30*/  CALL.REL.NOINC `($__internal_31_$__cuda_sm70_shflsync_idx_p) ;  /* 0x0000129000007944 */ /* 0x000fea0003c00000 */
[----:B------:R-:W-:Y:S05]  /*17e40*/  BRA `(.L_x_1765) ;  /* 0xffff05d000007947 */ /* 0x000fea000383ffff */
.L_x_1690:
[----:B------:R-:W-:Y:S01]  /*17e50*/  IMAD.MOV.U32 R0, RZ, RZ, R205 ;  /* 0x000000ffff007224 */ /* 0x000fe200078e00cd */
[----:B------:R-:W-:Y:S01]  /*17e60*/  MOV R9, 0x1f ;  /* 0x0000001f00097802 */ /* 0x000fe20000000f00 */
[----:B------:R-:W-:Y:S01]  /*17e70*/  IMAD.MOV.U32 R3, RZ, RZ, 0x2 ;  /* 0x00000002ff037424 */ /* 0x000fe200078e00ff */
[----:B------:R-:W-:Y:S02]  /*17e80*/  MOV R8, 0xffffffff ;  /* 0xffffffff00087802 */ /* 0x000fe40000000f00 */
[----:B------:R-:W-:Y:S02]  /*17e90*/  MOV R2, 0x17eb0 ;  /* 0x00017eb000027802 */ /* 0x000fe40000000f00 */
[----:B------:R-:W-:Y:S05]  /*17ea0*/  CALL.REL.NOINC `($__internal_30_$__cuda_sm70_shflsync_bfly_p) ;  /* 0x000011e000007944 */ /* 0x000fea0003c00000 */
[----:B------:R-:W-:Y:S01]  /*17eb0*/  FADD.FTZ R7, R205, R0 ;  /* 0x00000000cd077221 */ /* 0x000fe20000010000 */
[----:B------:R-:W-:Y:S02]  /*17ec0*/  MOV R3, 0x1 ;  /* 0x0000000100037802 */ /* 0x000fe40000000f00 */
[----:B------:R-:W-:Y:S02]  /*17ed0*/  MOV R2, 0x17f00 ;  /* 0x00017f0000027802 */ /* 0x000fe40000000f00 */
[----:B------:R-:W-:-:S02]  /*17ee0*/  MOV R0, R7 ;  /* 0x0000000700007202 */ /* 0x000fc40000000f00 */
[----:B------:R-:W-:Y:S05]  /*17ef0*/  CALL.REL.NOINC `($__internal_30_$__cuda_sm70_shflsync_bfly_p) ;  /* 0x0000119000007944 */ /* 0x000fea0003c00000 */
[----:B------:R-:W-:Y:S01]  /*17f00*/  FADD.FTZ R7, R7, R0 ;  /* 0x0000000007077221 */ /* 0x000fe20000010000 */
[----:B------:R-:W-:-:S02]  /*17f10*/  MOV R0, R208 ;  /* 0x000000d000007202 */ /* 0x000fc40000000f00 */
[----:B------:R-:W-:Y:S02]  /*17f20*/  MOV R3, 0x2 ;  /* 0x0000000200037802 */ /* 0x000fe40000000f00 */
[----:B------:R-:W-:Y:S02]  /*17f30*/  MOV R2, 0x17f50 ;  /* 0x00017f5000027802 */ /* 0x000fe40000000f00 */
[----:B------:R-:W-:Y:S05]  /*17f40*/  CALL.REL.NOINC `($__internal_30_$__cuda_sm70_shflsync_bfly_p) ;  /* 0x0000114000007944 */ /* 0x000fea0003c00000 */
[----:B------:R-:W-:Y:S01]  /*17f50*/  FADD.FTZ R6, R208, R0 ;  /* 0x00000000d0067221 */ /* 0x000fe20000010000 */
[----:B------:R-:W-:Y:S02]  /*17f60*/  MOV R3, 0x1 ;  /* 0x0000000100037802 */ /* 0x000fe40000000f00 */
[----:B------:R-:W-:Y:S02]  /*17f70*/  MOV R2, 0x17fa0 ;  /* 0x00017fa000027802 */ /* 0x000fe40000000f00 */
[----:B------:R-:W-:Y:S02]  /*17f80*/  MOV R0, R6 ;  /* 0x0000000600007202 */ /* 0x000fe40000000f00 */
[----:B------:R-:W-:Y:S05]  /*17f90*/  CALL.REL.NOINC `($__internal_30_$__cuda_sm70_shflsync_bfly_p) ;  /* 0x000010f000007944 */ /* 0x000fea0003c00000 */
[----:B------:R-:W-:Y:S01]  /*17fa0*/  FADD.FTZ R6, R6, R0 ;  /* 0x0000000006067221 */ /* 0x000fe20000010000 */
[----:B------:R-:W-:Y:S02]  /*17fb0*/  MOV R0, R226 ;  /* 0x000000e200007202 */ /* 0x000fe40000000f00 */
[----:B------:R-:W-:-:S02]  /*17fc0*/  MOV R3, 0x2 ;  /* 0x0000000200037802 */ /* 0x000fc40000000f00 */
        /* <DEDUP_REMOVED lines=9> */
[----:B------:R-:W-:Y:S02]  /*18060*/  MOV R3, 0x2 ;  /* 0x0000000200037802 */ /* 0x000fe40000000f00 */
[----:B------:R-:W-:-:S02]  /*18070*/  MOV R2, 0x18090 ;  /* 0x0001809000027802 */ /* 0x000fc40000000f00 */
[----:B------:R-:W-:Y:S05]  /*18080*/  CALL.REL.NOINC `($__internal_30_$__cuda_sm70_shflsync_bfly_p) ;  /* 0x0000100000007944 */ /* 0x000fea0003c00000 */
[----:B------:R-:W-:Y:S01]  /*18090*/  FADD.FTZ R4, R227, R0 ;  /* 0x00000000e3047221 */ /* 0x000fe20000010000 */
[----:B------:R-:W-:-:S02]  /*180a0*/  MOV R3, 0x1 ;  /* 0x0000000100037802 */ /* 0x000fc40000000f00 */
[----:B------:R-:W-:Y:S02]  /*180b0*/  MOV R2, 0x180e0 ;  /* 0x000180e000027802 */ /* 0x000fe40000000f00 */
[----:B------:R-:W-:Y:S02]  /*180c0*/  MOV R0, R4 ;  /* 0x0000000400007202 */ /* 0x000fe40000000f00 */
[----:B------:R-:W-:Y:S05]  /*180d0*/  CALL.REL.NOINC `($__internal_30_$__cuda_sm70_shflsync_bfly_p) ;  /* 0x00000fb000007944 */ /* 0x000fea0003c00000 */
[----:B------:R-:W-:Y:S01]  /*180e0*/  MOV R8, R0 ;  /* 0x0000000000087202 */ /* 0x000fe20000000f00 */
[----:B------:R-:W-:Y:S05]  /*180f0*/  BRA `(.L_x_1766) ;  /* 0xffffabb000007947 */ /* 0x000fea000383ffff */
.L_x_1697:
[----:B-1234-:R-:W-:Y:S01]  /*18100*/  IMAD.MOV.U32 R5, RZ, RZ, R12 ;  /* 0x000000ffff057224 */ /* 0x01efe200078e000c */
[----:B------:R-:W-:Y:S01]  /*18110*/  MOV R3, RZ ;  /* 0x000000ff00037202 */ /* 0x000fe20000000f00 */
[----:B------:R-:W-:Y:S01]  /*18120*/  IMAD.MOV.U32 R0, RZ, RZ, 0x1c1f ;  /* 0x00001c1fff007424 */ /* 0x000fe200078e00ff */
[----:B------:R-:W-:Y:S02]  /*18130*/  MOV R2, 0x18150 ;  /* 0x0001815000027802 */ /* 0x000fe40000000f00 */
[----:B------:R-:W-:Y:S05]  /*18140*/  CALL.REL.NOINC `($__internal_31_$__cuda_sm70_shflsync_idx_p) ;  /* 0x00000f8000007944 */ /* 0x000fea0003c00000 */
[----:B------:R-:W-:Y:S01]  /*18150*/  MOV R10, R0 ;  /* 0x00000000000a7202 */ /* 0x000fe20000000f00 */
[----:B------:R-:W-:Y:S05]  /*18160*/  BRA `(.L_x_1767) ;  /* 0xffffc5c000007947 */ /* 0x000fea000383ffff */
.L_x_1698:
[----:B------:R-:W-:Y:S01]  /*18170*/  IMAD.MOV.U32 R5, RZ, RZ, R13 ;  /* 0x000000ffff057224 */ /* 0x000fe200078e000d */
[----:B------:R-:W-:Y:S01]  /*18180*/  MOV R3, RZ ;  /* 0x000000ff00037202 */ /* 0x000fe20000000f00 */
[----:B------:R-:W-:Y:S01]  /*18190*/  IMAD.MOV.U32 R0, RZ, RZ, 0x1c1f ;  /* 0x00001c1fff007424 */ /* 0x000fe200078e00ff */
[----:B------:R-:W-:-:S02]  /*181a0*/  MOV R2, 0x181c0 ;  /* 0x000181c000027802 */ /* 0x000fc40000000f00 */
[----:B-12---:R-:W-:Y:S05]  /*181b0*/  CALL.REL.NOINC `($__internal_31_$__cuda_sm70_shflsync_idx_p) ;  /* 0x00000f1000007944 */ /* 0x006fea0003c00000 */
[----:B------:R-:W-:Y:S05]  /*181c0*/  BRA `(.L_x_1768) ;  /* 0xffffc58000007947 */ /* 0x000fea000383ffff */
.L_x_1701:
[----:B------:R-:W-:Y:S01]  /*181d0*/  IMAD.MOV.U32 R5, RZ, RZ, R12 ;  /* 0x000000ffff057224 */ /* 0x000fe200078e000c */
[----:B--2---:R-:W-:Y:S01]  /*181e0*/  MOV R3, 0x1 ;  /* 0x0000000100037802 */ /* 0x004fe20000000f00 */
[----:B----4-:R-:W-:Y:S01]  /*181f0*/  IMAD.MOV.U32 R0, RZ, RZ, 0x1c1f ;  /* 0x00001c1fff007424 */ /* 0x010fe200078e00ff */
[----:B------:R-:W-:-:S02]  /*18200*/  MOV R2, 0x18220 ;  /* 0x0001822000027802 */ /* 0x000fc40000000f00 */
[----:B-1-3--:R-:W-:Y:S05]  /*18210*/  CALL.REL.NOINC `($__internal_31_$__cuda_sm70_shflsync_idx_p) ;  /* 0x00000eb000007944 */ /* 0x00afea0003c00000 */
[----:B------:R-:W-:Y:S01]  /*18220*/  IMAD.MOV.U32 R10, RZ, RZ, R0 ;  /* 0x000000ffff0a7224 */ /* 0x000fe200078e0000 */
[----:B------:R-:W-:Y:S01]  /*18230*/  MOV R3, 0x1 ;  /* 0x0000000100037802 */ /* 0x000fe20000000f00 */
[----:B------:R-:W-:Y:S01]  /*18240*/  IMAD.MOV.U32 R5, RZ, RZ, R13 ;  /* 0x000000ffff057224 */ /* 0x000fe200078e000d */
[----:B------:R-:W-:-:S02]  /*18250*/  MOV R0, 0x1c1f ;  /* 0x00001c1f00007802 */ /* 0x000fc40000000f00 */
[----:B------:R-:W-:Y:S02]  /*18260*/  MOV R2, 0x18280 ;  /* 0x0001828000027802 */ /* 0x000fe40000000f00 */
[----:B------:R-:W-:Y:S05]  /*18270*/  CALL.REL.NOINC `($__internal_31_$__cuda_sm70_shflsync_idx_p) ;  /* 0x00000e5000007944 */ /* 0x000fea0003c00000 */
[----:B------:R-:W-:Y:S05]  /*18280*/  BRA `(.L_x_1769) ;  /* 0xffffc61000007947 */ /* 0x000fea000383ffff */
.L_x_1704:
[----:B------:R-:W-:Y:S01]  /*18290*/  IMAD.MOV.U32 R5, RZ, RZ, R12 ;  /* 0x000000ffff057224 */ /* 0x000fe200078e000c */
[----:B-1----:R-:W-:Y:S01]  /*182a0*/  MOV R3, 0x2 ;  /* 0x0000000200037802 */ /* 0x002fe20000000f00 */
[----:B----4-:R-:W-:Y:S01]  /*182b0*/  IMAD.MOV.U32 R0, RZ, RZ, 0x1c1f ;  /* 0x00001c1fff007424 */ /* 0x010fe200078e00ff */
[----:B------:R-:W-:Y:S02]  /*182c0*/  MOV R2, 0x182e0 ;  /* 0x000182e000027802 */ /* 0x000fe40000000f00 */
[----:B--23--:R-:W-:Y:S05]  /*182d0*/  CALL.REL.NOINC `($__internal_31_$__cuda_sm70_shflsync_idx_p) ;  /* 0x00000df000007944 */ /* 0x00cfea0003c00000 */
[----:B------:R-:W-:Y:S01]  /*182e0*/  MOV R10, R0 ;  /* 0x00000000000a7202 */ /* 0x000fe20000000f00 */
[----:B------:R-:W-:Y:S05]  /*182f0*/  BRA `(.L_x_1770) ;  /* 0xffffc6f000007947 */ /* 0x000fea000383ffff */
.L_x_1705:
[----:B------:R-:W-:Y:S01]  /*18300*/  IMAD.MOV.U32 R5, RZ, RZ, R13 ;  /* 0x000000ffff057224 */ /* 0x000fe200078e000d */
[----:B------:R-:W-:Y:S01]  /*18310*/  MOV R3, 0x2 ;  /* 0x0000000200037802 */ /* 0x000fe20000000f00 */
[----:B----4-:R-:W-:Y:S01]  /*18320*/  IMAD.MOV.U32 R0, RZ, RZ, 0x1c1f ;  /* 0x00001c1fff007424 */ /* 0x010fe200078e00ff */
[----:B------:R-:W-:Y:S02]  /*18330*/  MOV R2, 0x18350 ;  /* 0x0001835000027802 */ /* 0x000fe40000000f00 */
[----:B-123--:R-:W-:Y:S05]  /*18340*/  CALL.REL.NOINC `($__internal_31_$__cuda_sm70_shflsync_idx_p) ;  /* 0x00000d8000007944 */ /* 0x00efea0003c00000 */
[----:B------:R-:W-:Y:S05]  /*18350*/  BRA `(.L_x_1771) ;  /* 0xffffc6b000007947 */ /* 0x000fea000383ffff */
.L_x_1708:
[----:B------:R-:W-:Y:S01]  /*18360*/  IMAD.MOV.U32 R5, RZ, RZ, R12 ;  /* 0x000000ffff057224 */ /* 0x000fe200078e000c */
[----:B-1----:R-:W-:Y:S01]  /*18370*/  MOV R3, 0x3 ;  /* 0x0000000300037802 */ /* 0x002fe20000000f00 */
[----:B------:R-:W-:Y:S01]  /*18380*/  IMAD.MOV.U32 R0, RZ, RZ, 0x1c1f ;  /* 0x00001c1fff007424 */ /* 0x000fe200078e00ff */
[----:B------:R-:W-:-:S02]  /*18390*/  MOV R2, 0x183b0 ;  /* 0x000183b000027802 */ /* 0x000fc40000000f00 */
[----:B--234-:R-:W-:Y:S05]  /*183a0*/  CALL.REL.NOINC `($__internal_31_$__cuda_sm70_shflsync_idx_p) ;  /* 0x00000d2000007944 */ /* 0x01cfea0003c00000 */
[----:B------:R-:W-:Y:S01]  /*183b0*/  IMAD.MOV.U32 R6, RZ, RZ, R0 ;  /* 0x000000ffff067224 */ /* 0x000fe200078e0000 */
[----:B------:R-:W-:Y:S01]  /*183c0*/  MOV R3, 0x3 ;  /* 0x0000000300037802 */ /* 0x000fe20000000f00 */
[----:B------:R-:W-:Y:S01]  /*183d0*/  IMAD.MOV.U32 R5, RZ, RZ, R13 ;  /* 0x000000ffff057224 */ /* 0x000fe200078e000d */
[----:B------:R-:W-:-:S02]  /*183e0*/  MOV R0, 0x1c1f ;  /* 0x00001c1f00007802 */ /* 0x000fc40000000f00 */
[----:B------:R-:W-:Y:S02]  /*183f0*/  MOV R2, 0x18410 ;  /* 0x0001841000027802 */ /* 0x000fe40000000f00 */
[----:B------:R-:W-:Y:S05]  /*18400*/  CALL.REL.NOINC `($__internal_31_$__cuda_sm70_shflsync_idx_p) ;  /* 0x00000cc000007944 */ /* 0x000fea0003c00000 */
[----:B------:R-:W-:Y:S05]  /*18410*/  BRA `(.L_x_1772) ;  /* 0xffffc75000007947 */ /* 0x000fea000383ffff */
.L_x_1710:
[----:B------:R-:W-:Y:S01]  /*18420*/  IMAD.MOV.U32 R5, RZ, RZ, R17 ;  /* 0x000000ffff057224 */ /* 0x000fe200078e0011 */
[----:B------:R-:W-:Y:S01]  /*18430*/  MOV R3, RZ ;  /* 0x000000ff00037202 */ /* 0x000fe20000000f00 */
[----:B------:R-:W-:Y:S01]  /*18440*/  IMAD.MOV.U32 R0, RZ, RZ, 0x1c1f ;  /* 0x00001c1fff007424 */ /* 0x000fe200078e00ff */
[----:B------:R-:W-:Y:S02]  /*18450*/  MOV R2, 0x18470 ;  /* 0x0001847000027802 */ /* 0x000fe40000000f00 */
[----:B------:R-:W-:Y:S05]  /*18460*/  CALL.REL.NOINC `($__internal_31_$__cuda_sm70_shflsync_idx_p) ;  /* 0x00000c6000007944 */ /* 0x000fea0003c00000 */
[----:B------:R-:W-:Y:S01]  /*18470*/  MOV R4, R0 ;  /* 0x0000000000047202 */ /* 0x000fe20000000f00 */
[----:B------:R-:W-:Y:S05]  /*18480*/  BRA `(.L_x_1773) ;  /* 0xffffca2000007947 */ /* 0x000fea000383ffff */
.L_x_1711:
[----:B------:R-:W-:Y:S01]  /*18490*/  IMAD.MOV.U32 R5, RZ, RZ, R24 ;  /* 0x000000ffff057224 */ /* 0x000fe200078e0018 */
[----:B------:R-:W-:Y:S01]  /*184a0*/  MOV R3, RZ ;  /* 0x000000ff00037202 */ /* 0x000fe20000000f00 */
[----:B------:R-:W-:Y:S01]  /*184b0*/  IMAD.MOV.U32 R0, RZ, RZ, 0x1c1f ;  /* 0x00001c1fff007424 */ /* 0x000fe200078e00ff */
[----:B------:R-:W-:Y:S02]  /*184c0*/  MOV R2, 0x184e0 ;  /* 0x000184e000027802 */ /* 0x000fe40000000f00 */
[----:B-12---:R-:W-:Y:S05]  /*184d0*/  CALL.REL.NOINC `($__internal_31_$__cuda_sm70_shflsync_idx_p) ;  /* 0x00000bf000007944 */ /* 0x006fea0003c00000 */
[----:B------:R-:W-:Y:S05]  /*184e0*/  BRA `(.L_x_1774) ;  /* 0xffffc9e000007947 */ /* 0x000fea000383ffff */
.L_x_1714:
[----:B------:R-:W-:Y:S01]  /*184f0*/  IMAD.MOV.U32 R5, RZ, RZ, R17 ;  /* 0x000000ffff057224 */ /* 0x000fe200078e0011 */
[----:B-1----:R-:W-:Y:S01]  /*18500*/  MOV R3, 0x1 ;  /* 0x0000000100037802 */ /* 0x002fe20000000f00 */
[----:B----4-:R-:W-:Y:S01]  /*18510*/  IMAD.MOV.U32 R0, RZ, RZ, 0x1c1f ;  /* 0x00001c1fff007424 */ /* 0x010fe200078e00ff */
[----:B------:R-:W-:-:S02]  /*18520*/  MOV R2, 0x18540 ;  /* 0x0001854000027802 */ /* 0x000fc40000000f00 */
[----:B--23--:R-:W-:Y:S05]  /*18530*/  CALL.REL.NOINC `($__internal_31_$__cuda_sm70_shflsync_idx_p) ;  /* 0x00000b9000007944 */ /* 0x00cfea0003c00000 */
[----:B------:R-:W-:Y:S01]  /*18540*/  IMAD.MOV.U32 R4, RZ, RZ, R0 ;  /* 0x000000ffff047224 */ /* 0x000fe200078e0000 */
[----:B------:R-:W-:Y:S01]  /*18550*/  MOV R3, 0x1 ;  /* 0x0000000100037802 */ /* 0x000fe20000000f00 */
[----:B------:R-:W-:Y:S01]  /*18560*/  IMAD.MOV.U32 R5, RZ, RZ, R24 ;  /* 0x000000ffff057224 */ /* 0x000fe200078e0018 */
[----:B------:R-:W-:-:S02]  /*18570*/  MOV R0, 0x1c1f ;  /* 0x00001c1f00007802 */ /* 0x000fc40000000f00 */
[----:B------:R-:W-:Y:S02]  /*18580*/  MOV R2, 0x185a0 ;  /* 0x000185a000027802 */ /* 0x000fe40000000f00 */
[----:B------:R-:W-:Y:S05]  /*18590*/  CALL.REL.NOINC `($__internal_31_$__cuda_sm70_shflsync_idx_p) ;  /* 0x00000b3000007944 */ /* 0x000fea0003c00000 */
[----:B------:R-:W-:Y:S05]  /*185a0*/  BRA `(.L_x_1775) ;  /* 0xffffcdf000007947 */ /* 0x000fea000383ffff */
.L_x_1717:
[----:B------:R-:W-:Y:S01]  /*185b0*/  IMAD.MOV.U32 R5, RZ, RZ, R17 ;  /* 0x000000ffff057224 */ /* 0x000fe200078e0011 */
[----:B-12---:R-:W-:Y:S01]  /*185c0*/  MOV R3, 0x2 ;  /* 0x0000000200037802 */ /* 0x006fe20000000f00 */
[----:B----4-:R-:W-:Y:S01]  /*185d0*/  IMAD.MOV.U32 R0, RZ, RZ, 0x1c1f ;  /* 0x00001c1fff007424 */ /* 0x010fe200078e00ff */
[----:B------:R-:W-:Y:S02]  /*185e0*/  MOV R2, 0x18600 ;  /* 0x0001860000027802 */ /* 0x000fe40000000f00 */
[----:B---3--:R-:W-:Y:S05]  /*185f0*/  CALL.REL.NOINC `($__internal_31_$__cuda_sm70_shflsync_idx_p) ;  /* 0x00000ad000007944 */ /* 0x008fea0003c00000 */
[----:B------:R-:W-:Y:S01]  /*18600*/  MOV R4, R0 ;  /* 0x0000000000047202 */ /* 0x000fe20000000f00 */
[----:B------:R-:W-:Y:S05]  /*18610*/  BRA `(.L_x_1776) ;  /* 0xffffd0e000007947 */ /* 0x000fea000383ffff */
.L_x_1718:
[----:B------:R-:W-:Y:S01]  /*18620*/  IMAD.MOV.U32 R5, RZ, RZ, R24 ;  /* 0x000000ffff057224 */ /* 0x000fe200078e0018 */
[----:B--2---:R-:W-:Y:S01]  /*18630*/  MOV R3, 0x2 ;  /* 0x0000000200037802 */ /* 0x004fe20000000f00 */
[----:B----4-:R-:W-:Y:S01]  /*18640*/  IMAD.MOV.U32 R0, RZ, RZ, 0x1c1f ;  /* 0x00001c1fff007424 */ /* 0x010fe200078e00ff */
[----:B------:R-:W-:Y:S02]  /*18650*/  MOV R2, 0x18670 ;  /* 0x0001867000027802 */ /* 0x000fe40000000f00 */
[----:B-1-3--:R-:W-:Y:S05]  /*18660*/  CALL.REL.NOINC `($__internal_31_$__cuda_sm70_shflsync_idx_p) ;  /* 0x00000a6000007944 */ /* 0x00afea0003c00000 */
[----:B------:R-:W-:Y:S05]  /*18670*/  BRA `(.L_x_1777) ;  /* 0xffffd0a000007947 */ /* 0x000fea000383ffff */
.L_x_1721:
[----:B------:R-:W-:Y:S01]  /*18680*/  IMAD.MOV.U32 R5, RZ, RZ, R17 ;  /* 0x000000ffff057224 */ /* 0x000fe200078e0011 */
[----:B--2---:R-:W-:Y:S01]  /*18690*/  MOV R3, 0x3 ;  /* 0x0000000300037802 */ /* 0x004fe20000000f00 */
[----:B-1----:R-:W-:Y:S01]  /*186a0*/  IMAD.MOV.U32 R0, RZ, RZ, 0x1c1f ;  /* 0x00001c1fff007424 */ /* 0x002fe200078e00ff */
[----:B------:R-:W-:-:S02]  /*186b0*/  MOV R2, 0x186d0 ;  /* 0x000186d000027802 */ /* 0x000fc40000000f00 */
[----:B---34-:R-:W-:Y:S05]  /*186c0*/  CALL.REL.NOINC `($__internal_31_$__cuda_sm70_shflsync_idx_p) ;  /* 0x00000a0000007944 */ /* 0x018fea0003c00000 */
[----:B------:R-:W-:Y:S01]  /*186d0*/  IMAD.MOV.U32 R4, RZ, RZ, R0 ;  /* 0x000000ffff047224 */ /* 0x000fe200078e0000 */
[----:B------:R-:W-:Y:S01]  /*186e0*/  MOV R3, 0x3 ;  /* 0x0000000300037802 */ /* 0x000fe20000000f00 */
[----:B------:R-:W-:Y:S01]  /*186f0*/  IMAD.MOV.U32 R5, RZ, RZ, R24 ;  /* 0x000000ffff057224 */ /* 0x000fe200078e0018 */
[----:B------:R-:W-:-:S02]  /*18700*/  MOV R0, 0x1c1f ;  /* 0x00001c1f00007802 */ /* 0x000fc40000000f00 */
[----:B------:R-:W-:Y:S02]  /*18710*/  MOV R2, 0x18730 ;  /* 0x0001873000027802 */ /* 0x000fe40000000f00 */
[----:B------:R-:W-:Y:S05]  /*18720*/  CALL.REL.NOINC `($__internal_31_$__cuda_sm70_shflsync_idx_p) ;  /* 0x000009a000007944 */ /* 0x000fea0003c00000 */
[----:B------:R-:W-:Y:S05]  /*18730*/  BRA `(.L_x_1778) ;  /* 0xffffd37000007947 */ /* 0x000fea000383ffff */
.L_x_1725:
[----:B------:R-:W-:Y:S01]  /*18740*/  IMAD.MOV.U32 R5, RZ, RZ, R9 ;  /* 0x000000ffff057224 */ /* 0x000fe200078e0009 */
[----:B------:R-:W-:Y:S01]  /*18750*/  MOV R3, RZ ;  /* 0x000000ff00037202 */ /* 0x000fe20000000f00 */
[----:B------:R-:W-:Y:S01]  /*18760*/  IMAD.MOV.U32 R0, RZ, RZ, 0x1c1f ;  /* 0x00001c1fff007424 */ /* 0x000fe200078e00ff */
[----:B------:R-:W-:Y:S02]  /*18770*/  MOV R2, 0x18790 ;  /* 0x0001879000027802 */ /* 0x000fe40000000f00 */
[----:B------:R-:W-:Y:S05]  /*18780*/  CALL.REL.NOINC `($__internal_31_$__cuda_sm70_shflsync_idx_p) ;  /* 0x0000094000007944 */ /* 0x000fea0003c00000 */
[----:B------:R-:W-:Y:S01]  /*18790*/  MOV R8, R0 ;  /* 0x0000000000087202 */ /* 0x000fe20000000f00 */
[----:B------:R-:W-:Y:S05]  /*187a0*/  BRA `(.L_x_1779) ;  /* 0xffffddf000007947 */ /* 0x000fea000383ffff */
.L_x_1726:
[----:B------:R-:W-:Y:S01]  /*187b0*/  IMAD.MOV.U32 R5, RZ, RZ, R12 ;  /* 0x000000ffff057224 */ /* 0x000fe200078e000c */
[----:B------:R-:W-:Y:S01]  /*187c0*/  MOV R3, RZ ;  /* 0x000000ff00037202 */ /* 0x000fe20000000f00 */
[----:B------:R-:W-:Y:S01]  /*187d0*/  IMAD.MOV.U32 R0, RZ, RZ, 0x1c1f ;  /* 0x00001c1fff007424 */ /* 0x000fe200078e00ff */
[----:B------:R-:W-:Y:S02]  /*187e0*/  MOV R2, 0x18800 ;  /* 0x0001880000027802 */ /* 0x000fe40000000f00 */
[----:B-12---:R-:W-:Y:S05]  /*187f0*/  CALL.REL.NOINC `($__internal_31_$__cuda_sm70_shflsync_idx_p) ;  /* 0x000008d000007944 */ /* 0x006fea0003c00000 */
[----:B------:R-:W-:Y:S05]  /*18800*/  BRA `(.L_x_1780) ;  /* 0xffffddb000007947 */ /* 0x000fea000383ffff */
.L_x_1729:
[----:B--2---:R-:W-:Y:S01]  /*18810*/  IMAD.MOV.U32 R5, RZ, RZ, R9 ;  /* 0x000000ffff057224 */ /* 0x004fe200078e0009 */
[----:B------:R-:W-:Y:S01]  /*18820*/  MOV R3, 0x1 ;  /* 0x0000000100037802 */ /* 0x000fe20000000f00 */
        /* <DEDUP_REMOVED lines=10> */
.L_x_1732:
[----:B-1----:R-:W-:Y:S01]  /*188d0*/  IMAD.MOV.U32 R5, RZ, RZ, R9 ;  /* 0x000000ffff057224 */ /* 0x002fe200078e0009 */
[----:B------:R-:W-:Y:S01]  /*188e0*/  MOV R3, 0x2 ;  /* 0x0000000200037802 */ /* 0x000fe20000000f00 */
[----:B----4-:R-:W-:Y:S01]  /*188f0*/  IMAD.MOV.U32 R0, RZ, RZ, 0x1c1f ;  /* 0x00001c1fff007424 */ /* 0x010fe200078e00ff */
[----:B------:R-:W-:Y:S02]  /*18900*/  MOV R2, 0x18920 ;  /* 0x0001892000027802 */ /* 0x000fe40000000f00 */
[----:B--23--:R-:W-:Y:S05]  /*18910*/  CALL.REL.NOINC `($__internal_31_$__cuda_sm70_shflsync_idx_p) ;  /* 0x000007b000007944 */ /* 0x00cfea0003c00000 */
[----:B------:R-:W-:Y:S01]  /*18920*/  MOV R8, R0 ;  /* 0x0000000000087202 */ /* 0x000fe20000000f00 */
[----:B------:R-:W-:Y:S05]  /*18930*/  BRA `(.L_x_1782) ;  /* 0xffffdf3000007947 */ /* 0x000fea000383ffff */
.L_x_1733:
[----:B------:R-:W-:Y:S01]  /*18940*/  IMAD.MOV.U32 R5, RZ, RZ, R12 ;  /* 0x000000ffff057224 */ /* 0x000fe200078e000c */
[----:B------:R-:W-:Y:S01]  /*18950*/  MOV R3, 0x2 ;  /* 0x0000000200037802 */ /* 0x000fe20000000f00 */
[----:B----4-:R-:W-:Y:S01]  /*18960*/  IMAD.MOV.U32 R0, RZ, RZ, 0x1c1f ;  /* 0x00001c1fff007424 */ /* 0x010fe200078e00ff */
[----:B------:R-:W-:Y:S02]  /*18970*/  MOV R2, 0x18990 ;  /* 0x0001899000027802 */ /* 0x000fe40000000f00 */
[----:B-123--:R-:W-:Y:S05]  /*18980*/  CALL.REL.NOINC `($__internal_31_$__cuda_sm70_shflsync_idx_p) ;  /* 0x0000074000007944 */ /* 0x00efea0003c00000 */
[----:B------:R-:W-:Y:S05]  /*18990*/  BRA `(.L_x_1783) ;  /* 0xffffdef000007947 */ /* 0x000fea000383ffff */
.L_x_1736:
[----:B-1----:R-:W-:Y:S01]  /*189a0*/  IMAD.MOV.U32 R5, RZ, RZ, R9 ;  /* 0x000000ffff057224 */ /* 0x002fe200078e0009 */
[----:B------:R-:W-:Y:S01]  /*189b0*/  MOV R3, 0x3 ;  /* 0x0000000300037802 */ /* 0x000fe20000000f00 */
        /* <DEDUP_REMOVED lines=10> */
.L_x_1738:
[----:B------:R-:W-:Y:S01]  /*18a60*/  IMAD.MOV.U32 R5, RZ, RZ, R78 ;  /* 0x000000ffff057224 */ /* 0x000fe200078e004e */
[----:B------:R-:W-:Y:S01]  /*18a70*/  MOV R3, RZ ;  /* 0x000000ff00037202 */ /* 0x000fe20000000f00 */
[----:B------:R-:W-:Y:S01]  /*18a80*/  IMAD.MOV.U32 R0, RZ, RZ, 0x1f ;  /* 0x0000001fff007424 */ /* 0x000fe200078e00ff */
[----:B------:R-:W-:Y:S02]  /*18a90*/  MOV R2, 0x18ab0 ;  /* 0x00018ab000027802 */ /* 0x000fe40000000f00 */
[----:B--2---:R-:W-:Y:S05]  /*18aa0*/  CALL.REL.NOINC `($__internal_31_$__cuda_sm70_shflsync_idx_p) ;  /* 0x0000062000007944 */ /* 0x004fea0003c00000 */
[----:B------:R-:W-:Y:S01]  /*18ab0*/  MOV R9, R0 ;  /* 0x0000000000097202 */ /* 0x000fe20000000f00 */
[----:B------:R-:W-:Y:S05]  /*18ac0*/  BRA `(.L_x_1785) ;  /* 0xffffe13000007947 */ /* 0x000fea000383ffff */
.L_x_1739:
[----:B------:R-:W-:Y:S01]  /*18ad0*/  IMAD.MOV.U32 R5, RZ, RZ, R78 ;  /* 0x000000ffff057224 */ /* 0x000fe200078e004e */
[----:B------:R-:W-:Y:S01]  /*18ae0*/  MOV R3, 0x1 ;  /* 0x0000000100037802 */ /* 0x000fe20000000f00 */
[----:B------:R-:W-:Y:S01]  /*18af0*/  IMAD.MOV.U32 R0, RZ, RZ, 0x1f ;  /* 0x0000001fff007424 */ /* 0x000fe200078e00ff */
[----:B------:R-:W-:Y:S02]  /*18b00*/  MOV R2, 0x18b20 ;  /* 0x00018b2000027802 */ /* 0x000fe40000000f00 */
[----:B-12---:R-:W-:Y:S05]  /*18b10*/  CALL.REL.NOINC `($__internal_31_$__cuda_sm70_shflsync_idx_p) ;  /* 0x000005b000007944 */ /* 0x006fea0003c00000 */
[----:B------:R-:W-:Y:S01]  /*18b20*/  MOV R8, R0 ;  /* 0x0000000000087202 */ /* 0x000fe20000000f00 */
[----:B------:R-:W-:Y:S05]  /*18b30*/  BRA `(.L_x_1786) ;  /* 0xffffe0e000007947 */ /* 0x000fea000383ffff */
.L_x_1740:
[----:B------:R-:W-:Y:S02]  /*18b40*/  MOV R2, 0x1 ;  /* 0x0000000100027802 */ /* 0x000fe40000000f00 */
[----:B------:R-:W-:-:S02]  /*18b50*/  MOV R3, 0x18b70 ;  /* 0x00018b7000037802 */ /* 0x000fc40000000f00 */
[----:B-1234-:R-:W-:Y:S05]  /*18b60*/  CALL.REL.NOINC `($__internal_32_$__cuda_sm70_shflsync_up_p) ;  /* 0x000005b000007944 */ /* 0x01efea0003c00000 */
[----:B------:R-:W-:Y:S05]  /*18b70*/  BRA `(.L_x_1787) ;  /* 0xffffe1d000007947 */ /* 0x000fea000383ffff */
.L_x_1741:
[----:B------:R-:W-:Y:S02]  /*18b80*/  MOV R2, 0x2 ;  /* 0x0000000200027802 */ /* 0x000fe40000000f00 */
[----:B------:R-:W-:-:S02]  /*18b90*/  MOV R3, 0x18bb0 ;  /* 0x00018bb000037802 */ /* 0x000fc40000000f00 */
[----:B--2-4-:R-:W-:Y:S05]  /*18ba0*/  CALL.REL.NOINC `($__internal_32_$__cuda_sm70_shflsync_up_p) ;  /* 0x0000057000007944 */ /* 0x014fea0003c00000 */
        /* <DEDUP_REMOVED lines=23> */
.L_x_1745:
[----:B------:R-:W-:Y:S02]  /*18d20*/  MOV R2, 0x1 ;  /* 0x0000000100027802 */ /* 0x000fe40000000f00 */
[----:B------:R-:W-:Y:S02]  /*18d30*/  MOV R3, 0x18d50 ;  /* 0x00018d5000037802 */ /* 0x000fe40000000f00 */
[----:B------:R-:W-:Y:S05]  /*18d40*/  CALL.REL.NOINC `($__internal_32_$__cuda_sm70_shflsync_up_p) ;  /* 0x000003d000007944 */ /* 0x000fea0003c00000 */
[----:B------:R-:W-:Y:S01]  /*18d50*/  MOV R2, R4 ;  /* 0x0000000400027202 */ /* 0x000fe20000000f00 */
[----:B------:R-:W-:Y:S05]  /*18d60*/  BRA `(.L_x_1789) ;  /* 0xffffe24000007947 */ /* 0x000fea000383ffff */
.L_x_1746:
        /* <DEDUP_REMOVED lines=26> */
.L_x_1748:
[----:B------:R-:W-:Y:S02]  /*18f10*/  SEL R0, RZ, 0x1, P0 ;  /* 0x00000001ff007807 */ /* 0x000fe40000000000 */
[----:B------:R-:W-:Y:S02]  /*18f20*/  MOV R2, 0x18f40 ;  /* 0x00018f4000027802 */ /* 0x000fe40000000f00 */
[----:B-1----:R-:W-:Y:S05]  /*18f30*/  CALL.REL.NOINC `($__internal_33_$__cuda_sm70_votesync_ballot) ;  /* 0x0000025000007944 */ /* 0x002fea0003c00000 */
[----:B------:R-:W-:Y:S01]  /*18f40*/  MOV R11, R0 ;  /* 0x00000000000b7202 */ /* 0x000fe20000000f00 */
[----:B------:R-:W-:Y:S05]  /*18f50*/  BRA `(.L_x_1791) ;  /* 0xffffe1e000007947 */ /* 0x000fea000383ffff */
.L_x_1749:
[----:B------:R-:W-:Y:S01]  /*18f60*/  IMAD.MOV.U32 R5, RZ, RZ, R6 ;  /* 0x000000ffff057224 */ /* 0x000fe200078e0006 */
[----:B---3--:R-:W-:Y:S01]  /*18f70*/  MOV R3, R10 ;  /* 0x0000000a00037202 */ /* 0x008fe20000000f00 */
[----:B------:R-:W-:Y:S01]  /*18f80*/  IMAD.MOV.U32 R0, RZ, RZ, 0x1f ;  /* 0x0000001fff007424 */ /* 0x000fe200078e00ff */
[----:B------:R-:W-:Y:S02]  /*18f90*/  MOV R2, 0x18fb0 ;  /* 0x00018fb000027802 */ /* 0x000fe40000000f00 */
[----:B-12---:R-:W-:Y:S05]  /*18fa0*/  CALL.REL.NOINC `($__internal_31_$__cuda_sm70_shflsync_idx_p) ;  /* 0x0000012000007944 */ /* 0x006fea0003c00000 */
[----:B------:R-:W-:Y:S01]  /*18fb0*/  IMAD.MOV.U32 R8, RZ, RZ, R0 ;  /* 0x000000ffff087224 */ /* 0x000fe200078e0000 */
[----:B------:R-:W-:Y:S01]  /*18fc0*/  MOV R3, R10 ;  /* 0x0000000a00037202 */ /* 0x000fe20000000f00 */
[----:B------:R-:W-:Y:S01]  /*18fd0*/  IMAD.MOV.U32 R5, RZ, RZ, R7 ;  /* 0x000000ffff057224 */ /* 0x000fe200078e0007 */
[----:B------:R-:W-:Y:S02]  /*18fe0*/  MOV R0, 0x1f ;  /* 0x0000001f00007802 */ /* 0x000fe40000000f00 */
[----:B------:R-:W-:-:S02]  /*18ff0*/  MOV R2, 0x19010 ;  /* 0x0001901000027802 */ /* 0x000fc40000000f00 */
[----:B------:R-:W-:Y:S05]  /*19000*/  CALL.REL.NOINC `($__internal_31_$__cuda_sm70_shflsync_idx_p) ;  /* 0x000000c000007944 */ /* 0x000fea0003c00000 */
[----:B------:R-:W-:Y:S01]  /*19010*/  MOV R7, R0 ;  /* 0x0000000000077202 */ /* 0x000fe20000000f00 */
[----:B------:R-:W-:Y:S05]  /*19020*/  BRA `(.L_x_1792) ;  /* 0xffffe15000007947 */ /* 0x000fea000383ffff */
.L_x_1752:
[----:B------:R-:W-:Y:S01]  /*19030*/  IMAD.MOV.U32 R5, RZ, RZ, R4 ;  /* 0x000000ffff057224 */ /* 0x000fe200078e0004 */
[----:B------:R-:W-:-:S02]  /*19040*/  MOV R0, 0x1f ;  /* 0x0000001f00007802 */ /* 0x000fc40000000f00 */
[----:B------:R-:W-:Y:S02]  /*19050*/  MOV R2, 0x19070 ;  /* 0x0001907000027802 */ /* 0x000fe40000000f00 */
[----:B-1234-:R-:W-:Y:S05]  /*19060*/  CALL.REL.NOINC `($__internal_31_$__cuda_sm70_shflsync_idx_p) ;  /* 0x0000006000007944 */ /* 0x01efea0003c00000 */
[----:B------:R-:W-:Y:S01]  /*19070*/  MOV R13, R0 ;  /* 0x00000000000d7202 */ /* 0x000fe20000000f00 */
[----:B------:R-:W-:Y:S05]  /*19080*/  BRA `(.L_x_1751) ;  /* 0xffffe15000007947 */ /* 0x000fea000383ffff */
        .weak           $__internal_30_$__cuda_sm70_shflsync_bfly_p
        .type           $__internal_30_$__cuda_sm70_shflsync_bfly_p,@function
        .size           $__internal_30_$__cuda_sm70_shflsync_bfly_p,($__internal_31_$__cuda_sm70_shflsync_idx_p - $__internal_30_$__cuda_sm70_shflsync_bfly_p)
$__internal_30_$__cuda_sm70_shflsync_bfly_p:
[----:B------:R-:W-:Y:S04]  /*19090*/  WARPSYNC R8 ;  /* 0x0000000800007348 */ /* 0x000fe80003800000 */
[----:B------:R1:W2:Y:S02]  /*190a0*/  SHFL.BFLY PT, R0, R0, R3, R9 ;  /* 0x0c00000300007389 */ /* 0x0002a400000e0009 */
[----:B-1----:R-:W-:-:S04]  /*190b0*/  MOV R3, 0x0 ;  /* 0x0000000000037802 */ /* 0x002fc80000000f00 */
[----:B--2---:R-:W-:Y:S05]  /*190c0*/  RET.REL.NODEC R2 `(_ZN7cutlass13device_kernelIN5flash19enable_sm80_to_sm89INS1_16FlashAttnFwdSm80INS1_25CollectiveMainloopFwdSm80ILi4ELi1ELb0EN4cute5tupleIJNS5_1CILi128EEENS7_ILi48EEENS7_ILi96EEEEEELi96ENS_10bfloat16_tEfNS_4arch4Sm80ELb0ELb0ELb0ELb1ELb0ELb1ELb1ELb1EEENS1_21CollectiveEpilogueFwdINS6_IJS8_SA_S9_EEENS6_IJNS7_ILi1EEESI_SI_EEESC_SE_Li128ELb1ELb1ELb1ELb0EEENS1_36VarlenDynamicPersistentTileSchedulerILi128ELi48ELi128ELi128ELb1ELb1ELb0ELb0ELb1ELb1EEEEEEEEEvNT_6ParamsE) ;  /* 0xfffe6f3002007950 */ /* 0x004fea0003c3ffff */
        .weak           $__internal_31_$__cuda_sm70_shflsync_idx_p
        .type           $__internal_31_$__cuda_sm70_shflsync_idx_p,@function
        .size           $__internal_31_$__cuda_sm70_shflsync_idx_p,($__internal_32_$__cuda_sm70_shflsync_up_p - $__internal_31_$__cuda_sm70_shflsync_idx_p)
$__internal_31_$__cuda_sm70_shflsync_idx_p:
[----:B------:R-:W-:-:S04]  /*190d0*/  MOV R79, 0xffffffff ;  /* 0xffffffff004f7802 */ /* 0x000fc80000000f00 */
[----:B------:R-:W-:Y:S04]  /*190e0*/  WARPSYNC R79 ;  /* 0x0000004f00007348 */ /* 0x000fe80003800000 */
[----:B------:R1:W2:Y:S02]  /*190f0*/  SHFL.IDX PT, R0, R5, R3, R0 ;  /* 0x0000000305007389 */ /* 0x0002a400000e0000 */
[----:B-1----:R-:W-:-:S04]  /*19100*/  MOV R3, 0x0 ;  /* 0x0000000000037802 */ /* 0x002fc80000000f00 */
[----:B--2---:R-:W-:Y:S05]  /*19110*/  RET.REL.NODEC R2 `(_ZN7cutlass13device_kernelIN5flash19enable_sm80_to_sm89INS1_16FlashAttnFwdSm80INS1_25CollectiveMainloopFwdSm80ILi4ELi1ELb0EN4cute5tupleIJNS5_1CILi128EEENS7_ILi48EEENS7_ILi96EEEEEELi96ENS_10bfloat16_tEfNS_4arch4Sm80ELb0ELb0ELb0ELb1ELb0ELb1ELb1ELb1EEENS1_21CollectiveEpilogueFwdINS6_IJS8_SA_S9_EEENS6_IJNS7_ILi1EEESI_SI_EEESC_SE_Li128ELb1ELb1ELb1ELb0EEENS1_36VarlenDynamicPersistentTileSchedulerILi128ELi48ELi128ELi128ELb1ELb1ELb0ELb0ELb1ELb1EEEEEEEEEvNT_6ParamsE) ;  /* 0xfffe6ee002007950 */ /* 0x004fea0003c3ffff */
        .weak           $__internal_32_$__cuda_sm70_shflsync_up_p
        .type           $__internal_32_$__cuda_sm70_shflsync_up_p,@function
        .size           $__internal_32_$__cuda_sm70_shflsync_up_p,($__internal_33_$__cuda_sm70_votesync_ballot - $__internal_32_$__cuda_sm70_shflsync_up_p)
$__internal_32_$__cuda_sm70_shflsync_up_p:
[----:B------:R-:W-:Y:S02]  /*19120*/  IMAD.MOV.U32 R4, RZ, RZ, RZ ;  /* 0x000000ffff047224 */ /* 0x000fe400078e00ff */
[----:B------:R-:W-:-:S04]  /*19130*/  IMAD.MOV.U32 R10, RZ, RZ, -0x1 ;  /* 0xffffffffff0a7424 */ /* 0x000fc800078e00ff */
[----:B------:R-:W-:Y:S04]  /*19140*/  WARPSYNC R10 ;  /* 0x0000000a00007348 */ /* 0x000fe80003800000 */
[----:B------:R1:W2:Y:S02]  /*19150*/  SHFL.UP PT, R4, R0, R2, R4 ;  /* 0x0400000200047389 */ /* 0x0002a400000e0004 */
[----:B-1----:R-:W-:Y:S02]  /*19160*/  MOV R2, R3 ;  /* 0x0000000300027202 */ /* 0x002fe40000000f00 */
[----:B------:R-:W-:-:S04]  /*19170*/  MOV R3, 0x0 ;  /* 0x0000000000037802 */ /* 0x000fc80000000f00 */
[----:B--2---:R-:W-:Y:S05]  /*19180*/  RET.REL.NODEC R2 `(_ZN7cutlass13device_kernelIN5flash19enable_sm80_to_sm89INS1_16FlashAttnFwdSm80INS1_25CollectiveMainloopFwdSm80ILi4ELi1ELb0EN4cute5tupleIJNS5_1CILi128EEENS7_ILi48EEENS7_ILi96EEEEEELi96ENS_10bfloat16_tEfNS_4arch4Sm80ELb0ELb0ELb0ELb1ELb0ELb1ELb1ELb1EEENS1_21CollectiveEpilogueFwdINS6_IJS8_SA_S9_EEENS6_IJNS7_ILi1EEESI_SI_EEESC_SE_Li128ELb1ELb1ELb1ELb0EEENS1_36VarlenDynamicPersistentTileSchedulerILi128ELi48ELi128ELi128ELb1ELb1ELb0ELb0ELb1ELb1EEEEEEEEEvNT_6ParamsE) ;  /* 0xfffe6e7002007950 */ /* 0x004fea0003c3ffff */
        .weak           $__internal_33_$__cuda_sm70_votesync_ballot
        .type           $__internal_33_$__cuda_sm70_votesync_ballot,@function
        .size           $__internal_33_$__cuda_sm70_votesync_ballot,(.L_x_2889 - $__internal_33_$__cuda_sm70_votesync_ballot)
$__internal_33_$__cuda_sm70_votesync_ballot:
[----:B------:R-:W-:Y:S01]  /*19190*/  ISETP.NE.U32.AND P0, PT, R0, 0x1, PT ;  /* 0x000000010000780c */ /* 0x000fe20003f05070 */
[----:B------:R-:W-:-:S04]  /*191a0*/  IMAD.MOV.U32 R3, RZ, RZ, -0x1 ;  /* 0xffffffffff037424 */ /* 0x000fc800078e00ff */
[----:B------:R-:W-:Y:S08]  /*191b0*/  WARPSYNC R3 ;  /* 0x0000000300007348 */ /* 0x000ff00003800000 */
[----:B------:R-:W-:-:S04]  /*191c0*/  VOTE.ANY R0, PT, !P0 ;  /* 0x0000000000007806 */ /* 0x000fc800040e0100 */
[----:B------:R-:W-:Y:S01]  /*191d0*/  LOP3.LUT R0, R0, R3, RZ, 0xc0, !PT ;  /* 0x0000000300007212 */ /* 0x000fe200078ec0ff */
[----:B------:R-:W-:-:S04]  /*191e0*/  IMAD.MOV.U32 R3, RZ, RZ, 0x0 ;  /* 0x00000000ff037424 */ /* 0x000fc800078e00ff */
[----:B------:R-:W-:Y:S05]  /*191f0*/  RET.REL.NODEC R2 `(_ZN7cutlass13device_kernelIN5flash19enable_sm80_to_sm89INS1_16FlashAttnFwdSm80INS1_25CollectiveMainloopFwdSm80ILi4ELi1ELb0EN4cute5tupleIJNS5_1CILi128EEENS7_ILi48EEENS7_ILi96EEEEEELi96ENS_10bfloat16_tEfNS_4arch4Sm80ELb0ELb0ELb0ELb1ELb0ELb1ELb1ELb1EEENS1_21CollectiveEpilogueFwdINS6_IJS8_SA_S9_EEENS6_IJNS7_ILi1EEESI_SI_EEESC_SE_Li128ELb1ELb1ELb1ELb0EEENS1_36VarlenDynamicPersistentTileSchedulerILi128ELi48ELi128ELi128ELb1ELb1ELb0ELb0ELb1ELb1EEEEEEEEEvNT_6ParamsE) ;  /* 0xfffe6e0002007950 */ /* 0x000fea0003c3ffff */
.L_x_1793:
        /* <DEDUP_REMOVED lines=16> */
.L_x_2889:


//--------------------- .text._ZN7cutlass13device_kernelIN5flash19enable_sm80_to_sm89INS1_16FlashAttnFwdSm80INS1_25CollectiveMainloopFwdSm80ILi4ELi1ELb0EN4cute5tupleIJNS5_1CILi128EEENS7_ILi48EEENS7_ILi96EEEEEELi96ENS_10bfloat16_tEfNS_4arch4Sm80ELb0ELb1ELb0ELb0ELb0ELb0ELb1ELb1EEENS1_21CollectiveEpilogueFwdINS6_IJS8_SA_S9_EEENS6_IJNS7_ILi1EEESI_SI_EEESC_SE_Li128ELb0ELb1ELb1ELb0EEENS1_19SingleTileSchedulerILb0ELb1ELb1ELi128EEEEEEEEEvNT_6ParamsE --------------------------
	.section	.text._ZN7cutlass13device_kernelIN5flash19enable_sm80_to_sm89INS1_16FlashAttnFwdSm80INS1_25CollectiveMainloopFwdSm80ILi4ELi1ELb0EN4cute5tupleIJNS5_1CILi128EEENS7_ILi48EEENS7_ILi96EEEEEELi96ENS_10bfloat16_tEfNS_4arch4Sm80ELb0ELb1ELb0ELb0ELb0ELb0ELb1ELb1EEENS1_21CollectiveEpilogueFwdINS6_IJS8_SA_S9_EEENS6_IJNS7_ILi1EEESI_SI_EEESC_SE_Li128ELb0ELb1ELb1ELb0EEENS1_19SingleTileSchedulerILb0ELb1ELb1ELi128EEEEEEEEEvNT_6ParamsE,"ax",@progbits
	.sectioninfo	@"SHI_REGISTERS=255"
	.align	128
.text._ZN7cutlass13device_kernelIN5flash19enable_sm80_to_sm89INS1_16FlashAttnFwdSm80INS1_25CollectiveMainloopFwdSm80ILi4ELi1ELb0EN4cute5tupleIJNS5_1CILi128EEENS7_ILi48EEENS7_ILi96EEEEEELi96ENS_10bfloat16_tEfNS_4arch4Sm80ELb0ELb1ELb0ELb0ELb0ELb0ELb1ELb1EEENS1_21CollectiveEpilogueFwdINS6_IJS8_SA_S9_EEENS6_IJNS7_ILi1EEESI_SI_EEESC_SE_Li128ELb0ELb1ELb1ELb0EEENS1_19SingleTileSchedulerILb0ELb1ELb1ELi128EEEEEEEEEvNT_6ParamsE:
        .type           _ZN7cutlass13device_kernelIN5flash19enable_sm80_to_sm89INS1_16FlashAttnFwdSm80INS1_25CollectiveMainloopFwdSm80ILi4ELi1ELb0EN4cute5tupleIJNS5_1CILi128EEENS7_ILi48EEENS7_ILi96EEEEEELi96ENS_10bfloat16_tEfNS_4arch4Sm80ELb0ELb1ELb0ELb0ELb0ELb0ELb1ELb1EEENS1_21CollectiveEpilogueFwdINS6_IJS8_SA_S9_EEENS6_IJNS7_ILi1EEESI_SI_EEESC_SE_Li128ELb0ELb1ELb1ELb0EEENS1_19SingleTileSchedulerILb0ELb1ELb1ELi128EEEEEEEEEvNT_6ParamsE,@function
        .size           _ZN7cutlass13device_kernelIN5flash19enable_sm80_to_sm89INS1_16FlashAttnFwdSm80INS1_25CollectiveMainloopFwdSm80ILi4ELi1ELb0EN4cute5tupleIJNS5_1CILi128EEENS7_ILi48EEENS7_ILi96EEEEEELi96ENS_10bfloat16_tEfNS_4arch4Sm80ELb0ELb1ELb0ELb0ELb0ELb0ELb1ELb1EEENS1_21CollectiveEpilogueFwdINS6_IJS8_SA_S9_EEENS6_IJNS7_ILi1EEESI_SI_EEESC_SE_Li128ELb0ELb1ELb1ELb0EEENS1_19SingleTileSchedulerILb0ELb1ELb1ELi128EEEEEEEEEvNT_6ParamsE,(.L_x_2894 - _ZN7cutlass13device_kernelIN5flash19enable_sm80_to_sm89INS1_16FlashAttnFwdSm80INS1_25CollectiveMainloopFwdSm80ILi4ELi1ELb0EN4cute5tupleIJNS5_1CILi128EEENS7_ILi48EEENS7_ILi96EEEEEELi96ENS_10bfloat16_tEfNS_4arch4Sm80ELb0ELb1ELb0ELb0ELb0ELb0ELb1ELb1EEENS1_21CollectiveEpilogueFwdINS6_IJS8_SA_S9_EEENS6_IJNS7_ILi1EEESI_SI_EEESC_SE_Li128ELb0ELb1ELb1ELb0EEENS1_19SingleTileSchedulerILb0ELb1ELb1ELi128EEEEEEEEEvNT_6ParamsE)
        .other          _ZN7cutlass13device_kernelIN5flash19enable_sm80_to_sm89INS1_16FlashAttnFwdSm80INS1_25CollectiveMainloopFwdSm80ILi4ELi1ELb0EN4cute5tupleIJNS5_1CILi128EEENS7_ILi48EEENS7_ILi96EEEEEELi96ENS_10bfloat16_tEfNS_4arch4Sm80ELb0ELb1ELb0ELb0ELb0ELb0ELb1ELb1EEENS1_21CollectiveEpilogueFwdINS6_IJS8_SA_S9_EEENS6_IJNS7_ILi1EEESI_SI_EEESC_SE_Li128ELb0ELb1ELb1ELb0EEENS1_19SingleTileSchedulerILb0ELb1ELb1ELi128EEEEEEEEEvNT_6ParamsE,@"STO_CUDA_ENTRY STV_DEFAULT"
_ZN7cutlass13device_kernelIN5flash19enable_sm80_to_sm89INS1_16FlashAttnFwdSm80INS1_25CollectiveMainloopFwdSm80ILi4ELi1ELb0EN4cute5tupleIJNS5_1CILi128EEENS7_ILi48EEENS7_ILi96EEEEEELi96ENS_10bfloat16_tEfNS_4arch4Sm80ELb0ELb1ELb0ELb0ELb0ELb0ELb1ELb1EEENS1_21CollectiveEpilogueFwdINS6_IJS8_SA_S9_EEENS6_IJNS7_ILi1EEESI_SI_EEESC_SE_Li128ELb0ELb1ELb1ELb0EEENS1_19SingleTileSchedulerILb0ELb1ELb1ELi128EEEEEEEEEvNT_6ParamsE:
        /* <DEDUP_REMOVED lines=17> */
.L_x_1794:
[----:B---3--:R-:W-:Y:S02]  /*0110*/  ULDC.64 UR4, c[0x0][0x550] ;  /* 0x0001540000047ab9 */ /* 0x008fe40000000a00 */
[----:B------:R-:W-:Y:S02]  /*0120*/  UISETP.NE.AND UP0, UPT, UR4, 0x1, UPT ;  /* 0x000000010400788c */ /* 0x000fe4000bf05270 */
[----:B------:R-:W-:-:S02]  /*0130*/  UIMAD.WIDE.U32 UR10, UR6, UR5, URZ ;  /* 0x00000005060a72a5 */ /* 0x000fc4000f8e003f */
[----:B------:R-:W-:Y:S02]  /*0140*/  ULDC UR4, c[0x0][0x558] ;  /* 0x0001560000047ab9 */ /* 0x000fe40000000800 */
[----:B------:R-:W-:-:S05]  /*0150*/  UMOV UR9, UR6 ;  /* 0x0000000600097c82 */ /* 0x000fca0008000000 */
[----:B------:R-:W-:-:S03]  /*0160*/  @UP0 USHF.R.U32.HI UR9, URZ, UR4, UR11 ;  /* 0x000000043f090299 */ /* 0x000fc6000801160b */
.L_x_1795:
        /* <DEDUP_REMOVED lines=35> */
.L_x_1797:
[----:B------:R-:W-:Y:S02]  /*03a0*/  ULDC UR4, c[0x0][0x32c] ;  /* 0x0000cb0000047ab9 */ /* 0x000fe40000000800 */
[----:B------:R-:W-:-:S03]  /*03b0*/  UISETP.NE.AND UP0, UPT, UR10, UR4, UPT ;  /* 0x000000040a00728c */ /* 0x000fc6000bf05270 */
[----:B------:R-:W-:Y:S02]  /*03c0*/  ULDC.64 UR4, c[0x0][0x330] ;  /* 0x0000cc0000047ab9 */ /* 0x000fe40000000a00 */
[----:B------:R-:W-:-:S06]  /*03d0*/  UIMAD.WIDE.U32 UR10, UR7, UR4, URZ ;  /* 0x00000004070a72a5 */ /* 0x000fcc000f8e003f */
[----:B------:R-:W-:Y:S02]  /*03e0*/  @UP0 USHF.R.U32.HI UR7, URZ, UR5, UR11 ;  /* 0x000000053f070299 */ /* 0x000fe4000801160b */
.L_x_1798:
[----:B------:R-:W-:Y:S02]  /*03f0*/  ULDC UR4, c[0x0][0x32c] ;  /* 0x0000cb0000047ab9 */ /* 0x000fe40000000800 */
[----:B------:R-:W-:-:S04]  /*0400*/  UIMAD UR4, UR7, UR4, UR4 ;  /* 0x00000004070472a4 */ /* 0x000fc8000f8e0204 */
[----:B------:R-:W-:-:S04]  /*0410*/  UISETP.LT.AND UP0, UPT, UR6, UR4, UPT ;  /* 0x000000040600728c */ /* 0x000fc8000bf01270 */
[----:B------:R-:W-:-:S03]  /*0420*/  USEL UR6, UR6, UR4, UP0 ;  /* 0x0000000406067287 */ /* 0x000fc60008000000 */
.L_x_1796:
        /* <DEDUP_REMOVED lines=34> */
.L_x_1800:
[----:B------:R-:W-:-:S04]  /*0650*/  MOV R2, c[0x0][0x32c] ;  /* 0x0000cb0000027a02 */ /* 0x000fc80000000f00 */
[----:B------:R-:W-:-:S13]  /*0660*/  ISETP.NE.AND P0, PT, R2, 0x1, PT ;  /* 0x000000010200780c */ /* 0x000fda0003f05270 */
[----:B------:R-:W-:-:S05]  /*0670*/  @P0 IMAD.HI.U32 R2, R4, c[0x0][0x330], RZ ;  /* 0x0000cc0004020a27 */ /* 0x000fca00078e00ff */
[----:B------:R-:W-:-:S05]  /*0680*/  @P0 SHF.R.U32.HI R4, RZ, c[0x0][0x334], R2 ;  /* 0x0000cd00ff040a19 */ /* 0x000fca0000011602 */
.L_x_1801:
[----:B------:R-:W-:-:S05]  /*0690*/  IMAD R4, R4, c[0x0][0x32c], RZ ;  /* 0x0000cb0004047a24 */ /* 0x000fca00078e02ff */
[----:B------:R-:W-:-:S05]  /*06a0*/  IMNMX R3, R3, R4, !PT ;  /* 0x0000000403037217 */ /* 0x000fca0007800200 */
.L_x_1799:
        /* <DEDUP_REMOVED lines=39> */
.L_x_1802:
        /* <DEDUP_REMOVED lines=67> */
[CC--:B------:R-:W-:Y:S01]  /*0d50*/  LEA.HI R9, R96.reuse, R93.reuse, RZ, 0x2 ;  /* 0x0000005d60097211 */ /* 0x0c0fe200078f10ff */
        /* <DEDUP_REMOVED lines=11> */
[----:B------:R-:W-:Y:S01]  /*0e10*/  LEA.HI R8, R96, R93, RZ, 0x3 ;  /* 0x0000005d60087211 */ /* 0x000fe200078f18ff */
[--C-:B------:R-:W-:Y:S01]  /*0e20*/  IMAD R6, R97, 0x20, R232.reuse ;  /* 0x0000002061067824 */ /* 0x100fe200078e02e8 */
[----:B------:R-:W-:Y:S01]  /*0e30*/  SHF.R.S32.HI R13, RZ, 0x1f, R232 ;  /* 0x0000001fff0d7819 */ /* 0x000fe200000114e8 */
[----:B------:R-:W-:Y:S01]  /*0e40*/  IMAD R3, R7, c[0x0][0x1c0], RZ ;  /* 0x0000700007037a24 */ /* 0x000fe200078e02ff */
[----:B------:R-:W-:Y:S01]  /*0e50*/  SHF.R.S32.HI R4, RZ, 0x3, R8 ;  /* 0x00000003ff047819 */ /* 0x000fe20000011408 */
[----:B------:R-:W-:Y:S01]  /*0e60*/  IMAD.U32 R11, RZ, RZ, UR7 ;  /* 0x00000007ff0b7e24 */ /* 0x000fe2000f8e00ff */
[----:B------:R-:W-:Y:S01]  /*0e70*/  IADD3 R6, R6, UR13, RZ ;  /* 0x0000000d06067c10 */ /* 0x000fe2000fffe0ff */
[----:B------:R-:W-:Y:S01]  /*0e80*/  IMAD R15, R13, c[0x0][0x1e0], RZ ;  /* 0x000078000d0f7a24 */ /* 0x000fe200078e02ff */
[----:B------:R-:W-:Y:S01]  /*0e90*/  SHF.L.U32 R16, R97, 0x3, RZ ;  /* 0x0000000361107819 */ /* 0x000fe200000006ff */
[----:B------:R-:W-:Y:S01]  /*0ea0*/  IMAD R13, R13, c[0x0][0x208], RZ ;  /* 0x000082000d0d7a24 */ /* 0x000fe200078e02ff */
[----:B------:R-:W-:Y:S01]  /*0eb0*/  BSSY B0, `(.L_x_1804) ;  /* 0x0000073000007945 */ /* 0x000fe20003800000 */
[----:B------:R-:W-:Y:S01]  /*0ec0*/  @P2 IMAD.HI.U32 R2, R6, c[0x0][0x2c8], RZ ;  /* 0x0000b20006022a27 */ /* 0x000fe200078e00ff */
[----:B------:R-:W-:-:S02]  /*0ed0*/  SHF.R.S32.HI R17, RZ, 0x1f, R16 ;  /* 0x0000001fff117819 */ /* 0x000fc40000011410 */
[----:B------:R-:W-:Y:S01]  /*0ee0*/  ISETP.GE.AND P6, PT, R16, c[0x0][0x1d4], PT ;  /* 0x0000750010007a0c */ /* 0x000fe20003fc6270 */
[----:B------:R-:W-:Y:S01]  /*0ef0*/  IMAD.MOV.U32 R5, RZ, RZ, R6 ;  /* 0x000000ffff057224 */ /* 0x000fe200078e0006 */
[----:B------:R-:W-:Y:S01]  /*0f00*/  @P1 SHF.R.U32.HI R5, RZ, c[0x0][0x2cc], R2 ;  /* 0x0000b300ff051a19 */ /* 0x000fe20000011602 */
[----:B------:R-:W-:Y:S02]  /*0f10*/  IMAD R2, R0, c[0x0][0x1c4], R3 ;  /* 0x0000710000027a24 */ /* 0x000fe400078e0203 */
        /* <DEDUP_REMOVED lines=8> */
[----:B------:R-:W-:Y:S01]  /*0fa0*/  IMAD R14, R232, c[0x0][0x20c], R13 ;  /* 0x00008300e80e7a24 */ /* 0x000fe200078e020d */
[----:B------:R-:W-:Y:S01]  /*0fb0*/  LOP3.LUT R15, R3, 0x18, R16, 0xf8, !PT ;  /* 0x00000018030f7812 */ /* 0x000fe200078ef810 */
[----:B------:R-:W-:Y:S01]  /*0fc0*/  IMAD.WIDE.U32 R10, R0, c[0x0][0x1c0], R10 ;  /* 0x00007000000a7a25 */ /* 0x000fe200078e000a */
[----:B------:R-:W-:Y:S01]  /*0fd0*/  SHF.R.U32.HI R218, RZ, 0x3, R3 ;  /* 0x00000003ffda7819 */ /* 0x000fe20000011603 */
[----:B------:R-:W-:-:S02]  /*0fe0*/  UIMAD UR4, UR8, UR4, URZ ;  /* 0x00000004080472a4 */ /* 0x000fc4000f8e023f */
[----:B------:R-:W-:Y:S01]  /*0ff0*/  IMAD.WIDE.U32 R12, R232, c[0x0][0x208], R16 ;  /* 0x00008200e80c7a25 */ /* 0x000fe200078e0010 */
[----:B------:R-:W-:Y:S01]  /*1000*/  LOP3.LUT R218, R15, R218, RZ, 0x3c, !PT ;  /* 0x000000da0fda7212 */ /* 0x000fe200078e3cff */
[----:B------:R-:W-:Y:S02]  /*1010*/  UIMAD UR4, UR9, UR5, UR4 ;  /* 0x00000005090472a4 */ /* 0x000fe4000f8e0204 */
[----:B------:R-:W-:Y:S01]  /*1020*/  IMAD.IADD R3, R11, 0x1, R2 ;  /* 0x000000010b037824 */ /* 0x000fe200078e0202 */
[----:B------:R-:W-:Y:S01]  /*1030*/  ULDC UR5, c[0x0][0x2c4] ;  /* 0x0000b10000057ab9 */ /* 0x000fe20000000800 */
[----:B------:R-:W-:Y:S01]  /*1040*/  IMAD.IADD R15, R13, 0x1, R14 ;  /* 0x000000010d0f7824 */ /* 0x000fe200078e020e */
[----:B------:R-:W-:Y:S01]  /*1050*/  MOV R14, R12 ;  /* 0x0000000c000e7202 */ /* 0x000fe20000000f00 */
[----:B------:R-:W-:Y:S01]  /*1060*/  IMAD.MOV R11, RZ, RZ, -R5 ;  /* 0x000000ffff0b7224 */ /* 0x000fe200078e0a05 */
[-C--:B------:R-:W-:Y:S01]  /*1070*/  LEA.HI R12, R96, R93.reuse, RZ, 0x4 ;  /* 0x0000005d600c7211 */ /* 0x080fe200078f20ff */
[----:B------:R-:W-:Y:S01]  /*1080*/  IMAD.MOV.U32 R2, RZ, RZ, R10 ;  /* 0x000000ffff027224 */ /* 0x000fe200078e000a */
[----:B------:R-:W-:Y:S01]  /*1090*/  UIMAD UR6, UR8, UR6, URZ ;  /* 0x00000006080672a4 */ /* 0x000fe2000f8e023f */
[----:B------:R-:W-:Y:S01]  /*10a0*/  IMAD R10, R11, c[0x0][0x2c4], R6 ;  /* 0x0000b1000b0a7a24 */ /* 0x000fe200078e0206 */
[----:B------:R-:W-:Y:S01]  /*10b0*/  LOP3.LUT R6, R12, 0xfffffff0, RZ, 0xc0, !PT ;  /* 0xfffffff00c067812 */ /* 0x000fe200078ec0ff */
[----:B------:R-:W-:Y:S01]  /*10c0*/  IMAD R18, R18, c[0x0][0x1b0], RZ ;  /* 0x00006c0012127a24 */ /* 0x000fe200078e02ff */
[----:B------:R-:W-:Y:S01]  /*10d0*/  IADD3 R13, R232, UR13, RZ ;  /* 0x0000000de80d7c10 */ /* 0x000fe2000fffe0ff */
[----:B------:R-:W-:Y:S01]  /*10e0*/  IMAD.WIDE.U32 R220, R220, c[0x0][0x210], R14 ;  /* 0x00008400dcdc7a25 */ /* 0x000fe200078e000e */
[----:B------:R-:W-:Y:S01]  /*10f0*/  SHF.R.S32.HI R11, RZ, 0x1f, R10 ;  /* 0x0000001fff0b7819 */ /* 0x000fe2000001140a */
[----:B------:R-:W-:Y:S01]  /*1100*/  UIMAD UR6, UR9, UR7, UR6 ;  /* 0x00000007090672a4 */ /* 0x000fe2000f8e0206 */
[----:B------:R-:W-:Y:S01]  /*1110*/  LEA.HI R96, R96, R93, RZ, 0x5 ;  /* 0x0000005d60607211 */ /* 0x000fe200078f28ff */
[----:B------:R-:W-:Y:S01]  /*1120*/  IMAD.IADD R6, R93, 0x1, -R6 ;  /* 0x000000015d067824 */ /* 0x000fe200078e0a06 */
[----:B------:R-:W-:Y:S01]  /*1130*/  IADD3 R221, R221, UR4, RZ ;  /* 0x00000004dddd7c10 */ /* 0x000fe2000fffe0ff */
[C---:B------:R-:W-:Y:S01]  /*1140*/  IMAD.WIDE.U32 R2, R5.reuse, c[0x0][0x1b0], R2 ;  /* 0x00006c0005027a25 */ /* 0x040fe200078e0002 */
[----:B------:R-:W-:Y:S01]  /*1150*/  ULDC UR4, c[0x0][0x168] ;  /* 0x00005a0000047ab9 */ /* 0x000fe20000000800 */
[----:B------:R-:W-:Y:S01]  /*1160*/  SHF.R.S32.HI R95, RZ, 0x5, R96 ;  /* 0x00000005ff5f7819 */ /* 0x000fe20000011460 */
[----:B------:R-:W-:Y:S01]  /*1170*/  UIMAD UR4, UR5, UR4, URZ ;  /* 0x00000004050472a4 */ /* 0x000fe2000f8e023f */
[----:B------:R-:W-:Y:S01]  /*1180*/  LEA.HI R101, R6, R6, RZ, 0x1 ;  /* 0x0000000606657211 */ /* 0x000fe200078f08ff */
[----:B------:R-:W-:-:S02]  /*1190*/  IMAD R18, R5, c[0x0][0x1b4], R18 ;  /* 0x00006d0005127a24 */ /* 0x000fc400078e0212 */
[----:B------:R-:W-:Y:S01]  /*11a0*/  IMAD R11, R11, c[0x0][0x1a8], RZ ;  /* 0x00006a000b0b7a24 */ /* 0x000fe200078e02ff */
[--C-:B------:R-:W-:Y:S01]  /*11b0*/  SHF.R.S32.HI R14, RZ, 0x1, R101.reuse ;  /* 0x00000001ff0e7819 */ /* 0x100fe20000011465 */
[----:B------:R-:W-:Y:S01]  /*11c0*/  IMAD.IADD R19, R3, 0x1, R18 ;  /* 0x0000000103137824 */ /* 0x000fe200078e0212 */
[----:B------:R-:W-:Y:S01]  /*11d0*/  SHF.R.S32.HI R5, RZ, 0x1f, R101 ;  /* 0x0000001fff057819 */ /* 0x000fe20000011465 */
[----:B------:R-:W-:Y:S01]  /*11e0*/  IMAD.WIDE.U32 R24, R232, c[0x0][0x1e0], R16 ;  /* 0x00007800e8187a25 */ /* 0x000fe200078e0010 */
[----:B------:R-:W-:Y:S02]  /*11f0*/  IADD3 R3, R16, 0x40, RZ ;  /* 0x0000004010037810 */ /* 0x000fe40007ffe0ff */
[----:B------:R-:W-:Y:S01]  /*1200*/  LEA.HI R5, R5, R14, RZ, 0x2 ;  /* 0x0000000e05057211 */ /* 0x000fe200078f10ff */
[----:B------:R-:W-:Y:S01]  /*1210*/  IMAD.MOV.U32 R18, RZ, RZ, R2 ;  /* 0x000000ffff127224 */ /* 0x000fe200078e0002 */
[----:B------:R-:W-:Y:S01]  /*1220*/  ISETP.GE.AND P4, PT, R3, c[0x0][0x1d4], PT ;  /* 0x0000750003007a0c */ /* 0x000fe20003f86270 */
[----:B------:R-:W-:Y:S01]  /*1230*/  IMAD R2, R10, c[0x0][0x1ac], R11 ;  /* 0x00006b000a027a24 */ /* 0x000fe200078e020b */
[----:B------:R-:W-:Y:S01]  /*1240*/  LOP3.LUT R5, R5, 0xfffffffc, RZ, 0xc0, !PT ;  /* 0xfffffffc05057812 */ /* 0x000fe200078ec0ff */
[----:B------:R-:W-:-:S02]  /*1250*/  IMAD.IADD R23, R25, 0x1, R22 ;  /* 0x0000000119177824 */ /* 0x000fc400078e0216 */
[----:B------:R-:W-:Y:S01]  /*1260*/  IMAD.WIDE.U32 R10, R10, c[0x0][0x1a8], R18 ;  /* 0x00006a000a0a7a25 */ /* 0x000fe200078e0012 */
[----:B------:R-:W-:Y:S02]  /*1270*/  IADD3 R5, R14, -R5, RZ ;  /* 0x800000050e057210 */ /* 0x000fe40007ffe0ff */
[----:B------:R-:W-:Y:S01]  /*1280*/  IADD3 R14, R16, 0x20, RZ ;  /* 0x00000020100e7810 */ /* 0x000fe20007ffe0ff */
[----:B------:R-:W-:Y:S01]  /*1290*/  IMAD.MOV.U32 R22, RZ, RZ, R24 ;  /* 0x000000ffff167224 */ /* 0x000fe200078e0018 */
[----:B------:R-:W-:Y:S01]  /*12a0*/  LEA R3, P1, R10, c[0x0][0x160], 0x1 ;  /* 0x000058000a037a11 */ /* 0x000fe200078208ff */
[----:B------:R-:W-:Y:S01]  /*12b0*/  IMAD.U32 R224, RZ, RZ, UR9 ;  /* 0x00000009ffe07e24 */ /* 0x000fe2000f8e00ff */
[C---:B------:R-:W-:Y:S01]  /*12c0*/  ISETP.GE.AND P2, PT, R14.reuse, c[0x0][0x198], PT ;  /* 0x000066000e007a0c */ /* 0x040fe20003f46270 */
[----:B------:R-:W-:Y:S01]  /*12d0*/  IMAD.IADD R2, R11, 0x1, R2 ;  /* 0x000000010b027824 */ /* 0x000fe200078e0202 */
[----:B------:R-:W-:Y:S01]  /*12e0*/  ISETP.GE.AND P5, PT, R14, c[0x0][0x1d4], PT ;  /* 0x000075000e007a0c */ /* 0x000fe20003fa6270 */
[----:B------:R-:W-:Y:S01]  /*12f0*/  IMAD.WIDE.U32 R224, R224, c[0x0][0x1e8], R22 ;  /* 0x00007a00e0e07a25 */ /* 0x000fe200078e0016 */
[----:B------:R-:W-:Y:S01]  /*1300*/  P2R R15, PR, RZ, 0x4 ;  /* 0x00000004ff0f7803 */ /* 0x000fe20000000000 */
[----:B------:R1:W3:Y:S01]  /*1310*/  SHFL.IDX PT, R18, R3, RZ, 0x1c1f ;  /* 0x001c1fff03127589 */ /* 0x0002e200000e0000 */
[----:B------:R-:W-:Y:S01]  /*1320*/  LEA.HI.X R2, R10, c[0x0][0x164], R2, 0x1, P1 ;  /* 0x000059000a027a11 */ /* 0x000fe200008f0c02 */
[----:B------:R-:W-:Y:S01]  /*1330*/  IMAD.SHL.U32 R11, R97, 0x8, RZ ;  /* 0x00000008610b7824 */ /* 0x000fe200078e00ff */
[----:B------:R-:W-:-:S02]  /*1340*/  IADD3 R225, R225, UR6, RZ ;  /* 0x00000006e1e17c10 */ /* 0x000fc4000fffe0ff */
[----:B------:R-:W-:Y:S01]  /*1350*/  LOP3.LUT P1, RZ, R5, 0x2, RZ, 0xc0, !PT ;  /* 0x0000000205ff7812 */ /* 0x000fe2000782c0ff */
[----:B------:R1:W4:Y:S01]  /*1360*/  SHFL.IDX PT, R19, R2, RZ, 0x1c1f ;  /* 0x001c1fff02137589 */ /* 0x00032200000e0000 */
[----:B------:R-:W-:Y:S02]  /*1370*/  ISETP.GE.AND P3, PT, R11, c[0x0][0x198], PT ;  /* 0x000066000b007a0c */ /* 0x000fe40003f66270 */
[----:B--2---:R-:W-:Y:S01]  /*1380*/  @P0 SHF.R.S32.HI R21, RZ, 0x1f, R20 ;  /* 0x0000001fff150819 */ /* 0x004fe20000011414 */
[----:B------:R-:W-:Y:S01]  /*1390*/  @!P0 IMAD.MOV.U32 R21, RZ, RZ, R7 ;  /* 0x000000ffff158224 */ /* 0x000fe200078e0007 */
[----:B------:R-:W-:Y:S01]  /*13a0*/  LEA.HI R7, R9, R232, RZ, 0x1 ;  /* 0x000000e809077211 */ /* 0x000fe200078f08ff */
[----:B------:R-:W-:Y:S01]  /*13b0*/  @!P0 IMAD.MOV.U32 R20, RZ, RZ, R0 ;  /* 0x000000ffff148224 */ /* 0x000fe200078e0000 */
[----:B------:R-:W-:Y:S01]  /*13c0*/  ISETP.GE.AND P0, PT, R13, UR4, PT ;  /* 0x000000040d007c0c */ /* 0x000fe2000bf06270 */
[----:B------:R-:W-:Y:S01]  /*13d0*/  IMAD R229, R21, c[0x0][0x1f0], RZ ;  /* 0x00007c0015e57a24 */ /* 0x000fe200078e02ff */
[----:B------:R-:W-:Y:S01]  /*13e0*/  LOP3.LUT R7, R7, 0x7fffffe, RZ, 0xc0, !PT ;  /* 0x07fffffe07077812 */ /* 0x000fe200078ec0ff */
[----:B------:R-:W-:-:S02]  /*13f0*/  IMAD R227, R21, c[0x0][0x218], RZ ;  /* 0x0000860015e37a24 */ /* 0x000fc400078e02ff */
[----:B------:R-:W-:Y:S01]  /*1400*/  IMAD.MOV.U32 R0, RZ, RZ, 0x10 ;  /* 0x00000010ff007424 */ /* 0x000fe200078e00ff */
[----:B------:R-:W-:Y:S01]  /*1410*/  IADD3 R10, R232, -R7, RZ ;  /* 0x80000007e80a7210 */ /* 0x000fe20007ffe0ff */
[C---:B------:R-:W-:Y:S01]  /*1420*/  IMAD R229, R20.reuse, c[0x0][0x1f4], R229 ;  /* 0x00007d0014e57a24 */ /* 0x040fe200078e02e5 */
[----:B------:R-:W-:Y:S01]  /*1430*/  IADD3 R7, R11, 0x40, RZ ;  /* 0x000000400b077810 */ /* 0x000fe20007ffe0ff */
[----:B------:R-:W-:Y:S01]  /*1440*/  IMAD R227, R20, c[0x0][0x21c], R227 ;  /* 0x0000870014e37a24 */ /* 0x000fe200078e02e3 */
[----:B------:R-:W-:Y:S01]  /*1450*/  SEL R0, R0, 0xfffffff0, !P1 ;  /* 0xfffffff000007807 */ /* 0x000fe20004800000 */
[----:B------:R-:W-:Y:S01]  /*1460*/  IMAD R9, R95, 0x8, R10 ;  /* 0x000000085f097824 */ /* 0x000fe200078e020a */
[----:B------:R-:W-:Y:S01]  /*1470*/  ISETP.NE.AND P1, PT, R15, RZ, PT ;  /* 0x000000ff0f00720c */ /* 0x000fe20003f25270 */
[----:B------:R-:W-:Y:S01]  /*1480*/  IMAD.WIDE.U32 R224, R20, c[0x0][0x1f0], R224 ;  /* 0x00007c0014e07a25 */ /* 0x000fe200078e00e0 */
[----:B------:R-:W-:-:S03]  /*1490*/  ISETP.GE.AND P2, PT, R7, c[0x0][0x198], PT ;  /* 0x0000660007007a0c */ /* 0x000fc60003f46270 */
[----:B------:R-:W-:-:S04]  /*14a0*/  IMAD.WIDE.U32 R220, R20, c[0x0][0x218], R220 ;  /* 0x0000860014dc7a25 */ /* 0x000fc800078e00dc */
[----:B------:R-:W-:Y:S02]  /*14b0*/  IMAD.U32 R218, R9, 0x20, R218 ;  /* 0x0000002009da7824 */ /* 0x000fe400078e00da */
        /* <DEDUP_REMOVED lines=18> */
.L_x_1805:
[----:B-1-34-:R-:W-:Y:S05]  /*15e0*/  BSYNC B0 ;  /* 0x0000000000007941 */ /* 0x01afea0003800000 */
.L_x_1804:
        /* <DEDUP_REMOVED lines=22> */
.L_x_1807:
[----:B------:R-:W-:Y:S05]  /*1750*/  BSYNC B0 ;  /* 0x0000000000007941 */ /* 0x000fea0003800000 */
.L_x_1806:
        /* <DEDUP_REMOVED lines=22> */
.L_x_1809:
[----:B------:R-:W-:Y:S05]  /*18c0*/  BSYNC B0 ;  /* 0x0000000000007941 */ /* 0x000fea0003800000 */
.L_x_1808:
[----:B---3--:R3:W5:Y:S01]  /*18d0*/  SHFL.IDX PT, R18, R3, 0x3, 0x1c1f ;  /* 0x007c1f0003127f89 */ /* 0x00876200000e0000 */
[----:B------:R-:W-:Y:S01]  /*18e0*/  IADD3 R13, R13, 0x60, RZ ;  /* 0x000000600d0d7810 */ /* 0x000fe20007ffe0ff */
[----:B------:R-:W-:Y:S01]  /*18f0*/  IMAD.MOV.U32 R99, RZ, RZ, 0x30 ;  /* 0x00000030ff637424 */ /* 0x000fe200078e00ff */
[----:B------:R-:W-:Y:S01]  /*1900*/  UMOV UR6, 0x5 ;  /* 0x0000000500067882 */ /* 0x000fe20000000000 */
[----:B----4-:R-:W4:Y:S01]  /*1910*/  SHFL.IDX PT, R19, R2, 0x3, 0x1c1f ;  /* 0x007c1f0002137f89 */ /* 0x010f2200000e0000 */
[----:B------:R-:W-:Y:S01]  /*1920*/  ISETP.GE.AND P1, PT, R13, UR4, PT ;  /* 0x000000040d007c0c */ /* 0x000fe2000bf26270 */
[----:B------:R-:W-:Y:S01]  /*1930*/  IMAD R94, R148, -0x30, R99 ;  /* 0xffffffd0945e7824 */ /* 0x000fe200078e0263 */
[----:B------:R-:W-:Y:S01]  /*1940*/  ULDC.64 UR4, c[0x0][0x1e0] ;  /* 0x0000780000047ab9 */ /* 0x000fe20000000a00 */
[----:B------:R-:W-:Y:S01]  /*1950*/  IMAD.SHL.U32 R218, R218, 0x2, RZ ;  /* 0x00000002dada7824 */ /* 0x000fe200078e00ff */
[----:B------:R-:W-:Y:S01]  /*1960*/  USHF.L.U32 UR7, UR4, 0x5, URZ ;  /* 0x0000000504077899 */ /* 0x000fe2000800063f */
[----:B------:R-:W-:Y:S01]  /*1970*/  IMAD.MOV.U32 R228, RZ, RZ, R224 ;  /* 0x000000ffffe47224 */ /* 0x000fe200078e00e0 */
[----:B------:R-:W-:Y:S01]  /*1980*/  IADD3 R92, R94, c[0x0][0x1d0], RZ ;  /* 0x000074005e5c7a10 */ /* 0x000fe20007ffe0ff */
[----:B------:R-:W-:Y:S01]  /*1990*/  USHF.L.U64.HI UR6, UR4, UR6, UR5 ;  /* 0x0000000604067299 */ /* 0x000fe20008010205 */
[----:B------:R-:W-:Y:S01]  /*19a0*/  IMAD.SHL.U32 R4, R4, 0x8, RZ ;  /* 0x0000000804047824 */ /* 0x000fe200078e00ff */
[----:B------:R-:W-:Y:S01]  /*19b0*/  LOP3.LUT R101, R101, 0x7fffffe, RZ, 0xc0, !PT ;  /* 0x07fffffe65657812 */ /* 0x000fe200078ec0ff */
[----:B------:R-:W-:Y:S01]  /*19c0*/  IMAD.MOV.U32 R226, RZ, RZ, R220 ;  /* 0x000000ffffe27224 */ /* 0x000fe200078e00dc */
[----:B------:R-:W-:-:S02]  /*19d0*/  SEL R73, RZ, 0x1, P6 ;  /* 0x00000001ff497807 */ /* 0x000fc40003000000 */
[----:B------:R-:W-:Y:S01]  /*19e0*/  @!P1 SHF.R.S32.HI R9, RZ, 0x1f, R14 ;  /* 0x0000001fff099819 */ /* 0x000fe2000001140e */
[----:B------:R-:W-:Y:S01]  /*19f0*/  IMAD.IADD R101, R6, 0x1, -R101 ;  /* 0x0000000106657824 */ /* 0x000fe200078e0a65 */
[----:B------:R-:W-:Y:S02]  /*1a00*/  @!P1 IADD3 R10, R11, 0x40, RZ ;  /* 0x000000400b0a9810 */ /* 0x000fe40007ffe0ff */
[----:B------:R-:W-:Y:S01]  /*1a10*/  @!P1 LEA.HI R9, R9, R14, RZ, 0x3 ;  /* 0x0000000e09099211 */ /* 0x000fe200078f18ff */
[----:B-123--:R-:W-:Y:S01]  /*1a20*/  IMAD R3, R99, c[0x0][0x1e4], RZ ;  /* 0x0000790063037a24 */ /* 0x00efe200078e02ff */
[----:B-----5:R-:W-:Y:S01]  /*1a30*/  @!P1 LEA R16, P0, R11, R18, 0x1 ;  /* 0x000000120b109211 */ /* 0x020fe200078008ff */
[----:B------:R-:W-:Y:S01]  /*1a40*/  IMAD.WIDE.U32 R98, R99, c[0x0][0x1e0], RZ ;  /* 0x0000780063627a25 */ /* 0x000fe200078e00ff */
[----:B------:R-:W-:Y:S02]  /*1a50*/  @!P1 SHF.R.S32.HI R7, RZ, 0x1f, R10 ;  /* 0x0000001fff079819 */ /* 0x000fe4000001140a */
[----:B----4-:R-:W-:Y:S01]  /*1a60*/  @!P1 LEA.HI.X R17, R11, R19, R17, 0x1, P0 ;  /* 0x000000130b119211 */ /* 0x010fe200000f0c11 */
[----:B------:R-:W-:Y:S01]  /*1a70*/  IMAD.IADD R3, R99, 0x1, R3 ;  /* 0x0000000163037824 */ /* 0x000fe200078e0203 */
[----:B------:R-:W-:-:S02]  /*1a80*/  @!P1 LOP3.LUT R9, R9, 0xfffffff8, RZ, 0xc0, !PT ;  /* 0xfffffff809099812 */ /* 0x000fc400078ec0ff */
[----:B------:R-:W-:Y:S01]  /*1a90*/  ISETP.NE.AND P0, PT, R15, RZ, PT ;  /* 0x000000ff0f00720c */ /* 0x000fe20003f05270 */
[----:B------:R-:W-:Y:S01]  /*1aa0*/  @!PT LDS RZ, [RZ] ;  /* 0x00000000fffff984 */ /* 0x000fe20000000800 */
[----:B------:R1:W-:Y:S01]  /*1ab0*/  @!P1 LDGSTS.E.BYPASS.LTC128B.128 [R218+0x6100], [R16.64], !P3 ;  /* 0x0610000010da9fae */ /* 0x0003e2000d901d4a */
[----:B------:R-:W-:Y:S01]  /*1ac0*/  @!P1 LEA.HI R7, R7, R10, RZ, 0x3 ;  /* 0x0000000a07079211 */ /* 0x000fe200078f18ff */
[----:B------:R-:W-:Y:S01]  /*1ad0*/  @!P1 IMAD.WIDE R14, R9, 0x2, R18 ;  /* 0x00000002090e9825 */ /* 0x000fe200078e0212 */
[----:B------:R-:W-:Y:S02]  /*1ae0*/  IMNMX R9, R92, 0x30, PT ;  /* 0x000000305c097817 */ /* 0x000fe40003800200 */
[----:B------:R-:W-:Y:S02]  /*1af0*/  @!P1 LOP3.LUT R7, R7, 0xfffffff8, RZ, 0xc0, !PT ;  /* 0xfffffff807079812 */ /* 0x000fe400078ec0ff */
[----:B------:R-:W-:Y:S01]  /*1b00*/  IADD3 R2, R148, -0x1, RZ ;  /* 0xffffffff94027810 */ /* 0x000fe20007ffe0ff */
[----:B------:R-:W-:Y:S01]  /*1b10*/  IMAD.IADD R9, R9, 0x1, -R232 ;  /* 0x0000000109097824 */ /* 0x000fe200078e0ae8 */
[----:B------:R-:W-:Y:S01]  /*1b20*/  SEL R54, RZ, 0x2, P5 ;  /* 0x00000002ff367807 */ /* 0x000fe20002800000 */
[----:B------:R-:W-:Y:S01]  /*1b30*/  @!P1 IMAD.WIDE R20, R7, 0x2, R18 ;  /* 0x0000000207149825 */ /* 0x000fe200078e0212 */
[----:B------:R-:W-:Y:S01]  /*1b40*/  SEL R76, RZ, 0x4, P4 ;  /* 0x00000004ff4c7807 */ /* 0x000fe20002000000 */
[----:B------:R2:W-:Y:S01]  /*1b50*/  @!P1 LDGSTS.E.BYPASS.LTC128B.128 [R218+0x8100], [R14.64], !P0 ;  /* 0x081000000eda9fae */ /* 0x0005e2000c101d4a */
[----:B------:R-:W-:Y:S01]  /*1b60*/  ISETP.GE.AND P3, PT, R9, 0x1, PT ;  /* 0x000000010900780c */ /* 0x000fe20003f66270 */
[----:B------:R-:W-:Y:S01]  /*1b70*/  IMAD R10, R3, R2, RZ ;  /* 0x00000002030a7224 */ /* 0x000fe200078e02ff */
[----:B------:R-:W-:Y:S01]  /*1b80*/  ISETP.GE.AND P0, PT, R9, 0x21, PT ;  /* 0x000000210900780c */ /* 0x000fe20003f06270 */
[----:B------:R3:W-:Y:S01]  /*1b90*/  @!P1 LDGSTS.E.BYPASS.LTC128B.128 [R218+0xa100], [R20.64], !P2 ;  /* 0x0a10000014da9fae */ /* 0x0007e2000d101d4a */
[----:B------:R-:W-:Y:S01]  /*1ba0*/  SHF.R.S32.HI R9, RZ, 0x1f, R2 ;  /* 0x0000001fff097819 */ /* 0x000fe20000011402 */
[----:B------:R-:W-:Y:S01]  /*1bb0*/  IMAD.WIDE.U32 R78, R2, c[0x0][0x208], RZ ;  /* 0x00008200024e7a25 */ /* 0x000fe200078e00ff */
[----:B------:R-:W-:Y:S01]  /*1bc0*/  IADD3 R72, R94, c[0x0][0x1d0], -R232 ;  /* 0x000074005e487a10 */ /* 0x000fe20007ffe8e8 */
[----:B------:R-:W0:Y:S02]  /*1bd0*/  LDGDEPBAR ;  /* 0x00000000000079af */ /* 0x000e240000000000 */
[C---:B------:R-:W-:Y:S01]  /*1be0*/  IMAD R7, R9.reuse, R98, R10 ;  /* 0x0000006209077224 */ /* 0x040fe200078e020a */
[----:B------:R-:W-:Y:S01]  /*1bf0*/  LOP3.LUT R10, R8, 0xfffffff8, RZ, 0xc0, !PT ;  /* 0xfffffff8080a7812 */ /* 0x000fe200078ec0ff */
[----:B------:R-:W-:-:S02]  /*1c00*/  IMAD R53, R9, c[0x0][0x208], RZ ;  /* 0x0000820009357a24 */ /* 0x000fc400078e02ff */
[----:B------:R-:W-:Y:S01]  /*1c10*/  IMAD.IADD R73, R54, 0x1, R73 ;  /* 0x0000000136497824 */ /* 0x000fe200078e0249 */
[----:B-1----:R-:W-:Y:S01]  /*1c20*/  SHF.R.S32.HI R17, RZ, 0x4, R12 ;  /* 0x00000004ff117819 */ /* 0x002fe2000001140c */
[----:B------:R-:W-:Y:S02]  /*1c30*/  IMAD.IADD R13, R93, 0x1, -R10 ;  /* 0x000000015d0d7824 */ /* 0x000fe400078e0a0a */
[----:B------:R-:W-:Y:S01]  /*1c40*/  IMAD R53, R2, c[0x0][0x20c], R53 ;  /* 0x0000830002357a24 */ /* 0x000fe200078e0235 */
[----:B------:R-:W-:Y:S01]  /*1c50*/  LEA.HI R12, R12, R17, RZ, 0x1 ;  /* 0x000000110c0c7211 */ /* 0x000fe200078f08ff */
[----:B------:R-:W-:Y:S01]  /*1c60*/  IMAD.IADD R76, R76, 0x1, R73 ;  /* 0x000000014c4c7824 */ /* 0x000fe200078e0249 */
[----:B------:R-:W-:Y:S01]  /*1c70*/  LEA.HI R11, R13, R13, RZ, 0x1 ;  /* 0x0000000d0d0b7211 */ /* 0x000fe200078f08ff */
[----:B------:R-:W-:Y:S01]  /*1c80*/  IMAD.IADD R53, R79, 0x1, R53 ;  /* 0x000000014f357824 */ /* 0x000fe200078e0235 */
[----:B------:R-:W-:Y:S01]  /*1c90*/  LOP3.LUT R12, R12, 0xfffffffe, RZ, 0xc0, !PT ;  /* 0xfffffffe0c0c7812 */ /* 0x000fe200078ec0ff */
[----:B------:R-:W-:Y:S01]  /*1ca0*/  IMAD.WIDE.U32 R78, R78, 0x30, R226 ;  /* 0x000000304e4e7825 */ /* 0x000fe200078e00e2 */
[----:B------:R-:W-:-:S03]  /*1cb0*/  LOP3.LUT R10, R11, 0x3fffffe, RZ, 0xc0, !PT ;  /* 0x03fffffe0b0a7812 */ /* 0x000fc600078ec0ff */
[----:B--2---:R-:W-:-:S04]  /*1cc0*/  IMAD.WIDE.U32 R14, R2, R98, R228 ;  /* 0x00000062020e7225 */ /* 0x004fc800078e00e4 */
[----:B------:R-:W-:Y:S01]  /*1cd0*/  IMAD.IADD R7, R15, 0x1, R7 ;  /* 0x000000010f077824 */ /* 0x000fe200078e0207 */
[----:B------:R-:W-:Y:S01]  /*1ce0*/  BAR.SYNC.DEFER_BLOCKING 0x0 ;  /* 0x0000000000007b1d */ /* 0x000fe20000010000 */
[C---:B------:R-:W-:Y:S01]  /*1cf0*/  @P3 LEA R18, P2, R14.reuse, c[0x0][0x1c8], 0x1 ;  /* 0x000072000e123a11 */ /* 0x040fe200078408ff */
[----:B------:R-:W-:Y:S01]  /*1d00*/  IMAD.IADD R12, R17, 0x1, -R12 ;  /* 0x00000001110c7824 */ /* 0x000fe200078e0a0c */
[C---:B------:R-:W-:Y:S01]  /*1d10*/  @P0 IADD3 R8, P1, R14.reuse, UR7, RZ ;  /* 0x000000070e080c10 */ /* 0x040fe2000ff3e0ff */
[----:B------:R-:W-:Y:S01]  /*1d20*/  IMAD.IADD R13, R13, 0x1, -R10 ;  /* 0x000000010d0d7824 */ /* 0x000fe200078e0a0a */
[----:B------:R-:W-:Y:S01]  /*1d30*/  @P3 LEA.HI.X R19, R14, c[0x0][0x1cc], R7, 0x1, P2 ;  /* 0x000073000e133a11 */ /* 0x000fe200010f0c07 */
[C---:B------:R-:W-:Y:S01]  /*1d40*/  IMAD.SHL.U32 R100, R12.reuse, 0x8, RZ ;  /* 0x000000080c647824 */ /* 0x040fe200078e00ff */
[----:B------:R-:W-:Y:S01]  /*1d50*/  @P0 IADD3.X R7, R7, UR6, RZ, P1, !PT ;  /* 0x0000000607070c10 */ /* 0x000fe20008ffe4ff */
[----:B------:R-:W-:Y:S01]  /*1d60*/  IMAD R13, R12, 0x8, R13 ;  /* 0x000000080c0d7824 */ /* 0x000fe200078e020d */
[----:B------:R-:W-:Y:S01]  /*1d70*/  @P0 LEA R16, P1, R8, c[0x0][0x1c8], 0x1 ;  /* 0x0000720008100a11 */ /* 0x000fe200078208ff */
[----:B------:R-:W-:Y:S01]  /*1d80*/  IMAD R53, R53, 0x30, RZ ;  /* 0x0000003035357824 */ /* 0x000fe200078e02ff */
[----:B------:R-:W-:-:S02]  /*1d90*/  SHF.R.S32.HI R15, RZ, 0x1f, R6 ;  /* 0x0000001fff0f7819 */ /* 0x000fc40000011406 */
[----:B------:R-:W-:Y:S01]  /*1da0*/  @P0 LEA.HI.X R17, R8, c[0x0][0x1cc], R7, 0x1, P1 ;  /* 0x0000730008110a11 */ /* 0x000fe200008f0c07 */
[----:B------:R-:W-:Y:S01]  /*1db0*/  IMAD.SHL.U32 R7, R5, 0x40, RZ ;  /* 0x0000004005077824 */ /* 0x000fe200078e00ff */
[----:B------:R-:W-:Y:S01]  /*1dc0*/  SHF.R.S32.HI R8, RZ, 0x1, R11 ;  /* 0x00000001ff087819 */ /* 0x000fe2000001140b */
[----:B------:R-:W-:Y:S01]  /*1dd0*/  IMAD.IADD R52, R79, 0x1, R53 ;  /* 0x000000014f347824 */ /* 0x000fe200078e0235 */
[----:B------:R-:W-:Y:S02]  /*1de0*/  LEA.HI R15, R15, R6, RZ, 0x3 ;  /* 0x000000060f0f7211 */ /* 0x000fe400078f18ff */
[----:B------:R-:W-:Y:S01]  /*1df0*/  LOP3.LUT R7, R7, 0xc0, RZ, 0xc0, !PT ;  /* 0x000000c007077812 */ /* 0x000fe200078ec0ff */
[----:B------:R-:W-:Y:S01]  /*1e00*/  IMAD.SHL.U32 R5, R8, 0x40, RZ ;  /* 0x0000004008057824 */ /* 0x000fe200078e00ff */
[----:B------:R-:W-:Y:S01]  /*1e10*/  LOP3.LUT P1, RZ, R76, 0x1, RZ, 0xc0, !PT ;  /* 0x000000014cff7812 */ /* 0x000fe2000782c0ff */
[----:B------:R-:W-:Y:S01]  /*1e20*/  IMAD.SHL.U32 R15, R15, 0x20, RZ ;  /* 0x000000200f0f7824 */ /* 0x000fe200078e00ff */
[----:B------:R-:W-:Y:S01]  /*1e30*/  LOP3.LUT R100, R7, 0x8, R100, 0xf8, !PT ;  /* 0x0000000807647812 */ /* 0x000fe200078ef864 */
[----:B------:R-:W-:Y:S01]  /*1e40*/  @!PT LDS RZ, [RZ] ;  /* 0x00000000fffff984 */ /* 0x000fe20000000800 */
[----:B------:R-:W-:Y:S01]  /*1e50*/  @!PT LDS RZ, [RZ] ;  /* 0x00000000fffff984 */ /* 0x000fe20000000800 */
[----:B------:R-:W-:Y:S01]  /*1e60*/  @!PT LDS RZ, [RZ] ;  /* 0x00000000fffff984 */ /* 0x000fe20000000800 */
[----:B------:R1:W-:Y:S01]  /*1e70*/  @P3 LDGSTS.E.BYPASS.LTC128B.128 [R218+0x2500], [R18.64], !P6 ;  /* 0x0250000012da3fae */ /* 0x0003e2000f101d4a */
[----:B------:R-:W-:-:S02]  /*1e80*/  LOP3.LUT R5, R5, 0xc0, RZ, 0xc0, !PT ;  /* 0x000000c005057812 */ /* 0x000fc400078ec0ff */
[----:B------:R-:W-:Y:S01]  /*1e90*/  LOP3.LUT R102, R15, 0xffffff00, RZ, 0xc0, !PT ;  /* 0xffffff000f667812 */ /* 0x000fe200078ec0ff */
[----:B------:R1:W-:Y:S01]  /*1ea0*/  @P3 LDGSTS.E.BYPASS.LTC128B.128 [R218+0x3100], [R18.64+0x40], !P5 ;  /* 0x0310004012da3fae */ /* 0x0003e2000e901d4a */
[----:B------:R-:W-:Y:S02]  /*1eb0*/  LOP3.LUT R4, R5, 0x8, R4, 0xf8, !PT ;  /* 0x0000000805047812 */ /* 0x000fe400078ef804 */
[----:B------:R-:W-:Y:S01]  /*1ec0*/  SHF.R.U32.HI R7, RZ, 0x3, R7 ;  /* 0x00000003ff077819 */ /* 0x000fe20000011607 */
[----:B------:R1:W-:Y:S01]  /*1ed0*/  @P3 LDGSTS.E.BYPASS.LTC128B.128 [R218+0x3d00], [R18.64+0x80], !P4 ;  /* 0x03d0008012da3fae */ /* 0x0003e2000e101d4a */
[----:B------:R-:W-:Y:S01]  /*1ee0*/  SHF.R.U32.HI R5, RZ, 0x3, R5 ;  /* 0x00000003ff057819 */ /* 0x000fe20000011605 */
[----:B------:R-:W-:Y:S01]  /*1ef0*/  IMAD R6, R95, 0x200, R102 ;  /* 0x000002005f067824 */ /* 0x000fe200078e0266 */
[----:B------:R-:W-:Y:S01]  /*1f00*/  LOP3.LUT R100, R100, R7, RZ, 0x3c, !PT ;  /* 0x0000000764647212 */ /* 0x000fe200078e3cff */
[----:B------:R1:W-:Y:S01]  /*1f10*/  @P0 LDGSTS.E.BYPASS.LTC128B.128 [R218+0x2d00], [R16.64], !P6 ;  /* 0x02d0000010da0fae */ /* 0x0003e2000f101d4a */
[----:B------:R-:W-:Y:S01]  /*1f20*/  LOP3.LUT R4, R4, R5, RZ, 0x3c, !PT ;  /* 0x0000000504047212 */ /* 0x000fe200078e3cff */
[----:B------:R-:W-:Y:S01]  /*1f30*/  IMAD R217, R101, 0x20, R6 ;  /* 0x0000002065d97824 */ /* 0x000fe200078e0206 */
[----:B------:R-:W-:Y:S01]  /*1f40*/  ISETP.GT.AND P3, PT, R93, 0x3f, PT ;  /* 0x0000003f5d00780c */ /* 0x000fe20003f64270 */
[----:B------:R1:W-:Y:S01]  /*1f50*/  @P0 LDGSTS.E.BYPASS.LTC128B.128 [R218+0x3900], [R16.64+0x40], !P5 ;  /* 0x0390004010da0fae */ /* 0x0003e2000e901d4a */
[----:B------:R-:W-:Y:S01]  /*1f60*/  ISETP.LT.OR P1, PT, R72, 0x1, !P1 ;  /* 0x000000014800780c */ /* 0x000fe20004f21670 */
[----:B------:R-:W-:Y:S01]  /*1f70*/  IMAD.IADD R217, R100, 0x1, R217 ;  /* 0x0000000164d97824 */ /* 0x000fe200078e02d9 */
[----:B------:R-:W-:Y:S01]  /*1f80*/  LOP3.LUT P2, RZ, R76, 0x4, RZ, 0xc0, !PT ;  /* 0x000000044cff7812 */ /* 0x000fe2000784c0ff */
[----:B------:R1:W-:Y:S01]  /*1f90*/  @P0 LDGSTS.E.BYPASS.LTC128B.128 [R218+0x4500], [R16.64+0x80], !P4 ;  /* 0x0450008010da0fae */ /* 0x0003e2000e101d4a */
[----:B------:R-:W-:Y:S01]  /*1fa0*/  IMAD.U32 R216, R13, 0x20, R4 ;  /* 0x000000200dd87824 */ /* 0x000fe200078e0004 */
[----:B------:R-:W-:Y:S01]  /*1fb0*/  LOP3.LUT P0, RZ, R8, 0x2, RZ, 0xc0, !PT ;  /* 0x0000000208ff7812 */ /* 0x000fe2000780c0ff */
[----:B------:R-:W-:Y:S01]  /*1fc0*/  IMAD.SHL.U32 R217, R217, 0x2, RZ ;  /* 0x00000002d9d97824 */ /* 0x000fe200078e00ff */
[----:B------:R-:W0:Y:S01]  /*1fd0*/  LDGDEPBAR ;  /* 0x00000000000079af */ /* 0x000e220000000000 */
[----:B------:R-:W-:Y:S01]  /*1fe0*/  IMAD.SHL.U32 R216, R216, 0x2, RZ ;  /* 0x00000002d8d87824 */ /* 0x000fe200078e00ff */
[----:B------:R-:W-:Y:S01]  /*1ff0*/  ISETP.LT.OR P2, PT, R72, 0x1, !P2 ;  /* 0x000000014800780c */ /* 0x000fe20005741670 */
[----:B------:R-:W-:-:S02]  /*2000*/  IMAD R213, R0, 0x2, R217 ;  /* 0x0000000200d57824 */ /* 0x000fc400078e02d9 */
[----:B------:R-:W-:Y:S01]  /*2010*/  @!P3 IMAD.MOV.U32 R79, RZ, RZ, c[0x0][0x208] ;  /* 0x00008200ff4fb624 */ /* 0x000fe200078e00ff */
[C---:B------:R-:W-:Y:S01]  /*2020*/  IADD3 R8, R216.reuse, 0x2500, RZ ;  /* 0x00002500d8087810 */ /* 0x040fe20007ffe0ff */
[----:B------:R-:W-:Y:S01]  /*2030*/  @!P3 IMAD.MOV.U32 R77, RZ, RZ, c[0x0][0x20c] ;  /* 0x00008300ff4db624 */ /* 0x000fe200078e00ff */
[----:B------:R-:W-:Y:S01]  /*2040*/  IADD3 R215, R216, 0x2520, RZ ;  /* 0x00002520d8d77810 */ /* 0x000fe20007ffe0ff */
[----:B------:R-:W-:Y:S02]  /*2050*/  IMAD R101, R101, 0x20, R102 ;  /* 0x0000002065657824 */ /* 0x000fe400078e0266 */
[----:B------:R-:W-:Y:S02]  /*2060*/  @P0 IADD3 R215, R8, -0x20, RZ ;  /* 0xffffffe008d70810 */ /* 0x000fe40007ffe0ff */
[----:B------:R-:W-:Y:S02]  /*2070*/  LEA R74, P0, R78, c[0x0][0x1f8], 0x1 ;  /* 0x00007e004e4a7a11 */ /* 0x000fe400078008ff */
[----:B------:R-:W-:-:S02]  /*2080*/  IADD3 R211, R215, 0x400, RZ ;  /* 0x00000400d7d37810 */ /* 0x000fc40007ffe0ff */
[----:B------:R-:W-:Y:S02]  /*2090*/  LEA.HI.X R75, R78, c[0x0][0x1fc], R52, 0x1, P0 ;  /* 0x00007f004e4b7a11 */ /* 0x000fe400000f0c34 */
[----:B------:R-:W-:Y:S02]  /*20a0*/  @!P3 LEA R104, P0, R79, R74, 0x6 ;  /* 0x0000004a4f68b211 */ /* 0x000fe400078030ff */
[----:B------:R-:W-:Y:S02]  /*20b0*/  IADD3 R210, R215, 0x800, RZ ;  /* 0x00000800d7d27810 */ /* 0x000fe40007ffe0ff */
[----:B------:R-:W-:Y:S01]  /*20c0*/  @!P3 LEA.HI.X R105, R79, R75, R77, 0x6, P0 ;  /* 0x0000004b4f69b211 */ /* 0x000fe200000f344d */
[----:B------:R-:W-:-:S04]  /*20d0*/  DEPBAR.LE SB0, 0x1 ;  /* 0x000080400000791a */ /* 0x000fc80000000000 */
[----:B------:R-:W-:-:S04]  /*20e0*/  DEPBAR.LE SB0, 0x0 ;  /* 0x000080000000791a */ /* 0x000fc80000000000 */
[----:B------:R-:W-:Y:S01]  /*20f0*/  BAR.SYNC.DEFER_BLOCKING 0x0 ;  /* 0x0000000000007b1d */ /* 0x000fe20000010000 */
[----:B------:R-:W-:Y:S02]  /*2100*/  LOP3.LUT P0, RZ, R76, 0x2, RZ, 0xc0, !PT ;  /* 0x000000024cff7812 */ /* 0x000fe4000780c0ff */
[C---:B------:R-:W-:Y:S02]  /*2110*/  IADD3 R209, R215.reuse, 0xc00, RZ ;  /* 0x00000c00d7d17810 */ /* 0x040fe40007ffe0ff */
[----:B------:R-:W-:Y:S02]  /*2120*/  ISETP.LT.OR P0, PT, R72, 0x1, !P0 ;  /* 0x000000014800780c */ /* 0x000fe40004701670 */
[C---:B------:R-:W-:Y:S02]  /*2130*/  IADD3 R208, R215.reuse, 0x1000, RZ ;  /* 0x00001000d7d07810 */ /* 0x040fe40007ffe0ff */
[C---:B------:R-:W-:Y:S02]  /*2140*/  IADD3 R207, R215.reuse, 0x1400, RZ ;  /* 0x00001400d7cf7810 */ /* 0x040fe40007ffe0ff */
[----:B------:R-:W-:-:S02]  /*2150*/  IADD3 R206, R215, 0x1800, RZ ;  /* 0x00001800d7ce7810 */ /* 0x000fc40007ffe0ff */
[C---:B------:R-:W-:Y:S02]  /*2160*/  IADD3 R205, R215.reuse, 0x1c00, RZ ;  /* 0x00001c00d7cd7810 */ /* 0x040fe40007ffe0ff */
[----:B------:R-:W-:Y:S01]  /*2170*/  IADD3 R204, R215, 0x2000, RZ ;  /* 0x00002000d7cc7810 */ /* 0x000fe20007ffe0ff */
[----:B------:R-:W-:Y:S04]  /*2180*/  LDSM.16.M88.4 R48, [R217+0x5900] ;  /* 0x00590000d930783b */ /* 0x000fe80000000200 */
[----:B------:R-:W2:Y:S04]  /*2190*/  LDSM.16.M88.4 R64, [R216+0x2500] ;  /* 0x00250000d840783b */ /* 0x000ea80000000200 */
[----:B------:R-:W4:Y:S04]  /*21a0*/  LDSM.16.M88.4 R56, [R216+0x2900] ;  /* 0x00290000d838783b */ /* 0x000f280000000200 */
[----:B------:R-:W5:Y:S04]  /*21b0*/  LDSM.16.M88.4 R44, [R217+0x4900] ;  /* 0x00490000d92c783b */ /* 0x000f680000000200 */
[----:B------:R-:W5:Y:S04]  /*21c0*/  LDSM.16.M88.4 R4, [R216+0x2d00] ;  /* 0x002d0000d804783b */ /* 0x000f680000000200 */
[----:B------:R-:W-:Y:S04]  /*21d0*/  LDSM.16.M88.4 R40, [R213+0x5900] ;  /* 0x00590000d528783b */ /* 0x000fe80000000200 */
[----:B-1----:R-:W1:Y:S04]  /*21e0*/  LDSM.16.M88.4 R16, [R215+0x400] ;  /* 0x00040000d710783b */ /* 0x002e680000000200 */
[----:B------:R-:W1:Y:S04]  /*21f0*/  LDSM.16.M88.4 R8, [R215+0x800] ;  /* 0x00080000d708783b */ /* 0x000e680000000200 */
[----:B---3--:R-:W3:Y:S01]  /*2200*/  LDSM.16.M88.4 R20, [R215] ;  /* 0x00000000d714783b */ /* 0x008ee20000000200 */
[C---:B--2---:R-:W-:Y:S08]  /*2210*/  HMMA.16816.F32.BF16 R36, R48.reuse, R64, RZ ;  /* 0x000000403024723c */ /* 0x044ff000000418ff */
[C---:B----4-:R-:W-:Y:S08]  /*2220*/  HMMA.16816.F32.BF16 R28, R48.reuse, R56, RZ ;  /* 0x00000038301c723c */ /* 0x050ff000000418ff */
[C---:B------:R-:W-:Y:S08]  /*2230*/  HMMA.16816.F32.BF16 R32, R48.reuse, R66, RZ ;  /* 0x000000423020723c */ /* 0x040ff000000418ff */
[----:B------:R-:W-:Y:S08]  /*2240*/  HMMA.16816.F32.BF16 R24, R48, R58, RZ ;  /* 0x0000003a3018723c */ /* 0x000ff000000418ff */
[C---:B-----5:R-:W-:Y:S08]  /*2250*/  HMMA.16816.F32.BF16 R68, R44.reuse, R64, RZ ;  /* 0x000000402c44723c */ /* 0x060ff000000418ff */
[----:B------:R-:W-:Y:S08]  /*2260*/  HMMA.16816.F32.BF16 R60, R44, R56, RZ ;  /* 0x000000382c3c723c */ /* 0x000ff000000418ff */
[----:B------:R-:W-:Y:S08]  /*2270*/  HMMA.16816.F32.BF16 R12, R48, R4, RZ ;  /* 0x00000004300c723c */ /* 0x000ff000000418ff */
[C---:B------:R-:W-:Y:S08]  /*2280*/  HMMA.16816.F32.BF16 R64, R44.reuse, R66, RZ ;  /* 0x000000422c40723c */ /* 0x040ff000000418ff */
[C---:B------:R-:W-:Y:S08]  /*2290*/  HMMA.16816.F32.BF16 R56, R44.reuse, R58, RZ ;  /* 0x0000003a2c38723c */ /* 0x040ff000000418ff */
[----:B------:R-:W-:Y:S08]  /*22a0*/  HMMA.16816.F32.BF16 R52, R44, R4, RZ ;  /* 0x000000042c34723c */ /* 0x000ff000000418ff */
[-C--:B------:R-:W-:Y:S08]  /*22b0*/  HMMA.16816.F32.BF16 R48, R48, R6.reuse, RZ ;  /* 0x000000063030723c */ /* 0x080ff000000418ff */
[----:B------:R-:W-:Y:S01]  /*22c0*/  HMMA.16816.F32.BF16 R44, R44, R6, RZ ;  /* 0x000000062c2c723c */ /* 0x000fe200000418ff */
[----:B------:R-:W2:Y:S04]  /*22d0*/  LDSM.16.M88.4 R4, [R213+0x4900] ;  /* 0x00490000d504783b */ /* 0x000ea80000000200 */
[----:B------:R-:W-:Y:S01]  /*22e0*/  @!PT LDS RZ, [RZ] ;  /* 0x00000000fffff984 */ /* 0x000fe20000000800 */
[----:B------:R-:W-:Y:S01]  /*22f0*/  @!PT LDS RZ, [RZ] ;  /* 0x00000000fffff984 */ /* 0x000fe20000000800 */
[----:B------:R-:W-:Y:S01]  /*2300*/  @!PT LDS RZ, [RZ] ;  /* 0x00000000fffff984 */ /* 0x000fe20000000800 */
[----:B------:R4:W-:Y:S01]  /*2310*/  LDGSTS.E.BYPASS.LTC128B.128 [R218+0x100], [R74.64], !P1 ;  /* 0x001000004ada7fae */ /* 0x0009e2000c901d4a */
[----:B------:R-:W-:-:S02]  /*2320*/  @!P3 LOP3.LUT P1, RZ, R73, 0x1, RZ, 0xc0, !PT ;  /* 0x0000000149ffb812 */ /* 0x000fc4000782c0ff */
[C---:B-1----:R-:W-:Y:S01]  /*2330*/  HMMA.16816.F32.BF16 R24, R40.reuse, R18, R24 ;  /* 0x000000122818723c */ /* 0x042fe20000041818 */
        /* <DEDUP_REMOVED lines=8> */
[C---:B---3--:R-:W-:Y:S03]  /*23c0*/  HMMA.16816.F32.BF16 R36, R40.reuse, R20, R36 ;  /* 0x000000142824723c */ /* 0x048fe60000041824 */
[----:B------:R1:W-:Y:S04]  /*23d0*/  @!P3 LDGSTS.E.BYPASS.LTC128B.128 [R218+0x1500], [R104.64+0x40], !P2 ;  /* 0x0150004068dabfae */ /* 0x0003e8000d101d4a */
[----:B------:R1:W-:Y:S01]  /*23e0*/  @!P3 LDGSTS.E.BYPASS.LTC128B.128 [R218+0x2100], [R104.64+0x80], !P0 ;  /* 0x0210008068dabfae */ /* 0x0003e2000c101d4a */
[C---:B------:R-:W-:Y:S01]  /*23f0*/  HMMA.16816.F32.BF16 R28, R40.reuse, R16, R28 ;  /* 0x00000010281c723c */ /* 0x040fe2000004181c */
[----:B------:R-:W-:Y:S01]  /*2400*/  ISETP.GT.AND P0, PT, R2, R219, PT ;  /* 0x000000db0200720c */ /* 0x000fe20003f04270 */
[----:B------:R-:W-:Y:S01]  /*2410*/  IMAD.IADD R2, R100, 0x1, R101 ;  /* 0x0000000164027824 */ /* 0x000fe200078e0265 */
[----:B------:R-:W-:Y:S04]  /*2420*/  LDSM.16.M88.4 R88, [R217+0x7900] ;  /* 0x00790000d958783b */ /* 0x000fe80000000200 */
[----:B------:R-:W3:Y:S01]  /*2430*/  LDSM.16.M88.4 R80, [R216+0x3500] ;  /* 0x00350000d850783b */ /* 0x000ee20000000200 */
[C---:B------:R-:W-:Y:S03]  /*2440*/  HMMA.16816.F32.BF16 R32, R40.reuse, R22, R32 ;  /* 0x000000162820723c */ /* 0x040fe60000041820 */
[----:B------:R-:W5:Y:S04]  /*2450*/  LDSM.16.M88.4 R76, [R216+0x3900] ;  /* 0x00390000d84c783b */ /* 0x000f680000000200 */
[----:B------:R-:W1:Y:S01]  /*2460*/  LDSM.16.M88.4 R84, [R216+0x3100] ;  /* 0x00310000d854783b */ /* 0x000e620000000200 */
[----:B------:R-:W-:Y:S03]  /*2470*/  HMMA.16816.F32.BF16 R48, R40, R10, R48 ;  /* 0x0000000a2830723c */ /* 0x000fe60000041830 */
[----:B----4-:R-:W4:Y:S04]  /*2480*/  LDSM.16.M88.4 R72, [R217+0x6900] ;  /* 0x00690000d948783b */ /* 0x010f280000000200 */
[----:B------:R-:W-:Y:S01]  /*2490*/  LDSM.16.M88.4 R40, [R213+0x7900] ;  /* 0x00790000d528783b */ /* 0x000fe20000000200 */
[C---:B--2---:R-:W-:Y:S03]  /*24a0*/  HMMA.16816.F32.BF16 R68, R4.reuse, R20, R68 ;  /* 0x000000140444723c */ /* 0x044fe60000041844 */
[----:B------:R-:W0:Y:S05]  /*24b0*/  LDGDEPBAR ;  /* 0x00000000000079af */ /* 0x000e2a0000000000 */
[C---:B------:R-:W-:Y:S08]  /*24c0*/  HMMA.16816.F32.BF16 R60, R4.reuse, R16, R60 ;  /* 0x00000010043c723c */ /* 0x040ff0000004183c */
[C---:B------:R-:W-:Y:S08]  /*24d0*/  HMMA.16816.F32.BF16 R52, R4.reuse, R8, R52 ;  /* 0x000000080434723c */ /* 0x040ff00000041834 */
[C---:B------:R-:W-:Y:S01]  /*24e0*/  HMMA.16816.F32.BF16 R64, R4.reuse, R22, R64 ;  /* 0x000000160440723c */ /* 0x040fe20000041840 */
[----:B------:R-:W-:Y:S07]  /*24f0*/  LDSM.16.M88.4 R20, [R215+0x1400] ;  /* 0x00140000d714783b */ /* 0x000fee0000000200 */
[C---:B------:R-:W-:Y:S01]  /*2500*/  HMMA.16816.F32.BF16 R56, R4.reuse, R18, R56 ;  /* 0x000000120438723c */ /* 0x040fe20000041838 */
[----:B------:R-:W-:Y:S07]  /*2510*/  LDSM.16.M88.4 R16, [R215+0xc00] ;  /* 0x000c0000d710783b */ /* 0x000fee0000000200 */
[----:B------:R-:W-:Y:S01]  /*2520*/  HMMA.16816.F32.BF16 R44, R4, R10, R44 ;  /* 0x0000000a042c723c */ /* 0x000fe2000004182c */
[----:B------:R-:W2:Y:S04]  /*2530*/  LDSM.16.M88.4 R8, [R215+0x1000] ;  /* 0x00100000d708783b */ /* 0x000ea80000000200 */
[----:B------:R-:W2:Y:S03]  /*2540*/  LDSM.16.M88.4 R4, [R213+0x6900] ;  /* 0x00690000d504783b */ /* 0x000ea60000000200 */
[C---:B---3--:R-:W-:Y:S08]  /*2550*/  HMMA.16816.F32.BF16 R24, R88.reuse, R82, R24 ;  /* 0x000000525818723c */ /* 0x048ff00000041818 */
[C---:B-----5:R-:W-:Y:S08]  /*2560*/  HMMA.16816.F32.BF16 R12, R88.reuse, R76, R12 ;  /* 0x0000004c580c723c */ /* 0x060ff0000004180c */
[C---:B-1----:R-:W-:Y:S08]  /*2570*/  HMMA.16816.F32.BF16 R36, R88.reuse, R84, R36 ;  /* 0x000000545824723c */ /* 0x042ff00000041824 */
[C---:B------:R-:W-:Y:S08]  /*2580*/  HMMA.16816.F32.BF16 R28, R88.reuse, R80, R28 ;  /* 0x00000050581c723c */ /* 0x040ff0000004181c */
[C---:B------:R-:W-:Y:S08]  /*2590*/  HMMA.16816.F32.BF16 R32, R88.reuse, R86, R32 ;  /* 0x000000565820723c */ /* 0x040ff00000041820 */
[----:B------:R-:W-:Y:S01]  /*25a0*/  HMMA.16816.F32.BF16 R48, R88, R78, R48 ;  /* 0x0000004e5830723c */ /* 0x000fe20000041830 */
[----:B------:R-:W-:Y:S07]  /*25b0*/  LDSM.16.M88.4 R88, [R217+0x8900] ;  /* 0x00890000d958783b */ /* 0x000fee0000000200 */
[C---:B----4-:R-:W-:Y:S08]  /*25c0*/  HMMA.16816.F32.BF16 R68, R72.reuse, R84, R68 ;  /* 0x000000544844723c */ /* 0x050ff00000041844 */
[C---:B------:R-:W-:Y:S01]  /*25d0*/  HMMA.16816.F32.BF16 R64, R72.reuse, R86, R64 ;  /* 0x000000564840723c */ /* 0x040fe20000041840 */
[----:B------:R-:W-:Y:S07]  /*25e0*/  LDSM.16.M88.4 R84, [R217+0x9900] ;  /* 0x00990000d954783b */ /* 0x000fee0000000200 */
[C---:B------:R-:W-:Y:S08]  /*25f0*/  HMMA.16816.F32.BF16 R60, R72.reuse, R80, R60 ;  /* 0x00000050483c723c */ /* 0x040ff0000004183c */
[C---:B------:R-:W-:Y:S01]  /*2600*/  HMMA.16816.F32.BF16 R56, R72.reuse, R82, R56 ;  /* 0x000000524838723c */ /* 0x040fe20000041838 */
[----:B------:R-:W-:Y:S07]  /*2610*/  LDSM.16.M88.4 R80, [R216+0x3d00] ;  /* 0x003d0000d850783b */ /* 0x000fee0000000200 */
[C---:B------:R-:W-:Y:S08]  /*2620*/  HMMA.16816.F32.BF16 R52, R72.reuse, R76, R52 ;  /* 0x0000004c4834723c */ /* 0x040ff00000041834 */
[----:B------:R-:W-:Y:S01]  /*2630*/  HMMA.16816.F32.BF16 R44, R72, R78, R44 ;  /* 0x0000004e482c723c */ /* 0x000fe2000004182c */
[----:B------:R-:W1:Y:S04]  /*2640*/  LDSM.16.M88.4 R76, [R216+0x4100] ;  /* 0x00410000d84c783b */ /* 0x000e680000000200 */
[----:B------:R-:W3:Y:S03]  /*2650*/  LDSM.16.M88.4 R72, [R216+0x4500] ;  /* 0x00450000d848783b */ /* 0x000ee60000000200 */
[C---:B--2---:R-:W-:Y:S08]  /*2660*/  HMMA.16816.F32.BF16 R24, R40.reuse, R10, R24 ;  /* 0x0000000a2818723c */ /* 0x044ff00000041818 */
        /* <DEDUP_REMOVED lines=8> */
[----:B------:R-:W-:Y:S07]  /*26f0*/  LDSM.16.M88.4 R16, [R215+0x1800] ;  /* 0x00180000d710783b */ /* 0x000fee0000000200 */
[C---:B------:R-:W-:Y:S08]  /*2700*/  HMMA.16816.F32.BF16 R60, R4.reuse, R8, R60 ;  /* 0x00000008043c723c */ /* 0x040ff0000004183c */
[C---:B------:R-:W-:Y:S01]  /*2710*/  HMMA.16816.F32.BF16 R56, R4.reuse, R10, R56 ;  /* 0x0000000a0438723c */ /* 0x040fe20000041838 */
[----:B------:R-:W2:Y:S07]  /*2720*/  LDSM.16.M88.4 R8, [R215+0x1c00] ;  /* 0x001c0000d708783b */ /* 0x000eae0000000200 */
[C---:B------:R-:W-:Y:S08]  /*2730*/  HMMA.16816.F32.BF16 R52, R4.reuse, R20, R52 ;  /* 0x000000140434723c */ /* 0x040ff00000041834 */
[----:B------:R-:W-:Y:S01]  /*2740*/  HMMA.16816.F32.BF16 R44, R4, R22, R44 ;  /* 0x00000016042c723c */ /* 0x000fe2000004182c */
[----:B------:R-:W4:Y:S04]  /*2750*/  LDSM.16.M88.4 R4, [R215+0x2000] ;  /* 0x00200000d704783b */ /* 0x000f280000000200 */
[----:B------:R-:W5:Y:S01]  /*2760*/  LDSM.16.M88.4 R20, [R213+0x8900] ;  /* 0x00890000d514783b */ /* 0x000f620000000200 */
[----:B------:R-:W-:-:S04]  /*2770*/  DEPBAR.LE SB0, 0x0 ;  /* 0x000080000000791a */ /* 0x000fc80000000000 */
[C---:B-1----:R-:W-:Y:S08]  /*2780*/  HMMA.16816.F32.BF16 R24, R84.reuse, R78, R24 ;  /* 0x0000004e5418723c */ /* 0x042ff00000041818 */
[C---:B---3--:R-:W-:Y:S08]  /*2790*/  HMMA.16816.F32.BF16 R12, R84.reuse, R72, R12 ;  /* 0x00000048540c723c */ /* 0x048ff0000004180c */
        /* <DEDUP_REMOVED lines=9> */
[----:B------:R-:W-:Y:S08]  /*2830*/  HMMA.16816.F32.BF16 R44, R88, R74, R44 ;  /* 0x0000004a582c723c */ /* 0x000ff0000004182c */
[C---:B--2---:R-:W-:Y:S08]  /*2840*/  HMMA.16816.F32.BF16 R72, R40.reuse, R10, R24 ;  /* 0x0000000a2848723c */ /* 0x044ff00000041818 */
[C---:B----4-:R-:W-:Y:S08]  /*2850*/  HMMA.16816.F32.BF16 R24, R40.reuse, R4, R12 ;  /* 0x000000042818723c */ /* 0x050ff0000004180c */
[C---:B------:R-:W-:Y:S08]  /*2860*/  HMMA.16816.F32.BF16 R36, R40.reuse, R16, R36 ;  /* 0x000000102824723c */ /* 0x040ff00000041824 */
[C---:B------:R-:W-:Y:S08]  /*2870*/  HMMA.16816.F32.BF16 R32, R40.reuse, R18, R32 ;  /* 0x000000122820723c */ /* 0x040ff00000041820 */
[C---:B------:R-:W-:Y:S08]  /*2880*/  HMMA.16816.F32.BF16 R28, R40.reuse, R8, R28 ;  /* 0x00000008281c723c */ /* 0x040ff0000004181c */
[----:B------:R-:W-:Y:S08]  /*2890*/  HMMA.16816.F32.BF16 R12, R40, R6, R48 ;  /* 0x00000006280c723c */ /* 0x000ff00000041830 */
[C---:B-----5:R-:W-:Y:S08]  /*28a0*/  HMMA.16816.F32.BF16 R68, R20.reuse, R16, R68 ;  /* 0x000000101444723c */ /* 0x060ff00000041844 */
        /* <DEDUP_REMOVED lines=15> */
[----:B------:R-:W-:-:S04]  /*29a0*/  @P2 IADD3 R6, P1, P0, R224, UR7, R8 ;  /* 0x00000007e0062c10 */ /* 0x000fc8000f83e008 */
[----:B------:R-:W-:Y:S02]  /*29b0*/  @P2 IADD3.X R5, R229, UR6, R3, P1, P0 ;  /* 0x00000006e5052c10 */ /* 0x000fe40008fe0403 */
        /* <DEDUP_REMOVED lines=16> */
.L_x_1810:
[----:B------:R-:W-:Y:S01]  /*2ac0*/  LOP3.LUT R96, R96, 0xffffffe0, RZ, 0xc0, !PT ;  /* 0xffffffe060607812 */ /* 0x000fe200078ec0ff */
[----:B------:R-:W-:Y:S01]  /*2ad0*/  ULDC UR8, c[0x0][0x324] ;  /* 0x0000c90000087ab9 */ /* 0x000fe20000000800 */
[----:B------:R-:W-:Y:S01]  /*2ae0*/  SHF.R.S32.HI R8, RZ, 0x1f, R95 ;  /* 0x0000001fff087819 */ /* 0x000fe2000001145f */
[----:B------:R-:W-:Y:S01]  /*2af0*/  ULOP3.LUT UR8, URZ, UR8, URZ, 0x33, !UPT ;  /* 0x000000083f087292 */ /* 0x000fe2000f8e333f */
[----:B------:R-:W-:Y:S01]  /*2b00*/  PLOP3.LUT P1, PT, PT, PT, UP2, 0x80, 0x0 ;  /* 0x000000000000781c */ /* 0x000fe20003f2f028 */
[----:B------:R-:W-:Y:S01]  /*2b10*/  IMAD.IADD R93, R93, 0x1, -R96 ;  /* 0x000000015d5d7824 */ /* 0x000fe200078e0a60 */
[----:B------:R-:W-:Y:S01]  /*2b20*/  LEA.HI R8, R8, R95, RZ, 0x2 ;  /* 0x0000005f08087211 */ /* 0x000fe200078f10ff */
[----:B------:R-:W0:Y:S01]  /*2b30*/  LDGDEPBAR ;  /* 0x00000000000079af */ /* 0x000e220000000000 */
[----:B------:R-:W-:-:S02]  /*2b40*/  PLOP3.LUT P0, PT, PT, PT, UP2, 0x80, 0x0 ;  /* 0x000000000000781c */ /* 0x000fc40003f0f028 */
[----:B-1----:R-:W-:Y:S02]  /*2b50*/  SHF.R.S32.HI R4, RZ, 0x1f, R93 ;  /* 0x0000001fff047819 */ /* 0x002fe4000001145d */
[----:B------:R-:W-:Y:S02]  /*2b60*/  LOP3.LUT R8, R8, 0xffffffc, RZ, 0xc0, !PT ;  /* 0x0ffffffc08087812 */ /* 0x000fe400078ec0ff */
[----:B------:R-:W-:Y:S02]  /*2b70*/  LEA.HI R3, R4, R93, RZ, 0x2 ;  /* 0x0000005d04037211 */ /* 0x000fe400078f10ff */
[----:B------:R-:W-:Y:S01]  /*2b80*/  LEA.HI R4, R97, R97, RZ, 0x1 ;  /* 0x0000006161047211 */ /* 0x000fe200078f08ff */
[----:B------:R-:W-:Y:S01]  /*2b90*/  IMAD.IADD R8, R95, 0x1, -R8 ;  /* 0x000000015f087824 */ /* 0x000fe200078e0a08 */
[----:B------:R-:W-:-:S03]  /*2ba0*/  LEA.HI.SX32 R5, R3, UR13, 0x1e ;  /* 0x0000000d03057c11 */ /* 0x000fc6000f8ff2ff */
[C---:B------:R-:W-:Y:S01]  /*2bb0*/  IMAD.SHL.U32 R6, R4.reuse, 0x20, RZ ;  /* 0x0000002004067824 */ /* 0x040fe200078e00ff */
[----:B------:R-:W-:Y:S01]  /*2bc0*/  LOP3.LUT R4, R4, 0x1ffffffe, RZ, 0xc0, !PT ;  /* 0x1ffffffe04047812 */ /* 0x000fe200078ec0ff */
[----:B------:R-:W-:-:S03]  /*2bd0*/  IMAD R5, R8, 0x10, R5 ;  /* 0x0000001008057824 */ /* 0x000fc600078e0205 */
[----:B------:R-:W-:Y:S01]  /*2be0*/  LOP3.LUT R6, R6, 0xffffffc0, RZ, 0xc0, !PT ;  /* 0xffffffc006067812 */ /* 0x000fe200078ec0ff */
[----:B------:R-:W-:-:S04]  /*2bf0*/  IMAD.IADD R4, R97, 0x1, -R4 ;  /* 0x0000000161047824 */ /* 0x000fc800078e0a04 */
[----:B------:R-:W-:-:S04]  /*2c00*/  IMAD.IADD R5, R6, 0x1, R5 ;  /* 0x0000000106057824 */ /* 0x000fc800078e0205 */
[----:B------:R-:W-:-:S04]  /*2c10*/  IMAD R222, R4, 0x8, R5 ;  /* 0x0000000804de7824 */ /* 0x000fc800078e0205 */
[----:B------:R-:W-:-:S04]  /*2c20*/  @P1 IMAD.HI.U32 R4, R222, c[0x0][0x2c8], RZ ;  /* 0x0000b200de041a27 */ /* 0x000fc800078e00ff */
[----:B------:R-:W-:Y:S01]  /*2c30*/  IMAD.MOV.U32 R49, RZ, RZ, R222 ;  /* 0x000000ffff317224 */ /* 0x000fe200078e00de */
[----:B------:R-:W-:Y:S02]  /*2c40*/  @P0 SHF.R.U32.HI R49, RZ, c[0x0][0x2cc], R4 ;  /* 0x0000b300ff310a19 */ /* 0x000fe40000011604 */
[----:B------:R-:W-:Y:S02]  /*2c50*/  LOP3.LUT R4, R3, 0x7ffffffc, RZ, 0xc0, !PT ;  /* 0x7ffffffc03047812 */ /* 0x000fe400078ec0ff */
[----:B------:R-:W-:Y:S01]  /*2c60*/  PLOP3.LUT P0, PT, PT, PT, UP1, 0x40, 0x0 ;  /* 0x000000000000781c */ /* 0x000fe20003f0e818 */
[----:B------:R-:W1:Y:S02]  /*2c70*/  SHFL.IDX PT, R3, R49, RZ, 0x1c1f ;  /* 0x001c1fff31037589 */ /* 0x000e6400000e0000 */
[----:B------:R-:W-:-:S04]  /*2c80*/  IMAD.IADD R4, R93, 0x1, -R4 ;  /* 0x000000015d047824 */ /* 0x000fc800078e0a04 */
[----:B------:R-:W-:-:S04]  /*2c90*/  IMAD.SHL.U32 R223, R4, 0x2, RZ ;  /* 0x0000000204df7824 */ /* 0x000fc800078e00ff */
[----:B------:R-:W-:Y:S01]  /*2ca0*/  IMAD.IADD R48, R94, 0x1, -R223 ;  /* 0x000000015e307824 */ /* 0x000fe200078e0adf */
[C---:B------:R-:W-:Y:S02]  /*2cb0*/  IADD3 R23, -R223.reuse, 0x1, R92 ;  /* 0x00000001df177810 */ /* 0x040fe40007ffe15c */
[----:B------:R-:W-:Y:S02]  /*2cc0*/  IADD3 R77, -R223, c[0x0][0x1d0], R94 ;  /* 0x00007400df4d7a10 */ /* 0x000fe40007ffe15e */
[----:B------:R-:W-:-:S04]  /*2cd0*/  IADD3 R23, R23, -c[0x0][0x168], RZ ;  /* 0x80005a0017177a10 */ /* 0x000fc80007ffe0ff */
[C---:B------:R-:W-:Y:S02]  /*2ce0*/  IADD3 R78, R23.reuse, c[0x0][0x328], RZ ;  /* 0x0000ca00174e7a10 */ /* 0x040fe40007ffe0ff */
[----:B------:R-:W-:-:S03]  /*2cf0*/  IADD3 R23, R23, UR8, RZ ;  /* 0x0000000817177c10 */ /* 0x000fc6000fffe0ff */
[--C-:B-1----:R-:W-:Y:S02]  /*2d00*/  IMAD.IADD R4, R78, 0x1, R3.reuse ;  /* 0x000000014e047824 */ /* 0x102fe400078e0203 */
[----:B------:R-:W-:-:S03]  /*2d10*/  IMAD.IADD R5, R23, 0x1, R3 ;  /* 0x0000000117057824 */ /* 0x000fc600078e0203 */
[----:B------:R-:W-:Y:S01]  /*2d20*/  IMNMX R9, R4, R77, PT ;  /* 0x0000004d04097217 */ /* 0x000fe20003800200 */
[----:B------:R-:W-:Y:S05]  /*2d30*/  @P0 BRA `(.L_x_1811) ;  /* 0x0000015000000947 */ /* 0x000fea0003800000 */
[----:B------:R-:W-:Y:S01]  /*2d40*/  IADD3 R3, R3, c[0x0][0x1d0], RZ ;  /* 0x0000740003037a10 */ /* 0x000fe20007ffe0ff */
        /* <DEDUP_REMOVED lines=11> */
.L_x_1813:
[----:B------:R-:W-:-:S04]  /*2e00*/  MOV R3, c[0x0][0x32c] ;  /* 0x0000cb0000037a02 */ /* 0x000fc80000000f00 */
[----:B------:R-:W-:-:S13]  /*2e10*/  ISETP.NE.AND P0, PT, R3, 0x1, PT ;  /* 0x000000010300780c */ /* 0x000fda0003f05270 */
[----:B------:R-:W-:-:S05]  /*2e20*/  @P0 IMAD.HI.U32 R3, R7, c[0x0][0x330], RZ ;  /* 0x0000cc0007030a27 */ /* 0x000fca00078e00ff */
[----:B------:R-:W-:Y:S02]  /*2e30*/  @P0 SHF.R.U32.HI R7, RZ, c[0x0][0x334], R3 ;  /* 0x0000cd00ff070a19 */ /* 0x000fe40000011603 */
.L_x_1814:
[----:B------:R-:W-:Y:S05]  /*2e40*/  BSYNC B0 ;  /* 0x0000000000007941 */ /* 0x000fea0003800000 */
.L_x_1812:
[----:B------:R-:W-:-:S05]  /*2e50*/  IMAD R6, R7, c[0x0][0x32c], R48 ;  /* 0x0000cb0007067a24 */ /* 0x000fca00078e0230 */
[----:B------:R-:W-:Y:S02]  /*2e60*/  IADD3 R4, R6, c[0x0][0x32c], RZ ;  /* 0x0000cb0006047a10 */ /* 0x000fe40007ffe0ff */
[----:B------:R-:W-:Y:S02]  /*2e70*/  IMNMX R5, R5, R6, !PT ;  /* 0x0000000605057217 */ /* 0x000fe40007800200 */
[----:B------:R-:W-:Y:S02]  /*2e80*/  IMNMX R9, R9, R4, PT ;  /* 0x0000000409097217 */ /* 0x000fe40003800200 */
.L_x_1811:
[----:B------:R-:W1:Y:S01]  /*2e90*/  SHFL.IDX PT, R4, R49, 0x1, 0x1c1f ;  /* 0x003c1f0031047f89 */ /* 0x000e6200000e0000 */
[----:B------:R-:W-:Y:S01]  /*2ea0*/  PLOP3.LUT P0, PT, PT, PT, UP1, 0x40, 0x0 ;  /* 0x000000000000781c */ /* 0x000fe20003f0e818 */
[--C-:B-1----:R-:W-:Y:S02]  /*2eb0*/  IMAD.IADD R6, R78, 0x1, R4.reuse ;  /* 0x000000014e067824 */ /* 0x102fe400078e0204 */
[----:B------:R-:W-:-:S03]  /*2ec0*/  IMAD.IADD R3, R23, 0x1, R4 ;  /* 0x0000000117037824 */ /* 0x000fc600078e0204 */
[----:B------:R-:W-:-:S07]  /*2ed0*/  IMNMX R79, R6, R77, PT ;  /* 0x0000004d064f7217 */ /* 0x000fce0003800200 */
        /* <DEDUP_REMOVED lines=13> */
.L_x_1817:
[----:B------:R-:W-:-:S04]  /*2fb0*/  MOV R4, c[0x0][0x32c] ;  /* 0x0000cb0000047a02 */ /* 0x000fc80000000f00 */
[----:B------:R-:W-:-:S13]  /*2fc0*/  ISETP.NE.AND P0, PT, R4, 0x1, PT ;  /* 0x000000010400780c */ /* 0x000fda0003f05270 */
[----:B------:R-:W-:-:S05]  /*2fd0*/  @P0 IMAD.HI.U32 R4, R7, c[0x0][0x330], RZ ;  /* 0x0000cc0007040a27 */ /* 0x000fca00078e00ff */
[----:B------:R-:W-:Y:S02]  /*2fe0*/  @P0 SHF.R.U32.HI R7, RZ, c[0x0][0x334], R4 ;  /* 0x0000cd00ff070a19 */ /* 0x000fe40000011604 */
.L_x_1818:
[----:B------:R-:W-:Y:S05]  /*2ff0*/  BSYNC B0 ;  /* 0x0000000000007941 */ /* 0x000fea0003800000 */
.L_x_1816:
[----:B------:R-:W-:-:S05]  /*3000*/  IMAD R6, R7, c[0x0][0x32c], R48 ;  /* 0x0000cb0007067a24 */ /* 0x000fca00078e0230 */
[----:B------:R-:W-:Y:S02]  /*3010*/  IADD3 R4, R6, c[0x0][0x32c], RZ ;  /* 0x0000cb0006047a10 */ /* 0x000fe40007ffe0ff */
[----:B------:R-:W-:Y:S02]  /*3020*/  IMNMX R3, R3, R6, !PT ;  /* 0x0000000603037217 */ /* 0x000fe40007800200 */
[----:B------:R-:W-:Y:S02]  /*3030*/  IMNMX R79, R79, R4, PT ;  /* 0x000000044f4f7217 */ /* 0x000fe40003800200 */
.L_x_1815:
[C---:B------:R-:W-:Y:S02]  /*3040*/  ISETP.GE.AND P0, PT, R94.reuse, 0x2, PT ;  /* 0x000000025e00780c */ /* 0x040fe40003f06270 */
[----:B------:R-:W-:Y:S02]  /*3050*/  ISETP.GE.AND P1, PT, R94, 0x9, PT ;  /* 0x000000095e00780c */ /* 0x000fe40003f26270 */
[----:B------:R-:W-:Y:S02]  /*3060*/  P2R R7, PR, RZ, 0x1 ;  /* 0x00000001ff077803 */ /* 0x000fe40000000000 */
[----:B------:R-:W-:-:S02]  /*3070*/  ISETP.GT.AND P0, PT, R5, 0x1, !P0 ;  /* 0x000000010500780c */ /* 0x000fc40004704270 */
[----:B------:R-:W-:Y:S02]  /*3080*/  P2R R76, PR, RZ, 0x2 ;  /* 0x00000002ff4c7803 */ /* 0x000fe40000000000 */
[----:B------:R-:W-:Y:S02]  /*3090*/  ISETP.LT.OR P0, PT, R9, 0x2, P0 ;  /* 0x000000020900780c */ /* 0x000fe40000701670 */
[C---:B------:R-:W-:Y:S02]  /*30a0*/  ISETP.GE.AND P2, PT, R94.reuse, 0x29, PT ;  /* 0x000000295e00780c */ /* 0x040fe40003f46270 */
        /* <DEDUP_REMOVED lines=8> */
[----:B------:R-:W-:-:S04]  /*3130*/  ISETP.LT.OR P0, PT, R9, 0xa, P0 ;  /* 0x0000000a0900780c */ /* 0x000fc80000701670 */
[----:B------:R-:W-:Y:S02]  /*3140*/  FSEL R4, R65, -INF , !P0 ;  /* 0xff80000041047808 */ /* 0x000fe40004000000 */
[----:B------:R-:W-:Y:S02]  /*3150*/  ISETP.GT.AND P0, PT, R5, 0x10, !P1 ;  /* 0x000000100500780c */ /* 0x000fe40004f04270 */
[----:B------:R-:W-:Y:S02]  /*3160*/  P2R R65, PR, RZ, 0x2 ;  /* 0x00000002ff417803 */ /* 0x000fe40000000000 */
[----:B------:R-:W-:Y:S02]  /*3170*/  ISETP.LT.OR P0, PT, R9, 0x11, P0 ;  /* 0x000000110900780c */ /* 0x000fe40000701670 */
[----:B------:R-:W-:Y:S02]  /*3180*/  ISETP.GE.AND P1, PT, R94, 0x12, PT ;  /* 0x000000125e00780c */ /* 0x000fe40003f26270 */
[----:B------:R-:W-:-:S02]  /*3190*/  FSEL R40, R60, -INF , !P0 ;  /* 0xff8000003c287808 */ /* 0x000fc40004000000 */
[----:B------:R-:W-:Y:S02]  /*31a0*/  ISETP.GT.AND P0, PT, R5, 0x11, !P1 ;  /* 0x000000110500780c */ /* 0x000fe40004f04270 */
[----:B------:R-:W-:Y:S02]  /*31b0*/  P2R R60, PR, RZ, 0x2 ;  /* 0x00000002ff3c7803 */ /* 0x000fe40000000000 */
[----:B------:R-:W-:Y:S02]  /*31c0*/  ISETP.LT.OR P0, PT, R9, 0x12, P0 ;  /* 0x000000120900780c */ /* 0x000fe40000701670 */
[----:B------:R-:W-:Y:S02]  /*31d0*/  ISETP.GE.AND P1, PT, R94, 0x19, PT ;  /* 0x000000195e00780c */ /* 0x000fe40003f26270 */
[----:B------:R-:W-:Y:S02]  /*31e0*/  FSEL R10, R61, -INF , !P0 ;  /* 0xff8000003d0a7808 */ /* 0x000fe40004000000 */
[----:B------:R-:W-:-:S02]  /*31f0*/  ISETP.GT.AND P0, PT, R5, 0x18, !P1 ;  /* 0x000000180500780c */ /* 0x000fc40004f04270 */
[----:B------:R-:W-:Y:S02]  /*3200*/  P2R R51, PR, RZ, 0x2 ;  /* 0x00000002ff337803 */ /* 0x000fe40000000000 */
[----:B------:R-:W-:Y:S02]  /*3210*/  ISETP.LT.OR P0, PT, R9, 0x19, P0 ;  /* 0x000000190900780c */ /* 0x000fe40000701670 */
[----:B------:R-:W-:Y:S02]  /*3220*/  ISETP.GE.AND P1, PT, R94, 0x1a, PT ;  /* 0x0000001a5e00780c */ /* 0x000fe40003f26270 */
[----:B------:R-:W-:Y:S02]  /*3230*/  FSEL R56, R56, -INF , !P0 ;  /* 0xff80000038387808 */ /* 0x000fe40004000000 */
[----:B------:R-:W-:Y:S02]  /*3240*/  ISETP.GT.AND P0, PT, R5, 0x19, !P1 ;  /* 0x000000190500780c */ /* 0x000fe40004f04270 */
[----:B------:R-:W-:-:S02]  /*3250*/  P2R R50, PR, RZ, 0x2 ;  /* 0x00000002ff327803 */ /* 0x000fc40000000000 */
[----:B------:R-:W-:Y:S02]  /*3260*/  ISETP.LT.OR P0, PT, R9, 0x1a, P0 ;  /* 0x0000001a0900780c */ /* 0x000fe40000701670 */
[----:B------:R-:W-:Y:S02]  /*3270*/  ISETP.GE.AND P1, PT, R94, 0x21, PT ;  /* 0x000000215e00780c */ /* 0x000fe40003f26270 */
[----:B------:R-:W-:Y:S02]  /*3280*/  FSEL R8, R57, -INF , !P0 ;  /* 0xff80000039087808 */ /* 0x000fe40004000000 */
[----:B------:R-:W-:Y:S02]  /*3290*/  ISETP.GT.AND P0, PT, R5, 0x20, !P1 ;  /* 0x000000200500780c */ /* 0x000fe40004f04270 */
[----:B------:R-:W-:Y:S02]  /*32a0*/  P2R R43, PR, RZ, 0x2 ;  /* 0x00000002ff2b7803 */ /* 0x000fe40000000000 */
[----:B------:R-:W-:-:S02]  /*32b0*/  ISETP.LT.OR P0, PT, R9, 0x21, P0 ;  /* 0x000000210900780c */ /* 0x000fc40000701670 */
[----:B------:R-:W-:Y:S02]  /*32c0*/  ISETP.GE.AND P1, PT, R94, 0x22, PT ;  /* 0x000000225e00780c */ /* 0x000fe40003f26270 */
[----:B------:R-:W-:Y:S02]  /*32d0*/  FSEL R22, R52, -INF , !P0 ;  /* 0xff80000034167808 */ /* 0x000fe40004000000 */
[----:B------:R-:W-:Y:S02]  /*32e0*/  ISETP.GT.AND P0, PT, R5, 0x21, !P1 ;  /* 0x000000210500780c */ /* 0x000fe40004f04270 */
[----:B------:R-:W-:Y:S02]  /*32f0*/  P2R R42, PR, RZ, 0x2 ;  /* 0x00000002ff2a7803 */ /* 0x000fe40000000000 */
[----:B------:R-:W-:Y:S02]  /*3300*/  ISETP.LT.OR P0, PT, R9, 0x22, P0 ;  /* 0x000000220900780c */ /* 0x000fe40000701670 */
[----:B------:R-:W-:-:S02]  /*3310*/  ISETP.GE.AND P1, PT, R94, 0x1, PT ;  /* 0x000000015e00780c */ /* 0x000fc40003f26270 */
[----:B------:R-:W-:Y:S02]  /*3320*/  FSEL R21, R53, -INF , !P0 ;  /* 0xff80000035157808 */ /* 0x000fe40004000000 */
[----:B------:R-:W-:-:S04]  /*3330*/  ISETP.GT.AND P0, PT, R5, 0x28, !P2 ;  /* 0x000000280500780c */ /* 0x000fc80005704270 */
[----:B------:R-:W-:-:S04]  /*3340*/  ISETP.LT.OR P0, PT, R9, 0x29, P0 ;  /* 0x000000290900780c */ /* 0x000fc80000701670 */
[----:B------:R-:W-:Y:S02]  /*3350*/  FSEL R20, R44, -INF , !P0 ;  /* 0xff8000002c147808 */ /* 0x000fe40004000000 */
[----:B------:R-:W-:Y:S02]  /*3360*/  ISETP.GT.AND P0, PT, R5, RZ, !P1 ;  /* 0x000000ff0500720c */ /* 0x000fe40004f04270 */
[----:B------:R-:W-:Y:S02]  /*3370*/  P2R R44, PR, RZ, 0x2 ;  /* 0x00000002ff2c7803 */ /* 0x000fe40000000000 */
[----:B------:R-:W-:Y:S02]  /*3380*/  ISETP.LT.OR P0, PT, R9, 0x1, P0 ;  /* 0x000000010900780c */ /* 0x000fe40000701670 */
[----:B------:R-:W-:Y:S02]  /*3390*/  ISETP.GE.AND P1, PT, R94, 0x2a, PT ;  /* 0x0000002a5e00780c */ /* 0x000fe40003f26270 */
[----:B------:R-:W-:-:S02]  /*33a0*/  FSEL R68, R68, -INF , !P0 ;  /* 0xff80000044447808 */ /* 0x000fc40004000000 */
[----:B------:R-:W-:Y:S02]  /*33b0*/  ISETP.GT.AND P0, PT, R5, 0x29, !P1 ;  /* 0x000000290500780c */ /* 0x000fe40004f04270 */
[----:B------:R-:W1:Y:S02]  /*33c0*/  SHFL.IDX PT, R5, R49, 0x2, 0x1c1f ;  /* 0x005c1f0031057f89 */ /* 0x000e6400000e0000 */
[----:B------:R-:W-:-:S04]  /*33d0*/  ISETP.LT.OR P0, PT, R9, 0x2a, P0 ;  /* 0x0000002a0900780c */ /* 0x000fc80000701670 */
[----:B------:R-:W-:Y:S02]  /*33e0*/  FSEL R18, R45, -INF , !P0 ;  /* 0xff8000002d127808 */ /* 0x000fe40004000000 */
        /* <DEDUP_REMOVED lines=17> */
.L_x_1821:
[----:B------:R-:W-:-:S04]  /*3500*/  MOV R5, c[0x0][0x32c] ;  /* 0x0000cb0000057a02 */ /* 0x000fc80000000f00 */
[----:B------:R-:W-:-:S13]  /*3510*/  ISETP.NE.AND P0, PT, R5, 0x1, PT ;  /* 0x000000010500780c */ /* 0x000fda0003f05270 */
[----:B------:R-:W-:-:S05]  /*3520*/  @P0 IMAD.HI.U32 R5, R9, c[0x0][0x330], RZ ;  /* 0x0000cc0009050a27 */ /* 0x000fca00078e00ff */
[----:B------:R-:W-:Y:S02]  /*3530*/  @P0 SHF.R.U32.HI R9, RZ, c[0x0][0x334], R5 ;  /* 0x0000cd00ff090a19 */ /* 0x000fe40000011605 */
.L_x_1822:
[----:B------:R-:W-:Y:S05]  /*3540*/  BSYNC B0 ;  /* 0x0000000000007941 */ /* 0x000fea0003800000 */
.L_x_1820:
[----:B------:R-:W-:-:S05]  /*3550*/  IMAD R16, R9, c[0x0][0x32c], R48 ;  /* 0x0000cb0009107a24 */ /* 0x000fca00078e0230 */
[----:B------:R-:W-:Y:S02]  /*3560*/  IADD3 R5, R16, c[0x0][0x32c], RZ ;  /* 0x0000cb0010057a10 */ /* 0x000fe40007ffe0ff */
[----:B------:R-:W-:Y:S02]  /*3570*/  IMNMX R45, R45, R16, !PT ;  /* 0x000000102d2d7217 */ /* 0x000fe40007800200 */
[----:B------:R-:W-:Y:S02]  /*3580*/  IMNMX R52, R52, R5, PT ;  /* 0x0000000534347217 */ /* 0x000fe40003800200 */
.L_x_1819:
[----:B------:R-:W-:Y:S02]  /*3590*/  ISETP.NE.AND P0, PT, R76, RZ, PT ;  /* 0x000000ff4c00720c */ /* 0x000fe40003f05270 */
[----:B------:R-:W-:Y:S02]  /*35a0*/  P2R R80, PR, RZ, 0x40 ;  /* 0x00000040ff507803 */ /* 0x000fe40000000000 */
[----:B------:R-:W-:Y:S02]  /*35b0*/  ISETP.GT.AND P0, PT, R3, 0x8, !P0 ;  /* 0x000000080300780c */ /* 0x000fe40004704270 */
[----:B------:R-:W-:-:S02]  /*35c0*/  ISETP.NE.AND P6, PT, R51, RZ, PT ;  /* 0x000000ff3300720c */ /* 0x000fc40003fc5270 */
[----:B------:R-:W-:Y:S02]  /*35d0*/  ISETP.LT.OR P0, PT, R79, 0x9, P0 ;  /* 0x000000094f00780c */ /* 0x000fe40000701670 */
[----:B------:R-:W-:Y:S02]  /*35e0*/  P2R R61, PR, RZ, 0x20 ;  /* 0x00000020ff3d7803 */ /* 0x000fe40000000000 */
[----:B------:R-:W-:Y:S02]  /*35f0*/  FSEL R5, R66, -INF , !P0 ;  /* 0xff80000042057808 */ /* 0x000fe40004000000 */
[----:B------:R-:W-:Y:S02]  /*3600*/  ISETP.NE.AND P0, PT, R69, RZ, PT ;  /* 0x000000ff4500720c */ /* 0x000fe40003f05270 */
[----:B------:R-:W-:Y:S02]  /*3610*/  ISETP.NE.AND P5, PT, R50, RZ, PT ;  /* 0x000000ff3200720c */ /* 0x000fe40003fa5270 */
[----:B------:R-:W-:-:S02]  /*3620*/  ISETP.GT.AND P0, PT, R3, 0x9, !P0 ;  /* 0x000000090300780c */ /* 0x000fc40004704270 */
[----:B------:R-:W-:Y:S02]  /*3630*/  P2R R57, PR, RZ, 0x10 ;  /* 0x00000010ff397803 */ /* 0x000fe40000000000 */
[----:B------:R-:W-:Y:S02]  /*3640*/  ISETP.LT.OR P0, PT, R79, 0xa, P0 ;  /* 0x0000000a4f00780c */ /* 0x000fe40000701670 */
[----:B------:R-:W-:Y:S02]  /*3650*/  ISETP.NE.AND P4, PT, R43, RZ, PT ;  /* 0x000000ff2b00720c */ /* 0x000fe40003f85270 */
[----:B------:R-:W-:Y:S02]  /*3660*/  FSEL R67, R67, -INF , !P0 ;  /* 0xff80000043437808 */ /* 0x000fe40004000000 */
[----:B------:R-:W-:Y:S02]  /*3670*/  ISETP.NE.AND P0, PT, R65, RZ, PT ;  /* 0x000000ff4100720c */ /* 0x000fe40003f05270 */
[----:B------:R-:W-:-:S02]  /*3680*/  P2R R53, PR, RZ, 0x8 ;  /* 0x00000008ff357803 */ /* 0x000fc40000000000 */
[----:B------:R-:W-:Y:S02]  /*3690*/  ISETP.GT.AND P0, PT, R3, 0x10, !P0 ;  /* 0x000000100300780c */ /* 0x000fe40004704270 */
[----:B------:R-:W-:Y:S02]  /*36a0*/  ISETP.NE.AND P3, PT, R42, RZ, PT ;  /* 0x000000ff2a00720c */ /* 0x000fe40003f65270 */
[----:B------:R-:W-:-:S04]  /*36b0*/  ISETP.LT.OR P0, PT, R79, 0x11, P0 ;  /* 0x000000114f00780c */ /* 0x000fc80000701670 */
[----:B------:R-:W-:Y:S02]  /*36c0*/  FSEL R41, R62, -INF , !P0 ;  /* 0xff8000003e297808 */ /* 0x000fe40004000000 */
[----:B------:R-:W-:Y:S02]  /*36d0*/  ISETP.NE.AND P0, PT, R60, RZ, PT ;  /* 0x000000ff3c00720c */ /* 0x000fe40003f05270 */
[----:B------:R-:W-:Y:S02]  /*36e0*/  P2R R62, PR, RZ, 0x40 ;  /* 0x00000040ff3e7803 */ /* 0x000fe40000000000 */
[----:B------:R-:W-:-:S04]  /*36f0*/  ISETP.GT.AND P0, PT, R3, 0x11, !P0 ;  /* 0x000000110300780c */ /* 0x000fc80004704270 */
[----:B------:R-:W-:-:S04]  /*3700*/  ISETP.LT.OR P0, PT, R79, 0x12, P0 ;  /* 0x000000124f00780c */ /* 0x000fc80000701670 */
        /* <DEDUP_REMOVED lines=15> */
[----:B------:R-:W-:-:S04]  /*3800*/  ISETP.GT.AND P0, PT, R3, 0x1, !P0 ;  /* 0x000000010300780c */ /* 0x000fc80004704270 */
[----:B------:R-:W-:-:S04]  /*3810*/  ISETP.LT.OR P0, PT, R79, 0x2, P0 ;  /* 0x000000024f00780c */ /* 0x000fc80000701670 */
[----:B------:R-:W-:Y:S02]  /*3820*/  FSEL R71, R71, -INF , !P0 ;  /* 0xff80000047477808 */ /* 0x000fe40004000000 */
[----:B------:R-:W-:-:S04]  /*3830*/  ISETP.GT.AND P0, PT, R3, RZ, !P6 ;  /* 0x000000ff0300720c */ /* 0x000fc80007704270 */
        /* <DEDUP_REMOVED lines=8> */
[----:B------:R-:W-:Y:S02]  /*38c0*/  ISETP.GT.AND P0, PT, R45, RZ, !P6 ;  /* 0x000000ff2d00720c */ /* 0x000fe40007704270 */
[----:B------:R-:W-:Y:S02]  /*38d0*/  ISETP.NE.AND P6, PT, R62, RZ, PT ;  /* 0x000000ff3e00720c */ /* 0x000fe40003fc5270 */
        /* <DEDUP_REMOVED lines=22> */
[----:B------:R-:W-:Y:S02]  /*3a40*/  ISETP.GT.AND P0, PT, R45, 0x18, !P6 ;  /* 0x000000182d00780c */ /* 0x000fe40007704270 */
[----:B------:R-:W-:Y:S02]  /*3a50*/  ISETP.NE.AND P6, PT, R80, RZ, PT ;  /* 0x000000ff5000720c */ /* 0x000fe40003fc5270 */
        /* <DEDUP_REMOVED lines=17> */
[----:B------:R-:W1:Y:S01]  /*3b70*/  SHFL.IDX PT, R12, R49, 0x3, 0x1c1f ;  /* 0x007c1f00310c7f89 */ /* 0x000e6200000e0000 */
[----:B------:R-:W-:-:S04]  /*3b80*/  ISETP.GT.AND P0, PT, R45, 0x29, !P1 ;  /* 0x000000292d00780c */ /* 0x000fc80004f04270 */
        /* <DEDUP_REMOVED lines=19> */
.L_x_1825:
[----:B------:R-:W-:-:S04]  /*3cc0*/  MOV R12, c[0x0][0x32c] ;  /* 0x0000cb00000c7a02 */ /* 0x000fc80000000f00 */
[----:B------:R-:W-:-:S13]  /*3cd0*/  ISETP.NE.AND P0, PT, R12, 0x1, PT ;  /* 0x000000010c00780c */ /* 0x000fda0003f05270 */
[----:B------:R-:W-:-:S05]  /*3ce0*/  @P0 IMAD.HI.U32 R12, R25, c[0x0][0x330], RZ ;  /* 0x0000cc00190c0a27 */ /* 0x000fca00078e00ff */
[----:B------:R-:W-:Y:S02]  /*3cf0*/  @P0 SHF.R.U32.HI R25, RZ, c[0x0][0x334], R12 ;  /* 0x0000cd00ff190a19 */ /* 0x000fe4000001160c */
.L_x_1826:
[----:B------:R-:W-:Y:S05]  /*3d00*/  BSYNC B0 ;  /* 0x0000000000007941 */ /* 0x000fea0003800000 */
.L_x_1824:
[----:B------:R-:W-:-:S05]  /*3d10*/  IMAD R48, R25, c[0x0][0x32c], R48 ;  /* 0x0000cb0019307a24 */ /* 0x000fca00078e0230 */
[----:B------:R-:W-:Y:S02]  /*3d20*/  IADD3 R12, R48, c[0x0][0x32c], RZ ;  /* 0x0000cb00300c7a10 */ /* 0x000fe40007ffe0ff */
[----:B------:R-:W-:Y:S02]  /*3d30*/  IMNMX R23, R23, R48, !PT ;  /* 0x0000003017177217 */ /* 0x000fe40007800200 */
[----:B------:R-:W-:Y:S02]  /*3d40*/  IMNMX R13, R13, R12, PT ;  /* 0x0000000c0d0d7217 */ /* 0x000fe40003800200 */
.L_x_1823:
[----:B------:R-:W-:Y:S01]  /*3d50*/  ISETP.NE.AND P0, PT, R76, RZ, PT ;  /* 0x000000ff4c00720c */ /* 0x000fe20003f05270 */
[----:B------:R-:W-:Y:S01]  /*3d60*/  IMAD.SHL.U32 R214, R2, 0x2, RZ ;  /* 0x0000000202d67824 */ /* 0x000fe200078e00ff */
[C---:B------:R-:W-:Y:S01]  /*3d70*/  ISETP.GT.AND P2, PT, R23.reuse, 0x28, !P2 ;  /* 0x000000281700780c */ /* 0x040fe20005744270 */
[----:B------:R-:W-:Y:S01]  /*3d80*/  ULDC.64 UR4, c[0x0][0x2c8] ;  /* 0x0000b20000047ab9 */ /* 0x000fe20000000a00 */
[C---:B------:R-:W-:Y:S01]  /*3d90*/  ISETP.GT.AND P0, PT, R23.reuse, 0x8, !P0 ;  /* 0x000000081700780c */ /* 0x040fe20004704270 */
[----:B------:R-:W-:Y:S01]  /*3da0*/  IMAD R212, R0, 0x2, R214 ;  /* 0x0000000200d47824 */ /* 0x000fe200078e02d6 */
[----:B------:R-:W-:Y:S01]  /*3db0*/  ISETP.GT.AND P1, PT, R23, 0x29, !P1 ;  /* 0x000000291700780c */ /* 0x000fe20004f24270 */
[----:B------:R-:W-:Y:S01]  /*3dc0*/  LDSM.16.MT88.4 R136, [R214+0x100] ;  /* 0x00010000d688783b */ /* 0x000fe20000004200 */
[C---:B------:R-:W-:Y:S01]  /*3dd0*/  ISETP.LT.OR P0, PT, R13.reuse, 0x9, P0 ;  /* 0x000000090d00780c */ /* 0x040fe20000701670 */
[----:B------:R-:W-:Y:S01]  /*3de0*/  UIMAD.WIDE.U32 UR14, UR13, UR4, URZ ;  /* 0x000000040d0e72a5 */ /* 0x000fe2000f8e003f */
[----:B------:R-:W-:Y:S01]  /*3df0*/  ISETP.LT.OR P2, PT, R13, 0x29, P2 ;  /* 0x000000290d00780c */ /* 0x000fe20001741670 */
[----:B------:R-:W-:Y:S01]  /*3e00*/  LDSM.16.MT88.4 R112, [R212+0x100] ;  /* 0x00010000d470783b */ /* 0x000fe20000004200 */
[----:B------:R-:W-:Y:S01]  /*3e10*/  FSEL R92, R34, -INF , !P0 ;  /* 0xff800000225c7808 */ /* 0x000fe20004000000 */
[----:B------:R-:W-:Y:S01]  /*3e20*/  @UP2 USHF.R.U32.HI UR13, URZ, UR5, UR15 ;  /* 0x000000053f0d2299 */ /* 0x000fe2000801160f */
[----:B------:R-:W-:Y:S01]  /*3e30*/  ISETP.NE.AND P0, PT, R69, RZ, PT ;  /* 0x000000ff4500720c */ /* 0x000fe20003f05270 */
[----:B------:R-:W-:Y:S01]  /*3e40*/  LDSM.16.MT88.4 R132, [R214+0xd00] ;  /* 0x000d0000d684783b */ /* 0x000fe20000004200 */
[----:B------:R-:W-:Y:S01]  /*3e50*/  ISETP.LT.OR P1, PT, R13, 0x2a, P1 ;  /* 0x0000002a0d00780c */ /* 0x000fe20000f21670 */
[----:B------:R-:W-:Y:S01]  /*3e60*/  UIADD3 UR4, UR12, UR13, URZ ;  /* 0x0000000d0c047290 */ /* 0x000fe2000fffe03f */
[----:B------:R-:W-:Y:S01]  /*3e70*/  ISETP.GT.AND P0, PT, R23, 0x9, !P0 ;  /* 0x000000091700780c */ /* 0x000fe20004704270 */
[----:B------:R-:W-:Y:S01]  /*3e80*/  LDSM.16.MT88.4 R76, [R214+0x1900] ;  /* 0x00190000d64c783b */ /* 0x000fe20000004200 */
[----:B------:R-:W-:Y:S01]  /*3e90*/  FSEL R187, R14, -INF , !P2 ;  /* 0xff8000000ebb7808 */ /* 0x000fe20005000000 */
[----:B------:R-:W-:Y:S01]  /*3ea0*/  ULDC UR13, c[0x0][0x328] ;  /* 0x0000ca00000d7ab9 */ /* 0x000fe20000000800 */
[----:B------:R-:W-:Y:S01]  /*3eb0*/  ISETP.LT.OR P0, PT, R13, 0xa, P0 ;  /* 0x0000000a0d00780c */ /* 0x000fe20000701670 */
[----:B------:R-:W-:Y:S01]  /*3ec0*/  LDSM.16.MT88.4 R156, [R214+0x500] ;  /* 0x00050000d69c783b */ /* 0x000fe20000004200 */
[----:B------:R-:W-:Y:S01]  /*3ed0*/  FSEL R189, R15, -INF , !P1 ;  /* 0xff8000000fbd7808 */ /* 0x000fe20004800000 */
[----:B------:R-:W-:Y:S01]  /*3ee0*/  UIADD3 UR13, UR4, UR13, URZ ;  /* 0x0000000d040d7290 */ /* 0x000fe2000fffe03f */
[----:B------:R-:W-:-:S02]  /*3ef0*/  FSEL R90, R35, -INF , !P0 ;  /* 0xff800000235a7808 */ /* 0x000fc40004000000 */
[----:B------:R-:W-:Y:S01]  /*3f00*/  ISETP.NE.AND P0, PT, R65, RZ, PT ;  /* 0x000000ff4100720c */ /* 0x000fe20003f05270 */
[----:B------:R-:W-:Y:S01]  /*3f10*/  LDSM.16.MT88.4 R32, [R212+0x1d00] ;  /* 0x001d0000d420783b */ /* 0x000fe20000004200 */
[----:B------:R-:W-:Y:S02]  /*3f20*/  IADD3 R230, R148, -0x2, RZ ;  /* 0xfffffffe94e67810 */ /* 0x000fe40007ffe0ff */
[----:B------:R-:W-:-:S04]  /*3f30*/  ISETP.GT.AND P0, PT, R23, 0x10, !P0 ;  /* 0x000000101700780c */ /* 0x000fc80004704270 */
[----:B------:R-:W-:-:S04]  /*3f40*/  ISETP.LT.OR P0, PT, R13, 0x11, P0 ;  /* 0x000000110d00780c */ /* 0x000fc80000701670 */
[----:B------:R-:W-:Y:S02]  /*3f50*/  FSEL R88, R30, -INF , !P0 ;  /* 0xff8000001e587808 */ /* 0x000fe40004000000 */
[----:B------:R-:W-:Y:S02]  /*3f60*/  ISETP.NE.AND P0, PT, R60, RZ, PT ;  /* 0x000000ff3c00720c */ /* 0x000fe40003f05270 */
[----:B------:R-:W-:Y:S02]  /*3f70*/  LDSM.16.MT88.4 R60, [R212+0xd00] ;  /* 0x000d0000d43c783b */ /* 0x000fe40000004200 */
[----:B------:R-:W-:-:S04]  /*3f80*/  ISETP.GT.AND P0, PT, R23, 0x11, !P0 ;  /* 0x000000111700780c */ /* 0x000fc80004704270 */
[----:B------:R-:W-:-:S04]  /*3f90*/  ISETP.LT.OR P0, PT, R13, 0x12, P0 ;  /* 0x000000120d00780c */ /* 0x000fc80000701670 */
[----:B------:R-:W-:Y:S02]  /*3fa0*/  FSEL R72, R31, -INF , !P0 ;  /* 0xff8000001f487808 */ /* 0x000fe40004000000 */
[----:B------:R-:W-:-:S04]  /*3fb0*/  ISETP.NE.AND P0, PT, R51, RZ, PT ;  /* 0x000000ff3300720c */ /* 0x000fc80003f05270 */
        /* <DEDUP_REMOVED lines=8> */
[----:B------:R-:W-:Y:S02]  /*4040*/  ISETP.NE.AND P0, PT, R7, RZ, PT ;  /* 0x000000ff0700720c */ /* 0x000fe40003f05270 */
[----:B------:R-:W-:Y:S02]  /*4050*/  FMNMX.FTZ R7, R68, R6, !PT ;  /* 0x0000000644077209 */ /* 0x000fe40007810000 */
[----:B------:R-:W-:Y:S02]  /*4060*/  ISETP.GT.AND P0, PT, R23, 0x1, !P0 ;  /* 0x000000011700780c */ /* 0x000fe40004704270 */
[----:B------:R-:W-:Y:S02]  /*4070*/  FMNMX.FTZ R7, R64, R7, !PT ;  /* 0x0000000740077209 */ /* 0x000fe40007810000 */
[----:B------:R-:W-:-:S02]  /*4080*/  ISETP.LT.OR P0, PT, R13, 0x2, P0 ;  /* 0x000000020d00780c */ /* 0x000fc40000701670 */
[----:B------:R-:W-:Y:S02]  /*4090*/  FMNMX.FTZ R7, R4, R7, !PT ;  /* 0x0000000704077209 */ /* 0x000fe40007810000 */
[----:B------:R-:W-:Y:S02]  /*40a0*/  FSEL R94, R39, -INF , !P0 ;  /* 0xff800000275e7808 */ /* 0x000fe40004000000 */
[----:B------:R-:W-:Y:S02]  /*40b0*/  FMNMX.FTZ R7, R40, R7, !PT ;  /* 0x0000000728077209 */ /* 0x000fe40007810000 */
[----:B------:R-:W-:Y:S02]  /*40c0*/  ISETP.NE.AND P0, PT, R44, RZ, PT ;  /* 0x000000ff2c00720c */ /* 0x000fe40003f05270 */
[----:B------:R-:W-:Y:S01]  /*40d0*/  FMNMX.FTZ R7, R10, R7, !PT ;  /* 0x000000070a077209 */ /* 0x000fe20007810000 */
[----:B------:R-:W-:Y:S01]  /*40e0*/  LDSM.16.MT88.4 R44, [R214+0x1100] ;  /* 0x00110000d62c783b */ /* 0x000fe20000004200 */
[----:B------:R-:W-:-:S02]  /*40f0*/  ISETP.GT.AND P0, PT, R23, RZ, !P0 ;  /* 0x000000ff1700720c */ /* 0x000fc40004704270 */
[----:B------:R-:W-:Y:S02]  /*4100*/  FMNMX.FTZ R7, R56, R7, !PT ;  /* 0x0000000738077209 */ /* 0x000fe40007810000 */
[----:B------:R-:W-:Y:S02]  /*4110*/  ISETP.LT.OR P0, PT, R13, 0x1, P0 ;  /* 0x000000010d00780c */ /* 0x000fe40000701670 */
[----:B------:R-:W-:Y:S02]  /*4120*/  FMNMX.FTZ R7, R8, R7, !PT ;  /* 0x0000000708077209 */ /* 0x000fe40007810000 */
[----:B------:R-:W-:Y:S02]  /*4130*/  FSEL R108, R38, -INF , !P0 ;  /* 0xff800000266c7808 */ /* 0x000fe40004000000 */
[----:B------:R-:W-:Y:S01]  /*4140*/  FMNMX.FTZ R12, R22, R7, !PT ;  /* 0x00000007160c7209 */ /* 0x000fe20007810000 */
[----:B------:R-:W-:Y:S01]  /*4150*/  LDSM.16.MT88.4 R36, [R214+0x1d00] ;  /* 0x001d0000d624783b */ /* 0x000fe20000004200 */
[----:B------:R-:W-:-:S02]  /*4160*/  ISETP.NE.AND P0, PT, R43, RZ, PT ;  /* 0x000000ff2b00720c */ /* 0x000fc40003f05270 */
[----:B------:R-:W-:Y:S02]  /*4170*/  FMNMX.FTZ R7, R21, R12, !PT ;  /* 0x0000000c15077209 */ /* 0x000fe40007810000 */
[----:B------:R-:W-:Y:S02]  /*4180*/  FMNMX.FTZ R12, R70, R71, !PT ;  /* 0x00000047460c7209 */ /* 0x000fe40007810000 */
[----:B------:R-:W-:Y:S02]  /*4190*/  FMNMX.FTZ R7, R20, R7, !PT ;  /* 0x0000000714077209 */ /* 0x000fe40007810000 */
[----:B------:R-:W-:Y:S02]  /*41a0*/  FMNMX.FTZ R12, R5, R12, !PT ;  /* 0x0000000c050c7209 */ /* 0x000fe40007810000 */
[----:B------:R-:W-:Y:S02]  /*41b0*/  FMNMX.FTZ R7, R18, R7, !PT ;  /* 0x0000000712077209 */ /* 0x000fe40007810000 */
[----:B------:R-:W-:-:S02]  /*41c0*/  FMNMX.FTZ R12, R67, R12, !PT ;  /* 0x0000000c430c7209 */ /* 0x000fc40007810000 */
[----:B------:R-:W-:Y:S01]  /*41d0*/  ISETP.GT.AND P0, PT, R23, 0x20, !P0 ;  /* 0x000000201700780c */ /* 0x000fe20004704270 */
[----:B------:R-:W1:Y:S01]  /*41e0*/  SHFL.BFLY PT, R24, R7, 0x2, 0x1f ;  /* 0x0c401f0007187f89 */ /* 0x000e6200000e0000 */
[----:B------:R-:W-:Y:S02]  /*41f0*/  FMNMX.FTZ R12, R41, R12, !PT ;  /* 0x0000000c290c7209 */ /* 0x000fe40007810000 */
[----:B------:R-:W-:Y:S02]  /*4200*/  ISETP.LT.OR P0, PT, R13, 0x21, P0 ;  /* 0x000000210d00780c */ /* 0x000fe40000701670 */
[----:B------:R-:W-:Y:S02]  /*4210*/  FMNMX.FTZ R12, R11, R12, !PT ;  /* 0x0000000c0b0c7209 */ /* 0x000fe40007810000 */
[----:B------:R-:W-:Y:S02]  /*4220*/  FSEL R178, R26, -INF , !P0 ;  /* 0xff8000001ab27808 */ /* 0x000fe40004000000 */
[----:B------:R-:W-:-:S02]  /*4230*/  FMNMX.FTZ R12, R9, R12, !PT ;  /* 0x0000000c090c7209 */ /* 0x000fc40007810000 */
[----:B------:R-:W-:Y:S02]  /*4240*/  FMNMX.FTZ R31, R108, R94, !PT ;  /* 0x0000005e6c1f7209 */ /* 0x000fe40007810000 */
[----:B------:R-:W-:Y:S02]  /*4250*/  FMNMX.FTZ R12, R59, R12, !PT ;  /* 0x0000000c3b0c7209 */ /* 0x000fe40007810000 */
[----:B------:R-:W-:Y:S02]  /*4260*/  FMNMX.FTZ R31, R92, R31, !PT ;  /* 0x0000001f5c1f7209 */ /* 0x000fe40007810000 */
[----:B------:R-:W-:Y:S02]  /*4270*/  FMNMX.FTZ R12, R19, R12, !PT ;  /* 0x0000000c130c7209 */ /* 0x000fe40007810000 */
[----:B------:R-:W-:Y:S02]  /*4280*/  FMNMX.FTZ R31, R90, R31, !PT ;  /* 0x0000001f5a1f7209 */ /* 0x000fe40007810000 */
[----:B-1----:R-:W-:-:S02]  /*4290*/  FMNMX.FTZ R24, R7, R24, !PT ;  /* 0x0000001807187209 */ /* 0x002fc40007810000 */
[----:B------:R-:W-:-:S03]  /*42a0*/  FMNMX.FTZ R7, R17, R12, !PT ;  /* 0x0000000c11077209 */ /* 0x000fc60007810000 */
[----:B------:R-:W1:Y:S01]  /*42b0*/  SHFL.BFLY PT, R151, R24, 0x1, 0x1f ;  /* 0x0c201f0018977f89 */ /* 0x000e6200000e0000 */
[----:B------:R-:W-:-:S04]  /*42c0*/  FMNMX.FTZ R12, R16, R7, !PT ;  /* 0x00000007100c7209 */ /* 0x000fc80007810000 */
[----:B------:R-:W-:Y:S02]  /*42d0*/  FMNMX.FTZ R7, R3, R12, !PT ;  /* 0x0000000c03077209 */ /* 0x000fe40007810000 */
[----:B-1----:R-:W-:-:S03]  /*42e0*/  FMNMX.FTZ R151, R24, R151, !PT ;  /* 0x0000009718977209 */ /* 0x002fc60007810000 */
[----:B------:R-:W1:Y:S01]  /*42f0*/  SHFL.BFLY PT, R24, R7, 0x2, 0x1f ;  /* 0x0c401f0007187f89 */ /* 0x000e6200000e0000 */
[C---:B------:R-:W-:Y:S01]  /*4300*/  FSETP.NEU.FTZ.AND P0, PT, R151.reuse, -INF , PT ;  /* 0xff8000009700780b */ /* 0x040fe20003f1d000 */
[----:B------:R-:W-:-:S05]  /*4310*/  FMUL.FTZ R25, R151, c[0x0][0x2d0] ;  /* 0x0000b40097197a20 */ /* 0x000fca0000410000 */
[----:B------:R-:W-:-:S05]  /*4320*/  FSEL R25, R25, RZ, P0 ;  /* 0x000000ff19197208 */ /* 0x000fca0000000000 */
[--C-:B------:R-:W-:Y:S02]  /*4330*/  FFMA.FTZ R155, R56, c[0x0][0x2d0], -R25.reuse ;  /* 0x0000b400389b7a23 */ /* 0x100fe40000010819 */
[--C-:B------:R-:W-:Y:S02]  /*4340*/  FFMA.FTZ R170, R20, c[0x0][0x2d0], -R25.reuse ;  /* 0x0000b40014aa7a23 */ /* 0x100fe40000010819 */
[--C-:B------:R-:W-:Y:S02]  /*4350*/  FFMA.FTZ R164, R6, c[0x0][0x2d0], -R25.reuse ;  /* 0x0000b40006a47a23 */ /* 0x100fe40000010819 */
[--C-:B------:R-:W-:Y:S01]  /*4360*/  FFMA.FTZ R160, R4, c[0x0][0x2d0], -R25.reuse ;  /* 0x0000b40004a07a23 */ /* 0x100fe20000010819 */
[----:B------:R-:W-:Y:S01]  /*4370*/  MUFU.EX2 R155, R155 ;  /* 0x0000009b009b7308 */ /* 0x000fe20000000800 */
[--C-:B------:R-:W-:Y:S02]  /*4380*/  FFMA.FTZ R173, R21, c[0x0][0x2d0], -R25.reuse ;  /* 0x0000b40015ad7a23 */ /* 0x100fe40000010819 */
[--C-:B------:R-:W-:Y:S01]  /*4390*/  FFMA.FTZ R169, R68, c[0x0][0x2d0], -R25.reuse ;  /* 0x0000b40044a97a23 */ /* 0x100fe20000010819 */
[----:B-1----:R-:W-:Y:S01]  /*43a0*/  FMNMX.FTZ R24, R7, R24, !PT ;  /* 0x0000001807187209 */ /* 0x002fe20007810000 */
[----:B------:R-:W-:-:S02]  /*43b0*/  FFMA.FTZ R165, R64, c[0x0][0x2d0], -R25 ;  /* 0x0000b40040a57a23 */ /* 0x000fc40000010819 */
[--C-:B------:R-:W-:Y:S01]  /*43c0*/  FFMA.FTZ R163, R40, c[0x0][0x2d0], -R25.reuse ;  /* 0x0000b40028a37a23 */ /* 0x100fe20000010819 */
[----:B------:R-:W-:Y:S01]  /*43d0*/  MUFU.EX2 R164, R164 ;  /* 0x000000a400a47308 */ /* 0x000fe20000000800 */
[----:B------:R-:W1:Y:S01]  /*43e0*/  SHFL.BFLY PT, R149, R24, 0x1, 0x1f ;  /* 0x0c201f0018957f89 */ /* 0x000e6200000e0000 */
[--C-:B------:R-:W-:Y:S02]  /*43f0*/  FFMA.FTZ R154, R10, c[0x0][0x2d0], -R25.reuse ;  /* 0x0000b4000a9a7a23 */ /* 0x100fe40000010819 */
[--C-:B------:R-:W-:Y:S02]  /*4400*/  FFMA.FTZ R2, R8, c[0x0][0x2d0], -R25.reuse ;  /* 0x0000b40008027a23 */ /* 0x100fe40000010819 */
[--C-:B------:R-:W-:Y:S02]  /*4410*/  FFMA.FTZ R168, R22, c[0x0][0x2d0], -R25.reuse ;  /* 0x0000b40016a87a23 */ /* 0x100fe40000010819 */
[----:B------:R-:W2:Y:S01]  /*4420*/  MUFU.EX2 R169, R169 ;  /* 0x000000a900a97308 */ /* 0x000ea20000000800 */
[----:B------:R-:W-:-:S07]  /*4430*/  FFMA.FTZ R237, R18, c[0x0][0x2d0], -R25 ;  /* 0x0000b40012ed7a23 */ /* 0x000fce0000010819 */
[----:B------:R-:W-:Y:S08]  /*4440*/  MUFU.EX2 R165, R165 ;  /* 0x000000a500a57308 */ /* 0x000ff00000000800 */
[----:B------:R-:W3:Y:S01]  /*4450*/  MUFU.EX2 R160, R160 ;  /* 0x000000a000a07308 */ /* 0x000ee20000000800 */
[----:B-1----:R-:W-:Y:S02]  /*4460*/  FMNMX.FTZ R149, R24, R149, !PT ;  /* 0x0000009518957209 */ /* 0x002fe40007810000 */
[----:B------:R-:W-:-:S02]  /*4470*/  FMNMX.FTZ R24, R110, R111, !PT ;  /* 0x0000006f6e187209 */ /* 0x000fc40007810000 */
[C---:B------:R-:W-:Y:S01]  /*4480*/  FSETP.NEU.FTZ.AND P0, PT, R149.reuse, -INF , PT ;  /* 0xff8000009500780b */ /* 0x040fe20003f1d000 */
[----:B------:R-:W-:Y:S01]  /*4490*/  FMUL.FTZ R12, R149, c[0x0][0x2d0] ;  /* 0x0000b400950c7a20 */ /* 0x000fe20000410000 */
[----:B------:R-:W-:Y:S01]  /*44a0*/  FMNMX.FTZ R24, R109, R24, !PT ;  /* 0x000000186d187209 */ /* 0x000fe20007810000 */
[----:B------:R-:W-:Y:S01]  /*44b0*/  MUFU.EX2 R163, R163 ;  /* 0x000000a300a37308 */ /* 0x000fe20000000800 */
[----:B--2---:R-:W-:Y:S01]  /*44c0*/  F2FP.BF16.PACK_AB R96, R164, R169 ;  /* 0x000000a9a460723e */ /* 0x004fe200000010ff */
[----:B------:R-:W-:Y:S01]  /*44d0*/  FADD.FTZ R164, R169, R164 ;  /* 0x000000a4a9a47221 */ /* 0x000fe20000010000 */
[----:B------:R-:W-:Y:S02]  /*44e0*/  FMNMX.FTZ R24, R95, R24, !PT ;  /* 0x000000185f187209 */ /* 0x000fe40007810000 */
[----:B------:R-:W-:Y:S02]  /*44f0*/  FSEL R12, R12, RZ, P0 ;  /* 0x000000ff0c0c7208 */ /* 0x000fe40000000000 */
[----:B------:R-:W-:Y:S01]  /*4500*/  FMNMX.FTZ R24, R93, R24, !PT ;  /* 0x000000185d187209 */ /* 0x000fe20007810000 */
[----:B------:R-:W1:Y:S01]  /*4510*/  MUFU.EX2 R154, R154 ;  /* 0x0000009a009a7308 */ /* 0x000e620000000800 */
[----:B------:R-:W-:Y:S01]  /*4520*/  ISETP.NE.AND P0, PT, R42, RZ, PT ;  /* 0x000000ff2a00720c */ /* 0x000fe20003f05270 */
[--C-:B------:R-:W-:Y:S01]  /*4530*/  FFMA.FTZ R167, R5, c[0x0][0x2d0], -R12.reuse ;  /* 0x0000b40005a77a23 */ /* 0x100fe2000001080c */
[----:B------:R-:W-:Y:S01]  /*4540*/  FMNMX.FTZ R24, R91, R24, !PT ;  /* 0x000000185b187209 */ /* 0x000fe20007810000 */
[----:B------:R-:W-:Y:S01]  /*4550*/  LDSM.16.MT88.4 R4, [R212+0x1900] ;  /* 0x00190000d404783b */ /* 0x000fe20000004200 */
[----:B------:R-:W-:Y:S01]  /*4560*/  ISETP.GT.AND P0, PT, R23, 0x21, !P0 ;  /* 0x000000211700780c */ /* 0x000fe20004704270 */
[--C-:B------:R-:W-:Y:S01]  /*4570*/  FFMA.FTZ R0, R59, c[0x0][0x2d0], -R12.reuse ;  /* 0x0000b4003b007a23 */ /* 0x100fe2000001080c */
        /* <DEDUP_REMOVED lines=10> */
[----:B---3--:R-:W-:Y:S01]  /*4620*/  F2FP.BF16.PACK_AB R98, R160, R165 ;  /* 0x000000a5a062723e */ /* 0x008fe200000010ff */
[----:B------:R-:W-:Y:S01]  /*4630*/  LDSM.16.MT88.4 R40, [R212+0x1100] ;  /* 0x00110000d428783b */ /* 0x000fe20000004200 */
[----:B------:R-:W-:Y:S01]  /*4640*/  FMNMX.FTZ R24, R179, R24, !PT ;  /* 0x00000018b3187209 */ /* 0x000fe20007810000 */
[--C-:B------:R-:W-:Y:S01]  /*4650*/  FFMA.FTZ R150, R11, c[0x0][0x2d0], -R12.reuse ;  /* 0x0000b4000b967a23 */ /* 0x100fe2000001080c */
[----:B-1----:R-:W-:Y:S01]  /*4660*/  F2FP.BF16.PACK_AB R8, R154, R163 ;  /* 0x000000a39a08723e */ /* 0x002fe200000010ff */
[----:B------:R-:W1:Y:S01]  /*4670*/  MUFU.EX2 R166, R166 ;  /* 0x000000a600a67308 */ /* 0x000e620000000800 */
[----:B------:R-:W-:Y:S01]  /*4680*/  FMNMX.FTZ R29, R177, R24, !PT ;  /* 0x00000018b11d7209 */ /* 0x000fe20007810000 */
[--C-:B------:R-:W-:Y:S01]  /*4690*/  FFMA.FTZ R153, R9, c[0x0][0x2d0], -R12.reuse ;  /* 0x0000b40009997a23 */ /* 0x100fe2000001080c */
[----:B------:R-:W-:Y:S01]  /*46a0*/  LDSM.16.MT88.4 R24, [R212+0x900] ;  /* 0x00090000d418783b */ /* 0x000fe20000004200 */
[--C-:B------:R-:W-:Y:S01]  /*46b0*/  FFMA.FTZ R235, R3, c[0x0][0x2d0], -R12.reuse ;  /* 0x0000b40003eb7a23 */ /* 0x100fe2000001080c */
[----:B------:R-:W-:Y:S01]  /*46c0*/  FMNMX.FTZ R56, R176, R29, !PT ;  /* 0x0000001db0387209 */ /* 0x000fe20007810000 */
[--C-:B------:R-:W-:Y:S01]  /*46d0*/  FFMA.FTZ R172, R19, c[0x0][0x2d0], -R12.reuse ;  /* 0x0000b40013ac7a23 */ /* 0x100fe2000001080c */
[----:B------:R-:W-:Y:S01]  /*46e0*/  FMNMX.FTZ R29, R88, R31, !PT ;  /* 0x0000001f581d7209 */ /* 0x000fe20007810000 */
[----:B------:R-:W-:Y:S01]  /*46f0*/  MUFU.EX2 R167, R167 ;  /* 0x000000a700a77308 */ /* 0x000fe20000000800 */
[--C-:B------:R-:W-:Y:S01]  /*4700*/  FFMA.FTZ R175, R17, c[0x0][0x2d0], -R12.reuse ;  /* 0x0000b40011af7a23 */ /* 0x100fe2000001080c */
[----:B------:R-:W2:Y:S01]  /*4710*/  SHFL.BFLY PT, R21, R56, 0x2, 0x1f ;  /* 0x0c401f0038157f89 */ /* 0x000ea200000e0000 */
[----:B------:R-:W-:Y:S01]  /*4720*/  FMNMX.FTZ R29, R72, R29, !PT ;  /* 0x0000001d481d7209 */ /* 0x000fe20007810000 */
[----:B------:R-:W-:-:S02]  /*4730*/  FFMA.FTZ R174, R16, c[0x0][0x2d0], -R12 ;  /* 0x0000b40010ae7a23 */ /* 0x000fc4000001080c */
[----:B------:R-:W-:Y:S01]  /*4740*/  LDSM.16.MT88.4 R16, [R212+0x1500] ;  /* 0x00150000d410783b */ /* 0x000fe20000004200 */
[----:B------:R-:W-:Y:S01]  /*4750*/  FMNMX.FTZ R20, R74, R29, !PT ;  /* 0x0000001d4a147209 */ /* 0x000fe20007810000 */
[----:B------:R-:W3:Y:S01]  /*4760*/  MUFU.EX2 R162, R162 ;  /* 0x000000a200a27308 */ /* 0x000ee20000000800 */
[----:B-1----:R-:W-:Y:S01]  /*4770*/  F2FP.BF16.PACK_AB R97, R166, R171 ;  /* 0x000000aba661723e */ /* 0x002fe200000010ff */
[----:B------:R-:W-:Y:S01]  /*4780*/  LDSM.16.MT88.4 R28, [R214+0x900] ;  /* 0x00090000d61c783b */ /* 0x000fe20000004200 */
[----:B------:R-:W-:Y:S01]  /*4790*/  FMNMX.FTZ R23, R75, R20, !PT ;  /* 0x000000144b177209 */ /* 0x000fe20007810000 */
[----:B------:R-:W-:Y:S02]  /*47a0*/  FADD.FTZ R166, R171, R166 ;  /* 0x000000a6aba67221 */ /* 0x000fe40000010000 */
[----:B------:R-:W-:Y:S01]  /*47b0*/  FADD.FTZ R165, R165, R164 ;  /* 0x000000a4a5a57221 */ /* 0x000fe20000010000 */
[----:B------:R-:W-:Y:S01]  /*47c0*/  FMNMX.FTZ R13, R178, R23, !PT ;  /* 0x00000017b20d7209 */ /* 0x000fe20007810000 */
[----:B------:R-:W1:Y:S02]  /*47d0*/  MUFU.EX2 R2, R2 ;  /* 0x0000000200027308 */ /* 0x000e640000000800 */
[----:B------:R-:W-:Y:S01]  /*47e0*/  FADD.FTZ R160, R160, R165 ;  /* 0x000000a5a0a07221 */ /* 0x000fe20000010000 */
[----:B------:R-:W-:-:S02]  /*47f0*/  FMNMX.FTZ R152, R186, R13, !PT ;  /* 0x0000000dba987209 */ /* 0x000fc40007810000 */
[----:B------:R-:W-:Y:S01]  /*4800*/  LDSM.16.MT88.4 R12, [R214+0x2100] ;  /* 0x00210000d60c783b */ /* 0x000fe20000004200 */
[----:B------:R-:W-:Y:S01]  /*4810*/  FADD.FTZ R163, R163, R160 ;  /* 0x000000a0a3a37221 */ /* 0x000fe20000010000 */
[----:B------:R-:W-:Y:S01]  /*4820*/  FMNMX.FTZ R152, R187, R152, !PT ;  /* 0x00000098bb987209 */ /* 0x000fe20007810000 */
[----:B------:R-:W-:Y:S01]  /*4830*/  MUFU.EX2 R161, R161 ;  /* 0x000000a100a17308 */ /* 0x000fe20000000800 */
[----:B---3--:R-:W-:Y:S01]  /*4840*/  F2FP.BF16.PACK_AB R99, R162, R167 ;  /* 0x000000a7a263723e */ /* 0x008fe200000010ff */
[----:B------:R-:W-:Y:S01]  /*4850*/  FADD.FTZ R167, R167, R166 ;  /* 0x000000a6a7a77221 */ /* 0x000fe20000010000 */
[----:B------:R-:W-:Y:S01]  /*4860*/  FMNMX.FTZ R152, R189, R152, !PT ;  /* 0x00000098bd987209 */ /* 0x000fe20007810000 */
[----:B------:R-:W-:Y:S01]  /*4870*/  FADD.FTZ R154, R154, R163 ;  /* 0x000000a39a9a7221 */ /* 0x000fe20000010000 */
[----:B--2---:R-:W-:Y:S01]  /*4880*/  FMNMX.FTZ R56, R56, R21, !PT ;  /* 0x0000001538387209 */ /* 0x004fe20007810000 */
[----:B------:R-:W-:Y:S01]  /*4890*/  FADD.FTZ R162, R162, R167 ;  /* 0x000000a7a2a27221 */ /* 0x000fe20000010000 */
[----:B------:R-:W-:Y:S01]  /*48a0*/  LDSM.16.MT88.4 R20, [R214+0x1500] ;  /* 0x00150000d614783b */ /* 0x000fe20000004200 */
[----:B------:R-:W-:Y:S01]  /*48b0*/  HMMA.16816.F32.BF16 R144, R96, R136, RZ ;  /* 0x000000886090723c */ /* 0x000fe200000418ff */
[----:B------:R-:W2:Y:S01]  /*48c0*/  MUFU.EX2 R150, R150 ;  /* 0x0000009600967308 */ /* 0x000ea20000000800 */
[----:B-1----:R-:W-:Y:S01]  /*48d0*/  F2FP.BF16.PACK_AB R10, R2, R155 ;  /* 0x0000009b020a723e */ /* 0x002fe200000010ff */
[----:B------:R-:W1:Y:S01]  /*48e0*/  SHFL.BFLY PT, R59, R152, 0x2, 0x1f ;  /* 0x0c401f00983b7f89 */ /* 0x000e6200000e0000 */
[----:B------:R-:W-:-:S03]  /*48f0*/  FADD.FTZ R155, R155, R154 ;  /* 0x0000009a9b9b7221 */ /* 0x000fc60000010000 */
[----:B------:R-:W3:Y:S01]  /*4900*/  SHFL.BFLY PT, R57, R56, 0x1, 0x1f ;  /* 0x0c201f0038397f89 */ /* 0x000ee200000e0000 */
[----:B------:R-:W-:Y:S01]  /*4910*/  HMMA.16816.F32.BF16 R104, R96, R112, RZ ;  /* 0x000000706068723c */ /* 0x000fe200000418ff */
[----:B------:R-:W-:Y:S01]  /*4920*/  MUFU.EX2 R153, R153 ;  /* 0x0000009900997308 */ /* 0x000fe20000000800 */
[----:B------:R-:W-:-:S06]  /*4930*/  FADD.FTZ R155, R2, R155 ;  /* 0x0000009b029b7221 */ /* 0x000fcc0000010000 */
[----:B------:R-:W-:Y:S01]  /*4940*/  HMMA.16816.F32.BF16 R120, R96, R132, RZ ;  /* 0x000000846078723c */ /* 0x000fe200000418ff */
[----:B------:R-:W4:Y:S01]  /*4950*/  MUFU.EX2 R0, R0 ;  /* 0x0000000000007308 */ /* 0x000f220000000800 */
[----:B--2---:R-:W-:Y:S01]  /*4960*/  F2FP.BF16.PACK_AB R9, R150, R161 ;  /* 0x000000a19609723e */ /* 0x004fe200000010ff */
[----:B------:R-:W-:-:S04]  /*4970*/  FADD.FTZ R161, R161, R162 ;  /* 0x000000a2a1a17221 */ /* 0x000fc80000010000 */
[----:B------:R-:W-:Y:S01]  /*4980*/  FADD.FTZ R150, R150, R161 ;  /* 0x000000a196967221 */ /* 0x000fe20000010000 */
[----:B------:R-:W-:Y:S01]  /*4990*/  HMMA.16816.F32.BF16 R52, R96, R60, RZ ;  /* 0x0000003c6034723c */ /* 0x000fe200000418ff */
[----:B------:R-:W-:Y:S01]  /*49a0*/  MUFU.EX2 R168, R168 ;  /* 0x000000a800a87308 */ /* 0x000fe20000000800 */
[----:B-1----:R-:W-:Y:S02]  /*49b0*/  FMNMX.FTZ R152, R152, R59, !PT ;  /* 0x0000003b98987209 */ /* 0x002fe40007810000 */
[----:B---3--:R-:W-:-:S03]  /*49c0*/  FMNMX.FTZ R3, R56, R57, !PT ;  /* 0x0000003938037209 */ /* 0x008fc60007810000 */
[----:B------:R-:W1:Y:S01]  /*49d0*/  SHFL.BFLY PT, R125, R152, 0x1, 0x1f ;  /* 0x0c201f00987d7f89 */ /* 0x000e6200000e0000 */
[----:B------:R-:W-:Y:S01]  /*49e0*/  HMMA.16816.F32.BF16 R68, R96, R76, RZ ;  /* 0x0000004c6044723c */ /* 0x000fe200000418ff */
[----:B----4-:R-:W-:Y:S01]  /*49f0*/  F2FP.BF16.PACK_AB R11, R0, R153 ;  /* 0x00000099000b723e */ /* 0x010fe200000010ff */
[----:B------:R-:W2:Y:S01]  /*4a00*/  MUFU.EX2 R173, R173 ;  /* 0x000000ad00ad7308 */ /* 0x000ea20000000800 */
[C---:B------:R-:W-:Y:S01]  /*4a10*/  FMUL.FTZ R200, R3.reuse, c[0x0][0x2d0] ;  /* 0x0000b40003c87a20 */ /* 0x040fe20000410000 */
[----:B------:R-:W-:Y:S01]  /*4a20*/  FSETP.NEU.FTZ.AND P0, PT, R3, -INF , PT ;  /* 0xff8000000300780b */ /* 0x000fe20003f1d000 */
[----:B------:R-:W-:-:S03]  /*4a30*/  FADD.FTZ R153, R153, R150 ;  /* 0x0000009699997221 */ /* 0x000fc60000010000 */
[----:B------:R-:W-:Y:S01]  /*4a40*/  HMMA.16816.F32.BF16 R84, R96, R4, RZ ;  /* 0x000000046054723c */ /* 0x000fe200000418ff */
[----:B------:R-:W-:Y:S01]  /*4a50*/  FSEL R200, R200, RZ, P0 ;  /* 0x000000ffc8c87208 */ /* 0x000fe20000000000 */
[----:B------:R-:W-:Y:S01]  /*4a60*/  MUFU.EX2 R170, R170 ;  /* 0x000000aa00aa7308 */ /* 0x000fe20000000800 */
[----:B------:R-:W-:-:S03]  /*4a70*/  FADD.FTZ R153, R0, R153 ;  /* 0x0000009900997221 */ /* 0x000fc60000010000 */
[--C-:B------:R-:W-:Y:S02]  /*4a80*/  FFMA.FTZ R181, R110, c[0x0][0x2d0], -R200.reuse ;  /* 0x0000b4006eb57a23 */ /* 0x100fe400000108c8 */
[C---:B------:R-:W-:Y:S01]  /*4a90*/  HMMA.16816.F32.BF16 R100, R96.reuse, R138, RZ ;  /* 0x0000008a6064723c */ /* 0x040fe200000418ff */
[--C-:B------:R-:W-:Y:S01]  /*4aa0*/  FFMA.FTZ R182, R111, c[0x0][0x2d0], -R200.reuse ;  /* 0x0000b4006fb67a23 */ /* 0x100fe200000108c8 */
[----:B------:R-:W3:Y:S01]  /*4ab0*/  MUFU.EX2 R237, R237 ;  /* 0x000000ed00ed7308 */ /* 0x000ee20000000800 */
[--C-:B------:R-:W-:Y:S01]  /*4ac0*/  FFMA.FTZ R183, R109, c[0x0][0x2d0], -R200.reuse ;  /* 0x0000b4006db77a23 */ /* 0x100fe200000108c8 */
[----:B--2---:R-:W-:Y:S01]  /*4ad0*/  F2FP.BF16.PACK_AB R56, R173, R168 ;  /* 0x000000a8ad38723e */ /* 0x004fe200000010ff */
[--C-:B------:R-:W-:Y:S01]  /*4ae0*/  FFMA.FTZ R184, R95, c[0x0][0x2d0], -R200.reuse ;  /* 0x0000b4005fb87a23 */ /* 0x100fe200000108c8 */
[----:B-1----:R-:W-:Y:S02]  /*4af0*/  FMNMX.FTZ R152, R152, R125, !PT ;  /* 0x0000007d98987209 */ /* 0x002fe40007810000 */
[----:B------:R-:W-:Y:S01]  /*4b00*/  HMMA.16816.F32.BF16 R116, R96, R114, RZ ;  /* 0x000000726074723c */ /* 0x000fe200000418ff */
[----:B------:R-:W-:Y:S01]  /*4b10*/  FFMA.FTZ R192, R93, c[0x0][0x2d0], -R200 ;  /* 0x0000b4005dc07a23 */ /* 0x000fe200000108c8 */
[----:B------:R-:W-:Y:S01]  /*4b20*/  MUFU.EX2 R181, R181 ;  /* 0x000000b500b57308 */ /* 0x000fe20000000800 */
[C---:B------:R-:W-:Y:S01]  /*4b30*/  FSETP.NEU.FTZ.AND P0, PT, R152.reuse, -INF , PT ;  /* 0xff8000009800780b */ /* 0x040fe20003f1d000 */
[----:B------:R-:W-:-:S02]  /*4b40*/  FMUL.FTZ R201, R152, c[0x0][0x2d0] ;  /* 0x0000b40098c97a20 */ /* 0x000fc40000410000 */
[--C-:B------:R-:W-:Y:S02]  /*4b50*/  FFMA.FTZ R195, R91, c[0x0][0x2d0], -R200.reuse ;  /* 0x0000b4005bc37a23 */ /* 0x100fe400000108c8 */
[C---:B------:R-:W-:Y:S01]  /*4b60*/  HMMA.16816.F32.BF16 R128, R96.reuse, R134, RZ ;  /* 0x000000866080723c */ /* 0x040fe200000418ff */
[----:B------:R-:W-:Y:S01]  /*4b70*/  FSEL R201, R201, RZ, P0 ;  /* 0x000000ffc9c97208 */ /* 0x000fe20000000000 */
[----:B------:R-:W1:Y:S01]  /*4b80*/  MUFU.EX2 R182, R182 ;  /* 0x000000b600b67308 */ /* 0x000e620000000800 */
[----:B---3--:R-:W-:Y:S01]  /*4b90*/  F2FP.BF16.PACK_AB R58, R237, R170 ;  /* 0x000000aaed3a723e */ /* 0x008fe200000010ff */
[----:B------:R-:W-:Y:S01]  /*4ba0*/  FFMA.FTZ R194, R89, c[0x0][0x2d0], -R200 ;  /* 0x0000b40059c27a23 */ /* 0x000fe200000108c8 */
[----:B------:R-:W-:Y:S01]  /*4bb0*/  PLOP3.LUT P0, PT, PT, PT, UP1, 0x40, 0x0 ;  /* 0x000000000000781c */ /* 0x000fe20003f0e818 */
[--C-:B------:R-:W-:Y:S02]  /*4bc0*/  FFMA.FTZ R185, R108, c[0x0][0x2d0], -R201.reuse ;  /* 0x0000b4006cb97a23 */ /* 0x100fe400000108c9 */
[----:B------:R-:W-:Y:S01]  /*4bd0*/  HMMA.16816.F32.BF16 R64, R96, R62, RZ ;  /* 0x0000003e6040723c */ /* 0x000fe200000418ff */
[--C-:B------:R-:W-:Y:S01]  /*4be0*/  FFMA.FTZ R188, R94, c[0x0][0x2d0], -R201.reuse ;  /* 0x0000b4005ebc7a23 */ /* 0x100fe200000108c9 */
[----:B------:R-:W-:Y:S01]  /*4bf0*/  MUFU.EX2 R183, R183 ;  /* 0x000000b700b77308 */ /* 0x000fe20000000800 */
[----:B------:R-:W-:-:S02]  /*4c00*/  FFMA.FTZ R191, R92, c[0x0][0x2d0], -R201 ;  /* 0x0000b4005cbf7a23 */ /* 0x000fc400000108c9 */
[--C-:B------:R-:W-:Y:S02]  /*4c10*/  FFMA.FTZ R190, R90, c[0x0][0x2d0], -R201.reuse ;  /* 0x0000b4005abe7a23 */ /* 0x100fe400000108c9 */
[----:B------:R-:W-:Y:S01]  /*4c20*/  FFMA.FTZ R193, R73, c[0x0][0x2d0], -R200 ;  /* 0x0000b40049c17a23 */ /* 0x000fe200000108c8 */
[C---:B------:R-:W-:Y:S01]  /*4c30*/  HMMA.16816.F32.BF16 R80, R96.reuse, R78, RZ ;  /* 0x0000004e6050723c */ /* 0x040fe200000418ff */
[--C-:B------:R-:W-:Y:S01]  /*4c40*/  FFMA.FTZ R199, R88, c[0x0][0x2d0], -R201.reuse ;  /* 0x0000b40058c77a23 */ /* 0x100fe200000108c9 */
[----:B------:R-:W2:Y:S01]  /*4c50*/  MUFU.EX2 R184, R184 ;  /* 0x000000b800b87308 */ /* 0x000ea20000000800 */
[----:B-1----:R-:W-:Y:S01]  /*4c60*/  F2FP.BF16.PACK_AB R92, R182, R181 ;  /* 0x000000b5b65c723e */ /* 0x002fe200000010ff */
[--C-:B------:R-:W-:Y:S02]  /*4c70*/  FFMA.FTZ R196, R72, c[0x0][0x2d0], -R201.reuse ;  /* 0x0000b40048c47a23 */ /* 0x100fe400000108c9 */
[--C-:B------:R-:W-:Y:S02]  /*4c80*/  FFMA.FTZ R197, R74, c[0x0][0x2d0], -R201.reuse ;  /* 0x0000b4004ac57a23 */ /* 0x100fe400000108c9 */
[----:B------:R-:W-:Y:S01]  /*4c90*/  HMMA.16816.F32.BF16 R96, R96, R6, RZ ;  /* 0x000000066060723c */ /* 0x000fe200000418ff */
[----:B------:R-:W-:Y:S01]  /*4ca0*/  FFMA.FTZ R198, R75, c[0x0][0x2d0], -R201 ;  /* 0x0000b4004bc67a23 */ /* 0x000fe200000108c9 */
[----:B------:R-:W-:Y:S01]  /*4cb0*/  MUFU.EX2 R185, R185 ;  /* 0x000000b900b97308 */ /* 0x000fe20000000800 */
[----:B------:R-:W-:-:S02]  /*4cc0*/  FADD.FTZ R182, R181, R182 ;  /* 0x000000b6b5b67221 */ /* 0x000fc40000010000 */
[----:B------:R-:W-:Y:S02]  /*4cd0*/  FFMA.FTZ R233, R176, c[0x0][0x2d0], -R200 ;  /* 0x0000b400b0e97a23 */ /* 0x000fe400000108c8 */
[----:B------:R-:W-:Y:S01]  /*4ce0*/  FFMA.FTZ R231, R189, c[0x0][0x2d0], -R201 ;  /* 0x0000b400bde77a23 */ /* 0x000fe200000108c9 */
[C---:B------:R-:W-:Y:S01]  /*4cf0*/  HMMA.16816.F32.BF16 R144, R8.reuse, R156, R144 ;  /* 0x0000009c0890723c */ /* 0x040fe20000041890 */
[----:B------:R-:W-:Y:S01]  /*4d00*/  FADD.FTZ R168, R168, R155 ;  /* 0x0000009ba8a87221 */ /* 0x000fe20000010000 */
[----:B------:R-:W1:Y:S01]  /*4d10*/  MUFU.EX2 R188, R188 ;  /* 0x000000bc00bc7308 */ /* 0x000e620000000800 */
[C---:B--2---:R-:W-:Y:S01]  /*4d20*/  F2FP.BF16.PACK_AB R94, R184.reuse, R183 ;  /* 0x000000b7b85e723e */ /* 0x044fe200000010ff */
[----:B------:R-:W-:Y:S02]  /*4d30*/  FADD.FTZ R183, R183, R182 ;  /* 0x000000b6b7b77221 */ /* 0x000fe40000010000 */
[----:B------:R-:W-:Y:S02]  /*4d40*/  FADD.FTZ R173, R173, R168 ;  /* 0x000000a8adad7221 */ /* 0x000fe40000010000 */
[----:B------:R-:W-:Y:S01]  /*4d50*/  HMMA.16816.F32.BF16 R104, R8, R48, R104 ;  /* 0x000000300868723c */ /* 0x000fe20000041868 */
[----:B------:R-:W-:Y:S01]  /*4d60*/  FADD.FTZ R183, R184, R183 ;  /* 0x000000b7b8b77221 */ /* 0x000fe20000010000 */
[----:B------:R-:W-:Y:S01]  /*4d70*/  MUFU.EX2 R191, R191 ;  /* 0x000000bf00bf7308 */ /* 0x000fe20000000800 */
[----:B------:R-:W-:-:S04]  /*4d80*/  FADD.FTZ R170, R170, R173 ;  /* 0x000000adaaaa7221 */ /* 0x000fc80000010000 */
[----:B------:R-:W-:Y:S01]  /*4d90*/  FADD.FTZ R237, R237, R170 ;  /* 0x000000aaeded7221 */ /* 0x000fe20000010000 */
[----:B------:R-:W-:Y:S02]  /*4da0*/  HMMA.16816.F32.BF16 R120, R8, R44, R120 ;  /* 0x0000002c0878723c */ /* 0x000fe40000041878 */
[----:B------:R-:W2:Y:S01]  /*4db0*/  MUFU.EX2 R190, R190 ;  /* 0x000000be00be7308 */ /* 0x000ea20000000800 */
[----:B-1----:R-:W-:Y:S01]  /*4dc0*/  F2FP.BF16.PACK_AB R93, R188, R185 ;  /* 0x000000b9bc5d723e */ /* 0x002fe200000010ff */
[----:B------:R-:W-:-:S04]  /*4dd0*/  FADD.FTZ R188, R185, R188 ;  /* 0x000000bcb9bc7221 */ /* 0x000fc80000010000 */
[C---:B------:R-:W-:Y:S02]  /*4de0*/  HMMA.16816.F32.BF16 R52, R8.reuse, R40, R52 ;  /* 0x000000280834723c */ /* 0x040fe40000041834 */
[----:B------:R-:W-:Y:S06]  /*4df0*/  MUFU.EX2 R172, R172 ;  /* 0x000000ac00ac7308 */ /* 0x000fec0000000800 */
[----:B------:R-:W-:Y:S02]  /*4e00*/  HMMA.16816.F32.BF16 R68, R8, R36, R68 ;  /* 0x000000240844723c */ /* 0x000fe40000041844 */
[----:B------:R-:W1:Y:S01]  /*4e10*/  MUFU.EX2 R175, R175 ;  /* 0x000000af00af7308 */ /* 0x000e620000000800 */
[----:B--2---:R-:W-:Y:S01]  /*4e20*/  F2FP.BF16.PACK_AB R95, R190, R191 ;  /* 0x000000bfbe5f723e */ /* 0x004fe200000010ff */
[----:B------:R-:W-:-:S04]  /*4e30*/  FADD.FTZ R191, R191, R188 ;  /* 0x000000bcbfbf7221 */ /* 0x000fc80000010000 */
[C---:B------:R-:W-:Y:S01]  /*4e40*/  HMMA.16816.F32.BF16 R84, R8.reuse, R32, R84 ;  /* 0x000000200854723c */ /* 0x040fe20000041854 */
[----:B------:R-:W-:Y:S01]  /*4e50*/  FADD.FTZ R190, R190, R191 ;  /* 0x000000bfbebe7221 */ /* 0x000fe20000010000 */
[----:B------:R-:W-:Y:S06]  /*4e60*/  MUFU.EX2 R174, R174 ;  /* 0x000000ae00ae7308 */ /* 0x000fec0000000800 */
[----:B------:R-:W-:Y:S02]  /*4e70*/  HMMA.16816.F32.BF16 R100, R8, R158, R100 ;  /* 0x0000009e0864723c */ /* 0x000fe40000041864 */
[----:B------:R-:W2:Y:S01]  /*4e80*/  MUFU.EX2 R235, R235 ;  /* 0x000000eb00eb7308 */ /* 0x000ea20000000800 */
[----:B-1----:R-:W-:Y:S01]  /*4e90*/  F2FP.BF16.PACK_AB R57, R175, R172 ;  /* 0x000000acaf39723e */ /* 0x002fe200000010ff */
[----:B------:R-:W-:-:S04]  /*4ea0*/  FADD.FTZ R172, R172, R153 ;  /* 0x00000099acac7221 */ /* 0x000fc80000010000 */
[C---:B------:R-:W-:Y:S01]  /*4eb0*/  HMMA.16816.F32.BF16 R116, R8.reuse, R50, R116 ;  /* 0x000000320874723c */ /* 0x040fe20000041874 */
[----:B------:R-:W-:Y:S01]  /*4ec0*/  FADD.FTZ R175, R175, R172 ;  /* 0x000000acafaf7221 */ /* 0x000fe20000010000 */
[----:B------:R-:W-:Y:S06]  /*4ed0*/  MUFU.EX2 R192, R192 ;  /* 0x000000c000c07308 */ /* 0x000fec0000000800 */
[----:B------:R-:W-:Y:S01]  /*4ee0*/  HMMA.16816.F32.BF16 R128, R8, R46, R128 ;  /* 0x0000002e0880723c */ /* 0x000fe20000041880 */
[----:B--2---:R-:W-:Y:S01]  /*4ef0*/  F2FP.BF16.PACK_AB R59, R235, R174 ;  /* 0x000000aeeb3b723e */ /* 0x004fe200000010ff */
[----:B------:R-:W1:Y:S01]  /*4f00*/  MUFU.EX2 R195, R195 ;  /* 0x000000c300c37308 */ /* 0x000e620000000800 */
[----:B------:R-:W-:-:S05]  /*4f10*/  FADD.FTZ R174, R174, R175 ;  /* 0x000000afaeae7221 */ /* 0x000fca0000010000 */
[C---:B------:R-:W-:Y:S01]  /*4f20*/  HMMA.16816.F32.BF16 R64, R8.reuse, R42, R64 ;  /* 0x0000002a0840723c */ /* 0x040fe20000041840 */
[----:B------:R-:W-:Y:S01]  /*4f30*/  FADD.FTZ R235, R235, R174 ;  /* 0x000000aeebeb7221 */ /* 0x000fe20000010000 */
[----:B------:R-:W-:Y:S06]  /*4f40*/  MUFU.EX2 R194, R194 ;  /* 0x000000c200c27308 */ /* 0x000fec0000000800 */
[C---:B------:R-:W-:Y:S02]  /*4f50*/  HMMA.16816.F32.BF16 R80, R8.reuse, R38, R80 ;  /* 0x000000260850723c */ /* 0x040fe40000041850 */
[----:B------:R-:W-:Y:S06]  /*4f60*/  MUFU.EX2 R193, R193 ;  /* 0x000000c100c17308 */ /* 0x000fec0000000800 */
[----:B------:R-:W-:Y:S01]  /*4f70*/  HMMA.16816.F32.BF16 R96, R8, R34, R96 ;  /* 0x000000220860723c */ /* 0x000fe20000041860 */
[----:B------:R-:W2:Y:S01]  /*4f80*/  LDSM.16.MT88.4 R8, [R212+0x2100] ;  /* 0x00210000d408783b */ /* 0x000ea20000004200 */
[----:B------:R-:W-:Y:S06]  /*4f90*/  MUFU.EX2 R199, R199 ;  /* 0x000000c700c77308 */ /* 0x000fec0000000800 */
[C---:B------:R-:W-:Y:S02]  /*4fa0*/  HMMA.16816.F32.BF16 R108, R92.reuse, R112, RZ ;  /* 0x000000705c6c723c */ /* 0x040fe400000418ff */
[----:B------:R-:W3:Y:S06]  /*4fb0*/  MUFU.EX2 R196, R196 ;  /* 0x000000c400c47308 */ /* 0x000eec0000000800 */
[C---:B------:R-:W-:Y:S02]  /*4fc0*/  HMMA.16816.F32.BF16 R124, R92.reuse, R132, RZ ;  /* 0x000000845c7c723c */ /* 0x040fe400000418ff */
[----:B------:R-:W-:Y:S06]  /*4fd0*/  MUFU.EX2 R197, R197 ;  /* 0x000000c500c57308 */ /* 0x000fec0000000800 */
[----:B------:R-:W-:Y:S02]  /*4fe0*/  HMMA.16816.F32.BF16 R88, R92, R4, RZ ;  /* 0x000000045c58723c */ /* 0x000fe400000418ff */
[----:B------:R-:W4:Y:S05]  /*4ff0*/  MUFU.EX2 R198, R198 ;  /* 0x000000c600c67308 */ /* 0x000f2a0000000800 */
[----:B-1----:R-:W-:Y:S01]  /*5000*/  F2FP.BF16.PACK_AB R4, R195, R192 ;  /* 0x000000c0c304723e */ /* 0x002fe200000010ff */
[----:B------:R-:W-:Y:S01]  /*5010*/  HMMA.16816.F32.BF16 R144, R56, R28, R144 ;  /* 0x0000001c3890723c */ /* 0x000fe20000041890 */
[----:B---3--:R-:W-:Y:S01]  /*5020*/  F2FP.BF16.PACK_AB R5, R196, R199 ;  /* 0x000000c7c405723e */ /* 0x008fe200000010ff */
[----:B------:R-:W-:Y:S01]  /*5030*/  FADD.FTZ R192, R192, R183 ;  /* 0x000000b7c0c07221 */ /* 0x000fe20000010000 */
[----:B------:R-:W-:Y:S01]  /*5040*/  MUFU.EX2 R233, R233 ;  /* 0x000000e900e97308 */ /* 0x000fe20000000800 */
[----:B------:R-:W-:-:S02]  /*5050*/  FADD.FTZ R199, R199, R190 ;  /* 0x000000bec7c77221 */ /* 0x000fc40000010000 */
[----:B------:R-:W-:Y:S02]  /*5060*/  FADD.FTZ R195, R195, R192 ;  /* 0x000000c0c3c37221 */ /* 0x000fe40000010000 */
[C---:B------:R-:W-:Y:S01]  /*5070*/  HMMA.16816.F32.BF16 R104, R56.reuse, R24, R104 ;  /* 0x000000183868723c */ /* 0x040fe20000041868 */
[----:B------:R-:W-:Y:S02]  /*5080*/  FADD.FTZ R196, R196, R199 ;  /* 0x000000c7c4c47221 */ /* 0x000fe40000010000 */
[----:B------:R-:W-:Y:S05]  /*5090*/  MUFU.EX2 R231, R231 ;  /* 0x000000e700e77308 */ /* 0x000fea0000000800 */
        /* <DEDUP_REMOVED lines=36> */
[----:B------:R-:W-:Y:S01]  /*52e0*/  FFMA.FTZ R40, R177, c[0x0][0x2d0], -R200 ;  /* 0x0000b400b1287a23 */ /* 0x000fe200000108c8 */
[C---:B------:R-:W-:Y:S05]  /*52f0*/  HMMA.16816.F32.BF16 R72, R4.reuse, R36, R72 ;  /* 0x000000240448723c */ /* 0x040fea0000041848 */
[----:B------:R-:W2:Y:S02]  /*5300*/  MUFU.EX2 R33, R33 ;  /* 0x0000002100217308 */ /* 0x000ea40000000800 */
[----:B------:R-:W-:Y:S01]  /*5310*/  FFMA.FTZ R36, R187, c[0x0][0x2d0], -R201 ;  /* 0x0000b400bb247a23 */ /* 0x000fe200000108c9 */
[C---:B------:R-:W-:Y:S05]  /*5320*/  HMMA.16816.F32.BF16 R140, R4.reuse, R156, R140 ;  /* 0x0000009c048c723c */ /* 0x040fea000004188c */
[----:B------:R-:W3:Y:S03]  /*5330*/  MUFU.EX2 R40, R40 ;  /* 0x0000002800287308 */ /* 0x000ee60000000800 */
[C---:B------:R-:W-:Y:S05]  /*5340*/  HMMA.16816.F32.BF16 R136, R4.reuse, R158, R136 ;  /* 0x0000009e0488723c */ /* 0x040fea0000041888 */
[----:B------:R-:W4:Y:S03]  /*5350*/  MUFU.EX2 R36, R36 ;  /* 0x0000002400247308 */ /* 0x000f260000000800 */
[C---:B------:R-:W-:Y:S08]  /*5360*/  HMMA.16816.F32.BF16 R112, R4.reuse, R50, R112 ;  /* 0x000000320470723c */ /* 0x040ff00000041870 */
        /* <DEDUP_REMOVED lines=41> */
.L_x_1828:
[----:B------:R-:W-:Y:S02]  /*5600*/  UISETP.NE.AND UP0, UPT, UR12, 0x1, UPT ;  /* 0x000000010c00788c */ /* 0x000fe4000bf05270 */
[----:B------:R-:W-:Y:S02]  /*5610*/  ULDC.64 UR4, c[0x0][0x330] ;  /* 0x0000cc0000047ab9 */ /* 0x000fe40000000a00 */
[----:B------:R-:W-:-:S07]  /*5620*/  UIMAD.WIDE.U32 UR16, UR14, UR4, URZ ;  /* 0x000000040e1072a5 */ /* 0x000fce000f8e003f */
[----:B------:R-:W-:Y:S02]  /*5630*/  @UP0 UMOV UR15, UR17 ;  /* 0x00000011000f0c82 */ /* 0x000fe40008000000 */
[----:B------:R-:W-:Y:S02]  /*5640*/  @UP0 USHF.R.U32.HI UR14, URZ, UR5, UR15 ;  /* 0x000000053f0e0299 */ /* 0x000fe4000801160f */
.L_x_1829:
[----:B------:R-:W-:Y:S02]  /*5650*/  ULDC UR4, c[0x0][0x32c] ;  /* 0x0000cb0000047ab9 */ /* 0x000fe40000000800 */
[----:B------:R-:W-:-:S04]  /*5660*/  UIMAD UR4, UR14, UR12, UR4 ;  /* 0x0000000c0e0472a4 */ /* 0x000fc8000f8e0204 */
[----:B------:R-:W-:-:S04]  /*5670*/  UISETP.LT.AND UP0, UPT, UR13, UR4, UPT ;  /* 0x000000040d00728c */ /* 0x000fc8000bf01270 */
[----:B------:R-:W-:-:S03]  /*5680*/  USEL UR13, UR13, UR4, UP0 ;  /* 0x000000040d0d7287 */ /* 0x000fc60008000000 */
.L_x_1827:
        /* <DEDUP_REMOVED lines=20> */
.L_x_1849:
        /* <DEDUP_REMOVED lines=16> */
[----:B------:R-:W-:Y:S02]  /*58d0*/  IMAD R3, R3, c[0x0][0x208], RZ ;  /* 0x0000820003037a24 */ /* 0x000fe400078e02ff */
[----:B------:R-:W-:Y:S02]  /*58e0*/  @!P3 IMAD.MOV.U32 R9, RZ, RZ, c[0x0][0x208] ;  /* 0x00008200ff09b624 */ /* 0x000fe400078e00ff */
[----:B------:R-:W-:Y:S02]  /*58f0*/  IMAD R3, R230, c[0x0][0x20c], R3 ;  /* 0x00008300e6037a24 */ /* 0x000fe400078e0203 */
[----:B------:R-:W-:Y:S02]  /*5900*/  @!P3 IMAD.MOV.U32 R4, RZ, RZ, c[0x0][0x20c] ;  /* 0x00008300ff04b624 */ /* 0x000fe400078e00ff */
[----:B------:R-:W-:Y:S02]  /*5910*/  IMAD.IADD R3, R7, 0x1, R3 ;  /* 0x0000000107037824 */ /* 0x000fe400078e0203 */
[----:B------:R-:W-:Y:S04]  /*5920*/  IMAD.WIDE.U32 R6, R6, 0x30, RZ ;  /* 0x0000003006067825 */ /* 0x000fe800078e00ff */
[----:B------:R-:W-:Y:S01]  /*5930*/  IMAD R3, R3, 0x30, RZ ;  /* 0x0000003003037824 */ /* 0x000fe200078e02ff */
[-C--:B------:R-:W-:Y:S02]  /*5940*/  IADD3 R5, P2, R220, R6.reuse, RZ ;  /* 0x00000006dc057210 */ /* 0x080fe40007f5e0ff */
[-C--:B------:R-:W-:Y:S01]  /*5950*/  @!P3 LEA R11, P0, R9, R6.reuse, 0x5 ;  /* 0x00000006090bb211 */ /* 0x080fe200078028ff */
[----:B------:R-:W-:Y:S01]  /*5960*/  IMAD.IADD R3, R7, 0x1, R3 ;  /* 0x0000000107037824 */ /* 0x000fe200078e0203 */
[-C--:B------:R-:W-:Y:S04]  /*5970*/  IADD3 R7, P1, R239, R6.reuse, RZ ;  /* 0x00000006ef077210 */ /* 0x080fe80007f3e0ff */
[----:B------:R-:W-:Y:S01]  /*5980*/  @!P3 LEA.HI.X R9, R9, R3, R4, 0x5, P0 ;  /* 0x000000030909b211 */ /* 0x000fe200000f2c04 */
[----:B------:R-:W-:Y:S01]  /*5990*/  IMAD.X R4, R3, 0x1, R227, P2 ;  /* 0x0000000103047824 */ /* 0x000fe200010e06e3 */
[----:B------:R-:W-:Y:S02]  /*59a0*/  LEA R14, P2, R5, c[0x0][0x1f8], 0x1 ;  /* 0x00007e00050e7a11 */ /* 0x000fe400078408ff */
[----:B------:R-:W-:Y:S01]  /*59b0*/  IADD3 R8, P0, R236, R6, RZ ;  /* 0x00000006ec087210 */ /* 0x000fe20007f1e0ff */
[----:B------:R-:W-:Y:S01]  /*59c0*/  IMAD.X R6, R3, 0x1, R238, P1 ;  /* 0x0000000103067824 */ /* 0x000fe200008e06ee */
[----:B------:R-:W-:Y:S02]  /*59d0*/  LEA.HI.X R15, R5, c[0x0][0x1fc], R4, 0x1, P2 ;  /* 0x00007f00050f7a11 */ /* 0x000fe400010f0c04 */
[----:B------:R-:W-:Y:S01]  /*59e0*/  LEA R12, P1, R7, c[0x0][0x1f8], 0x1 ;  /* 0x00007e00070c7a11 */ /* 0x000fe200078208ff */
[----:B------:R-:W-:Y:S01]  /*59f0*/  IMAD.X R3, R3, 0x1, R234, P0 ;  /* 0x0000000103037824 */ /* 0x000fe200000e06ea */
[C---:B------:R-:W-:Y:S01]  /*5a00*/  LEA R16, P0, R8.reuse, c[0x0][0x1f8], 0x1 ;  /* 0x00007e0008107a11 */ /* 0x040fe200078008ff */
[----:B------:R-:W-:Y:S01]  /*5a10*/  @!PT LDS RZ, [RZ] ;  /* 0x00000000fffff984 */ /* 0x000fe20000000800 */
[----:B------:R-:W-:Y:S01]  /*5a20*/  @!PT LDS RZ, [RZ] ;  /* 0x00000000fffff984 */ /* 0x000fe20000000800 */
[----:B------:R-:W-:Y:S01]  /*5a30*/  @!PT LDS RZ, [RZ] ;  /* 0x00000000fffff984 */ /* 0x000fe20000000800 */
[----:B------:R4:W-:Y:S01]  /*5a40*/  LDGSTS.E.BYPASS.LTC128B.128 [R218+0x100], [R14.64], !P6 ;  /* 0x001000000eda7fae */ /* 0x0009e2000f101d4a */
[----:B------:R-:W-:Y:S02]  /*5a50*/  LEA.HI.X R13, R7, c[0x0][0x1fc], R6, 0x1, P1 ;  /* 0x00007f00070d7a11 */ /* 0x000fe400008f0c06 */
[C---:B------:R-:W-:Y:S02]  /*5a60*/  @!P3 IADD3 R4, P2, R11.reuse, R220, RZ ;  /* 0x000000dc0b04b210 */ /* 0x040fe40007f5e0ff */
[----:B------:R-:W-:Y:S01]  /*5a70*/  LEA.HI.X R17, R8, c[0x0][0x1fc], R3, 0x1, P0 ;  /* 0x00007f0008117a11 */ /* 0x000fe200000f0c03 */
[----:B------:R4:W-:Y:S01]  /*5a80*/  LDGSTS.E.BYPASS.LTC128B.128 [R218+0xd00], [R12.64], !P5 ;  /* 0x00d000000cda7fae */ /* 0x0009e2000e901d4a */
[----:B------:R-:W-:Y:S01]  /*5a90*/  @!P3 IADD3 R3, P1, R11, R239, RZ ;  /* 0x000000ef0b03b210 */ /* 0x000fe20007f3e0ff */
[----:B------:R-:W-:Y:S01]  /*5aa0*/  @!P3 IMAD.X R5, R9, 0x1, R227, P2 ;  /* 0x000000010905b824 */ /* 0x000fe200010e06e3 */
[C---:B------:R-:W-:Y:S02]  /*5ab0*/  @!P3 LEA R20, P2, R4.reuse, c[0x0][0x1f8], 0x1 ;  /* 0x00007e000414ba11 */ /* 0x040fe400078408ff */
[----:B------:R4:W-:Y:S01]  /*5ac0*/  LDGSTS.E.BYPASS.LTC128B.128 [R218+0x1900], [R16.64], !P4 ;  /* 0x0190000010da7fae */ /* 0x0009e2000e101d4a */
[----:B------:R-:W-:Y:S01]  /*5ad0*/  @!P3 IADD3 R11, P0, R11, R236, RZ ;  /* 0x000000ec0b0bb210 */ /* 0x000fe20007f1e0ff */
[----:B------:R-:W-:Y:S01]  /*5ae0*/  @!P3 IMAD.X R6, R9, 0x1, R238, P1 ;  /* 0x000000010906b824 */ /* 0x000fe200008e06ee */
        /* <DEDUP_REMOVED lines=9> */
.L_x_1831:
        /* <DEDUP_REMOVED lines=13> */
[----:B------:R-:W-:Y:S07]  /*5c50*/  LDSM.16.M88.4 R164, [R213+0x6900] ;  /* 0x00690000d5a4783b */ /* 0x000fee0000000200 */
[-C--:B------:R-:W-:Y:S08]  /*5c60*/  HMMA.16816.F32.BF16 R36, R152, R168.reuse, RZ ;  /* 0x000000a89824723c */ /* 0x080ff000000418ff */
[C---:B------:R-:W-:Y:S08]  /*5c70*/  HMMA.16816.F32.BF16 R40, R160.reuse, R168, RZ ;  /* 0x000000a8a028723c */ /* 0x040ff000000418ff */
[-C--:B------:R-:W-:Y:S01]  /*5c80*/  HMMA.16816.F32.BF16 R44, R160, R170.reuse, RZ ;  /* 0x000000aaa02c723c */ /* 0x080fe200000418ff */
[----:B------:R-:W-:Y:S07]  /*5c90*/  LDSM.16.M88.4 R160, [R216+0x3900] ;  /* 0x00390000d8a0783b */ /* 0x000fee0000000200 */
[----:B------:R-:W-:Y:S01]  /*5ca0*/  HMMA.16816.F32.BF16 R48, R152, R170, RZ ;  /* 0x000000aa9830723c */ /* 0x000fe200000418ff */
[----:B------:R-:W1:Y:S07]  /*5cb0*/  LDSM.16.M88.4 R152, [R216+0x3500] ;  /* 0x00350000d898783b */ /* 0x000e6e0000000200 */
[-C--:B------:R-:W-:Y:S01]  /*5cc0*/  HMMA.16816.F32.BF16 R4, R172, R176.reuse, R4 ;  /* 0x000000b0ac04723c */ /* 0x080fe20000041804 */
[----:B------:R-:W3:Y:S07]  /*5cd0*/  LDSM.16.M88.4 R168, [R209] ;  /* 0x00000000d1a8783b */ /* 0x000eee0000000200 */
        /* <DEDUP_REMOVED lines=14> */
[----:B------:R-:W5:Y:S07]  /*5dc0*/  LDSM.16.M88.4 R172, [R208] ;  /* 0x00000000d0ac783b */ /* 0x000f6e0000000200 */
[-C--:B--2---:R-:W-:Y:S01]  /*5dd0*/  HMMA.16816.F32.BF16 R4, R156, R192.reuse, R4 ;  /* 0x000000c09c04723c */ /* 0x084fe20000041804 */
[----:B------:R-:W-:Y:S07]  /*5de0*/  LDSM.16.M88.4 R188, [R213+0x9900] ;  /* 0x00990000d5bc783b */ /* 0x000fee0000000200 */
        /* <DEDUP_REMOVED lines=12> */
[----:B------:R-:W-:Y:S01]  /*5eb0*/  HMMA.16816.F32.BF16 R48, R156, R162, R48 ;  /* 0x000000a29c30723c */ /* 0x000fe20000041830 */
[----:B------:R-:W1:Y:S07]  /*5ec0*/  LDSM.16.M88.4 R156, [R216+0x3d00] ;  /* 0x003d0000d89c783b */ /* 0x000e6e0000000200 */
[-C--:B---3--:R-:W-:Y:S01]  /*5ed0*/  HMMA.16816.F32.BF16 R4, R164, R168.reuse, R4 ;  /* 0x000000a8a404723c */ /* 0x088fe20000041804 */
[----:B------:R-:W2:Y:S07]  /*5ee0*/  LDSM.16.M88.4 R160, [R217+0x9900] ;  /* 0x00990000d9a0783b */ /* 0x000eae0000000200 */
[C---:B----4-:R-:W-:Y:S08]  /*5ef0*/  HMMA.16816.F32.BF16 R8, R176.reuse, R168, R8 ;  /* 0x000000a8b008723c */ /* 0x050ff00000041808 */
[-C--:B------:R-:W-:Y:S08]  /*5f00*/  HMMA.16816.F32.BF16 R12, R176, R170.reuse, R12 ;  /* 0x000000aab00c723c */ /* 0x080ff0000004180c */
[C---:B------:R-:W-:Y:S01]  /*5f10*/  HMMA.16816.F32.BF16 R16, R164.reuse, R170, R16 ;  /* 0x000000aaa410723c */ /* 0x040fe20000041810 */
[----:B------:R-:W3:Y:S07]  /*5f20*/  LDSM.16.M88.4 R168, [R216+0x4500] ;  /* 0x00450000d8a8783b */ /* 0x000eee0000000200 */
[-C--:B-----5:R-:W-:Y:S08]  /*5f30*/  HMMA.16816.F32.BF16 R20, R164, R172.reuse, R20 ;  /* 0x000000aca414723c */ /* 0x0a0ff00000041814 */
[C---:B------:R-:W-:Y:S08]  /*5f40*/  HMMA.16816.F32.BF16 R24, R176.reuse, R172, R24 ;  /* 0x000000acb018723c */ /* 0x040ff00000041818 */
[-C--:B------:R-:W-:Y:S08]  /*5f50*/  HMMA.16816.F32.BF16 R28, R176, R174.reuse, R28 ;  /* 0x000000aeb01c723c */ /* 0x080ff0000004181c */
[C---:B------:R-:W-:Y:S01]  /*5f60*/  HMMA.16816.F32.BF16 R32, R164.reuse, R174, R32 ;  /* 0x000000aea420723c */ /* 0x040fe20000041820 */
[----:B------:R-:W-:Y:S07]  /*5f70*/  LDSM.16.M88.4 R172, [R213+0x8900] ;  /* 0x00890000d5ac783b */ /* 0x000fee0000000200 */
[-C--:B------:R-:W-:Y:S08]  /*5f80*/  HMMA.16816.F32.BF16 R36, R164, R180.reuse, R36 ;  /* 0x000000b4a424723c */ /* 0x080ff00000041824 */
[C---:B------:R-:W-:Y:S08]  /*5f90*/  HMMA.16816.F32.BF16 R40, R176.reuse, R180, R40 ;  /* 0x000000b4b028723c */ /* 0x040ff00000041828 */
[-C--:B------:R-:W-:Y:S01]  /*5fa0*/  HMMA.16816.F32.BF16 R44, R176, R182.reuse, R44 ;  /* 0x000000b6b02c723c */ /* 0x080fe2000004182c */
[----:B------:R-:W4:Y:S07]  /*5fb0*/  LDSM.16.M88.4 R176, [R206] ;  /* 0x00000000ceb0783b */ /* 0x000f2e0000000200 */
[----:B------:R-:W-:Y:S01]  /*5fc0*/  HMMA.16816.F32.BF16 R48, R164, R182, R48 ;  /* 0x000000b6a430723c */ /* 0x000fe20000041830 */
[----:B------:R-:W5:Y:S01]  /*5fd0*/  LDSM.16.M88.4 R164, [R204] ;  /* 0x00000000cca4783b */ /* 0x000f620000000200 */
[----:B------:R-:W-:Y:S06]  /*5fe0*/  DEPBAR.LE SB0, 0x0 ;  /* 0x000080000000791a */ /* 0x000fec0000000000 */
[-C--:B-1----:R-:W-:Y:S01]  /*5ff0*/  HMMA.16816.F32.BF16 R4, R152, R156.reuse, R4 ;  /* 0x0000009c9804723c */ /* 0x082fe20000041804 */
[----:B------:R-:W-:Y:S07]  /*6000*/  BAR.SYNC.DEFER_BLOCKING 0x0 ;  /* 0x0000000000007b1d */ /* 0x000fee0000010000 */
[C---:B--2---:R-:W-:Y:S08]  /*6010*/  HMMA.16816.F32.BF16 R8, R160.reuse, R156, R8 ;  /* 0x0000009ca008723c */ /* 0x044ff00000041808 */
        /* <DEDUP_REMOVED lines=9> */
[----:B------:R-:W-:Y:S08]  /*60b0*/  HMMA.16816.F32.BF16 R48, R152, R170, R48 ;  /* 0x000000aa9830723c */ /* 0x000ff00000041830 */
[-C--:B----4-:R-:W-:Y:S08]  /*60c0*/  HMMA.16816.F32.BF16 R4, R172, R176.reuse, R4 ;  /* 0x000000b0ac04723c */ /* 0x090ff00000041804 */
[C---:B------:R-:W-:Y:S08]  /*60d0*/  HMMA.16816.F32.BF16 R8, R188.reuse, R176, R8 ;  /* 0x000000b0bc08723c */ /* 0x040ff00000041808 */
[-C--:B------:R-:W-:Y:S08]  /*60e0*/  HMMA.16816.F32.BF16 R12, R188, R178.reuse, R12 ;  /* 0x000000b2bc0c723c */ /* 0x080ff0000004180c */
[C---:B------:R-:W-:Y:S08]  /*60f0*/  HMMA.16816.F32.BF16 R16, R172.reuse, R178, R16 ;  /* 0x000000b2ac10723c */ /* 0x040ff00000041810 */
[-C--:B------:R-:W-:Y:S08]  /*6100*/  HMMA.16816.F32.BF16 R20, R172, R192.reuse, R20 ;  /* 0x000000c0ac14723c */ /* 0x080ff00000041814 */
[C---:B------:R-:W-:Y:S08]  /*6110*/  HMMA.16816.F32.BF16 R24, R188.reuse, R192, R24 ;  /* 0x000000c0bc18723c */ /* 0x040ff00000041818 */
[-C--:B------:R-:W-:Y:S08]  /*6120*/  HMMA.16816.F32.BF16 R28, R188, R194.reuse, R28 ;  /* 0x000000c2bc1c723c */ /* 0x080ff0000004181c */
[C---:B------:R-:W-:Y:S08]  /*6130*/  HMMA.16816.F32.BF16 R32, R172.reuse, R194, R32 ;  /* 0x000000c2ac20723c */ /* 0x040ff00000041820 */
[-C--:B-----5:R-:W-:Y:S08]  /*6140*/  HMMA.16816.F32.BF16 R36, R172, R164.reuse, R36 ;  /* 0x000000a4ac24723c */ /* 0x0a0ff00000041824 */
[C---:B------:R-:W-:Y:S08]  /*6150*/  HMMA.16816.F32.BF16 R40, R188.reuse, R164, R40 ;  /* 0x000000a4bc28723c */ /* 0x040ff00000041828 */
[-C--:B------:R-:W-:Y:S08]  /*6160*/  HMMA.16816.F32.BF16 R44, R188, R166.reuse, R44 ;  /* 0x000000a6bc2c723c */ /* 0x080ff0000004182c */
[----:B------:R-:W-:Y:S01]  /*6170*/  HMMA.16816.F32.BF16 R48, R172, R166, R48 ;  /* 0x000000a6ac30723c */ /* 0x000fe20000041830 */
[----:B------:R-:W-:-:S07]  /*6180*/  @!P0 BRA `(.L_x_1832) ;  /* 0x000002f000008947 */ /* 0x000fce0003800000 */
[----:B------:R-:W-:Y:S02]  /*6190*/  IADD3 R152, R230, -0x1, RZ ;  /* 0xffffffffe6987810 */ /* 0x000fe40007ffe0ff */
[----:B------:R-:W-:Y:S02]  /*61a0*/  IADD3 R3, -R232, 0x30, RZ ;  /* 0x00000030e8037810 */ /* 0x000fe40007ffe1ff */
[----:B------:R-:W-:Y:S01]  /*61b0*/  SHF.R.S32.HI R149, RZ, 0x1f, R152 ;  /* 0x0000001fff957819 */ /* 0x000fe20000011498 */
[C---:B------:R-:W-:Y:S01]  /*61c0*/  IMAD.WIDE.U32 R162, R152.reuse, c[0x0][0x1e0], RZ ;  /* 0x0000780098a27a25 */ /* 0x040fe200078e00ff */
        /* <DEDUP_REMOVED lines=9> */
[C---:B------:R-:W-:Y:S01]  /*6260*/  @P1 IMAD.X R151, R149.reuse, 0x1, R229, P0 ;  /* 0x0000000195971824 */ /* 0x040fe200000e06e5 */
        /* <DEDUP_REMOVED lines=10> */
[----:B------:R-:W-:Y:S04]  /*6310*/  @P1 IADD3 R152, P2, R201, R162, RZ ;  /* 0x000000a2c9981210 */ /* 0x000fe80007f5e0ff */
[----:B------:R1:W-:Y:S01]  /*6320*/  @P1 LDGSTS.E.BYPASS.LTC128B.128 [R218+0x3100], [R156.64], !P5 ;  /* 0x031000009cda1fae */ /* 0x0003e2000e901d4a */
[C---:B------:R-:W-:Y:S01]  /*6330*/  @P1 IMAD.X R3, R149.reuse, 0x1, R200, P2 ;  /* 0x0000000195031824 */ /* 0x040fe200010e06c8 */
[C---:B------:R-:W-:Y:S04]  /*6340*/  @P1 LEA R160, P2, R152.reuse, c[0x0][0x1c8], 0x1 ;  /* 0x0000720098a01a11 */ /* 0x040fe800078408ff */
[----:B------:R-:W-:Y:S02]  /*6350*/  @P1 LEA.HI.X R161, R152, c[0x0][0x1cc], R3, 0x1, P2 ;  /* 0x0000730098a11a11 */ /* 0x000fe400010f0c03 */
[----:B------:R-:W-:Y:S03]  /*6360*/  @P0 IADD3 R152, P2, R162, UR7, RZ ;  /* 0x00000007a2980c10 */ /* 0x000fe6000ff5e0ff */
[----:B------:R1:W-:Y:S01]  /*6370*/  @P1 LDGSTS.E.BYPASS.LTC128B.128 [R218+0x3d00], [R160.64], !P4 ;  /* 0x03d00000a0da1fae */ /* 0x0003e2000e101d4a */
[----:B------:R-:W-:Y:S02]  /*6380*/  @P0 IADD3.X R149, R149, UR6, RZ, P2, !PT ;  /* 0x0000000695950c10 */ /* 0x000fe400097fe4ff */
[----:B------:R-:W-:Y:S05]  /*6390*/  @P0 IADD3 R154, P2, R152, R224, RZ ;  /* 0x000000e0989a0210 */ /* 0x000fea0007f5e0ff */
[C---:B------:R-:W-:Y:S01]  /*63a0*/  @P0 IMAD.X R3, R149.reuse, 0x1, R229, P2 ;  /* 0x0000000195030824 */ /* 0x040fe200010e06e5 */
[C---:B------:R-:W-:Y:S04]  /*63b0*/  @P0 LEA R162, P2, R154.reuse, c[0x0][0x1c8], 0x1 ;  /* 0x000072009aa20a11 */ /* 0x040fe800078408ff */
[----:B------:R-:W-:Y:S02]  /*63c0*/  @P0 LEA.HI.X R163, R154, c[0x0][0x1cc], R3, 0x1, P2 ;  /* 0x000073009aa30a11 */ /* 0x000fe400010f0c03 */
[----:B------:R-:W-:Y:S03]  /*63d0*/  @P0 IADD3 R154, P2, R152, R203, RZ ;  /* 0x000000cb989a0210 */ /* 0x000fe60007f5e0ff */
[----:B------:R1:W-:Y:S02]  /*63e0*/  @P0 LDGSTS.E.BYPASS.LTC128B.128 [R218+0x2d00], [R162.64], !P6 ;  /* 0x02d00000a2da0fae */ /* 0x0003e4000f101d4a */
[C---:B------:R-:W-:Y:S01]  /*63f0*/  @P0 IMAD.X R3, R149.reuse, 0x1, R202, P2 ;  /* 0x0000000195030824 */ /* 0x040fe200010e06ca */
        /* <DEDUP_REMOVED lines=8> */
.L_x_1832:
[----:B------:R-:W-:Y:S01]  /*6480*/  PLOP3.LUT P1, PT, PT, PT, UP2, 0x80, 0x0 ;  /* 0x000000000000781c */ /* 0x000fe20003f2f028 */
        /* <DEDUP_REMOVED lines=30> */
.L_x_1835:
[----:B------:R-:W-:Y:S04]  /*6670*/  MOV R3, c[0x0][0x32c] ;  /* 0x0000cb0000037a02 */ /* 0x000fe80000000f00 */
[----:B------:R-:W-:Y:S11]  /*6680*/  ISETP.NE.AND P0, PT, R3, 0x1, PT ;  /* 0x000000010300780c */ /* 0x000ff60003f05270 */
[----:B------:R-:W-:Y:S02]  /*6690*/  @!UPT UIADD3 URZ, URZ, URZ, URZ ;  /* 0x0000003f3f3ff290 */ /* 0x000fe4000fffe03f */
[----:B------:R-:W-:Y:S05]  /*66a0*/  @P0 IMAD.HI.U32 R3, R149, c[0x0][0x330], RZ ;  /* 0x0000cc0095030a27 */ /* 0x000fea00078e00ff */
[----:B------:R-:W-:Y:S02]  /*66b0*/  @P0 SHF.R.U32.HI R149, RZ, c[0x0][0x334], R3 ;  /* 0x0000cd00ff950a19 */ /* 0x000fe40000011603 */
.L_x_1836:
[----:B------:R-:W-:Y:S05]  /*66c0*/  BSYNC B0 ;  /* 0x0000000000007941 */ /* 0x000fea0003800000 */
.L_x_1834:
[----:B------:R-:W-:Y:S04]  /*66d0*/  IMAD.IADD R152, R156, 0x1, -R223 ;  /* 0x000000019c987824 */ /* 0x000fe800078e0adf */
[----:B------:R-:W-:Y:S05]  /*66e0*/  IMAD R149, R149, c[0x0][0x32c], R152 ;  /* 0x0000cb0095957a24 */ /* 0x000fea00078e0298 */
[----:B------:R-:W-:Y:S02]  /*66f0*/  IADD3 R152, R149, c[0x0][0x32c], RZ ;  /* 0x0000cb0095987a10 */ /* 0x000fe40007ffe0ff */
[----:B------:R-:W-:Y:S02]  /*6700*/  IMNMX R168, R168, R149, !PT ;  /* 0x00000095a8a87217 */ /* 0x000fe40007800200 */
[----:B------:R-:W-:Y:S02]  /*6710*/  IMNMX R171, R171, R152, PT ;  /* 0x00000098abab7217 */ /* 0x000fe40003800200 */
.L_x_1833:
[----:B------:R-:W-:Y:S01]  /*6720*/  PLOP3.LUT P0, PT, PT, PT, UP1, 0x40, 0x0 ;  /* 0x000000000000781c */ /* 0x000fe20003f0e818 */
[----:B------:R-:W1:Y:S02]  /*6730*/  SHFL.IDX PT, R152, R158, 0x1, 0x1c1f ;  /* 0x003c1f009e987f89 */ /* 0x000e6400000e0000 */
[----:B-1----:R-:W-:Y:S01]  /*6740*/  IADD3 R166, R153, R152, RZ ;  /* 0x0000009899a67210 */ /* 0x002fe20007ffe0ff */
[----:B------:R-:W-:Y:S09]  /*6750*/  IMAD.IADD R173, R155, 0x1, R152 ;  /* 0x000000019bad7824 */ /* 0x000ff200078e0298 */
        /* <DEDUP_REMOVED lines=15> */
.L_x_1839:
[----:B------:R-:W-:Y:S04]  /*6850*/  MOV R3, c[0x0][0x32c] ;  /* 0x0000cb0000037a02 */ /* 0x000fe80000000f00 */
[----:B------:R-:W-:Y:S11]  /*6860*/  ISETP.NE.AND P0, PT, R3, 0x1, PT ;  /* 0x000000010300780c */ /* 0x000ff60003f05270 */
[----:B------:R-:W-:Y:S02]  /*6870*/  @!UPT UIADD3 URZ, URZ, URZ, URZ ;  /* 0x0000003f3f3ff290 */ /* 0x000fe4000fffe03f */
[----:B------:R-:W-:Y:S05]  /*6880*/  @P0 IMAD.HI.U32 R3, R152, c[0x0][0x330], RZ ;  /* 0x0000cc0098030a27 */ /* 0x000fea00078e00ff */
[----:B------:R-:W-:Y:S02]  /*6890*/  @P0 SHF.R.U32.HI R152, RZ, c[0x0][0x334], R3 ;  /* 0x0000cd00ff980a19 */ /* 0x000fe40000011603 */
.L_x_1840:
[----:B------:R-:W-:Y:S05]  /*68a0*/  BSYNC B0 ;  /* 0x0000000000007941 */ /* 0x000fea0003800000 */
.L_x_1838:
[----:B------:R-:W-:Y:S04]  /*68b0*/  IMAD.IADD R3, R156, 0x1, -R223 ;  /* 0x000000019c037824 */ /* 0x000fe800078e0adf */
[----:B------:R-:W-:Y:S05]  /*68c0*/  IMAD R3, R152, c[0x0][0x32c], R3 ;  /* 0x0000cb0098037a24 */ /* 0x000fea00078e0203 */
[----:B------:R-:W-:Y:S02]  /*68d0*/  IADD3 R152, R3, c[0x0][0x32c], RZ ;  /* 0x0000cb0003987a10 */ /* 0x000fe40007ffe0ff */
[----:B------:R-:W-:Y:S02]  /*68e0*/  IMNMX R166, R166, R3, !PT ;  /* 0x00000003a6a67217 */ /* 0x000fe40007800200 */
[----:B------:R-:W-:Y:S02]  /*68f0*/  IMNMX R173, R173, R152, PT ;  /* 0x00000098adad7217 */ /* 0x000fe40003800200 */
.L_x_1837:
        /* <DEDUP_REMOVED lines=19> */
.L_x_1843:
[----:B------:R-:W-:Y:S04]  /*6a30*/  MOV R3, c[0x0][0x32c] ;  /* 0x0000cb0000037a02 */ /* 0x000fe80000000f00 */
[----:B------:R-:W-:Y:S11]  /*6a40*/  ISETP.NE.AND P0, PT, R3, 0x1, PT ;  /* 0x000000010300780c */ /* 0x000ff60003f05270 */
[----:B------:R-:W-:Y:S02]  /*6a50*/  @!UPT UIADD3 URZ, URZ, URZ, URZ ;  /* 0x0000003f3f3ff290 */ /* 0x000fe4000fffe03f */
[----:B------:R-:W-:Y:S05]  /*6a60*/  @P0 IMAD.HI.U32 R3, R152, c[0x0][0x330], RZ ;  /* 0x0000cc0098030a27 */ /* 0x000fea00078e00ff */
[----:B------:R-:W-:Y:S02]  /*6a70*/  @P0 SHF.R.U32.HI R152, RZ, c[0x0][0x334], R3 ;  /* 0x0000cd00ff980a19 */ /* 0x000fe40000011603 */
.L_x_1844:
[----:B------:R-:W-:Y:S05]  /*6a80*/  BSYNC B0 ;  /* 0x0000000000007941 */ /* 0x000fea0003800000 */
.L_x_1842:
[----:B------:R-:W-:Y:S04]  /*6a90*/  IMAD.IADD R3, R156, 0x1, -R223 ;  /* 0x000000019c037824 */ /* 0x000fe800078e0adf */
[----:B------:R-:W-:Y:S05]  /*6aa0*/  IMAD R3, R152, c[0x0][0x32c], R3 ;  /* 0x0000cb0098037a24 */ /* 0x000fea00078e0203 */
[----:B------:R-:W-:Y:S02]  /*6ab0*/  IADD3 R149, R3, c[0x0][0x32c], RZ ;  /* 0x0000cb0003957a10 */ /* 0x000fe40007ffe0ff */
[----:B------:R-:W-:Y:S02]  /*6ac0*/  IMNMX R161, R161, R3, !PT ;  /* 0x00000003a1a17217 */ /* 0x000fe40007800200 */
[----:B------:R-:W-:Y:S02]  /*6ad0*/  IMNMX R162, R162, R149, PT ;  /* 0x00000095a2a27217 */ /* 0x000fe40003800200 */
.L_x_1841:
[C---:B------:R-:W-:Y:S02]  /*6ae0*/  ISETP.GE.AND P2, PT, R156.reuse, 0x9, PT ;  /* 0x000000099c00780c */ /* 0x040fe40003f46270 */
[----:B------:R-:W-:Y:S02]  /*6af0*/  ISETP.GE.AND P1, PT, R156, 0xa, PT ;  /* 0x0000000a9c00780c */ /* 0x000fe40003f26270 */
[----:B------:R-:W-:Y:S02]  /*6b00*/  ISETP.GT.AND P0, PT, R168, 0x8, !P2 ;  /* 0x00000008a800780c */ /* 0x000fe40005704270 */
[----:B------:R-:W-:Y:S02]  /*6b10*/  P2R R151, PR, RZ, 0x4 ;  /* 0x00000004ff977803 */ /* 0x000fe40000000000 */
[C---:B------:R-:W-:Y:S02]  /*6b20*/  ISETP.LT.OR P0, PT, R171.reuse, 0x9, P0 ;  /* 0x00000009ab00780c */ /* 0x040fe40000701670 */
[----:B------:R-:W-:Y:S02]  /*6b30*/  P2R R149, PR, RZ, 0x2 ;  /* 0x00000002ff957803 */ /* 0x000fe40000000000 */
[----:B------:R-:W-:Y:S02]  /*6b40*/  FSEL R154, R16, -INF , !P0 ;  /* 0xff800000109a7808 */ /* 0x000fe40004000000 */
[----:B------:R-:W-:Y:S02]  /*6b50*/  ISETP.GT.AND P0, PT, R168, 0x9, !P1 ;  /* 0x00000009a800780c */ /* 0x000fe40004f04270 */
[----:B------:R-:W-:Y:S02]  /*6b60*/  P2R R169, PR, RZ, 0x40 ;  /* 0x00000040ffa97803 */ /* 0x000fe40000000000 */
[----:B------:R-:W-:Y:S02]  /*6b70*/  ISETP.LT.OR P0, PT, R171, 0xa, P0 ;  /* 0x0000000aab00780c */ /* 0x000fe40000701670 */
[----:B------:R-:W-:Y:S02]  /*6b80*/  ISETP.GE.AND P6, PT, R156, 0x1a, PT ;  /* 0x0000001a9c00780c */ /* 0x000fe40003fc6270 */
        /* <DEDUP_REMOVED lines=39> */
[----:B------:R-:W-:Y:S02]  /*6e00*/  P2R R175, PR, RZ, 0x8 ;  /* 0x00000008ffaf7803 */ /* 0x000fe40000000000 */
[----:B------:R-:W-:Y:S02]  /*6e10*/  FSEL R246, R33, -INF , !P0 ;  /* 0xff80000021f67808 */ /* 0x000fe40004000000 */
[----:B------:R-:W-:Y:S02]  /*6e20*/  ISETP.GT.AND P0, PT, R166, 0x18, !P1 ;  /* 0x00000018a600780c */ /* 0x000fe40004f04270 */
[----:B------:R-:W-:Y:S02]  /*6e30*/  ISETP.GE.AND P1, PT, R156, 0x29, PT ;  /* 0x000000299c00780c */ /* 0x000fe40003f26270 */
[C---:B------:R-:W-:Y:S04]  /*6e40*/  ISETP.LT.OR P0, PT, R173.reuse, 0x19, P0 ;  /* 0x00000019ad00780c */ /* 0x040fe80000701670 */
[----:B------:R-:W-:Y:S02]  /*6e50*/  FSEL R196, R34, -INF , !P0 ;  /* 0xff80000022c47808 */ /* 0x000fe40004000000 */
[----:B------:R-:W-:Y:S02]  /*6e60*/  ISETP.GT.AND P0, PT, R166, 0x19, !P6 ;  /* 0x00000019a600780c */ /* 0x000fe40007704270 */
[----:B------:R-:W-:Y:S02]  /*6e70*/  ISETP.GE.AND P6, PT, R156, 0x2, PT ;  /* 0x000000029c00780c */ /* 0x000fe40003fc6270 */
[----:B------:R-:W-:Y:S02]  /*6e80*/  ISETP.LT.OR P0, PT, R173, 0x1a, P0 ;  /* 0x0000001aad00780c */ /* 0x000fe40000701670 */
[----:B------:R-:W-:Y:S02]  /*6e90*/  P2R R174, PR, RZ, 0x40 ;  /* 0x00000040ffae7803 */ /* 0x000fe40000000000 */
[----:B------:R-:W-:Y:S02]  /*6ea0*/  FSEL R199, R35, -INF , !P0 ;  /* 0xff80000023c77808 */ /* 0x000fe40004000000 */
[----:B------:R-:W-:Y:S04]  /*6eb0*/  ISETP.GT.AND P0, PT, R168, 0x20, !P5 ;  /* 0x00000020a800780c */ /* 0x000fe80006f04270 */
[C---:B------:R-:W-:Y:S04]  /*6ec0*/  ISETP.LT.OR P0, PT, R171.reuse, 0x21, P0 ;  /* 0x00000021ab00780c */ /* 0x040fe80000701670 */
[----:B------:R-:W-:Y:S02]  /*6ed0*/  FSEL R198, R36, -INF , !P0 ;  /* 0xff80000024c67808 */ /* 0x000fe40004000000 */
[----:B------:R-:W-:Y:S02]  /*6ee0*/  ISETP.GT.AND P0, PT, R168, 0x21, !P4 ;  /* 0x00000021a800780c */ /* 0x000fe40006704270 */
[----:B------:R-:W-:Y:S02]  /*6ef0*/  P2R R36, PR, RZ, 0x10 ;  /* 0x00000010ff247803 */ /* 0x000fe40000000000 */
        /* <DEDUP_REMOVED lines=8> */
[----:B------:R-:W-:Y:S04]  /*6f80*/  ISETP.GT.AND P0, PT, R168, RZ, !P3 ;  /* 0x000000ffa800720c */ /* 0x000fe80005f04270 */
[C---:B------:R-:W-:Y:S04]  /*6f90*/  ISETP.LT.OR P0, PT, R171.reuse, 0x1, P0 ;  /* 0x00000001ab00780c */ /* 0x040fe80000701670 */
[----:B------:R-:W-:Y:S02]  /*6fa0*/  FSEL R38, R4, -INF , !P0 ;  /* 0xff80000004267808 */ /* 0x000fe40004000000 */
[----:B------:R-:W-:Y:S04]  /*6fb0*/  ISETP.GT.AND P0, PT, R168, 0x1, !P6 ;  /* 0x00000001a800780c */ /* 0x000fe80007704270 */
[----:B------:R-:W-:Y:S04]  /*6fc0*/  ISETP.LT.OR P0, PT, R171, 0x2, P0 ;  /* 0x00000002ab00780c */ /* 0x000fe80000701670 */
[----:B------:R-:W-:Y:S02]  /*6fd0*/  FSEL R4, R5, -INF , !P0 ;  /* 0xff80000005047808 */ /* 0x000fe40004000000 */
[C---:B------:R-:W-:Y:S04]  /*6fe0*/  ISETP.GT.AND P0, PT, R166.reuse, 0x1, !P6 ;  /* 0x00000001a600780c */ /* 0x040fe80007704270 */
[----:B------:R-:W-:Y:S04]  /*6ff0*/  ISETP.LT.OR P0, PT, R173, 0x2, P0 ;  /* 0x00000002ad00780c */ /* 0x000fe80000701670 */
[----:B------:R-:W-:Y:S02]  /*7000*/  FSEL R5, R7, -INF , !P0 ;  /* 0xff80000007057808 */ /* 0x000fe40004000000 */
[----:B------:R-:W-:Y:S04]  /*7010*/  ISETP.GT.AND P0, PT, R166, RZ, !P3 ;  /* 0x000000ffa600720c */ /* 0x000fe80005f04270 */
[----:B------:R-:W-:Y:S04]  /*7020*/  ISETP.LT.OR P0, PT, R173, 0x1, P0 ;  /* 0x00000001ad00780c */ /* 0x000fe80000701670 */
[----:B------:R-:W-:Y:S02]  /*7030*/  FSEL R39, R6, -INF , !P0 ;  /* 0xff80000006277808 */ /* 0x000fe40004000000 */
[----:B------:R-:W-:Y:S04]  /*7040*/  ISETP.GT.AND P0, PT, R168, 0x28, !P1 ;  /* 0x00000028a800780c */ /* 0x000fe80004f04270 */
[C---:B------:R-:W-:Y:S04]  /*7050*/  ISETP.LT.OR P0, PT, R171.reuse, 0x29, P0 ;  /* 0x00000029ab00780c */ /* 0x040fe80000701670 */
[----:B------:R-:W-:Y:S02]  /*7060*/  FSEL R192, R48, -INF , !P0 ;  /* 0xff80000030c07808 */ /* 0x000fe40004000000 */
[----:B------:R-:W-:Y:S04]  /*7070*/  ISETP.GE.AND P0, PT, R156, 0x2a, PT ;  /* 0x0000002a9c00780c */ /* 0x000fe80003f06270 */
[----:B------:R-:W-:Y:S04]  /*7080*/  ISETP.GT.AND P2, PT, R168, 0x29, !P0 ;  /* 0x00000029a800780c */ /* 0x000fe80004744270 */
        /* <DEDUP_REMOVED lines=8> */
[----:B------:R-:W-:Y:S02]  /*7110*/  ISETP.GT.AND P2, PT, R161, 0x1, !P6 ;  /* 0x00000001a100780c */ /* 0x000fe40007744270 */
[----:B------:R-:W-:Y:S02]  /*7120*/  ISETP.NE.AND P6, PT, R176, RZ, PT ;  /* 0x000000ffb000720c */ /* 0x000fe40003fc5270 */
        /* <DEDUP_REMOVED lines=22> */
[----:B------:R-:W-:Y:S02]  /*7290*/  ISETP.GT.AND P2, PT, R161, 0x19, !P6 ;  /* 0x00000019a100780c */ /* 0x000fe40007744270 */
[----:B------:R-:W-:Y:S02]  /*72a0*/  ISETP.NE.AND P6, PT, R169, RZ, PT ;  /* 0x000000ffa900720c */ /* 0x000fe40003fc5270 */
[----:B------:R-:W-:Y:S04]  /*72b0*/  ISETP.LT.OR P2, PT, R162, 0x1a, P2 ;  /* 0x0000001aa200780c */ /* 0x000fe80001741670 */
[----:B------:R-:W-:Y:S02]  /*72c0*/  FSEL R245, R29, -INF , !P2 ;  /* 0xff8000001df57808 */ /* 0x000fe40005000000 */
[C---:B------:R-:W-:Y:S02]  /*72d0*/  ISETP.GT.AND P2, PT, R161.reuse, 0x20, !P5 ;  /* 0x00000020a100780c */ /* 0x040fe40006f44270 */
[----:B------:R-:W-:Y:S02]  /*72e0*/  ISETP.NE.AND P5, PT, R164, RZ, PT ;  /* 0x000000ffa400720c */ /* 0x000fe40003fa5270 */
[----:B------:R-:W-:Y:S04]  /*72f0*/  ISETP.LT.OR P2, PT, R162, 0x21, P2 ;  /* 0x00000021a200780c */ /* 0x000fe80001741670 */
[----:B------:R-:W-:Y:S02]  /*7300*/  FSEL R169, R40, -INF , !P2 ;  /* 0xff80000028a97808 */ /* 0x000fe40005000000 */
[----:B------:R-:W-:Y:S02]  /*7310*/  ISETP.GT.AND P2, PT, R161, 0x21, !P4 ;  /* 0x00000021a100780c */ /* 0x000fe40006744270 */
[----:B------:R-:W-:Y:S02]  /*7320*/  ISETP.NE.AND P4, PT, R163, RZ, PT ;  /* 0x000000ffa300720c */ /* 0x000fe40003f85270 */
[C---:B------:R-:W-:Y:S04]  /*7330*/  ISETP.LT.OR P2, PT, R162.reuse, 0x22, P2 ;  /* 0x00000022a200780c */ /* 0x040fe80001741670 */
[----:B------:R-:W-:Y:S02]  /*7340*/  FSEL R164, R41, -INF , !P2 ;  /* 0xff80000029a47808 */ /* 0x000fe40005000000 */
[C---:B------:R-:W-:Y:S04]  /*7350*/  ISETP.GT.AND P2, PT, R161.reuse, 0x28, !P1 ;  /* 0x00000028a100780c */ /* 0x040fe80004f44270 */
[----:B------:R-:W-:Y:S04]  /*7360*/  ISETP.LT.OR P2, PT, R162, 0x29, P2 ;  /* 0x00000029a200780c */ /* 0x000fe80001741670 */
[----:B------:R-:W-:Y:S02]  /*7370*/  FSEL R163, R44, -INF , !P2 ;  /* 0xff8000002ca37808 */ /* 0x000fe40005000000 */
[----:B------:R-:W-:Y:S02]  /*7380*/  ISETP.GT.AND P2, PT, R161, RZ, !P3 ;  /* 0x000000ffa100720c */ /* 0x000fe40005f44270 */
[----:B------:R-:W-:Y:S02]  /*7390*/  ISETP.NE.AND P3, PT, R165, RZ, PT ;  /* 0x000000ffa500720c */ /* 0x000fe40003f65270 */
[----:B------:R-:W-:Y:S04]  /*73a0*/  ISETP.LT.OR P2, PT, R162, 0x1, P2 ;  /* 0x00000001a200780c */ /* 0x000fe80001741670 */
        /* <DEDUP_REMOVED lines=23> */
.L_x_1847:
[----:B------:R-:W-:Y:S04]  /*7520*/  MOV R8, c[0x0][0x32c] ;  /* 0x0000cb0000087a02 */ /* 0x000fe80000000f00 */
[----:B------:R-:W-:Y:S11]  /*7530*/  ISETP.NE.AND P2, PT, R8, 0x1, PT ;  /* 0x000000010800780c */ /* 0x000ff60003f45270 */
[----:B------:R-:W-:Y:S02]  /*7540*/  @!UPT UIADD3 URZ, URZ, URZ, URZ ;  /* 0x0000003f3f3ff290 */ /* 0x000fe4000fffe03f */
[----:B------:R-:W-:Y:S05]  /*7550*/  @P2 IMAD.HI.U32 R8, R9, c[0x0][0x330], RZ ;  /* 0x0000cc0009082a27 */ /* 0x000fea00078e00ff */
[----:B------:R-:W-:Y:S02]  /*7560*/  @P2 SHF.R.U32.HI R9, RZ, c[0x0][0x334], R8 ;  /* 0x0000cd00ff092a19 */ /* 0x000fe40000011608 */
.L_x_1848:
[----:B------:R-:W-:Y:S05]  /*7570*/  BSYNC B0 ;  /* 0x0000000000007941 */ /* 0x000fea0003800000 */
.L_x_1846:
[----:B------:R-:W-:Y:S04]  /*7580*/  IMAD.IADD R156, R156, 0x1, -R223 ;  /* 0x000000019c9c7824 */ /* 0x000fe800078e0adf */
[----:B------:R-:W-:Y:S05]  /*7590*/  IMAD R156, R9, c[0x0][0x32c], R156 ;  /* 0x0000cb00099c7a24 */ /* 0x000fea00078e029c */
[----:B------:R-:W-:Y:S02]  /*75a0*/  IADD3 R9, R156, c[0x0][0x32c], RZ ;  /* 0x0000cb009c097a10 */ /* 0x000fe40007ffe0ff */
[----:B------:R-:W-:Y:S02]  /*75b0*/  IMNMX R153, R153, R156, !PT ;  /* 0x0000009c99997217 */ /* 0x000fe40007800200 */
[----:B------:R-:W-:Y:S02]  /*75c0*/  IMNMX R6, R6, R9, PT ;  /* 0x0000000906067217 */ /* 0x000fe40003800200 */
.L_x_1845:
[----:B------:R-:W-:Y:S01]  /*75d0*/  ISETP.NE.AND P2, PT, R175, RZ, PT ;  /* 0x000000ffaf00720c */ /* 0x000fe20003f45270 */
[----:B------:R-:W-:Y:S01]  /*75e0*/  LDSM.16.MT88.4 R20, [R214+0x100] ;  /* 0x00010000d614783b */ /* 0x000fe20000004200 */
        /* <DEDUP_REMOVED lines=30> */
[----:B------:R-:W-:Y:S02]  /*77d0*/  FMNMX.FTZ R10, R192, R19, !PT ;  /* 0x00000013c00a7209 */ /* 0x000fe40007810000 */
[----:B------:R-:W-:Y:S02]  /*77e0*/  ISETP.GT.AND P2, PT, R153, 0x10, !P2 ;  /* 0x000000109900780c */ /* 0x000fe40005744270 */
[----:B------:R-:W-:Y:S02]  /*77f0*/  FMNMX.FTZ R8, R195, R8, !PT ;  /* 0x00000008c3087209 */ /* 0x000fe40007810000 */
[----:B------:R-:W-:Y:S02]  /*7800*/  FMNMX.FTZ R17, R171, R10, !PT ;  /* 0x0000000aab117209 */ /* 0x000fe40007810000 */
[----:B------:R-:W-:Y:S02]  /*7810*/  ISETP.LT.OR P2, PT, R6, 0x11, P2 ;  /* 0x000000110600780c */ /* 0x000fe40001741670 */
        /* <DEDUP_REMOVED lines=15> */
[----:B-1----:R-:W-:Y:S02]  /*7910*/  FMNMX.FTZ R8, R17, R8, !PT ;  /* 0x0000000811087209 */ /* 0x002fe40007810000 */
[----:B------:R-:W-:Y:S02]  /*7920*/  FSEL R249, R30, -INF , !P2 ;  /* 0xff8000001ef97808 */ /* 0x000fe40005000000 */
[----:B------:R-:W-:Y:S01]  /*7930*/  ISETP.NE.AND P2, PT, R167, RZ, PT ;  /* 0x000000ffa700720c */ /* 0x000fe20003f45270 */
[----:B------:R-:W1:Y:S01]  /*7940*/  SHFL.BFLY PT, R151, R8, 0x1, 0x1f ;  /* 0x0c201f0008977f89 */ /* 0x000e6200000e0000 */
        /* <DEDUP_REMOVED lines=18> */
[----:B-1----:R-:W-:Y:S02]  /*7a70*/  FMNMX.FTZ R151, R8, R151, !PT ;  /* 0x0000009708977209 */ /* 0x002fe40007810000 */
[----:B------:R-:W-:Y:S02]  /*7a80*/  FMNMX.FTZ R10, R245, R10, !PT ;  /* 0x0000000af50a7209 */ /* 0x000fe40007810000 */
[----:B------:R-:W-:Y:S01]  /*7a90*/  ISETP.LT.OR P2, PT, R6, 0x22, P2 ;  /* 0x000000220600780c */ /* 0x000fe20001741670 */
[----:B------:R-:W-:Y:S01]  /*7aa0*/  FMUL.FTZ R241, R151, c[0x0][0x2d0] ;  /* 0x0000b40097f17a20 */ /* 0x000fe20000410000 */
[----:B--2---:R-:W-:Y:S02]  /*7ab0*/  FMNMX.FTZ R149, R12, R149, !PT ;  /* 0x000000950c957209 */ /* 0x004fe40007810000 */
[----:B------:R-:W-:Y:S02]  /*7ac0*/  FMNMX.FTZ R17, R169, R10, !PT ;  /* 0x0000000aa9117209 */ /* 0x000fe40007810000 */
[----:B------:R-:W-:Y:S01]  /*7ad0*/  FSEL R165, R43, -INF , !P2 ;  /* 0xff8000002ba57808 */ /* 0x000fe20005000000 */
[----:B------:R-:W1:Y:S01]  /*7ae0*/  SHFL.BFLY PT, R10, R149, 0x1, 0x1f ;  /* 0x0c201f00950a7f89 */ /* 0x000e6200000e0000 */
[----:B------:R-:W-:Y:S02]  /*7af0*/  FSETP.NEU.FTZ.AND P2, PT, R151, -INF , PT ;  /* 0xff8000009700780b */ /* 0x000fe40003f5d000 */
[----:B------:R-:W-:Y:S02]  /*7b00*/  FMNMX.FTZ R12, R13, R0, !PT ;  /* 0x000000000d0c7209 */ /* 0x000fe40007810000 */
[----:B------:R-:W-:Y:S02]  /*7b10*/  FSEL R241, R241, RZ, P2 ;  /* 0x000000fff1f17208 */ /* 0x000fe40001000000 */
[----:B------:R-:W-:Y:S02]  /*7b20*/  FMNMX.FTZ R8, R164, R17, !PT ;  /* 0x00000011a4087209 */ /* 0x000fe40007810000 */
[----:B------:R-:W-:Y:S01]  /*7b30*/  ISETP.GT.AND P1, PT, R153, 0x28, !P1 ;  /* 0x000000289900780c */ /* 0x000fe20004f24270 */
[--C-:B------:R-:W-:Y:S01]  /*7b40*/  FFMA.FTZ R155, R4, c[0x0][0x2d0], -R241.reuse ;  /* 0x0000b400049b7a23 */ /* 0x100fe200000108f1 */
[----:B------:R-:W-:Y:S01]  /*7b50*/  FMNMX.FTZ R4, R11, R12, !PT ;  /* 0x0000000c0b047209 */ /* 0x000fe20007810000 */
[--C-:B------:R-:W-:Y:S01]  /*7b60*/  FFMA.FTZ R175, R152, c[0x0][0x2d0], -R241.reuse ;  /* 0x0000b40098af7a23 */ /* 0x100fe200000108f1 */
[----:B------:R-:W-:Y:S01]  /*7b70*/  FMNMX.FTZ R8, R163, R8, !PT ;  /* 0x00000008a3087209 */ /* 0x000fe20007810000 */
[--C-:B------:R-:W-:Y:S01]  /*7b80*/  FFMA.FTZ R172, R38, c[0x0][0x2d0], -R241.reuse ;  /* 0x0000b40026ac7a23 */ /* 0x100fe200000108f1 */
[----:B------:R-:W-:Y:S01]  /*7b90*/  FMNMX.FTZ R4, R9, R4, !PT ;  /* 0x0000000409047209 */ /* 0x000fe20007810000 */
[--C-:B------:R-:W-:Y:S01]  /*7ba0*/  FFMA.FTZ R154, R154, c[0x0][0x2d0], -R241.reuse ;  /* 0x0000b4009a9a7a23 */ /* 0x100fe200000108f1 */
[----:B------:R-:W-:Y:S01]  /*7bb0*/  FMNMX.FTZ R17, R161, R8, !PT ;  /* 0x00000008a1117209 */ /* 0x000fe20007810000 */
[----:B------:R-:W-:Y:S01]  /*7bc0*/  MUFU.EX2 R155, R155 ;  /* 0x0000009b009b7308 */ /* 0x000fe20000000800 */
[----:B------:R-:W-:Y:S01]  /*7bd0*/  FMNMX.FTZ R19, R15, R4, !PT ;  /* 0x000000040f137209 */ /* 0x000fe20007810000 */
[--C-:B------:R-:W-:Y:S01]  /*7be0*/  FFMA.FTZ R186, R186, c[0x0][0x2d0], -R241.reuse ;  /* 0x0000b400baba7a23 */ /* 0x100fe200000108f1 */
[----:B------:R-:W-:Y:S01]  /*7bf0*/  ISETP.LT.OR P1, PT, R6, 0x29, P1 ;  /* 0x000000290600780c */ /* 0x000fe20000f21670 */
[----:B------:R-:W2:Y:S01]  /*7c00*/  SHFL.BFLY PT, R8, R17, 0x2, 0x1f ;  /* 0x0c401f0011087f89 */ /* 0x000ea200000e0000 */
[----:B------:R-:W-:Y:S01]  /*7c10*/  FMNMX.FTZ R4, R244, R19, !PT ;  /* 0x00000013f4047209 */ /* 0x000fe20007810000 */
[--C-:B------:R-:W-:Y:S01]  /*7c20*/  FFMA.FTZ R187, R188, c[0x0][0x2d0], -R241.reuse ;  /* 0x0000b400bcbb7a23 */ /* 0x100fe200000108f1 */
[----:B-1----:R-:W-:Y:S01]  /*7c30*/  FMNMX.FTZ R149, R149, R10, !PT ;  /* 0x0000000a95957209 */ /* 0x002fe20007810000 */
[--C-:B------:R-:W-:Y:S01]  /*7c40*/  FFMA.FTZ R190, R190, c[0x0][0x2d0], -R241.reuse ;  /* 0x0000b400bebe7a23 */ /* 0x100fe200000108f1 */
[----:B------:R-:W-:Y:S01]  /*7c50*/  FMNMX.FTZ R4, R247, R4, !PT ;  /* 0x00000004f7047209 */ /* 0x000fe20007810000 */
[----:B------:R-:W1:Y:S01]  /*7c60*/  MUFU.EX2 R172, R172 ;  /* 0x000000ac00ac7308 */ /* 0x000e620000000800 */
[----:B------:R-:W-:Y:S01]  /*7c70*/  FSEL R160, R46, -INF , !P1 ;  /* 0xff8000002ea07808 */ /* 0x000fe20004800000 */
[----:B------:R-:W-:Y:S01]  /*7c80*/  FMUL.FTZ R194, R149, c[0x0][0x2d0] ;  /* 0x0000b40095c27a20 */ /* 0x000fe20000410000 */
[----:B------:R-:W-:Y:S01]  /*7c90*/  FMNMX.FTZ R4, R249, R4, !PT ;  /* 0x00000004f9047209 */ /* 0x000fe20007810000 */
[--C-:B------:R-:W-:Y:S01]  /*7ca0*/  FFMA.FTZ R198, R198, c[0x0][0x2d0], -R241.reuse ;  /* 0x0000b400c6c67a23 */ /* 0x100fe200000108f1 */
[----:B------:R-:W-:Y:S01]  /*7cb0*/  FSETP.NEU.FTZ.AND P1, PT, R149, -INF , PT ;  /* 0xff8000009500780b */ /* 0x000fe20003f3d000 */
[--C-:B------:R-:W-:Y:S01]  /*7cc0*/  FFMA.FTZ R197, R197, c[0x0][0x2d0], -R241.reuse ;  /* 0x0000b400c5c57a23 */ /* 0x100fe200000108f1 */
[----:B------:R-:W-:Y:S02]  /*7cd0*/  FMNMX.FTZ R4, R251, R4, !PT ;  /* 0x00000004fb047209 */ /* 0x000fe40007810000 */
[----:B------:R-:W-:Y:S01]  /*7ce0*/  FSEL R194, R194, RZ, P1 ;  /* 0x000000ffc2c27208 */ /* 0x000fe20000800000 */
[----:B------:R-:W-:Y:S01]  /*7cf0*/  MUFU.EX2 R154, R154 ;  /* 0x0000009a009a7308 */ /* 0x000fe20000000800 */
[----:B------:R-:W-:Y:S02]  /*7d00*/  FMNMX.FTZ R4, R167, R4, !PT ;  /* 0x00000004a7047209 */ /* 0x000fe40007810000 */
        /* <DEDUP_REMOVED lines=9> */
[----:B------:R-:W3:Y:S01]  /*7da0*/  MUFU.EX2 R175, R175 ;  /* 0x000000af00af7308 */ /* 0x000ee20000000800 */
[----:B--2---:R-:W-:Y:S01]  /*7db0*/  FMNMX.FTZ R17, R17, R8, !PT ;  /* 0x0000000811117209 */ /* 0x004fe20007810000 */
[--C-:B------:R-:W-:Y:S01]  /*7dc0*/  FFMA.FTZ R250, R168, c[0x0][0x2d0], -R194.reuse ;  /* 0x0000b400a8fa7a23 */ /* 0x100fe200000108c2 */
[----:B------:R-:W-:Y:S01]  /*7dd0*/  FMNMX.FTZ R4, R153, R6, !PT ;  /* 0x0000000699047209 */ /* 0x000fe20007810000 */
[--C-:B------:R-:W-:Y:S01]  /*7de0*/  FFMA.FTZ R188, R195, c[0x0][0x2d0], -R194.reuse ;  /* 0x0000b400c3bc7a23 */ /* 0x100fe200000108c2 */
[----:B-1----:R-:W-:Y:S01]  /*7df0*/  F2FP.BF16.PACK_AB R156, R155, R172 ;  /* 0x000000ac9b9c723e */ /* 0x002fe200000010ff */
[----:B------:R-:W1:Y:S01]  /*7e00*/  SHFL.BFLY PT, R8, R17, 0x1, 0x1f ;  /* 0x0c201f0011087f89 */ /* 0x000e6200000e0000 */
[--C-:B------:R-:W-:Y:S02]  /*7e10*/  FFMA.FTZ R189, R189, c[0x0][0x2d0], -R194.reuse ;  /* 0x0000b400bdbd7a23 */ /* 0x100fe400000108c2 */
[--C-:B------:R-:W-:Y:S01]  /*7e20*/  FFMA.FTZ R195, R246, c[0x0][0x2d0], -R241.reuse ;  /* 0x0000b400f6c37a23 */ /* 0x100fe200000108f1 */
[----:B------:R-:W-:Y:S01]  /*7e30*/  MUFU.EX2 R173, R173 ;  /* 0x000000ad00ad7308 */ /* 0x000fe20000000800 */
[--C-:B------:R-:W-:Y:S02]  /*7e40*/  FFMA.FTZ R196, R196, c[0x0][0x2d0], -R194.reuse ;  /* 0x0000b400c4c47a23 */ /* 0x100fe400000108c2 */
[--C-:B------:R-:W-:Y:S01]  /*7e50*/  FFMA.FTZ R199, R199, c[0x0][0x2d0], -R194.reuse ;  /* 0x0000b400c7c77a23 */ /* 0x100fe200000108c2 */
[----:B------:R-:W2:Y:S01]  /*7e60*/  SHFL.BFLY PT, R5, R4, 0x2, 0x1f ;  /* 0x0c401f0004057f89 */ /* 0x000ea200000e0000 */
[--C-:B------:R-:W-:Y:S02]  /*7e70*/  FFMA.FTZ R248, R191, c[0x0][0x2d0], -R194.reuse ;  /* 0x0000b400bff87a23 */ /* 0x100fe400000108c2 */
[--C-:B------:R-:W-:Y:S02]  /*7e80*/  FFMA.FTZ R191, R192, c[0x0][0x2d0], -R241.reuse ;  /* 0x0000b400c0bf7a23 */ /* 0x100fe400000108f1 */
[----:B------:R-:W-:Y:S01]  /*7e90*/  FFMA.FTZ R241, R171, c[0x0][0x2d0], -R241 ;  /* 0x0000b400abf17a23 */ /* 0x000fe200000108f1 */
[----:B------:R-:W4:Y:S01]  /*7ea0*/  MUFU.EX2 R174, R174 ;  /* 0x000000ae00ae7308 */ /* 0x000f220000000800 */
[--C-:B------:R-:W-:Y:S02]  /*7eb0*/  FFMA.FTZ R193, R193, c[0x0][0x2d0], -R194.reuse ;  /* 0x0000b400c1c17a23 */ /* 0x100fe400000108c2 */
[----:B------:R-:W-:Y:S01]  /*7ec0*/  FFMA.FTZ R194, R166, c[0x0][0x2d0], -R194 ;  /* 0x0000b400a6c27a23 */ /* 0x000fe200000108c2 */
[----:B---3--:R-:W-:Y:S02]  /*7ed0*/  F2FP.BF16.PACK_AB R158, R175, R154 ;  /* 0x0000009aaf9e723e */ /* 0x008fe400000010ff */
[----:B-1----:R-:W-:Y:S04]  /*7ee0*/  FMNMX.FTZ R3, R17, R8, !PT ;  /* 0x0000000811037209 */ /* 0x002fe80007810000 */
[----:B------:R-:W-:Y:S01]  /*7ef0*/  MUFU.EX2 R179, R179 ;  /* 0x000000b300b37308 */ /* 0x000fe20000000800 */
[C---:B------:R-:W-:Y:S01]  /*7f00*/  FSETP.NEU.FTZ.AND P0, PT, R3.reuse, -INF , PT ;  /* 0xff8000000300780b */ /* 0x040fe20003f1d000 */
[----:B------:R-:W-:Y:S01]  /*7f10*/  FMUL.FTZ R170, R3, c[0x0][0x2d0] ;  /* 0x0000b40003aa7a20 */ /* 0x000fe20000410000 */
[----:B--2---:R-:W-:Y:S04]  /*7f20*/  FMNMX.FTZ R5, R4, R5, !PT ;  /* 0x0000000504057209 */ /* 0x004fe80007810000 */
[----:B------:R-:W-:Y:S03]  /*7f30*/  FSEL R170, R170, RZ, P0 ;  /* 0x000000ffaaaa7208 */ /* 0x000fe60000000000 */
[----:B------:R-:W1:Y:S01]  /*7f40*/  MUFU.EX2 R178, R178 ;  /* 0x000000b200b27308 */ /* 0x000e620000000800 */
[----:B------:R-:W2:Y:S01]  /*7f50*/  SHFL.BFLY PT, R152, R5, 0x1, 0x1f ;  /* 0x0c201f0005987f89 */ /* 0x000ea200000e0000 */
[----:B----4-:R-:W-:Y:S01]  /*7f60*/  F2FP.BF16.PACK_AB R157, R174, R173 ;  /* 0x000000adae9d723e */ /* 0x010fe200000010ff */
[--C-:B------:R-:W-:Y:S01]  /*7f70*/  FFMA.FTZ R181, R7, c[0x0][0x2d0], -R170.reuse ;  /* 0x0000b40007b57a23 */ /* 0x100fe200000108aa */
[----:B------:R-:W-:Y:S01]  /*7f80*/  FSEL R7, R151, RZ, P2 ;  /* 0x000000ff97077208 */ /* 0x000fe20001000000 */
[--C-:B------:R-:W-:Y:S02]  /*7f90*/  FFMA.FTZ R176, R37, c[0x0][0x2d0], -R170.reuse ;  /* 0x0000b40025b07a23 */ /* 0x100fe400000108aa */
[----:B------:R-:W-:Y:S02]  /*7fa0*/  FFMA.FTZ R177, R25, c[0x0][0x2d0], -R170 ;  /* 0x0000b40019b17a23 */ /* 0x000fe400000108aa */
[----:B------:R-:W-:Y:S01]  /*7fb0*/  FADD.FTZ R4, -R7, R150 ;  /* 0x0000009607047221 */ /* 0x000fe20000010100 */
[----:B------:R-:W-:Y:S01]  /*7fc0*/  FSEL R7, R149, RZ, P1 ;  /* 0x000000ff95077208 */ /* 0x000fe20000800000 */
[----:B------:R-:W-:Y:S01]  /*7fd0*/  FFMA.FTZ R180, R35, c[0x0][0x2d0], -R170 ;  /* 0x0000b40023b47a23 */ /* 0x000fe200000108aa */
[----:B------:R-:W-:Y:S01]  /*7fe0*/  MUFU.EX2 R176, R176 ;  /* 0x000000b000b07308 */ /* 0x000fe20000000800 */
[----:B------:R-:W-:Y:S01]  /*7ff0*/  FMUL.FTZ R150, R4, c[0x0][0x2d0] ;  /* 0x0000b40004967a20 */ /* 0x000fe20000410000 */
[----:B------:R-:W3:Y:S01]  /*8000*/  LDSM.16.MT88.4 R36, [R212+0x100] ;  /* 0x00010000d424783b */ /* 0x000ee20000004200 */
[----:B------:R-:W-:Y:S01]  /*8010*/  FADD.FTZ R4, -R7, R148 ;  /* 0x0000009407047221 */ /* 0x000fe20000010100 */
[----:B------:R-:W-:Y:S01]  /*8020*/  FSEL R7, R3, RZ, P0 ;  /* 0x000000ff03077208 */ /* 0x000fe20000000000 */
[----:B------:R-:W-:Y:S02]  /*8030*/  FFMA.FTZ R252, R169, c[0x0][0x2d0], -R170 ;  /* 0x0000b400a9fc7a23 */ /* 0x000fe400000108aa */
[----:B------:R-:W-:Y:S02]  /*8040*/  FMUL.FTZ R148, R4, c[0x0][0x2d0] ;  /* 0x0000b40004947a20 */ /* 0x000fe40000410000 */
[----:B------:R-:W-:Y:S01]  /*8050*/  FADD.FTZ R2, -R7, R2 ;  /* 0x0000000207027221 */ /* 0x000fe20000010100 */
[----:B------:R-:W4:Y:S01]  /*8060*/  MUFU.EX2 R150, R150 ;  /* 0x0000009600967308 */ /* 0x000f220000000800 */
[----:B-1----:R-:W-:Y:S01]  /*8070*/  F2FP.BF16.PACK_AB R159, R178, R179 ;  /* 0x000000b3b29f723e */ /* 0x002fe200000010ff */
[--C-:B------:R-:W-:Y:S01]  /*8080*/  FFMA.FTZ R240, R240, c[0x0][0x2d0], -R170.reuse ;  /* 0x0000b400f0f07a23 */ /* 0x100fe200000108aa */
[----:B--2---:R-:W-:Y:S01]  /*8090*/  FMNMX.FTZ R152, R5, R152, !PT ;  /* 0x0000009805987209 */ /* 0x004fe20007810000 */
[----:B------:R-:W-:Y:S02]  /*80a0*/  FMUL.FTZ R6, R2, c[0x0][0x2d0] ;  /* 0x0000b40002067a20 */ /* 0x000fe40000410000 */
[--C-:B------:R-:W-:Y:S01]  /*80b0*/  FFMA.FTZ R243, R243, c[0x0][0x2d0], -R170.reuse ;  /* 0x0000b400f3f37a23 */ /* 0x100fe200000108aa */
[C---:B------:R-:W-:Y:S01]  /*80c0*/  FSETP.NEU.FTZ.AND P0, PT, R152.reuse, -INF , PT ;  /* 0xff8000009800780b */ /* 0x040fe20003f1d000 */
[C---:B------:R-:W-:Y:S02]  /*80d0*/  FMUL.FTZ R162, R152.reuse, c[0x0][0x2d0] ;  /* 0x0000b40098a27a20 */ /* 0x040fe40000410000 */
[----:B------:R-:W1:Y:S01]  /*80e0*/  MUFU.EX2 R148, R148 ;  /* 0x0000009400947308 */ /* 0x000e620000000800 */
[----:B------:R-:W-:Y:S01]  /*80f0*/  FSEL R5, R152, RZ, P0 ;  /* 0x000000ff98057208 */ /* 0x000fe20000000000 */
[--C-:B------:R-:W-:Y:S01]  /*8100*/  FFMA.FTZ R242, R242, c[0x0][0x2d0], -R170.reuse ;  /* 0x0000b400f2f27a23 */ /* 0x100fe200000108aa */
[----:B------:R-:W-:Y:S01]  /*8110*/  FSEL R162, R162, RZ, P0 ;  /* 0x000000ffa2a27208 */ /* 0x000fe20000000000 */
[----:B------:R-:W-:Y:S01]  /*8120*/  FFMA.FTZ R245, R245, c[0x0][0x2d0], -R170 ;  /* 0x0000b400f5f57a23 */ /* 0x000fe200000108aa */
[C---:B------:R-:W-:Y:S01]  /*8130*/  ISETP.GT.AND P0, PT, R230.reuse, UR4, PT ;  /* 0x00000004e6007c0c */ /* 0x040fe2000bf04270 */
[----:B------:R-:W-:Y:S01]  /*8140*/  FADD.FTZ R5, -R5, R0 ;  /* 0x0000000005057221 */ /* 0x000fe20000010100 */
[----:B------:R-:W-:Y:S01]  /*8150*/  IADD3 R230, R230, -0x1, RZ ;  /* 0xffffffffe6e67810 */ /* 0x000fe20007ffe0ff */
[--C-:B------:R-:W-:Y:S02]  /*8160*/  FFMA.FTZ R185, R13, c[0x0][0x2d0], -R162.reuse ;  /* 0x0000b4000db97a23 */ /* 0x100fe400000108a2 */
[----:B------:R2:W5:Y:S01]  /*8170*/  MUFU.EX2 R2, R6 ;  /* 0x0000000600027308 */ /* 0x0005620000000800 */
[--C-:B------:R-:W-:Y:S02]  /*8180*/  FFMA.FTZ R182, R15, c[0x0][0x2d0], -R162.reuse ;  /* 0x0000b4000fb67a23 */ /* 0x100fe400000108a2 */
[----:B------:R-:W-:Y:S02]  /*8190*/  FMUL.FTZ R0, R5, c[0x0][0x2d0] ;  /* 0x0000b40005007a20 */ /* 0x000fe40000410000 */
[--C-:B------:R-:W-:Y:S02]  /*81a0*/  FFMA.FTZ R184, R11, c[0x0][0x2d0], -R162.reuse ;  /* 0x0000b4000bb87a23 */ /* 0x100fe400000108a2 */
[--C-:B------:R-:W-:Y:S02]  /*81b0*/  FFMA.FTZ R183, R9, c[0x0][0x2d0], -R162.reuse ;  /* 0x0000b40009b77a23 */ /* 0x100fe400000108a2 */
[C---:B----4-:R-:W-:Y:S01]  /*81c0*/  FMUL.FTZ R4, R150.reuse, R144 ;  /* 0x0000009096047220 */ /* 0x050fe20000410000 */
[----:B------:R-:W4:Y:S01]  /*81d0*/  MUFU.EX2 R0, R0 ;  /* 0x0000000000007308 */ /* 0x000f220000000800 */
[C---:B------:R-:W-:Y:S02]  /*81e0*/  FMUL.FTZ R5, R150.reuse, R145 ;  /* 0x0000009196057220 */ /* 0x040fe40000410000 */
[----:B------:R-:W-:Y:S02]  /*81f0*/  FMUL.FTZ R16, R150, R100 ;  /* 0x0000006496107220 */ /* 0x000fe40000410000 */
[----:B-1----:R-:W-:Y:S02]  /*8200*/  FMUL.FTZ R7, R148, R147 ;  /* 0x0000009394077220 */ /* 0x002fe40000410000 */
[----:B------:R-:W-:Y:S02]  /*8210*/  FMUL.FTZ R17, R150, R101 ;  /* 0x0000006596117220 */ /* 0x000fe40000410000 */
[C---:B------:R-:W-:Y:S01]  /*8220*/  FMUL.FTZ R18, R148.reuse, R102 ;  /* 0x0000006694127220 */ /* 0x040fe20000410000 */
[----:B------:R-:W1:Y:S01]  /*8230*/  MUFU.EX2 R177, R177 ;  /* 0x000000b100b17308 */ /* 0x000e620000000800 */
[C---:B------:R-:W-:Y:S02]  /*8240*/  FMUL.FTZ R19, R148.reuse, R103 ;  /* 0x0000006794137220 */ /* 0x040fe40000410000 */
[----:B------:R-:W3:Y:S01]  /*8250*/  LDSM.16.MT88.4 R100, [R214+0xd00] ;  /* 0x000d0000d664783b */ /* 0x000ee20000004200 */
[----:B--2---:R-:W-:Y:S02]  /*8260*/  FMUL.FTZ R6, R148, R146 ;  /* 0x0000009294067220 */ /* 0x004fe40000410000 */
[C---:B-----5:R-:W-:Y:S02]  /*8270*/  FMUL.FTZ R24, R2.reuse, R108 ;  /* 0x0000006c02187220 */ /* 0x060fe40000410000 */
[C---:B------:R-:W-:Y:S02]  /*8280*/  FMUL.FTZ R25, R2.reuse, R109 ;  /* 0x0000006d02197220 */ /* 0x040fe40000410000 */
[----:B------:R-:W-:Y:S01]  /*8290*/  MUFU.EX2 R181, R181 ;  /* 0x000000b500b57308 */ /* 0x000fe20000000800 */
[-C--:B------:R-:W-:Y:S01]  /*82a0*/  HMMA.16816.F32.BF16 R4, R156, R20.reuse, R4 ;  /* 0x000000149c04723c */ /* 0x080fe20000041804 */
[C---:B------:R-:W-:Y:S02]  /*82b0*/  FMUL.FTZ R8, R2.reuse, R140 ;  /* 0x0000008c02087220 */ /* 0x040fe40000410000 */
[----:B------:R-:W-:Y:S02]  /*82c0*/  FMUL.FTZ R9, R2, R141 ;  /* 0x0000008d02097220 */ /* 0x000fe40000410000 */
[C---:B----4-:R-:W-:Y:S02]  /*82d0*/  FMUL.FTZ R10, R0.reuse, R142 ;  /* 0x0000008e000a7220 */ /* 0x050fe40000410000 */
[----:B------:R-:W-:Y:S02]  /*82e0*/  FMUL.FTZ R11, R0, R143 ;  /* 0x0000008f000b7220 */ /* 0x000fe40000410000 */
[----:B------:R-:W2:Y:S03]  /*82f0*/  MUFU.EX2 R180, R180 ;  /* 0x000000b400b47308 */ /* 0x000ea60000000800 */
[----:B------:R-:W-:Y:S01]  /*8300*/  FMUL.FTZ R12, R2, R136 ;  /* 0x00000088020c7220 */ /* 0x000fe20000410000 */
[----:B-1----:R-:W-:Y:S01]  /*8310*/  F2FP.BF16.PACK_AB R144, R176, R177 ;  /* 0x000000b1b090723e */ /* 0x002fe200000010ff */
[----:B------:R-:W-:Y:S02]  /*8320*/  FMUL.FTZ R13, R2, R137 ;  /* 0x00000089020d7220 */ /* 0x000fe40000410000 */
[C---:B------:R-:W-:Y:S02]  /*8330*/  FMUL.FTZ R15, R0.reuse, R139 ;  /* 0x0000008b000f7220 */ /* 0x040fe40000410000 */
[C---:B------:R-:W-:Y:S01]  /*8340*/  FMUL.FTZ R14, R0.reuse, R138 ;  /* 0x0000008a000e7220 */ /* 0x040fe20000410000 */
[----:B------:R-:W-:Y:S01]  /*8350*/  MUFU.EX2 R185, R185 ;  /* 0x000000b900b97308 */ /* 0x000fe20000000800 */
[C---:B------:R-:W-:Y:S02]  /*8360*/  FMUL.FTZ R26, R0.reuse, R110 ;  /* 0x0000006e001a7220 */ /* 0x040fe40000410000 */
[----:B------:R-:W-:Y:S02]  /*8370*/  FMUL.FTZ R27, R0, R111 ;  /* 0x0000006f001b7220 */ /* 0x000fe40000410000 */
[----:B------:R-:W-:Y:S01]  /*8380*/  LDSM.16.MT88.4 R108, [R214+0x500] ;  /* 0x00050000d66c783b */ /* 0x000fe20000004200 */
[C---:B------:R-:W-:Y:S02]  /*8390*/  FMUL.FTZ R28, R2.reuse, R112 ;  /* 0x00000070021c7220 */ /* 0x040fe40000410000 */
[----:B------:R-:W-:Y:S02]  /*83a0*/  FMUL.FTZ R29, R2, R113 ;  /* 0x00000071021d7220 */ /* 0x000fe40000410000 */
[----:B------:R-:W1:Y:S01]  /*83b0*/  MUFU.EX2 R184, R184 ;  /* 0x000000b800b87308 */ /* 0x000e620000000800 */
[C---:B------:R-:W-:Y:S02]  /*83c0*/  FMUL.FTZ R30, R0.reuse, R114 ;  /* 0x00000072001e7220 */ /* 0x040fe40000410000 */
[----:B------:R-:W-:Y:S01]  /*83d0*/  FMUL.FTZ R31, R0, R115 ;  /* 0x00000073001f7220 */ /* 0x000fe20000410000 */
[----:B--2---:R-:W-:Y:S01]  /*83e0*/  F2FP.BF16.PACK_AB R146, R180, R181 ;  /* 0x000000b5b492723e */ /* 0x004fe200000010ff */
[----:B------:R-:W-:Y:S01]  /*83f0*/  LDSM.16.MT88.4 R112, [R212+0x500] ;  /* 0x00050000d470783b */ /* 0x000fe20000004200 */
[C---:B------:R-:W-:Y:S02]  /*8400*/  FMUL.FTZ R32, R150.reuse, R116 ;  /* 0x0000007496207220 */ /* 0x040fe40000410000 */
[----:B------:R-:W-:Y:S02]  /*8410*/  FMUL.FTZ R33, R150, R117 ;  /* 0x0000007596217220 */ /* 0x000fe40000410000 */
[----:B------:R-:W-:Y:S01]  /*8420*/  MUFU.EX2 R183, R183 ;  /* 0x000000b700b77308 */ /* 0x000fe20000000800 */
[C---:B------:R-:W-:Y:S02]  /*8430*/  FMUL.FTZ R34, R148.reuse, R118 ;  /* 0x0000007694227220 */ /* 0x040fe40000410000 */
[----:B------:R-:W-:Y:S02]  /*8440*/  FMUL.FTZ R35, R148, R119 ;  /* 0x0000007794237220 */ /* 0x000fe40000410000 */
[----:B------:R-:W-:Y:S01]  /*8450*/  LDSM.16.MT88.4 R116, [R214+0x1100] ;  /* 0x00110000d674783b */ /* 0x000fe20000004200 */
[C---:B------:R-:W-:Y:S02]  /*8460*/  FMUL.FTZ R48, R150.reuse, R128 ;  /* 0x0000008096307220 */ /* 0x040fe40000410000 */
[----:B------:R-:W-:Y:S02]  /*8470*/  FMUL.FTZ R49, R150, R129 ;  /* 0x0000008196317220 */ /* 0x000fe40000410000 */
[----:B------:R-:W2:Y:S01]  /*8480*/  MUFU.EX2 R182, R182 ;  /* 0x000000b600b67308 */ /* 0x000ea20000000800 */
[C---:B------:R-:W-:Y:S02]  /*8490*/  FMUL.FTZ R50, R148.reuse, R130 ;  /* 0x0000008294327220 */ /* 0x040fe40000410000 */
[----:B------:R-:W-:Y:S01]  /*84a0*/  FMUL.FTZ R51, R148, R131 ;  /* 0x0000008394337220 */ /* 0x000fe20000410000 */
[----:B-1----:R-:W-:Y:S01]  /*84b0*/  F2FP.BF16.PACK_AB R145, R184, R185 ;  /* 0x000000b9b891723e */ /* 0x002fe200000010ff */
[----:B------:R-:W-:Y:S01]  /*84c0*/  LDSM.16.MT88.4 R128, [R214+0x1500] ;  /* 0x00150000d680783b */ /* 0x000fe20000004200 */
[--C-:B------:R-:W-:Y:S02]  /*84d0*/  FFMA.FTZ R167, R167, c[0x0][0x2d0], -R162.reuse ;  /* 0x0000b400a7a77a23 */ /* 0x100fe400000108a2 */
[----:B------:R-:W-:Y:S02]  /*84e0*/  FFMA.FTZ R165, R165, c[0x0][0x2d0], -R162 ;  /* 0x0000b400a5a57a23 */ /* 0x000fe400000108a2 */
[----:B------:R-:W-:Y:S01]  /*84f0*/  MUFU.EX2 R136, R167 ;  /* 0x000000a700887308 */ /* 0x000fe20000000800 */
[C---:B------:R-:W-:Y:S02]  /*8500*/  FMUL.FTZ R40, R2.reuse, R124 ;  /* 0x0000007c02287220 */ /* 0x040fe40000410000 */
[----:B------:R-:W-:Y:S02]  /*8510*/  FMUL.FTZ R41, R2, R125 ;  /* 0x0000007d02297220 */ /* 0x000fe40000410000 */
[C---:B------:R-:W-:Y:S02]  /*8520*/  FMUL.FTZ R42, R0.reuse, R126 ;  /* 0x0000007e002a7220 */ /* 0x040fe40000410000 */
[----:B------:R-:W-:Y:S02]  /*8530*/  FMUL.FTZ R43, R0, R127 ;  /* 0x0000007f002b7220 */ /* 0x000fe40000410000 */
[C---:B------:R-:W-:Y:S01]  /*8540*/  FMUL.FTZ R44, R2.reuse, R132 ;  /* 0x00000084022c7220 */ /* 0x040fe20000410000 */
[----:B------:R-:W1:Y:S01]  /*8550*/  MUFU.EX2 R137, R165 ;  /* 0x000000a500897308 */ /* 0x000e620000000800 */
[----:B------:R-:W-:Y:S02]  /*8560*/  FMUL.FTZ R45, R2, R133 ;  /* 0x00000085022d7220 */ /* 0x000fe40000410000 */
[----:B------:R-:W-:Y:S01]  /*8570*/  FMUL.FTZ R46, R0, R134 ;  /* 0x00000086002e7220 */ /* 0x000fe20000410000 */
[----:B--2---:R-:W-:Y:S01]  /*8580*/  F2FP.BF16.PACK_AB R147, R182, R183 ;  /* 0x000000b7b693723e */ /* 0x004fe200000010ff */
[----:B------:R-:W-:Y:S02]  /*8590*/  FMUL.FTZ R47, R0, R135 ;  /* 0x00000087002f7220 */ /* 0x000fe40000410000 */
[C---:B------:R-:W-:Y:S02]  /*85a0*/  FMUL.FTZ R52, R150.reuse, R52 ;  /* 0x0000003496347220 */ /* 0x040fe40000410000 */
[----:B------:R-:W-:Y:S01]  /*85b0*/  FMUL.FTZ R53, R150, R53 ;  /* 0x0000003596357220 */ /* 0x000fe20000410000 */
[----:B------:R2:W-:Y:S01]  /*85c0*/  MUFU.EX2 R192, R241 ;  /* 0x000000f100c07308 */ /* 0x0005e20000000800 */
[C---:B------:R-:W-:Y:S01]  /*85d0*/  HMMA.16816.F32.BF16 R8, R144.reuse, R20, R8 ;  /* 0x000000149008723c */ /* 0x040fe20000041808 */
[C---:B------:R-:W-:Y:S02]  /*85e0*/  FMUL.FTZ R54, R148.reuse, R54 ;  /* 0x0000003694367220 */ /* 0x040fe40000410000 */
[----:B------:R-:W-:Y:S02]  /*85f0*/  FMUL.FTZ R55, R148, R55 ;  /* 0x0000003794377220 */ /* 0x000fe40000410000 */
[----:B------:R-:W-:Y:S02]  /*8600*/  FMUL.FTZ R56, R2, R56 ;  /* 0x0000003802387220 */ /* 0x000fe40000410000 */
[C---:B------:R-:W-:Y:S01]  /*8610*/  FMUL.FTZ R20, R150.reuse, R104 ;  /* 0x0000006896147220 */ /* 0x040fe20000410000 */
[-C--:B------:R-:W-:Y:S01]  /*8620*/  HMMA.16816.F32.BF16 R12, R144, R22.reuse, R12 ;  /* 0x00000016900c723c */ /* 0x080fe2000004180c */
[----:B------:R-:W-:Y:S01]  /*8630*/  FMUL.FTZ R21, R150, R105 ;  /* 0x0000006996157220 */ /* 0x000fe20000410000 */
[----:B------:R-:W-:Y:S02]  /*8640*/  MUFU.EX2 R186, R186 ;  /* 0x000000ba00ba7308 */ /* 0x000fe40000000800 */
[----:B------:R-:W-:Y:S02]  /*8650*/  FMUL.FTZ R57, R2, R57 ;  /* 0x0000003902397220 */ /* 0x000fe40000410000 */
[C---:B------:R-:W-:Y:S02]  /*8660*/  FMUL.FTZ R58, R0.reuse, R58 ;  /* 0x0000003a003a7220 */ /* 0x040fe40000410000 */
[C---:B------:R-:W-:Y:S01]  /*8670*/  HMMA.16816.F32.BF16 R16, R156.reuse, R22, R16 ;  /* 0x000000169c10723c */ /* 0x040fe20000041810 */
[----:B------:R-:W-:Y:S03]  /*8680*/  FMUL.FTZ R59, R0, R59 ;  /* 0x0000003b003b7220 */ /* 0x000fe60000410000 */
[C---:B------:R-:W-:Y:S01]  /*8690*/  FMUL.FTZ R60, R2.reuse, R60 ;  /* 0x0000003c023c7220 */ /* 0x040fe20000410000 */
[----:B------:R-:W4:Y:S01]  /*86a0*/  MUFU.EX2 R187, R187 ;  /* 0x000000bb00bb7308 */ /* 0x000f220000000800 */
[----:B------:R-:W-:Y:S02]  /*86b0*/  FMUL.FTZ R61, R2, R61 ;  /* 0x0000003d023d7220 */ /* 0x000fe40000410000 */
[C---:B------:R-:W-:Y:S04]  /*86c0*/  FMUL.FTZ R22, R148.reuse, R106 ;  /* 0x0000006a94167220 */ /* 0x040fe80000410000 */
[----:B------:R-:W-:Y:S02]  /*86d0*/  FMUL.FTZ R23, R148, R107 ;  /* 0x0000006b94177220 */ /* 0x000fe40000410000 */
[----:B------:R-:W5:Y:S01]  /*86e0*/  LDSM.16.MT88.4 R104, [R212+0xd00] ;  /* 0x000d0000d468783b */ /* 0x000f620000004200 */
[--C-:B--2---:R-:W-:Y:S01]  /*86f0*/  FFMA.FTZ R241, R164, c[0x0][0x2d0], -R170.reuse ;  /* 0x0000b400a4f17a23 */ /* 0x104fe200000108aa */
[----:B------:R-:W-:Y:S01]  /*8700*/  MUFU.EX2 R188, R188 ;  /* 0x000000bc00bc7308 */ /* 0x000fe20000000800 */
[C---:B------:R-:W-:Y:S02]  /*8710*/  FMUL.FTZ R62, R0.reuse, R62 ;  /* 0x0000003e003e7220 */ /* 0x040fe40000410000 */
[-C--:B---3--:R-:W-:Y:S01]  /*8720*/  HMMA.16816.F32.BF16 R20, R156, R36.reuse, R20 ;  /* 0x000000249c14723c */ /* 0x088fe20000041814 */
[----:B------:R-:W-:Y:S02]  /*8730*/  FMUL.FTZ R63, R0, R63 ;  /* 0x0000003f003f7220 */ /* 0x000fe40000410000 */
[----:B------:R-:W-:Y:S01]  /*8740*/  LDSM.16.MT88.4 R164, [R212+0x1500] ;  /* 0x00150000d4a4783b */ /* 0x000fe20000004200 */
[C---:B------:R-:W-:Y:S02]  /*8750*/  FMUL.FTZ R64, R150.reuse, R64 ;  /* 0x0000004096407220 */ /* 0x040fe40000410000 */
[----:B------:R-:W-:Y:S01]  /*8760*/  FMUL.FTZ R65, R150, R65 ;  /* 0x0000004196417220 */ /* 0x000fe20000410000 */
[----:B------:R-:W2:Y:S01]  /*8770*/  MUFU.EX2 R189, R189 ;  /* 0x000000bd00bd7308 */ /* 0x000ea20000000800 */
[C---:B------:R-:W-:Y:S01]  /*8780*/  HMMA.16816.F32.BF16 R24, R144.reuse, R36, R24 ;  /* 0x000000249018723c */ /* 0x040fe20000041818 */
[C---:B------:R-:W-:Y:S03]  /*8790*/  FMUL.FTZ R66, R148.reuse, R66 ;  /* 0x0000004294427220 */ /* 0x040fe60000410000 */
[----:B------:R-:W-:Y:S02]  /*87a0*/  FMUL.FTZ R67, R148, R67 ;  /* 0x0000004394437220 */ /* 0x000fe40000410000 */
[--C-:B------:R-:W-:Y:S02]  /*87b0*/  FFMA.FTZ R163, R163, c[0x0][0x2d0], -R170.reuse ;  /* 0x0000b400a3a37a23 */ /* 0x100fe400000108aa */
[-C--:B------:R-:W-:Y:S01]  /*87c0*/  HMMA.16816.F32.BF16 R28, R144, R38.reuse, R28 ;  /* 0x00000026901c723c */ /* 0x080fe2000004181c */
[C---:B------:R-:W-:Y:S01]  /*87d0*/  FMUL.FTZ R36, R150.reuse, R120 ;  /* 0x0000007896247220 */ /* 0x040fe20000410000 */
[----:B------:R-:W-:Y:S02]  /*87e0*/  MUFU.EX2 R190, R190 ;  /* 0x000000be00be7308 */ /* 0x000fe40000000800 */
[----:B------:R-:W-:Y:S02]  /*87f0*/  FMUL.FTZ R37, R150, R121 ;  /* 0x0000007996257220 */ /* 0x000fe40000410000 */
[----:B------:R-:W-:Y:S01]  /*8800*/  FFMA.FTZ R170, R161, c[0x0][0x2d0], -R170 ;  /* 0x0000b400a1aa7a23 */ /* 0x000fe200000108aa */
[----:B-1----:R-:W-:Y:S01]  /*8810*/  F2FP.BF16.PACK_AB R161, R137, R136 ;  /* 0x0000008889a1723e */ /* 0x002fe200000010ff */
[C---:B------:R-:W-:Y:S01]  /*8820*/  HMMA.16816.F32.BF16 R32, R156.reuse, R38, R32 ;  /* 0x000000269c20723c */ /* 0x040fe20000041820 */
[C---:B------:R-:W-:Y:S03]  /*8830*/  FMUL.FTZ R72, R2.reuse, R72 ;  /* 0x0000004802487220 */ /* 0x040fe60000410000 */
[----:B------:R1:W-:Y:S01]  /*8840*/  MUFU.EX2 R139, R170 ;  /* 0x000000aa008b7308 */ /* 0x0003e20000000800 */
[----:B------:R-:W-:Y:S02]  /*8850*/  FMUL.FTZ R73, R2, R73 ;  /* 0x0000004902497220 */ /* 0x000fe40000410000 */
[C---:B------:R-:W-:Y:S02]  /*8860*/  FMUL.FTZ R38, R148.reuse, R122 ;  /* 0x0000007a94267220 */ /* 0x040fe40000410000 */
[----:B------:R-:W-:Y:S02]  /*8870*/  FMUL.FTZ R39, R148, R123 ;  /* 0x0000007b94277220 */ /* 0x000fe40000410000 */
[----:B------:R-:W-:Y:S01]  /*8880*/  LDSM.16.MT88.4 R120, [R212+0x900] ;  /* 0x00090000d478783b */ /* 0x000fe20000004200 */
[C---:B------:R-:W-:Y:S02]  /*8890*/  FMUL.FTZ R74, R0.reuse, R74 ;  /* 0x0000004a004a7220 */ /* 0x040fe40000410000 */
[----:B------:R-:W-:Y:S01]  /*88a0*/  FMUL.FTZ R75, R0, R75 ;  /* 0x0000004b004b7220 */ /* 0x000fe20000410000 */
[----:B------:R-:W3:Y:S01]  /*88b0*/  MUFU.EX2 R195, R195 ;  /* 0x000000c300c37308 */ /* 0x000ee20000000800 */
[-C--:B------:R-:W-:Y:S01]  /*88c0*/  HMMA.16816.F32.BF16 R36, R156, R100.reuse, R36 ;  /* 0x000000649c24723c */ /* 0x080fe20000041824 */
[C---:B------:R-:W-:Y:S02]  /*88d0*/  FMUL.FTZ R76, R2.reuse, R76 ;  /* 0x0000004c024c7220 */ /* 0x040fe40000410000 */
[----:B------:R-:W-:Y:S02]  /*88e0*/  FMUL.FTZ R77, R2, R77 ;  /* 0x0000004d024d7220 */ /* 0x000fe40000410000 */
[C---:B------:R-:W-:Y:S02]  /*88f0*/  FMUL.FTZ R78, R0.reuse, R78 ;  /* 0x0000004e004e7220 */ /* 0x040fe40000410000 */
[----:B------:R-:W-:Y:S01]  /*8900*/  FMUL.FTZ R79, R0, R79 ;  /* 0x0000004f004f7220 */ /* 0x000fe20000410000 */
[C---:B------:R-:W-:Y:S01]  /*8910*/  HMMA.16816.F32.BF16 R40, R144.reuse, R100, R40 ;  /* 0x000000649028723c */ /* 0x040fe20000041828 */
[----:B------:R-:W-:Y:S01]  /*8920*/  MUFU.EX2 R196, R196 ;  /* 0x000000c400c47308 */ /* 0x000fe20000000800 */
[----:B-1----:R-:W-:Y:S02]  /*8930*/  LDSM.16.MT88.4 R168, [R214+0x2100] ;  /* 0x00210000d6a8783b */ /* 0x002fe40000004200 */
[C---:B------:R-:W-:Y:S02]  /*8940*/  FMUL.FTZ R88, R2.reuse, R88 ;  /* 0x0000005802587220 */ /* 0x040fe40000410000 */
[----:B------:R-:W-:Y:S02]  /*8950*/  FMUL.FTZ R89, R2, R89 ;  /* 0x0000005902597220 */ /* 0x000fe40000410000 */
[-C--:B------:R-:W-:Y:S01]  /*8960*/  HMMA.16816.F32.BF16 R44, R144, R102.reuse, R44 ;  /* 0x00000066902c723c */ /* 0x080fe2000004182c */
[C---:B------:R-:W-:Y:S02]  /*8970*/  FMUL.FTZ R90, R0.reuse, R90 ;  /* 0x0000005a005a7220 */ /* 0x040fe40000410000 */
[----:B------:R-:W1:Y:S01]  /*8980*/  MUFU.EX2 R199, R199 ;  /* 0x000000c700c77308 */ /* 0x000e620000000800 */
[----:B------:R-:W-:Y:S02]  /*8990*/  FMUL.FTZ R91, R0, R91 ;  /* 0x0000005b005b7220 */ /* 0x000fe40000410000 */
[C---:B------:R-:W-:Y:S02]  /*89a0*/  FMUL.FTZ R92, R2.reuse, R92 ;  /* 0x0000005c025c7220 */ /* 0x040fe40000410000 */
[C---:B------:R-:W-:Y:S01]  /*89b0*/  HMMA.16816.F32.BF16 R48, R156.reuse, R102, R48 ;  /* 0x000000669c30723c */ /* 0x040fe20000041830 */
[----:B------:R-:W1:Y:S03]  /*89c0*/  LDSM.16.MT88.4 R100, [R214+0x1900] ;  /* 0x00190000d664783b */ /* 0x000e660000004200 */
[----:B------:R-:W-:Y:S01]  /*89d0*/  FMUL.FTZ R93, R2, R93 ;  /* 0x0000005d025d7220 */ /* 0x000fe20000410000 */
[----:B------:R-:W-:Y:S01]  /*89e0*/  MUFU.EX2 R240, R240 ;  /* 0x000000f000f07308 */ /* 0x000fe20000000800 */
[C---:B------:R-:W-:Y:S02]  /*89f0*/  FMUL.FTZ R94, R0.reuse, R94 ;  /* 0x0000005e005e7220 */ /* 0x040fe40000410000 */
[-C--:B-----5:R-:W-:Y:S01]  /*8a00*/  HMMA.16816.F32.BF16 R52, R156, R104.reuse, R52 ;  /* 0x000000689c34723c */ /* 0x0a0fe20000041834 */
[----:B------:R-:W-:Y:S03]  /*8a10*/  FMUL.FTZ R95, R0, R95 ;  /* 0x0000005f005f7220 */ /* 0x000fe60000410000 */
[C---:B------:R-:W-:Y:S02]  /*8a20*/  FMUL.FTZ R96, R150.reuse, R96 ;  /* 0x0000006096607220 */ /* 0x040fe40000410000 */
[----:B------:R-:W-:Y:S01]  /*8a30*/  FMUL.FTZ R97, R150, R97 ;  /* 0x0000006196617220 */ /* 0x000fe20000410000 */
[----:B------:R-:W5:Y:S01]  /*8a40*/  MUFU.EX2 R243, R243 ;  /* 0x000000f300f37308 */ /* 0x000f620000000800 */
[C---:B------:R-:W-:Y:S01]  /*8a50*/  HMMA.16816.F32.BF16 R56, R144.reuse, R104, R56 ;  /* 0x000000689038723c */ /* 0x040fe20000041838 */
[C---:B------:R-:W-:Y:S03]  /*8a60*/  FMUL.FTZ R98, R148.reuse, R98 ;  /* 0x0000006294627220 */ /* 0x040fe60000410000 */
        /* <DEDUP_REMOVED lines=8> */
[----:B------:R-:W2:Y:S01]  /*8af0*/  MUFU.EX2 R245, R245 ;  /* 0x000000f500f57308 */ /* 0x000ea20000000800 */
[----:B------:R-:W-:Y:S02]  /*8b00*/  FMUL.FTZ R71, R148, R71 ;  /* 0x0000004794477220 */ /* 0x000fe40000410000 */
[C---:B------:R-:W-:Y:S02]  /*8b10*/  FMUL.FTZ R80, R150.reuse, R80 ;  /* 0x0000005096507220 */ /* 0x040fe40000410000 */
[----:B------:R-:W-:Y:S03]  /*8b20*/  FMUL.FTZ R81, R150, R81 ;  /* 0x0000005196517220 */ /* 0x000fe60000410000 */
[-C--:B-1----:R-:W-:Y:S01]  /*8b30*/  HMMA.16816.F32.BF16 R68, R156, R100.reuse, R68 ;  /* 0x000000649c44723c */ /* 0x082fe20000041844 */
[C---:B------:R-:W-:Y:S01]  /*8b40*/  FMUL.FTZ R82, R148.reuse, R82 ;  /* 0x0000005294527220 */ /* 0x040fe20000410000 */
[----:B------:R-:W-:Y:S01]  /*8b50*/  MUFU.EX2 R198, R198 ;  /* 0x000000c600c67308 */ /* 0x000fe20000000800 */
[----:B------:R-:W-:Y:S02]  /*8b60*/  FMUL.FTZ R83, R148, R83 ;  /* 0x0000005394537220 */ /* 0x000fe40000410000 */
[C---:B------:R-:W-:Y:S02]  /*8b70*/  FMUL.FTZ R84, R150.reuse, R84 ;  /* 0x0000005496547220 */ /* 0x040fe40000410000 */
[----:B------:R-:W-:Y:S01]  /*8b80*/  FMUL.FTZ R85, R150, R85 ;  /* 0x0000005596557220 */ /* 0x000fe20000410000 */
[C---:B------:R-:W-:Y:S01]  /*8b90*/  HMMA.16816.F32.BF16 R72, R144.reuse, R100, R72 ;  /* 0x000000649048723c */ /* 0x040fe20000041848 */
[C---:B------:R-:W-:Y:S03]  /*8ba0*/  FMUL.FTZ R86, R148.reuse, R86 ;  /* 0x0000005694567220 */ /* 0x040fe60000410000 */
[----:B------:R-:W-:Y:S01]  /*8bb0*/  MUFU.EX2 R197, R197 ;  /* 0x000000c500c57308 */ /* 0x000fe20000000800 */
[----:B------:R-:W-:Y:S02]  /*8bc0*/  FMUL.FTZ R87, R148, R87 ;  /* 0x0000005794577220 */ /* 0x000fe40000410000 */
[----:B----4-:R-:W-:Y:S01]  /*8bd0*/  F2FP.BF16.PACK_AB R100, R187, R186 ;  /* 0x000000babb64723e */ /* 0x010fe200000010ff */
[-C--:B------:R-:W-:Y:S01]  /*8be0*/  HMMA.16816.F32.BF16 R76, R144, R102.reuse, R76 ;  /* 0x00000066904c723c */ /* 0x080fe2000004184c */
[----:B--2---:R-:W-:Y:S03]  /*8bf0*/  F2FP.BF16.PACK_AB R101, R189, R188 ;  /* 0x000000bcbd65723e */ /* 0x004fe600000010ff */
[--C-:B------:R-:W-:Y:S02]  /*8c00*/  FFMA.FTZ R244, R244, c[0x0][0x2d0], -R162.reuse ;  /* 0x0000b400f4f47a23 */ /* 0x100fe400000108a2 */
[----:B------:R-:W-:Y:S01]  /*8c10*/  MUFU.EX2 R193, R193 ;  /* 0x000000c100c17308 */ /* 0x000fe20000000800 */
[--C-:B------:R-:W-:Y:S01]  /*8c20*/  FFMA.FTZ R247, R247, c[0x0][0x2d0], -R162.reuse ;  /* 0x0000b400f7f77a23 */ /* 0x100fe200000108a2 */
[C---:B------:R-:W-:Y:S01]  /*8c30*/  HMMA.16816.F32.BF16 R80, R156.reuse, R102, R80 ;  /* 0x000000669c50723c */ /* 0x040fe20000041850 */
[--C-:B------:R-:W-:Y:S03]  /*8c40*/  FFMA.FTZ R249, R249, c[0x0][0x2d0], -R162.reuse ;  /* 0x0000b400f9f97a23 */ /* 0x100fe600000108a2 */
[--C-:B------:R-:W-:Y:S02]  /*8c50*/  FFMA.FTZ R246, R251, c[0x0][0x2d0], -R162.reuse ;  /* 0x0000b400fbf67a23 */ /* 0x100fe400000108a2 */
[--C-:B------:R-:W-:Y:S01]  /*8c60*/  FFMA.FTZ R160, R160, c[0x0][0x2d0], -R162.reuse ;  /* 0x0000b400a0a07a23 */ /* 0x100fe200000108a2 */
[----:B---3--:R-:W-:Y:S01]  /*8c70*/  F2FP.BF16.PACK_AB R102, R195, R190 ;  /* 0x000000bec366723e */ /* 0x008fe200000010ff */
[-C--:B------:R-:W-:Y:S01]  /*8c80*/  HMMA.16816.F32.BF16 R84, R156, R104.reuse, R84 ;  /* 0x000000689c54723c */ /* 0x080fe20000041854 */
[----:B------:R-:W-:Y:S01]  /*8c90*/  F2FP.BF16.PACK_AB R103, R199, R196 ;  /* 0x000000c4c767723e */ /* 0x000fe200000010ff */
[----:B------:R-:W-:Y:S02]  /*8ca0*/  MUFU.EX2 R244, R244 ;  /* 0x000000f400f47308 */ /* 0x000fe40000000800 */
[----:B------:R-:W-:Y:S02]  /*8cb0*/  FFMA.FTZ R162, R153, c[0x0][0x2d0], -R162 ;  /* 0x0000b40099a27a23 */ /* 0x000fe400000108a2 */
[----:B------:R-:W-:Y:S01]  /*8cc0*/  FFMA.FTZ R172, R150, R237, R172 ;  /* 0x000000ed96ac7223 */ /* 0x000fe200000100ac */
[----:B------:R-:W-:Y:S01]  /*8cd0*/  MOV R150, R151 ;  /* 0x0000009700967202 */ /* 0x000fe20000000f00 */
[C---:B------:R-:W-:Y:S01]  /*8ce0*/  HMMA.16816.F32.BF16 R88, R144.reuse, R104, R88 ;  /* 0x000000689058723c */ /* 0x040fe20000041858 */
[----:B------:R-:W-:Y:S03]  /*8cf0*/  FFMA.FTZ R173, R148, R235, R173 ;  /* 0x000000eb94ad7223 */ /* 0x000fe600000100ad */
[----:B------:R-:W1:Y:S01]  /*8d00*/  MUFU.EX2 R247, R247 ;  /* 0x000000f700f77308 */ /* 0x000e620000000800 */
[----:B------:R-:W-:Y:S01]  /*8d10*/  FFMA.FTZ R177, R2, R233, R177 ;  /* 0x000000e902b17223 */ /* 0x000fe200000100b1 */
[----:B------:R-:W-:Y:S01]  /*8d20*/  MOV R148, R149 ;  /* 0x0000009500947202 */ /* 0x000fe20000000f00 */
[----:B------:R-:W-:Y:S01]  /*8d30*/  FFMA.FTZ R185, R0, R231, R185 ;  /* 0x000000e700b97223 */ /* 0x000fe200000100b9 */
[-C--:B------:R-:W-:Y:S01]  /*8d40*/  HMMA.16816.F32.BF16 R92, R144, R106.reuse, R92 ;  /* 0x0000006a905c723c */ /* 0x080fe2000004185c */
[----:B-----5:R-:W-:Y:S03]  /*8d50*/  F2FP.BF16.PACK_AB R104, R243, R240 ;  /* 0x000000f0f368723e */ /* 0x020fe600000010ff */
[----:B------:R-:W-:Y:S01]  /*8d60*/  MOV R2, R3 ;  /* 0x0000000300027202 */ /* 0x000fe20000000f00 */
[----:B------:R-:W-:Y:S01]  /*8d70*/  FADD.FTZ R155, R155, R172 ;  /* 0x000000ac9b9b7221 */ /* 0x000fe20000010000 */
[----:B------:R-:W-:Y:S01]  /*8d80*/  MUFU.EX2 R249, R249 ;  /* 0x000000f900f97308 */ /* 0x000fe20000000800 */
[----:B------:R-:W-:Y:S01]  /*8d90*/  FADD.FTZ R174, R174, R173 ;  /* 0x000000adaeae7221 */ /* 0x000fe20000010000 */
[----:B------:R-:W-:Y:S01]  /*8da0*/  HMMA.16816.F32.BF16 R96, R156, R106, R96 ;  /* 0x0000006a9c60723c */ /* 0x000fe20000041860 */
[----:B------:R-:W-:Y:S03]  /*8db0*/  FADD.FTZ R176, R176, R177 ;  /* 0x000000b1b0b07221 */ /* 0x000fe60000010000 */
[----:B------:R-:W-:Y:S02]  /*8dc0*/  FADD.FTZ R184, R184, R185 ;  /* 0x000000b9b8b87221 */ /* 0x000fe40000010000 */
[----:B------:R-:W-:Y:S01]  /*8dd0*/  FADD.FTZ R154, R154, R155 ;  /* 0x0000009b9a9a7221 */ /* 0x000fe20000010000 */
[----:B------:R-:W-:Y:S01]  /*8de0*/  F2FP.BF16.PACK_AB R106, R245, R242 ;  /* 0x000000f2f56a723e */ /* 0x000fe200000010ff */
[-C--:B------:R-:W-:Y:S01]  /*8df0*/  HMMA.16816.F32.BF16 R4, R100, R108.reuse, R4 ;  /* 0x0000006c6404723c */ /* 0x080fe20000041804 */
[----:B------:R-:W2:Y:S03]  /*8e00*/  MUFU.EX2 R246, R246 ;  /* 0x000000f600f67308 */ /* 0x000ea60000000800 */
[----:B-1----:R-:W-:Y:S01]  /*8e10*/  F2FP.BF16.PACK_AB R105, R247, R244 ;  /* 0x000000f4f769723e */ /* 0x002fe200000010ff */
[----:B------:R-:W-:Y:S01]  /*8e20*/  FADD.FTZ R179, R179, R174 ;  /* 0x000000aeb3b37221 */ /* 0x000fe20000010000 */
[----:B------:R-:W-:Y:S01]  /*8e30*/  F2FP.BF16.PACK_AB R156, R197, R198 ;  /* 0x000000c6c59c723e */ /* 0x000fe200000010ff */
[----:B------:R-:W-:Y:S02]  /*8e40*/  FADD.FTZ R181, R181, R176 ;  /* 0x000000b0b5b57221 */ /* 0x000fe40000010000 */
[----:B------:R-:W-:Y:S02]  /*8e50*/  FADD.FTZ R183, R183, R184 ;  /* 0x000000b8b7b77221 */ /* 0x000fe40000010000 */
[----:B------:R-:W1:Y:S01]  /*8e60*/  MUFU.EX2 R248, R248 ;  /* 0x000000f800f87308 */ /* 0x000e620000000800 */
[----:B------:R-:W-:Y:S02]  /*8e70*/  FADD.FTZ R175, R175, R154 ;  /* 0x0000009aafaf7221 */ /* 0x000fe40000010000 */
[----:B------:R-:W-:Y:S02]  /*8e80*/  FADD.FTZ R179, R178, R179 ;  /* 0x000000b3b2b37221 */ /* 0x000fe40000010000 */
[----:B------:R-:W-:Y:S02]  /*8e90*/  FADD.FTZ R181, R180, R181 ;  /* 0x000000b5b4b57221 */ /* 0x000fe40000010000 */
[----:B------:R-:W-:Y:S02]  /*8ea0*/  FADD.FTZ R183, R182, R183 ;  /* 0x000000b7b6b77221 */ /* 0x000fe40000010000 */
[----:B------:R-:W-:Y:S01]  /*8eb0*/  FADD.FTZ R186, R186, R175 ;  /* 0x000000afbaba7221 */ /* 0x000fe20000010000 */
[----:B------:R-:W3:Y:S01]  /*8ec0*/  MUFU.EX2 R191, R191 ;  /* 0x000000bf00bf7308 */ /* 0x000ee20000000800 */
[----:B------:R-:W-:Y:S02]  /*8ed0*/  FADD.FTZ R188, R188, R179 ;  /* 0x000000b3bcbc7221 */ /* 0x000fe40000010000 */
[----:B------:R-:W-:Y:S01]  /*8ee0*/  FADD.FTZ R240, R240, R181 ;  /* 0x000000b5f0f07221 */ /* 0x000fe20000010000 */
[----:B--2---:R-:W-:Y:S01]  /*8ef0*/  F2FP.BF16.PACK_AB R107, R246, R249 ;  /* 0x000000f9f66b723e */ /* 0x004fe200000010ff */
[----:B------:R-:W-:Y:S02]  /*8f00*/  FADD.FTZ R244, R244, R183 ;  /* 0x000000b7f4f47221 */ /* 0x000fe40000010000 */
[----:B------:R-:W-:Y:S02]  /*8f10*/  FADD.FTZ R187, R187, R186 ;  /* 0x000000babbbb7221 */ /* 0x000fe40000010000 */
[----:B------:R-:W-:Y:S01]  /*8f20*/  FADD.FTZ R189, R189, R188 ;  /* 0x000000bcbdbd7221 */ /* 0x000fe20000010000 */
[----:B------:R-:W-:Y:S01]  /*8f30*/  MUFU.EX2 R250, R250 ;  /* 0x000000fa00fa7308 */ /* 0x000fe20000000800 */
[C---:B------:R-:W-:Y:S01]  /*8f40*/  HMMA.16816.F32.BF16 R8, R104.reuse, R108, R8 ;  /* 0x0000006c6808723c */ /* 0x040fe20000041808 */
[----:B------:R-:W-:Y:S01]  /*8f50*/  FADD.FTZ R243, R243, R240 ;  /* 0x000000f0f3f37221 */ /* 0x000fe20000010000 */
[----:B-1----:R-:W-:Y:S01]  /*8f60*/  F2FP.BF16.PACK_AB R157, R248, R193 ;  /* 0x000000c1f89d723e */ /* 0x002fe200000010ff */
[----:B------:R-:W-:Y:S02]  /*8f70*/  FADD.FTZ R244, R247, R244 ;  /* 0x000000f4f7f47221 */ /* 0x000fe40000010000 */
[----:B------:R-:W-:Y:S03]  /*8f80*/  FADD.FTZ R190, R190, R187 ;  /* 0x000000bbbebe7221 */ /* 0x000fe60000010000 */
[-C--:B------:R-:W-:Y:S01]  /*8f90*/  HMMA.16816.F32.BF16 R12, R104, R110.reuse, R12 ;  /* 0x0000006e680c723c */ /* 0x080fe2000004180c */
[----:B------:R-:W1:Y:S03]  /*8fa0*/  MUFU.EX2 R251, R194 ;  /* 0x000000c200fb7308 */ /* 0x000e660000000800 */
[----:B------:R-:W-:Y:S01]  /*8fb0*/  FADD.FTZ R196, R196, R189 ;  /* 0x000000bdc4c47221 */ /* 0x000fe20000010000 */
[----:B---3--:R-:W-:Y:S01]  /*8fc0*/  F2FP.BF16.PACK_AB R158, R192, R191 ;  /* 0x000000bfc09e723e */ /* 0x008fe200000010ff */
[----:B------:R-:W-:Y:S02]  /*8fd0*/  FADD.FTZ R242, R242, R243 ;  /* 0x000000f3f2f27221 */ /* 0x000fe40000010000 */
[C---:B------:R-:W-:Y:S01]  /*8fe0*/  HMMA.16816.F32.BF16 R16, R100.reuse, R110, R16 ;  /* 0x0000006e6410723c */ /* 0x040fe20000041810 */
[----:B------:R-:W2:Y:S02]  /*8ff0*/  LDSM.16.MT88.4 R108, [R212+0x1100] ;  /* 0x00110000d46c783b */ /* 0x000ea40000004200 */
[----:B------:R-:W-:Y:S01]  /*9000*/  MUFU.EX2 R252, R252 ;  /* 0x000000fc00fc7308 */ /* 0x000fe20000000800 */
[----:B------:R-:W-:Y:S02]  /*9010*/  FADD.FTZ R249, R249, R244 ;  /* 0x000000f4f9f97221 */ /* 0x000fe40000010000 */
[----:B------:R-:W-:Y:S02]  /*9020*/  FADD.FTZ R195, R195, R190 ;  /* 0x000000bec3c37221 */ /* 0x000fe40000010000 */
[-C--:B------:R-:W-:Y:S01]  /*9030*/  HMMA.16816.F32.BF16 R20, R100, R112.reuse, R20 ;  /* 0x000000706414723c */ /* 0x080fe20000041814 */
[----:B------:R-:W-:Y:S03]  /*9040*/  FADD.FTZ R196, R199, R196 ;  /* 0x000000c4c7c47221 */ /* 0x000fe60000010000 */
[----:B------:R-:W-:Y:S01]  /*9050*/  FADD.FTZ R245, R245, R242 ;  /* 0x000000f2f5f57221 */ /* 0x000fe20000010000 */
[----:B------:R-:W3:Y:S01]  /*9060*/  MUFU.EX2 R241, R241 ;  /* 0x000000f100f17308 */ /* 0x000ee20000000800 */
[----:B------:R-:W-:Y:S02]  /*9070*/  FADD.FTZ R249, R246, R249 ;  /* 0x000000f9f6f97221 */ /* 0x000fe40000010000 */
[C---:B------:R-:W-:Y:S01]  /*9080*/  HMMA.16816.F32.BF16 R24, R104.reuse, R112, R24 ;  /* 0x000000706818723c */ /* 0x040fe20000041818 */
[----:B-1----:R-:W-:Y:S03]  /*9090*/  F2FP.BF16.PACK_AB R159, R251, R250 ;  /* 0x000000fafb9f723e */ /* 0x002fe600000010ff */
[----:B------:R-:W-:Y:S02]  /*90a0*/  FADD.FTZ R198, R198, R195 ;  /* 0x000000c3c6c67221 */ /* 0x000fe40000010000 */
[----:B------:R-:W-:Y:S01]  /*90b0*/  FADD.FTZ R193, R193, R196 ;  /* 0x000000c4c1c17221 */ /* 0x000fe20000010000 */
[----:B------:R-:W1:Y:S01]  /*90c0*/  MUFU.EX2 R194, R163 ;  /* 0x000000a300c27308 */ /* 0x000e620000000800 */
[-C--:B------:R-:W-:Y:S01]  /*90d0*/  HMMA.16816.F32.BF16 R28, R104, R114.reuse, R28 ;  /* 0x00000072681c723c */ /* 0x080fe2000004181c */
[----:B------:R-:W-:Y:S03]  /*90e0*/  FADD.FTZ R198, R197, R198 ;  /* 0x000000c6c5c67221 */ /* 0x000fe60000010000 */
[----:B------:R-:W-:Y:S02]  /*90f0*/  FADD.FTZ R193, R248, R193 ;  /* 0x000000c1f8c17221 */ /* 0x000fe40000010000 */
[----:B------:R-:W-:Y:S02]  /*9100*/  FADD.FTZ R191, R191, R198 ;  /* 0x000000c6bfbf7221 */ /* 0x000fe40000010000 */
[C---:B------:R-:W-:Y:S01]  /*9110*/  HMMA.16816.F32.BF16 R32, R100.reuse, R114, R32 ;  /* 0x000000726420723c */ /* 0x040fe20000041820 */
[----:B------:R-:W4:Y:S01]  /*9120*/  LDSM.16.MT88.4 R112, [R214+0x1d00] ;  /* 0x001d0000d670783b */ /* 0x000f220000004200 */
[----:B------:R3:W-:Y:S02]  /*9130*/  MUFU.EX2 R138, R160 ;  /* 0x000000a0008a7308 */ /* 0x0007e40000000800 */
[----:B------:R-:W-:Y:S02]  /*9140*/  FADD.FTZ R250, R250, R193 ;  /* 0x000000c1fafa7221 */ /* 0x000fe40000010000 */
[----:B------:R-:W-:Y:S02]  /*9150*/  FADD.FTZ R237, R192, R191 ;  /* 0x000000bfc0ed7221 */ /* 0x000fe40000010000 */
[-C--:B------:R-:W-:Y:S01]  /*9160*/  HMMA.16816.F32.BF16 R36, R100, R116.reuse, R36 ;  /* 0x000000746424723c */ /* 0x080fe20000041824 */
[----:B------:R-:W-:Y:S03]  /*9170*/  FADD.FTZ R235, R251, R250 ;  /* 0x000000fafbeb7221 */ /* 0x000fe60000010000 */
[----:B------:R1:W5:Y:S04]  /*9180*/  MUFU.EX2 R153, R162 ;  /* 0x000000a200997308 */ /* 0x0003680000000800 */
[C---:B------:R-:W-:Y:S08]  /*9190*/  HMMA.16816.F32.BF16 R40, R104.reuse, R116, R40 ;  /* 0x000000746828723c */ /* 0x040ff00000041828 */
[-C--:B------:R-:W-:Y:S01]  /*91a0*/  HMMA.16816.F32.BF16 R44, R104, R118.reuse, R44 ;  /* 0x00000076682c723c */ /* 0x080fe2000004182c */
[----:B---3--:R-:W-:Y:S03]  /*91b0*/  F2FP.BF16.PACK_AB R160, R241, R252 ;  /* 0x000000fcf1a0723e */ /* 0x008fe600000010ff */
[----:B------:R-:W-:Y:S04]  /*91c0*/  FADD.FTZ R252, R252, R245 ;  /* 0x000000f5fcfc7221 */ /* 0x000fe80000010000 */
[C---:B------:R-:W-:Y:S01]  /*91d0*/  HMMA.16816.F32.BF16 R48, R100.reuse, R118, R48 ;  /* 0x000000766430723c */ /* 0x040fe20000041830 */
[----:B------:R-:W3:Y:S03]  /*91e0*/  LDSM.16.MT88.4 R116, [R212+0x1d00] ;  /* 0x001d0000d474783b */ /* 0x000ee60000004200 */
[----:B-1----:R-:W-:Y:S01]  /*91f0*/  F2FP.BF16.PACK_AB R162, R139, R194 ;  /* 0x000000c28ba2723e */ /* 0x002fe200000010ff */
[----:B------:R-:W-:Y:S01]  /*9200*/  FADD.FTZ R241, R241, R252 ;  /* 0x000000fcf1f17221 */ /* 0x000fe20000010000 */
[-C--:B-----5:R-:W-:Y:S02]  /*9210*/  F2FP.BF16.PACK_AB R163, R153, R138.reuse ;  /* 0x0000008a99a3723e */ /* 0x0a0fe400000010ff */
[-C--:B--2---:R-:W-:Y:S01]  /*9220*/  HMMA.16816.F32.BF16 R52, R100, R108.reuse, R52 ;  /* 0x0000006c6434723c */ /* 0x084fe20000041834 */
[----:B------:R-:W-:Y:S07]  /*9230*/  FADD.FTZ R241, R194, R241 ;  /* 0x000000f1c2f17221 */ /* 0x000fee0000010000 */
        /* <DEDUP_REMOVED lines=8> */
[-C--:B---3--:R-:W-:Y:S08]  /*92c0*/  HMMA.16816.F32.BF16 R84, R100, R116.reuse, R84 ;  /* 0x000000746454723c */ /* 0x088ff00000041854 */
[C---:B------:R-:W-:Y:S08]  /*92d0*/  HMMA.16816.F32.BF16 R88, R104.reuse, R116, R88 ;  /* 0x000000746858723c */ /* 0x040ff00000041858 */
[-C--:B------:R-:W-:Y:S08]  /*92e0*/  HMMA.16816.F32.BF16 R92, R104, R118.reuse, R92 ;  /* 0x00000076685c723c */ /* 0x080ff0000004185c */
[----:B------:R-:W-:Y:S08]  /*92f0*/  HMMA.16816.F32.BF16 R96, R100, R118, R96 ;  /* 0x000000766460723c */ /* 0x000ff00000041860 */
[-C--:B-1----:R-:W-:Y:S01]  /*9300*/  HMMA.16816.F32.BF16 R144, R156, R108.reuse, R4 ;  /* 0x0000006c9c90723c */ /* 0x082fe20000041804 */
[----:B------:R-:W1:Y:S07]  /*9310*/  LDSM.16.MT88.4 R4, [R212+0x2100] ;  /* 0x00210000d404783b */ /* 0x000e6e0000004200 */
[C---:B------:R-:W-:Y:S07]  /*9320*/  HMMA.16816.F32.BF16 R140, R160.reuse, R108, R8 ;  /* 0x0000006ca08c723c */ /* 0x040fee0000041808 */
[----:B------:R-:W-:Y:S02]  /*9330*/  MOV R11, R139 ;  /* 0x0000008b000b7202 */ /* 0x000fe40000000f00 */
[----:B------:R-:W-:Y:S03]  /*9340*/  MOV R10, R138 ;  /* 0x0000008a000a7202 */ /* 0x000fe60000000f00 */
[----:B------:R-:W-:Y:S01]  /*9350*/  MOV R9, R137 ;  /* 0x0000008900097202 */ /* 0x000fe20000000f00 */
[----:B------:R-:W-:Y:S01]  /*9360*/  FADD.FTZ R233, R11, R241 ;  /* 0x000000f10be97221 */ /* 0x000fe20000010000 */
[----:B------:R-:W-:Y:S02]  /*9370*/  MOV R8, R136 ;  /* 0x0000008800087202 */ /* 0x000fe40000000f00 */
[-C--:B------:R-:W-:Y:S03]  /*9380*/  HMMA.16816.F32.BF16 R136, R160, R110.reuse, R12 ;  /* 0x0000006ea088723c */ /* 0x080fe6000004180c */
[----:B------:R-:W-:Y:S04]  /*9390*/  FADD.FTZ R249, R8, R249 ;  /* 0x000000f908f97221 */ /* 0x000fe80000010000 */
[----:B------:R-:W-:Y:S01]  /*93a0*/  FADD.FTZ R249, R9, R249 ;  /* 0x000000f909f97221 */ /* 0x000fe20000010000 */
[C---:B------:R-:W-:Y:S04]  /*93b0*/  HMMA.16816.F32.BF16 R100, R156.reuse, R110, R16 ;  /* 0x0000006e9c64723c */ /* 0x040fe80000041810 */
[----:B------:R-:W-:Y:S04]  /*93c0*/  FADD.FTZ R0, R10, R249 ;  /* 0x000000f90a007221 */ /* 0x000fe80000010000 */
[-C--:B------:R-:W-:Y:S01]  /*93d0*/  HMMA.16816.F32.BF16 R104, R156, R120.reuse, R20 ;  /* 0x000000789c68723c */ /* 0x080fe20000041814 */
[----:B------:R-:W-:Y:S03]  /*93e0*/  FADD.FTZ R231, R153, R0 ;  /* 0x0000000099e77221 */ /* 0x000fe60000010000 */
[----:B------:R-:W-:Y:S04]  /*93f0*/  MOV R0, R152 ;  /* 0x0000009800007202 */ /* 0x000fe80000000f00 */
        /* <DEDUP_REMOVED lines=16> */
[C---:B------:R-:W-:Y:S08]  /*9500*/  HMMA.16816.F32.BF16 R88, R160.reuse, R4, R88 ;  /* 0x00000004a058723c */ /* 0x040ff00000041858 */
[-C--:B------:R-:W-:Y:S08]  /*9510*/  HMMA.16816.F32.BF16 R92, R160, R6.reuse, R92 ;  /* 0x00000006a05c723c */ /* 0x080ff0000004185c */
[----:B------:R-:W-:Y:S01]  /*9520*/  HMMA.16816.F32.BF16 R96, R156, R6, R96 ;  /* 0x000000069c60723c */ /* 0x000fe20000041860 */
[----:B------:R-:W-:-:S07]  /*9530*/  @P0 BRA `(.L_x_1849) ;  /* 0xffffc29000000947 */ /* 0x000fce000383ffff */
.L_x_1830:
        /* <DEDUP_REMOVED lines=25> */
.L_x_1851:
[----:B------:R-:W-:Y:S02]  /*96d0*/  ULDC UR4, c[0x0][0x32c] ;  /* 0x0000cb0000047ab9 */ /* 0x000fe40000000800 */
[----:B------:R-:W-:-:S03]  /*96e0*/  UISETP.NE.AND UP0, UPT, UR4, 0x1, UPT ;  /* 0x000000010400788c */ /* 0x000fc6000bf05270 */
[----:B------:R-:W-:Y:S02]  /*96f0*/  ULDC.64 UR4, c[0x0][0x330] ;  /* 0x0000cc0000047ab9 */ /* 0x000fe40000000a00 */
[----:B------:R-:W-:-:S07]  /*9700*/  UIMAD.WIDE.U32 UR16, UR14, UR4, URZ ;  /* 0x000000040e1072a5 */ /* 0x000fce000f8e003f */
[----:B------:R-:W-:Y:S02]  /*9710*/  @UP0 UMOV UR15, UR17 ;  /* 0x00000011000f0c82 */ /* 0x000fe40008000000 */
[----:B------:R-:W-:Y:S02]  /*9720*/  @UP0 USHF.R.U32.HI UR14, URZ, UR5, UR15 ;  /* 0x000000053f0e0299 */ /* 0x000fe4000801160f */
.L_x_1852:
[----:B------:R-:W-:Y:S02]  /*9730*/  ULDC UR4, c[0x0][0x32c] ;  /* 0x0000cb0000047ab9 */ /* 0x000fe40000000800 */
[----:B------:R-:W-:-:S04]  /*9740*/  UIMAD UR4, UR14, UR4, URZ ;  /* 0x000000040e0472a4 */ /* 0x000fc8000f8e023f */
[----:B------:R-:W-:-:S04]  /*9750*/  UISETP.LT.AND UP0, UPT, UR13, UR4, UPT ;  /* 0x000000040d00728c */ /* 0x000fc8000bf01270 */
[----:B------:R-:W-:-:S04]  /*9760*/  USEL UR13, UR13, UR4, !UP0 ;  /* 0x000000040d0d7287 */ /* 0x000fc8000c000000 */
.L_x_1850:
        /* <DEDUP_REMOVED lines=16> */
.L_x_1856:
        /* <DEDUP_REMOVED lines=32> */
[----:B------:R-:W-:Y:S01]  /*9a70*/  LEA R14, P2, R7, c[0x0][0x1f8], 0x1 ;  /* 0x00007e00070e7a11 */ /* 0x000fe200078408ff */
[----:B------:R-:W-:Y:S01]  /*9a80*/  IMAD.X R6, R5, 0x1, R242, P1 ;  /* 0x0000000105067824 */ /* 0x000fe200008e06f2 */
[----:B------:R-:W-:Y:S02]  /*9a90*/  IADD3 R8, P0, R241, R8, RZ ;  /* 0x00000008f1087210 */ /* 0x000fe40007f1e0ff */
[----:B------:R-:W-:Y:S02]  /*9aa0*/  LEA.HI.X R15, R7, c[0x0][0x1fc], R4, 0x1, P2 ;  /* 0x00007f00070f7a11 */ /* 0x000fe400010f0c04 */
[----:B------:R-:W-:Y:S01]  /*9ab0*/  LEA R12, P1, R9, c[0x0][0x1f8], 0x1 ;  /* 0x00007e00090c7a11 */ /* 0x000fe200078208ff */
[----:B------:R-:W-:Y:S01]  /*9ac0*/  IMAD.X R5, R5, 0x1, R240, P0 ;  /* 0x0000000105057824 */ /* 0x000fe200000e06f0 */
[----:B------:R-:W-:Y:S01]  /*9ad0*/  LEA R16, P0, R8, c[0x0][0x1f8], 0x1 ;  /* 0x00007e0008107a11 */ /* 0x000fe200078008ff */
[----:B------:R-:W-:Y:S01]  /*9ae0*/  @!PT LDS RZ, [RZ] ;  /* 0x00000000fffff984 */ /* 0x000fe20000000800 */
[----:B------:R-:W-:Y:S01]  /*9af0*/  @!PT LDS RZ, [RZ] ;  /* 0x00000000fffff984 */ /* 0x000fe20000000800 */
[----:B------:R-:W-:Y:S01]  /*9b00*/  @!PT LDS RZ, [RZ] ;  /* 0x00000000fffff984 */ /* 0x000fe20000000800 */
[----:B------:R4:W-:Y:S01]  /*9b10*/  LDGSTS.E.BYPASS.LTC128B.128 [R218+0x100], [R14.64], !P6 ;  /* 0x001000000eda7fae */ /* 0x0009e2000f101d4a */
[----:B------:R-:W-:Y:S02]  /*9b20*/  LEA.HI.X R13, R9, c[0x0][0x1fc], R6, 0x1, P1 ;  /* 0x00007f00090d7a11 */ /* 0x000fe400008f0c06 */
[----:B------:R-:W-:Y:S02]  /*9b30*/  @!P3 IADD3 R4, P2, R10, R220, RZ ;  /* 0x000000dc0a04b210 */ /* 0x000fe40007f5e0ff */
[----:B------:R-:W-:Y:S01]  /*9b40*/  LEA.HI.X R17, R8, c[0x0][0x1fc], R5, 0x1, P0 ;  /* 0x00007f0008117a11 */ /* 0x000fe200000f0c05 */
[----:B------:R4:W-:Y:S01]  /*9b50*/  LDGSTS.E.BYPASS.LTC128B.128 [R218+0xd00], [R12.64], !P5 ;  /* 0x00d000000cda7fae */ /* 0x0009e2000e901d4a */
[----:B------:R-:W-:Y:S01]  /*9b60*/  @!P3 IADD3 R5, P1, R10, R243, RZ ;  /* 0x000000f30a05b210 */ /* 0x000fe20007f3e0ff */
[C---:B------:R-:W-:Y:S01]  /*9b70*/  @!P3 IMAD.X R7, R11.reuse, 0x1, R227, P2 ;  /* 0x000000010b07b824 */ /* 0x040fe200010e06e3 */
[----:B------:R-:W-:Y:S02]  /*9b80*/  @!P3 LEA R18, P2, R4, c[0x0][0x1f8], 0x1 ;  /* 0x00007e000412ba11 */ /* 0x000fe400078408ff */
[----:B------:R4:W-:Y:S01]  /*9b90*/  LDGSTS.E.BYPASS.LTC128B.128 [R218+0x1900], [R16.64], !P4 ;  /* 0x0190000010da7fae */ /* 0x0009e2000e101d4a */
[----:B------:R-:W-:Y:S01]  /*9ba0*/  @!P3 IADD3 R10, P0, R10, R241, RZ ;  /* 0x000000f10a0ab210 */ /* 0x000fe20007f1e0ff */
[----:B------:R-:W-:Y:S01]  /*9bb0*/  @!P3 IMAD.X R6, R11, 0x1, R242, P1 ;  /* 0x000000010b06b824 */ /* 0x000fe200008e06f2 */
[----:B------:R-:W-:Y:S02]  /*9bc0*/  @!P3 LEA.HI.X R19, R4, c[0x0][0x1fc], R7, 0x1, P2 ;  /* 0x00007f000413ba11 */ /* 0x000fe400010f0c07 */
[----:B------:R-:W-:Y:S01]  /*9bd0*/  @!P3 LEA R8, P1, R5, c[0x0][0x1f8], 0x1 ;  /* 0x00007e000508ba11 */ /* 0x000fe200078208ff */
[----:B------:R-:W-:Y:S01]  /*9be0*/  @!P3 IMAD.X R11, R11, 0x1, R240, P0 ;  /* 0x000000010b0bb824 */ /* 0x000fe200000e06f0 */
[C---:B------:R-:W-:Y:S01]  /*9bf0*/  @!P3 LEA R20, P0, R10.reuse, c[0x0][0x1f8], 0x1 ;  /* 0x00007e000a14ba11 */ /* 0x040fe200078008ff */
[----:B------:R4:W-:Y:S01]  /*9c00*/  @!P3 LDGSTS.E.BYPASS.LTC128B.128 [R218+0x900], [R18.64], !P6 ;  /* 0x0090000012dabfae */ /* 0x0009e2000f101d4a */
[----:B------:R-:W-:Y:S02]  /*9c10*/  @!P3 LEA.HI.X R9, R5, c[0x0][0x1fc], R6, 0x1, P1 ;  /* 0x00007f000509ba11 */ /* 0x000fe400008f0c06 */
[----:B------:R-:W-:Y:S03]  /*9c20*/  @!P3 LEA.HI.X R21, R10, c[0x0][0x1fc], R11, 0x1, P0 ;  /* 0x00007f000a15ba11 */ /* 0x000fe600000f0c0b */
[----:B------:R4:W-:Y:S05]  /*9c30*/  @!P3 LDGSTS.E.BYPASS.LTC128B.128 [R218+0x1500], [R8.64], !P5 ;  /* 0x0150000008dabfae */ /* 0x0009ea000e901d4a */
[----:B------:R4:W-:Y:S02]  /*9c40*/  @!P3 LDGSTS.E.BYPASS.LTC128B.128 [R218+0x2100], [R20.64], !P4 ;  /* 0x0210000014dabfae */ /* 0x0009e4000e101d4a */
.L_x_1854:
        /* <DEDUP_REMOVED lines=10> */
[----:B------:R-:W-:Y:S07]  /*9cf0*/  LDSM.16.M88.4 R192, [R216+0x3900] ;  /* 0x00390000d8c0783b */ /* 0x000fee0000000200 */
        /* <DEDUP_REMOVED lines=9> */
[----:B------:R-:W1:Y:S07]  /*9d90*/  LDSM.16.M88.4 R156, [R216+0x3500] ;  /* 0x00350000d89c783b */ /* 0x000e6e0000000200 */
[-C--:B------:R-:W-:Y:S08]  /*9da0*/  HMMA.16816.F32.BF16 R4, R164, R168.reuse, R4 ;  /* 0x000000a8a404723c */ /* 0x080ff00000041804 */
[C---:B------:R-:W-:Y:S08]  /*9db0*/  HMMA.16816.F32.BF16 R8, R172.reuse, R168, R8 ;  /* 0x000000a8ac08723c */ /* 0x040ff00000041808 */
[-C--:B------:R-:W-:Y:S08]  /*9dc0*/  HMMA.16816.F32.BF16 R12, R172, R170.reuse, R12 ;  /* 0x000000aaac0c723c */ /* 0x080ff0000004180c */
[C---:B------:R-:W-:Y:S01]  /*9dd0*/  HMMA.16816.F32.BF16 R16, R164.reuse, R170, R16 ;  /* 0x000000aaa410723c */ /* 0x040fe20000041810 */
[----:B------:R-:W3:Y:S07]  /*9de0*/  LDSM.16.M88.4 R168, [R213+0x6900] ;  /* 0x00690000d5a8783b */ /* 0x000eee0000000200 */
        /* <DEDUP_REMOVED lines=10> */
[----:B------:R-:W4:Y:S07]  /*9e90*/  LDSM.16.M88.4 R164, [R208] ;  /* 0x00000000d0a4783b */ /* 0x000f2e0000000200 */
[-C--:B--2---:R-:W-:Y:S01]  /*9ea0*/  HMMA.16816.F32.BF16 R4, R160, R184.reuse, R4 ;  /* 0x000000b8a004723c */ /* 0x084fe20000041804 */
[----:B------:R-:W-:Y:S07]  /*9eb0*/  LDSM.16.M88.4 R180, [R216+0x4100] ;  /* 0x00410000d8b4783b */ /* 0x000fee0000000200 */
        /* <DEDUP_REMOVED lines=14> */
[----:B------:R-:W1:Y:S07]  /*9fa0*/  LDSM.16.M88.4 R160, [R216+0x3d00] ;  /* 0x003d0000d8a0783b */ /* 0x000e6e0000000200 */
[-C--:B---3--:R-:W-:Y:S01]  /*9fb0*/  HMMA.16816.F32.BF16 R4, R168, R196.reuse, R4 ;  /* 0x000000c4a804723c */ /* 0x088fe20000041804 */
[----:B------:R-:W-:Y:S07]  /*9fc0*/  LDSM.16.M88.4 R192, [R213+0x9900] ;  /* 0x00990000d5c0783b */ /* 0x000fee0000000200 */
[C---:B------:R-:W-:Y:S08]  /*9fd0*/  HMMA.16816.F32.BF16 R8, R200.reuse, R196, R8 ;  /* 0x000000c4c808723c */ /* 0x040ff00000041808 */
[-C--:B------:R-:W-:Y:S08]  /*9fe0*/  HMMA.16816.F32.BF16 R12, R200, R198.reuse, R12 ;  /* 0x000000c6c80c723c */ /* 0x080ff0000004180c */
[C---:B------:R-:W-:Y:S01]  /*9ff0*/  HMMA.16816.F32.BF16 R16, R168.reuse, R198, R16 ;  /* 0x000000c6a810723c */ /* 0x040fe20000041810 */
[----:B------:R-:W-:Y:S07]  /*a000*/  LDSM.16.M88.4 R196, [R205] ;  /* 0x00000000cdc4783b */ /* 0x000fee0000000200 */
[-C--:B----4-:R-:W-:Y:S08]  /*a010*/  HMMA.16816.F32.BF16 R20, R168, R164.reuse, R20 ;  /* 0x000000a4a814723c */ /* 0x090ff00000041814 */
[C---:B------:R-:W-:Y:S08]  /*a020*/  HMMA.16816.F32.BF16 R24, R200.reuse, R164, R24 ;  /* 0x000000a4c818723c */ /* 0x040ff00000041818 */
[-C--:B------:R-:W-:Y:S08]  /*a030*/  HMMA.16816.F32.BF16 R28, R200, R166.reuse, R28 ;  /* 0x000000a6c81c723c */ /* 0x080ff0000004181c */
[C---:B------:R-:W-:Y:S01]  /*a040*/  HMMA.16816.F32.BF16 R32, R168.reuse, R166, R32 ;  /* 0x000000a6a820723c */ /* 0x040fe20000041820 */
[----:B------:R-:W2:Y:S07]  /*a050*/  LDSM.16.M88.4 R164, [R213+0x8900] ;  /* 0x00890000d5a4783b */ /* 0x000eae0000000200 */
[-C--:B------:R-:W-:Y:S08]  /*a060*/  HMMA.16816.F32.BF16 R36, R168, R172.reuse, R36 ;  /* 0x000000aca824723c */ /* 0x080ff00000041824 */
[C---:B------:R-:W-:Y:S08]  /*a070*/  HMMA.16816.F32.BF16 R40, R200.reuse, R172, R40 ;  /* 0x000000acc828723c */ /* 0x040ff00000041828 */
[-C--:B------:R-:W-:Y:S08]  /*a080*/  HMMA.16816.F32.BF16 R44, R200, R174.reuse, R44 ;  /* 0x000000aec82c723c */ /* 0x080ff0000004182c */
[----:B------:R-:W-:Y:S01]  /*a090*/  HMMA.16816.F32.BF16 R48, R168, R174, R48 ;  /* 0x000000aea830723c */ /* 0x000fe20000041830 */
[----:B------:R-:W3:Y:S01]  /*a0a0*/  LDSM.16.M88.4 R168, [R204] ;  /* 0x00000000cca8783b */ /* 0x000ee20000000200 */
[----:B------:R-:W-:Y:S06]  /*a0b0*/  DEPBAR.LE SB0, 0x0 ;  /* 0x000080000000791a */ /* 0x000fec0000000000 */
[-C--:B-1----:R-:W-:Y:S01]  /*a0c0*/  HMMA.16816.F32.BF16 R4, R156, R160.reuse, R4 ;  /* 0x000000a09c04723c */ /* 0x082fe20000041804 */
[----:B------:R-:W-:Y:S07]  /*a0d0*/  BAR.SYNC.DEFER_BLOCKING 0x0 ;  /* 0x0000000000007b1d */ /* 0x000fee0000010000 */
        /* <DEDUP_REMOVED lines=10> */
[----:B------:R-:W-:Y:S08]  /*a180*/  HMMA.16816.F32.BF16 R48, R156, R186, R48 ;  /* 0x000000ba9c30723c */ /* 0x000ff00000041830 */
[-C--:B--2---:R-:W-:Y:S08]  /*a190*/  HMMA.16816.F32.BF16 R4, R164, R188.reuse, R4 ;  /* 0x000000bca404723c */ /* 0x084ff00000041804 */
        /* <DEDUP_REMOVED lines=10> */
[----:B------:R-:W-:Y:S01]  /*a240*/  HMMA.16816.F32.BF16 R48, R164, R170, R48 ;  /* 0x000000aaa430723c */ /* 0x000fe20000041830 */
[----:B------:R-:W-:-:S07]  /*a250*/  @!P0 BRA `(.L_x_1855) ;  /* 0x000003a000008947 */ /* 0x000fce0003800000 */
[----:B------:R-:W-:Y:S01]  /*a260*/  IMAD.U32 R164, RZ, RZ, UR7 ;  /* 0x00000007ffa47e24 */ /* 0x000fe2000f8e00ff */
[----:B------:R-:W-:Y:S01]  /*a270*/  IADD3 R154, -R232, 0x30, RZ ;  /* 0x00000030e89a7810 */ /* 0x000fe20007ffe1ff */
[----:B------:R-:W-:Y:S03]  /*a280*/  IMAD.U32 R165, RZ, RZ, UR6 ;  /* 0x00000006ffa57e24 */ /* 0x000fe6000f8e00ff */
        /* <DEDUP_REMOVED lines=17> */
[--C-:B------:R-:W-:Y:S02]  /*a3a0*/  @P1 IADD3.X R161, RZ, c[0x0][0x1cc], R150.reuse, P0, P2 ;  /* 0x00007300ffa11a10 */ /* 0x100fe400007e4496 */
[----:B------:R-:W-:Y:S04]  /*a3b0*/  @P1 IADD3 R158, P2, R153, 0x80, RZ ;  /* 0x00000080999e1810 */ /* 0x000fe80007f5e0ff */
[----:B------:R-:W-:Y:S04]  /*a3c0*/  @P1 IADD3 R158, P0, R158, c[0x0][0x1c8], RZ ;  /* 0x000072009e9e1a10 */ /* 0x000fe80007f1e0ff */
[----:B------:R-:W-:Y:S02]  /*a3d0*/  @P1 IADD3.X R159, RZ, c[0x0][0x1cc], R150, P0, P2 ;  /* 0x00007300ff9f1a10 */ /* 0x000fe400007e4496 */
[----:B------:R-:W-:Y:S11]  /*a3e0*/  ISETP.GE.AND P0, PT, R154, 0x21, PT ;  /* 0x000000219a00780c */ /* 0x000ff60003f06270 */
[----:B------:R-:W-:Y:S02]  /*a3f0*/  @!UPT UIADD3 URZ, URZ, URZ, URZ ;  /* 0x0000003f3f3ff290 */ /* 0x000fe4000fffe03f */
[----:B------:R-:W-:Y:S04]  /*a400*/  @P0 IADD3 R154, R230, -0x1, RZ ;  /* 0xffffffffe69a0810 */ /* 0x000fe80007ffe0ff */
[----:B------:R-:W-:Y:S01]  /*a410*/  @P0 SHF.R.S32.HI R155, RZ, 0x1f, R154 ;  /* 0x0000001fff9b0819 */ /* 0x000fe2000001149a */
[----:B------:R-:W-:Y:S04]  /*a420*/  @P0 IMAD.WIDE.U32 R156, R154, c[0x0][0x1e0], RZ ;  /* 0x000078009a9c0a25 */ /* 0x000fe800078e00ff */
[----:B------:R-:W-:Y:S02]  /*a430*/  @P0 IMAD R155, R155, c[0x0][0x1e0], RZ ;  /* 0x000078009b9b0a24 */ /* 0x000fe400078e02ff */
[----:B------:R-:W-:Y:S04]  /*a440*/  @P0 IMAD.WIDE.U32 R164, R156, 0x30, R164 ;  /* 0x000000309ca40825 */ /* 0x000fe800078e00a4 */
[----:B------:R-:W-:Y:S04]  /*a450*/  @P0 IMAD R155, R154, c[0x0][0x1e4], R155 ;  /* 0x000079009a9b0a24 */ /* 0x000fe800078e029b */
[----:B------:R-:W-:Y:S01]  /*a460*/  @P0 IMAD.IADD R155, R157, 0x1, R155 ;  /* 0x000000019d9b0824 */ /* 0x000fe200078e029b */
[-C--:B------:R-:W-:Y:S03]  /*a470*/  @P0 IADD3 R157, P2, R224, R164.reuse, RZ ;  /* 0x000000a4e09d0210 */ /* 0x080fe60007f5e0ff */
[----:B------:R-:W-:Y:S04]  /*a480*/  @P0 IMAD R155, R155, 0x30, RZ ;  /* 0x000000309b9b0824 */ /* 0x000fe800078e02ff */
        /* <DEDUP_REMOVED lines=23> */
.L_x_1855:
        /* <DEDUP_REMOVED lines=40> */
[C---:B------:R-:W-:Y:S02]  /*a880*/  ISETP.GT.AND P0, PT, R230.reuse, UR4, PT ;  /* 0x00000004e6007c0c */ /* 0x040fe4000bf04270 */
[----:B------:R-:W-:Y:S03]  /*a890*/  IADD3 R230, R230, -0x1, RZ ;  /* 0xffffffffe6e67810 */ /* 0x000fe60007ffe0ff */
[----:B------:R-:W1:Y:S02]  /*a8a0*/  SHFL.BFLY PT, R156, R3, 0x2, 0x1f ;  /* 0x0c401f00039c7f89 */ /* 0x000e6400000e0000 */
[----:B-1----:R-:W-:Y:S02]  /*a8b0*/  FMNMX.FTZ R156, R3, R156, !PT ;  /* 0x0000009c039c7209 */ /* 0x002fe40007810000 */
[----:B------:R-:W-:Y:S02]  /*a8c0*/  FMNMX.FTZ R155, R153, R150, !PT ;  /* 0x00000096999b7209 */ /* 0x000fe40007810000 */
[----:B------:R-:W-:Y:S02]  /*a8d0*/  FMNMX.FTZ R153, R11, R158, !PT ;  /* 0x0000009e0b997209 */ /* 0x000fe40007810000 */
[----:B------:R-:W-:Y:S01]  /*a8e0*/  FMNMX.FTZ R150, R160, R149, !PT ;  /* 0x00000095a0967209 */ /* 0x000fe20007810000 */
[----:B------:R-:W1:Y:S01]  /*a8f0*/  SHFL.BFLY PT, R154, R155, 0x1, 0x1f ;  /* 0x0c201f009b9a7f89 */ /* 0x000e6200000e0000 */
[----:B------:R-:W-:Y:S04]  /*a900*/  FMNMX.FTZ R158, R14, R153, !PT ;  /* 0x000000990e9e7209 */ /* 0x000fe80007810000 */
[----:B------:R-:W-:Y:S03]  /*a910*/  FMNMX.FTZ R153, R15, R158, !PT ;  /* 0x0000009e0f997209 */ /* 0x000fe60007810000 */
[----:B------:R-:W2:Y:S01]  /*a920*/  SHFL.BFLY PT, R149, R150, 0x1, 0x1f ;  /* 0x0c201f0096957f89 */ /* 0x000ea200000e0000 */
[----:B------:R-:W-:Y:S04]  /*a930*/  FMNMX.FTZ R158, R26, R153, !PT ;  /* 0x000000991a9e7209 */ /* 0x000fe80007810000 */
[----:B------:R-:W-:Y:S03]  /*a940*/  FMNMX.FTZ R3, R27, R158, !PT ;  /* 0x0000009e1b037209 */ /* 0x000fe60007810000 */
[----:B------:R-:W3:Y:S01]  /*a950*/  SHFL.BFLY PT, R153, R156, 0x1, 0x1f ;  /* 0x0c201f009c997f89 */ /* 0x000ee200000e0000 */
[----:B-1----:R-:W-:Y:S02]  /*a960*/  FMNMX.FTZ R151, R155, R154, !PT ;  /* 0x0000009a9b977209 */ /* 0x002fe40007810000 */
[----:B------:R-:W-:Y:S03]  /*a970*/  FMNMX.FTZ R154, R30, R3, !PT ;  /* 0x000000031e9a7209 */ /* 0x000fe60007810000 */
[----:B------:R-:W-:Y:S01]  /*a980*/  FADD.FTZ R3, -R151, R148 ;  /* 0x0000009497037221 */ /* 0x000fe20000010100 */
[----:B------:R-:W-:Y:S01]  /*a990*/  FMNMX.FTZ R155, R31, R154, !PT ;  /* 0x0000009a1f9b7209 */ /* 0x000fe20007810000 */
[----:B------:R-:W-:Y:S01]  /*a9a0*/  FMUL.FTZ R178, R151, c[0x0][0x2d0] ;  /* 0x0000b40097b27a20 */ /* 0x000fe20000410000 */
[----:B--2---:R-:W-:Y:S01]  /*a9b0*/  FMNMX.FTZ R149, R150, R149, !PT ;  /* 0x0000009596957209 */ /* 0x004fe20007810000 */
[----:B------:R-:W-:Y:S01]  /*a9c0*/  FMUL.FTZ R150, R3, c[0x0][0x2d0] ;  /* 0x0000b40003967a20 */ /* 0x000fe20000410000 */
[----:B------:R-:W-:Y:S01]  /*a9d0*/  FMNMX.FTZ R154, R42, R155, !PT ;  /* 0x0000009b2a9a7209 */ /* 0x000fe20007810000 */
[----:B------:R-:W-:Y:S02]  /*a9e0*/  FFMA.FTZ R161, R5, c[0x0][0x2d0], -R178 ;  /* 0x0000b40005a17a23 */ /* 0x000fe400000108b2 */
[----:B------:R-:W-:Y:S01]  /*a9f0*/  FADD.FTZ R155, -R149, R2 ;  /* 0x00000002959b7221 */ /* 0x000fe20000010100 */
[----:B------:R-:W-:Y:S01]  /*aa00*/  FMNMX.FTZ R3, R43, R154, !PT ;  /* 0x0000009a2b037209 */ /* 0x000fe20007810000 */
[----:B------:R-:W-:Y:S01]  /*aa10*/  FMUL.FTZ R176, R149, c[0x0][0x2d0] ;  /* 0x0000b40095b07a20 */ /* 0x000fe20000410000 */
[----:B------:R-:W1:Y:S01]  /*aa20*/  MUFU.EX2 R150, R150 ;  /* 0x0000009600967308 */ /* 0x000e620000000800 */
[----:B------:R-:W-:Y:S01]  /*aa30*/  FMUL.FTZ R148, R155, c[0x0][0x2d0] ;  /* 0x0000b4009b947a20 */ /* 0x000fe20000410000 */
[----:B------:R-:W-:Y:S01]  /*aa40*/  FMNMX.FTZ R154, R46, R3, !PT ;  /* 0x000000032e9a7209 */ /* 0x000fe20007810000 */
[----:B------:R-:W-:Y:S01]  /*aa50*/  FFMA.FTZ R162, R6, c[0x0][0x2d0], -R176 ;  /* 0x0000b40006a27a23 */ /* 0x000fe200000108b0 */
[----:B---3--:R-:W-:Y:S01]  /*aa60*/  FMNMX.FTZ R3, R156, R153, !PT ;  /* 0x000000999c037209 */ /* 0x008fe20007810000 */
[----:B------:R-:W-:Y:S01]  /*aa70*/  FFMA.FTZ R160, R4, c[0x0][0x2d0], -R178 ;  /* 0x0000b40004a07a23 */ /* 0x000fe200000108b2 */
[----:B------:R-:W-:Y:S01]  /*aa80*/  FMNMX.FTZ R153, R47, R154, !PT ;  /* 0x0000009a2f997209 */ /* 0x000fe20007810000 */
[----:B------:R-:W-:Y:S01]  /*aa90*/  FFMA.FTZ R7, R7, c[0x0][0x2d0], -R176 ;  /* 0x0000b40007077a23 */ /* 0x000fe200000108b0 */
[----:B------:R-:W-:Y:S01]  /*aaa0*/  LDSM.16.MT88.4 R156, [R212+0x100] ;  /* 0x00010000d49c783b */ /* 0x000fe20000004200 */
[C---:B------:R-:W-:Y:S01]  /*aab0*/  FADD.FTZ R154, -R3.reuse, R0 ;  /* 0x00000000039a7221 */ /* 0x040fe20000010100 */
[----:B------:R-:W2:Y:S01]  /*aac0*/  MUFU.EX2 R148, R148 ;  /* 0x0000009400947308 */ /* 0x000ea20000000800 */
[----:B------:R-:W-:Y:S02]  /*aad0*/  FMUL.FTZ R175, R3, c[0x0][0x2d0] ;  /* 0x0000b40003af7a20 */ /* 0x000fe40000410000 */
[----:B------:R-:W-:Y:S02]  /*aae0*/  FMUL.FTZ R2, R154, c[0x0][0x2d0] ;  /* 0x0000b4009a027a20 */ /* 0x000fe40000410000 */
[--C-:B------:R-:W-:Y:S01]  /*aaf0*/  FFMA.FTZ R163, R16, c[0x0][0x2d0], -R178.reuse ;  /* 0x0000b40010a37a23 */ /* 0x100fe200000108b2 */
[----:B------:R-:W3:Y:S01]  /*ab00*/  SHFL.BFLY PT, R0, R153, 0x2, 0x1f ;  /* 0x0c401f0099007f89 */ /* 0x000ee200000e0000 */
[----:B------:R-:W-:Y:S02]  /*ab10*/  FFMA.FTZ R164, R17, c[0x0][0x2d0], -R178 ;  /* 0x0000b40011a47a23 */ /* 0x000fe400000108b2 */
[--C-:B------:R-:W-:Y:S01]  /*ab20*/  FFMA.FTZ R165, R18, c[0x0][0x2d0], -R176.reuse ;  /* 0x0000b40012a57a23 */ /* 0x100fe200000108b0 */
[----:B------:R-:W-:Y:S01]  /*ab30*/  MUFU.EX2 R160, R160 ;  /* 0x000000a000a07308 */ /* 0x000fe20000000800 */
[----:B------:R-:W-:Y:S02]  /*ab40*/  FFMA.FTZ R166, R19, c[0x0][0x2d0], -R176 ;  /* 0x0000b40013a67a23 */ /* 0x000fe400000108b0 */
[--C-:B------:R-:W-:Y:S02]  /*ab50*/  FFMA.FTZ R8, R8, c[0x0][0x2d0], -R175.reuse ;  /* 0x0000b40008087a23 */ /* 0x100fe400000108af */
[--C-:B------:R-:W-:Y:S02]  /*ab60*/  FFMA.FTZ R167, R9, c[0x0][0x2d0], -R175.reuse ;  /* 0x0000b40009a77a23 */ /* 0x100fe400000108af */
[--C-:B------:R-:W-:Y:S02]  /*ab70*/  FFMA.FTZ R168, R12, c[0x0][0x2d0], -R175.reuse ;  /* 0x0000b4000ca87a23 */ /* 0x100fe400000108af */
[--C-:B------:R-:W-:Y:S01]  /*ab80*/  FFMA.FTZ R169, R13, c[0x0][0x2d0], -R175.reuse ;  /* 0x0000b4000da97a23 */ /* 0x100fe200000108af */
[----:B------:R-:W-:Y:S01]  /*ab90*/  MUFU.EX2 R161, R161 ;  /* 0x000000a100a17308 */ /* 0x000fe20000000800 */
[C---:B-1----:R-:W-:Y:S02]  /*aba0*/  FMUL.FTZ R9, R150.reuse, R145 ;  /* 0x0000009196097220 */ /* 0x042fe40000410000 */
[C---:B------:R-:W-:Y:S02]  /*abb0*/  FMUL.FTZ R100, R150.reuse, R100 ;  /* 0x0000006496647220 */ /* 0x040fe40000410000 */
[----:B------:R-:W-:Y:S02]  /*abc0*/  FMUL.FTZ R101, R150, R101 ;  /* 0x0000006596657220 */ /* 0x000fe40000410000 */
[C---:B--2---:R-:W-:Y:S02]  /*abd0*/  FMUL.FTZ R102, R148.reuse, R102 ;  /* 0x0000006694667220 */ /* 0x044fe40000410000 */
[----:B------:R-:W-:Y:S01]  /*abe0*/  FMUL.FTZ R103, R148, R103 ;  /* 0x0000006794677220 */ /* 0x000fe20000410000 */
[----:B---3--:R-:W-:Y:S01]  /*abf0*/  FMNMX.FTZ R0, R153, R0, !PT ;  /* 0x0000000099007209 */ /* 0x008fe20007810000 */
[----:B------:R-:W-:Y:S01]  /*ac00*/  MUFU.EX2 R162, R162 ;  /* 0x000000a200a27308 */ /* 0x000fe20000000800 */
[--C-:B------:R-:W-:Y:S02]  /*ac10*/  FFMA.FTZ R177, R32, c[0x0][0x2d0], -R178.reuse ;  /* 0x0000b40020b17a23 */ /* 0x100fe400000108b2 */
[----:B------:R-:W-:Y:S01]  /*ac20*/  FFMA.FTZ R180, R33, c[0x0][0x2d0], -R178 ;  /* 0x0000b40021b47a23 */ /* 0x000fe200000108b2 */
[----:B------:R-:W1:Y:S01]  /*ac30*/  SHFL.BFLY PT, R5, R0, 0x1, 0x1f ;  /* 0x0c201f0000057f89 */ /* 0x000e6200000e0000 */
[--C-:B------:R-:W-:Y:S02]  /*ac40*/  FFMA.FTZ R179, R34, c[0x0][0x2d0], -R176.reuse ;  /* 0x0000b40022b37a23 */ /* 0x100fe400000108b0 */
[----:B------:R-:W-:Y:S02]  /*ac50*/  FFMA.FTZ R182, R35, c[0x0][0x2d0], -R176 ;  /* 0x0000b40023b67a23 */ /* 0x000fe400000108b0 */
[--C-:B------:R-:W-:Y:S01]  /*ac60*/  FFMA.FTZ R189, R36, c[0x0][0x2d0], -R178.reuse ;  /* 0x0000b40024bd7a23 */ /* 0x100fe200000108b2 */
[----:B------:R-:W2:Y:S01]  /*ac70*/  MUFU.EX2 R7, R7 ;  /* 0x0000000700077308 */ /* 0x000ea20000000800 */
[----:B------:R-:W-:Y:S01]  /*ac80*/  FFMA.FTZ R192, R37, c[0x0][0x2d0], -R178 ;  /* 0x0000b40025c07a23 */ /* 0x000fe200000108b2 */
[----:B------:R-:W-:Y:S01]  /*ac90*/  LDSM.16.MT88.4 R32, [R212+0x1900] ;  /* 0x00190000d420783b */ /* 0x000fe20000004200 */
[--C-:B------:R-:W-:Y:S02]  /*aca0*/  FFMA.FTZ R191, R38, c[0x0][0x2d0], -R176.reuse ;  /* 0x0000b40026bf7a23 */ /* 0x100fe400000108b0 */
[----:B------:R-:W-:Y:S02]  /*acb0*/  FFMA.FTZ R194, R39, c[0x0][0x2d0], -R176 ;  /* 0x0000b40027c27a23 */ /* 0x000fe400000108b0 */
[--C-:B------:R-:W-:Y:S02]  /*acc0*/  FFMA.FTZ R196, R40, c[0x0][0x2d0], -R175.reuse ;  /* 0x0000b40028c47a23 */ /* 0x100fe400000108af */
[--C-:B------:R-:W-:Y:S01]  /*acd0*/  FFMA.FTZ R197, R41, c[0x0][0x2d0], -R175.reuse ;  /* 0x0000b40029c57a23 */ /* 0x100fe200000108af */
[----:B------:R-:W-:Y:S01]  /*ace0*/  MUFU.EX2 R163, R163 ;  /* 0x000000a300a37308 */ /* 0x000fe20000000800 */
[----:B------:R-:W-:Y:S01]  /*acf0*/  LDSM.16.MT88.4 R36, [R214+0x1d00] ;  /* 0x001d0000d624783b */ /* 0x000fe20000004200 */
[----:B------:R-:W-:Y:S02]  /*ad00*/  FFMA.FTZ R193, R48, c[0x0][0x2d0], -R178 ;  /* 0x0000b40030c17a23 */ /* 0x000fe400000108b2 */
[----:B------:R-:W-:Y:S02]  /*ad10*/  FFMA.FTZ R195, R50, c[0x0][0x2d0], -R176 ;  /* 0x0000b40032c37a23 */ /* 0x000fe400000108b0 */
[--C-:B------:R-:W-:Y:S01]  /*ad20*/  FFMA.FTZ R200, R44, c[0x0][0x2d0], -R175.reuse ;  /* 0x0000b4002cc87a23 */ /* 0x100fe200000108af */
[----:B-1----:R-:W-:Y:S01]  /*ad30*/  FMNMX.FTZ R5, R0, R5, !PT ;  /* 0x0000000500057209 */ /* 0x002fe20007810000 */
[C---:B------:R-:W-:Y:S02]  /*ad40*/  FMUL.FTZ R120, R150.reuse, R120 ;  /* 0x0000007896787220 */ /* 0x040fe40000410000 */
[----:B------:R-:W1:Y:S01]  /*ad50*/  MUFU.EX2 R164, R164 ;  /* 0x000000a400a47308 */ /* 0x000e620000000800 */
[----:B------:R-:W-:Y:S02]  /*ad60*/  FMUL.FTZ R121, R150, R121 ;  /* 0x0000007996797220 */ /* 0x000fe40000410000 */
[----:B------:R-:W-:Y:S01]  /*ad70*/  FADD.FTZ R6, -R5, R152 ;  /* 0x0000009805067221 */ /* 0x000fe20000010100 */
[----:B--2---:R-:W-:Y:S01]  /*ad80*/  F2FP.BF16.PACK_AB R145, R7, R162 ;  /* 0x000000a20791723e */ /* 0x004fe200000010ff */
[----:B------:R-:W2:Y:S01]  /*ad90*/  LDSM.16.MT88.4 R152, [R214+0x100] ;  /* 0x00010000d698783b */ /* 0x000ea20000004200 */
[----:B------:R-:W-:Y:S02]  /*ada0*/  FMUL.FTZ R174, R5, c[0x0][0x2d0] ;  /* 0x0000b40005ae7a20 */ /* 0x000fe40000410000 */
[----:B------:R-:W-:Y:S02]  /*adb0*/  FMUL.FTZ R0, R6, c[0x0][0x2d0] ;  /* 0x0000b40006007a20 */ /* 0x000fe40000410000 */
[----:B------:R-:W-:Y:S01]  /*adc0*/  MUFU.EX2 R165, R165 ;  /* 0x000000a500a57308 */ /* 0x000fe20000000800 */
[--C-:B------:R-:W-:Y:S02]  /*add0*/  FFMA.FTZ R170, R10, c[0x0][0x2d0], -R174.reuse ;  /* 0x0000b4000aaa7a23 */ /* 0x100fe400000108ae */
[--C-:B------:R-:W-:Y:S02]  /*ade0*/  FFMA.FTZ R171, R11, c[0x0][0x2d0], -R174.reuse ;  /* 0x0000b4000bab7a23 */ /* 0x100fe400000108ae */
[--C-:B------:R-:W-:Y:S02]  /*adf0*/  FFMA.FTZ R172, R14, c[0x0][0x2d0], -R174.reuse ;  /* 0x0000b4000eac7a23 */ /* 0x100fe400000108ae */
[--C-:B------:R-:W-:Y:S02]  /*ae00*/  FFMA.FTZ R173, R15, c[0x0][0x2d0], -R174.reuse ;  /* 0x0000b4000fad7a23 */ /* 0x100fe400000108ae */
[C---:B------:R-:W-:Y:S01]  /*ae10*/  FMUL.FTZ R10, R148.reuse, R146 ;  /* 0x00000092940a7220 */ /* 0x040fe20000410000 */
[----:B------:R-:W3:Y:S01]  /*ae20*/  MUFU.EX2 R166, R166 ;  /* 0x000000a600a67308 */ /* 0x000ee20000000800 */
[----:B------:R-:W-:Y:S02]  /*ae30*/  FMUL.FTZ R11, R148, R147 ;  /* 0x00000093940b7220 */ /* 0x000fe40000410000 */
[--C-:B------:R-:W-:Y:S01]  /*ae40*/  FFMA.FTZ R198, R42, c[0x0][0x2d0], -R174.reuse ;  /* 0x0000b4002ac67a23 */ /* 0x100fe200000108ae */
[----:B-1----:R-:W-:Y:S01]  /*ae50*/  F2FP.BF16.PACK_AB R146, R164, R163 ;  /* 0x000000a3a492723e */ /* 0x002fe200000010ff */
[--C-:B------:R-:W-:Y:S02]  /*ae60*/  FFMA.FTZ R199, R43, c[0x0][0x2d0], -R174.reuse ;  /* 0x0000b4002bc77a23 */ /* 0x100fe400000108ae */
[----:B------:R-:W-:Y:S01]  /*ae70*/  LDSM.16.MT88.4 R40, [R214+0x900] ;  /* 0x00090000d628783b */ /* 0x000fe20000004200 */
[----:B------:R-:W-:Y:S02]  /*ae80*/  FFMA.FTZ R201, R46, c[0x0][0x2d0], -R174 ;  /* 0x0000b4002ec97a23 */ /* 0x000fe400000108ae */
[----:B------:R1:W-:Y:S01]  /*ae90*/  MUFU.EX2 R6, R8 ;  /* 0x0000000800067308 */ /* 0x0003e20000000800 */
[C---:B------:R-:W-:Y:S02]  /*aea0*/  FMUL.FTZ R122, R148.reuse, R122 ;  /* 0x0000007a947a7220 */ /* 0x040fe40000410000 */
[----:B------:R-:W-:Y:S02]  /*aeb0*/  FMUL.FTZ R123, R148, R123 ;  /* 0x0000007b947b7220 */ /* 0x000fe40000410000 */
[C---:B------:R-:W-:Y:S02]  /*aec0*/  FMUL.FTZ R128, R150.reuse, R128 ;  /* 0x0000008096807220 */ /* 0x040fe40000410000 */
[----:B------:R-:W-:Y:S02]  /*aed0*/  FMUL.FTZ R129, R150, R129 ;  /* 0x0000008196817220 */ /* 0x000fe40000410000 */
[C---:B------:R-:W-:Y:S01]  /*aee0*/  FMUL.FTZ R130, R148.reuse, R130 ;  /* 0x0000008294827220 */ /* 0x040fe20000410000 */
[----:B------:R-:W4:Y:S01]  /*aef0*/  MUFU.EX2 R2, R2 ;  /* 0x0000000200027308 */ /* 0x000f220000000800 */
[----:B------:R-:W-:Y:S02]  /*af00*/  FMUL.FTZ R131, R148, R131 ;  /* 0x0000008394837220 */ /* 0x000fe40000410000 */
[----:B------:R-:W-:Y:S01]  /*af10*/  FMUL.FTZ R52, R150, R52 ;  /* 0x0000003496347220 */ /* 0x000fe20000410000 */
[----:B---3--:R-:W-:Y:S01]  /*af20*/  F2FP.BF16.PACK_AB R147, R166, R165 ;  /* 0x000000a5a693723e */ /* 0x008fe200000010ff */
[----:B------:R-:W-:Y:S02]  /*af30*/  FMUL.FTZ R53, R150, R53 ;  /* 0x0000003596357220 */ /* 0x000fe40000410000 */
[C---:B------:R-:W-:Y:S02]  /*af40*/  FMUL.FTZ R54, R148.reuse, R54 ;  /* 0x0000003694367220 */ /* 0x040fe40000410000 */
[----:B------:R-:W-:Y:S01]  /*af50*/  FMUL.FTZ R55, R148, R55 ;  /* 0x0000003794377220 */ /* 0x000fe20000410000 */
[----:B------:R-:W3:Y:S01]  /*af60*/  MUFU.EX2 R0, R0 ;  /* 0x0000000000007308 */ /* 0x000ee20000000800 */
[C---:B------:R-:W-:Y:S02]  /*af70*/  FMUL.FTZ R64, R150.reuse, R64 ;  /* 0x0000004096407220 */ /* 0x040fe40000410000 */
[C---:B------:R-:W-:Y:S02]  /*af80*/  FMUL.FTZ R65, R150.reuse, R65 ;  /* 0x0000004196417220 */ /* 0x040fe40000410000 */
[----:B-1----:R-:W-:Y:S01]  /*af90*/  FMUL.FTZ R8, R150, R144 ;  /* 0x0000009096087220 */ /* 0x002fe20000410000 */
[----:B------:R-:W-:Y:S01]  /*afa0*/  F2FP.BF16.PACK_AB R144, R161, R160 ;  /* 0x000000a0a190723e */ /* 0x000fe200000010ff */
[C---:B------:R-:W-:Y:S02]  /*afb0*/  FMUL.FTZ R66, R148.reuse, R66 ;  /* 0x0000004294427220 */ /* 0x040fe40000410000 */
[----:B------:R-:W-:Y:S01]  /*afc0*/  FMUL.FTZ R67, R148, R67 ;  /* 0x0000004394437220 */ /* 0x000fe20000410000 */
[----:B------:R-:W1:Y:S01]  /*afd0*/  MUFU.EX2 R167, R167 ;  /* 0x000000a700a77308 */ /* 0x000e620000000800 */
[----:B------:R-:W-:Y:S02]  /*afe0*/  FMUL.FTZ R68, R150, R68 ;  /* 0x0000004496447220 */ /* 0x000fe40000410000 */
[-C--:B--2---:R-:W-:Y:S05]  /*aff0*/  HMMA.16816.F32.BF16 R8, R144, R152.reuse, R8 ;  /* 0x000000989008723c */ /* 0x084fea0000041808 */
[C---:B----4-:R-:W-:Y:S02]  /*b000*/  FMUL.FTZ R12, R2.reuse, R140 ;  /* 0x0000008c020c7220 */ /* 0x050fe40000410000 */
[----:B------:R-:W-:Y:S01]  /*b010*/  MUFU.EX2 R168, R168 ;  /* 0x000000a800a87308 */ /* 0x000fe20000000800 */
[----:B------:R-:W-:Y:S04]  /*b020*/  FMUL.FTZ R13, R2, R141 ;  /* 0x0000008d020d7220 */ /* 0x000fe80000410000 */
[C---:B---3--:R-:W-:Y:S02]  /*b030*/  FMUL.FTZ R14, R0.reuse, R142 ;  /* 0x0000008e000e7220 */ /* 0x048fe40000410000 */
[----:B------:R-:W-:Y:S02]  /*b040*/  FMUL.FTZ R15, R0, R143 ;  /* 0x0000008f000f7220 */ /* 0x000fe40000410000 */
[C---:B------:R-:W-:Y:S01]  /*b050*/  FMUL.FTZ R16, R2.reuse, R136 ;  /* 0x0000008802107220 */ /* 0x040fe20000410000 */
[----:B------:R-:W2:Y:S01]  /*b060*/  MUFU.EX2 R169, R169 ;  /* 0x000000a900a97308 */ /* 0x000ea20000000800 */
[----:B------:R-:W-:Y:S02]  /*b070*/  FMUL.FTZ R17, R2, R137 ;  /* 0x0000008902117220 */ /* 0x000fe40000410000 */
[C---:B------:R-:W-:Y:S01]  /*b080*/  FMUL.FTZ R18, R0.reuse, R138 ;  /* 0x0000008a00127220 */ /* 0x040fe20000410000 */
[----:B-1----:R-:W-:Y:S01]  /*b090*/  F2FP.BF16.PACK_AB R140, R167, R6 ;  /* 0x00000006a78c723e */ /* 0x002fe200000010ff */
[----:B------:R-:W-:Y:S02]  /*b0a0*/  FMUL.FTZ R19, R0, R139 ;  /* 0x0000008b00137220 */ /* 0x000fe40000410000 */
[----:B------:R-:W1:Y:S01]  /*b0b0*/  LDSM.16.MT88.4 R136, [R214+0xd00] ;  /* 0x000d0000d688783b */ /* 0x000e620000004200 */
[C---:B------:R-:W-:Y:S02]  /*b0c0*/  FMUL.FTZ R104, R150.reuse, R104 ;  /* 0x0000006896687220 */ /* 0x040fe40000410000 */
[----:B------:R-:W-:Y:S01]  /*b0d0*/  MUFU.EX2 R170, R170 ;  /* 0x000000aa00aa7308 */ /* 0x000fe20000000800 */
[----:B------:R-:W-:Y:S02]  /*b0e0*/  FMUL.FTZ R105, R150, R105 ;  /* 0x0000006996697220 */ /* 0x000fe40000410000 */
[C---:B------:R-:W-:Y:S02]  /*b0f0*/  FMUL.FTZ R106, R148.reuse, R106 ;  /* 0x0000006a946a7220 */ /* 0x040fe40000410000 */
[----:B------:R-:W-:Y:S02]  /*b100*/  FMUL.FTZ R107, R148, R107 ;  /* 0x0000006b946b7220 */ /* 0x000fe40000410000 */
[C---:B------:R-:W-:Y:S02]  /*b110*/  FMUL.FTZ R124, R2.reuse, R124 ;  /* 0x0000007c027c7220 */ /* 0x040fe40000410000 */
[----:B------:R-:W-:Y:S01]  /*b120*/  FMUL.FTZ R125, R2, R125 ;  /* 0x0000007d027d7220 */ /* 0x000fe20000410000 */
[----:B------:R-:W3:Y:S01]  /*b130*/  MUFU.EX2 R171, R171 ;  /* 0x000000ab00ab7308 */ /* 0x000ee20000000800 */
        /* <DEDUP_REMOVED lines=9> */
[----:B------:R-:W-:Y:S02]  /*b1d0*/  FMUL.FTZ R61, R2, R61 ;  /* 0x0000003d023d7220 */ /* 0x000fe40000410000 */
[C---:B------:R-:W-:Y:S02]  /*b1e0*/  FMUL.FTZ R62, R0.reuse, R62 ;  /* 0x0000003e003e7220 */ /* 0x040fe40000410000 */
[----:B------:R-:W-:Y:S01]  /*b1f0*/  FMUL.FTZ R63, R0, R63 ;  /* 0x0000003f003f7220 */ /* 0x000fe20000410000 */
[----:B------:R-:W2:Y:S01]  /*b200*/  MUFU.EX2 R173, R173 ;  /* 0x000000ad00ad7308 */ /* 0x000ea20000000800 */
[----:B------:R-:W-:Y:S02]  /*b210*/  FMUL.FTZ R69, R150, R69 ;  /* 0x0000004596457220 */ /* 0x000fe40000410000 */
[C---:B------:R-:W-:Y:S01]  /*b220*/  FMUL.FTZ R70, R148.reuse, R70 ;  /* 0x0000004694467220 */ /* 0x040fe20000410000 */
[----:B---3--:R-:W-:Y:S01]  /*b230*/  F2FP.BF16.PACK_AB R141, R171, R170 ;  /* 0x000000aaab8d723e */ /* 0x008fe200000010ff */
[----:B------:R-:W-:Y:S02]  /*b240*/  FMUL.FTZ R71, R148, R71 ;  /* 0x0000004794477220 */ /* 0x000fe40000410000 */
[C---:B------:R-:W-:Y:S02]  /*b250*/  FMUL.FTZ R72, R2.reuse, R72 ;  /* 0x0000004802487220 */ /* 0x040fe40000410000 */
[----:B------:R-:W-:Y:S01]  /*b260*/  FMUL.FTZ R73, R2, R73 ;  /* 0x0000004902497220 */ /* 0x000fe20000410000 */
[----:B------:R-:W-:Y:S01]  /*b270*/  MUFU.EX2 R177, R177 ;  /* 0x000000b100b17308 */ /* 0x000fe20000000800 */
[C---:B------:R-:W-:Y:S02]  /*b280*/  FMUL.FTZ R74, R0.reuse, R74 ;  /* 0x0000004a004a7220 */ /* 0x040fe40000410000 */
[----:B------:R-:W-:Y:S02]  /*b290*/  FMUL.FTZ R75, R0, R75 ;  /* 0x0000004b004b7220 */ /* 0x000fe40000410000 */
[C---:B------:R-:W-:Y:S02]  /*b2a0*/  FMUL.FTZ R76, R2.reuse, R76 ;  /* 0x0000004c024c7220 */ /* 0x040fe40000410000 */
[----:B------:R-:W-:Y:S02]  /*b2b0*/  FMUL.FTZ R77, R2, R77 ;  /* 0x0000004d024d7220 */ /* 0x000fe40000410000 */
[C---:B------:R-:W-:Y:S01]  /*b2c0*/  FMUL.FTZ R78, R0.reuse, R78 ;  /* 0x0000004e004e7220 */ /* 0x040fe20000410000 */
[----:B------:R-:W3:Y:S01]  /*b2d0*/  MUFU.EX2 R180, R180 ;  /* 0x000000b400b47308 */ /* 0x000ee20000000800 */
[----:B------:R-:W-:Y:S02]  /*b2e0*/  FMUL.FTZ R79, R0, R79 ;  /* 0x0000004f004f7220 */ /* 0x000fe40000410000 */
[C---:B------:R-:W-:Y:S01]  /*b2f0*/  FMUL.FTZ R80, R150.reuse, R80 ;  /* 0x0000005096507220 */ /* 0x040fe20000410000 */
[----:B--2---:R-:W-:Y:S01]  /*b300*/  F2FP.BF16.PACK_AB R143, R173, R172 ;  /* 0x000000acad8f723e */ /* 0x004fe200000010ff */
[----:B------:R-:W-:Y:S02]  /*b310*/  FMUL.FTZ R81, R150, R81 ;  /* 0x0000005196517220 */ /* 0x000fe40000410000 */
[C---:B------:R-:W-:Y:S02]  /*b320*/  FMUL.FTZ R82, R148.reuse, R82 ;  /* 0x0000005294527220 */ /* 0x040fe40000410000 */
[----:B------:R-:W-:Y:S01]  /*b330*/  FMUL.FTZ R83, R148, R83 ;  /* 0x0000005394537220 */ /* 0x000fe20000410000 */
[----:B------:R-:W-:Y:S01]  /*b340*/  MUFU.EX2 R179, R179 ;  /* 0x000000b300b37308 */ /* 0x000fe20000000800 */
[C---:B------:R-:W-:Y:S04]  /*b350*/  HMMA.16816.F32.BF16 R12, R140.reuse, R152, R12 ;  /* 0x000000988c0c723c */ /* 0x040fe8000004180c */
[C---:B------:R-:W-:Y:S02]  /*b360*/  FMUL.FTZ R84, R150.reuse, R84 ;  /* 0x0000005496547220 */ /* 0x040fe40000410000 */
[----:B------:R-:W-:Y:S02]  /*b370*/  FMUL.FTZ R85, R150, R85 ;  /* 0x0000005596557220 */ /* 0x000fe40000410000 */
[-C--:B------:R-:W-:Y:S01]  /*b380*/  HMMA.16816.F32.BF16 R16, R140, R154.reuse, R16 ;  /* 0x0000009a8c10723c */ /* 0x080fe20000041810 */
[----:B------:R-:W-:Y:S03]  /*b390*/  MUFU.EX2 R182, R182 ;  /* 0x000000b600b67308 */ /* 0x000fe60000000800 */
[C---:B------:R-:W-:Y:S02]  /*b3a0*/  FMUL.FTZ R86, R148.reuse, R86 ;  /* 0x0000005694567220 */ /* 0x040fe40000410000 */
[----:B------:R-:W-:Y:S02]  /*b3b0*/  FMUL.FTZ R87, R148, R87 ;  /* 0x0000005794577220 */ /* 0x000fe40000410000 */
[C---:B------:R-:W-:Y:S01]  /*b3c0*/  HMMA.16816.F32.BF16 R100, R144.reuse, R154, R100 ;  /* 0x0000009a9064723c */ /* 0x040fe20000041864 */
[----:B------:R-:W2:Y:S02]  /*b3d0*/  LDSM.16.MT88.4 R152, [R212+0xd00] ;  /* 0x000d0000d498783b */ /* 0x000ea40000004200 */
[----:B------:R-:W-:Y:S01]  /*b3e0*/  MUFU.EX2 R189, R189 ;  /* 0x000000bd00bd7308 */ /* 0x000fe20000000800 */
[C---:B------:R-:W-:Y:S02]  /*b3f0*/  FMUL.FTZ R88, R2.reuse, R88 ;  /* 0x0000005802587220 */ /* 0x040fe40000410000 */
[C---:B------:R-:W-:Y:S02]  /*b400*/  FMUL.FTZ R89, R2.reuse, R89 ;  /* 0x0000005902597220 */ /* 0x040fe40000410000 */
[-C--:B------:R-:W-:Y:S04]  /*b410*/  HMMA.16816.F32.BF16 R104, R144, R156.reuse, R104 ;  /* 0x0000009c9068723c */ /* 0x080fe80000041868 */
[C---:B------:R-:W-:Y:S01]  /*b420*/  FMUL.FTZ R108, R2.reuse, R108 ;  /* 0x0000006c026c7220 */ /* 0x040fe20000410000 */
[----:B------:R-:W-:Y:S01]  /*b430*/  MUFU.EX2 R192, R192 ;  /* 0x000000c000c07308 */ /* 0x000fe20000000800 */
[----:B------:R-:W-:Y:S02]  /*b440*/  FMUL.FTZ R109, R2, R109 ;  /* 0x0000006d026d7220 */ /* 0x000fe40000410000 */
[C---:B------:R-:W-:Y:S04]  /*b450*/  FMUL.FTZ R110, R0.reuse, R110 ;  /* 0x0000006e006e7220 */ /* 0x040fe80000410000 */
[C---:B------:R-:W-:Y:S02]  /*b460*/  FMUL.FTZ R111, R0.reuse, R111 ;  /* 0x0000006f006f7220 */ /* 0x040fe40000410000 */
[C---:B------:R-:W-:Y:S01]  /*b470*/  FMUL.FTZ R90, R0.reuse, R90 ;  /* 0x0000005a005a7220 */ /* 0x040fe20000410000 */
[----:B------:R-:W-:Y:S01]  /*b480*/  MUFU.EX2 R191, R191 ;  /* 0x000000bf00bf7308 */ /* 0x000fe20000000800 */
[----:B------:R-:W-:Y:S02]  /*b490*/  FMUL.FTZ R91, R0, R91 ;  /* 0x0000005b005b7220 */ /* 0x000fe40000410000 */
[--C-:B------:R-:W-:Y:S01]  /*b4a0*/  FFMA.FTZ R181, R24, c[0x0][0x2d0], -R175.reuse ;  /* 0x0000b40018b57a23 */ /* 0x100fe200000108af */
[C---:B------:R-:W-:Y:S04]  /*b4b0*/  HMMA.16816.F32.BF16 R108, R140.reuse, R156, R108 ;  /* 0x0000009c8c6c723c */ /* 0x040fe8000004186c */
[C---:B------:R-:W-:Y:S02]  /*b4c0*/  FMUL.FTZ R112, R2.reuse, R112 ;  /* 0x0000007002707220 */ /* 0x040fe40000410000 */
[----:B------:R-:W-:Y:S01]  /*b4d0*/  FMUL.FTZ R113, R2, R113 ;  /* 0x0000007102717220 */ /* 0x000fe20000410000 */
[----:B------:R-:W-:Y:S01]  /*b4e0*/  MUFU.EX2 R181, R181 ;  /* 0x000000b500b57308 */ /* 0x000fe20000000800 */
[C---:B------:R-:W-:Y:S04]  /*b4f0*/  FMUL.FTZ R114, R0.reuse, R114 ;  /* 0x0000007200727220 */ /* 0x040fe80000410000 */
[----:B------:R-:W-:Y:S02]  /*b500*/  FMUL.FTZ R115, R0, R115 ;  /* 0x0000007300737220 */ /* 0x000fe40000410000 */
[--C-:B------:R-:W-:Y:S02]  /*b510*/  FFMA.FTZ R156, R20, c[0x0][0x2d0], -R178.reuse ;  /* 0x0000b400149c7a23 */ /* 0x100fe400000108b2 */
[----:B------:R-:W-:Y:S01]  /*b520*/  FMUL.FTZ R20, R2, R132 ;  /* 0x0000008402147220 */ /* 0x000fe20000410000 */
[----:B------:R-:W-:Y:S01]  /*b530*/  MUFU.EX2 R194, R194 ;  /* 0x000000c200c27308 */ /* 0x000fe20000000800 */
[--C-:B------:R-:W-:Y:S01]  /*b540*/  FFMA.FTZ R157, R21, c[0x0][0x2d0], -R178.reuse ;  /* 0x0000b400159d7a23 */ /* 0x100fe200000108b2 */
[-C--:B------:R-:W-:Y:S03]  /*b550*/  HMMA.16816.F32.BF16 R112, R140, R158.reuse, R112 ;  /* 0x0000009e8c70723c */ /* 0x080fe60000041870 */
[C---:B------:R-:W-:Y:S02]  /*b560*/  FMUL.FTZ R116, R150.reuse, R116 ;  /* 0x0000007496747220 */ /* 0x040fe40000410000 */
[----:B------:R-:W-:Y:S02]  /*b570*/  FMUL.FTZ R117, R150, R117 ;  /* 0x0000007596757220 */ /* 0x000fe40000410000 */
[C---:B------:R-:W-:Y:S01]  /*b580*/  FMUL.FTZ R118, R148.reuse, R118 ;  /* 0x0000007694767220 */ /* 0x040fe20000410000 */
[----:B------:R-:W-:Y:S01]  /*b590*/  MUFU.EX2 R156, R156 ;  /* 0x0000009c009c7308 */ /* 0x000fe20000000800 */
[----:B------:R-:W-:Y:S03]  /*b5a0*/  FMUL.FTZ R119, R148, R119 ;  /* 0x0000007794777220 */ /* 0x000fe60000410000 */
[----:B------:R-:W-:Y:S02]  /*b5b0*/  FMUL.FTZ R21, R2, R133 ;  /* 0x0000008502157220 */ /* 0x000fe40000410000 */
[----:B------:R-:W-:Y:S02]  /*b5c0*/  FFMA.FTZ R178, R49, c[0x0][0x2d0], -R178 ;  /* 0x0000b40031b27a23 */ /* 0x000fe400000108b2 */
[C---:B------:R-:W-:Y:S02]  /*b5d0*/  HMMA.16816.F32.BF16 R116, R144.reuse, R158, R116 ;  /* 0x0000009e9074723c */ /* 0x040fe40000041874 */
[----:B------:R-:W4:Y:S02]  /*b5e0*/  MUFU.EX2 R157, R157 ;  /* 0x0000009d009d7308 */ /* 0x000f240000000800 */
[--C-:B------:R-:W-:Y:S02]  /*b5f0*/  FFMA.FTZ R184, R25, c[0x0][0x2d0], -R175.reuse ;  /* 0x0000b40019b87a23 */ /* 0x100fe400000108af */
[----:B------:R-:W-:Y:S01]  /*b600*/  FFMA.FTZ R183, R26, c[0x0][0x2d0], -R174 ;  /* 0x0000b4001ab77a23 */ /* 0x000fe200000108ae */
[----:B---3--:R-:W-:Y:S01]  /*b610*/  F2FP.BF16.PACK_AB R26, R180, R177 ;  /* 0x000000b1b41a723e */ /* 0x008fe200000010ff */
[-C--:B-1----:R-:W-:Y:S04]  /*b620*/  HMMA.16816.F32.BF16 R120, R144, R136.reuse, R120 ;  /* 0x000000889078723c */ /* 0x082fe80000041878 */
[--C-:B------:R-:W-:Y:S01]  /*b630*/  FFMA.FTZ R158, R22, c[0x0][0x2d0], -R176.reuse ;  /* 0x0000b400169e7a23 */ /* 0x100fe200000108b0 */
[----:B------:R-:W1:Y:S01]  /*b640*/  MUFU.EX2 R184, R184 ;  /* 0x000000b800b87308 */ /* 0x000e620000000800 */
[C---:B------:R-:W-:Y:S02]  /*b650*/  FMUL.FTZ R22, R0.reuse, R134 ;  /* 0x0000008600167220 */ /* 0x040fe40000410000 */
[C---:B------:R-:W-:Y:S04]  /*b660*/  HMMA.16816.F32.BF16 R124, R140.reuse, R136, R124 ;  /* 0x000000888c7c723c */ /* 0x040fe8000004187c */
[--C-:B------:R-:W-:Y:S02]  /*b670*/  FFMA.FTZ R159, R23, c[0x0][0x2d0], -R176.reuse ;  /* 0x0000b400179f7a23 */ /* 0x100fe400000108b0 */
[----:B------:R-:W-:Y:S01]  /*b680*/  FMUL.FTZ R23, R0, R135 ;  /* 0x0000008700177220 */ /* 0x000fe20000410000 */
[----:B------:R-:W-:Y:S01]  /*b690*/  MUFU.EX2 R158, R158 ;  /* 0x0000009e009e7308 */ /* 0x000fe20000000800 */
[----:B------:R-:W3:Y:S01]  /*b6a0*/  LDSM.16.MT88.4 R132, [R214+0x1900] ;  /* 0x00190000d684783b */ /* 0x000ee20000004200 */
[----:B------:R-:W-:Y:S03]  /*b6b0*/  FFMA.FTZ R176, R51, c[0x0][0x2d0], -R176 ;  /* 0x0000b40033b07a23 */ /* 0x000fe600000108b0 */
[--C-:B------:R-:W-:Y:S01]  /*b6c0*/  FFMA.FTZ R186, R27, c[0x0][0x2d0], -R174.reuse ;  /* 0x0000b4001bba7a23 */ /* 0x100fe200000108ae */
[-C--:B------:R-:W-:Y:S03]  /*b6d0*/  HMMA.16816.F32.BF16 R20, R140, R138.reuse, R20 ;  /* 0x0000008a8c14723c */ /* 0x080fe60000041814 */
[----:B------:R-:W-:Y:S01]  /*b6e0*/  LDSM.16.MT88.4 R48, [R212+0x1500] ;  /* 0x00150000d430783b */ /* 0x000fe20000004200 */
[--C-:B------:R-:W-:Y:S01]  /*b6f0*/  FFMA.FTZ R185, R28, c[0x0][0x2d0], -R175.reuse ;  /* 0x0000b4001cb97a23 */ /* 0x100fe200000108af */
[----:B----4-:R-:W-:Y:S01]  /*b700*/  F2FP.BF16.PACK_AB R24, R157, R156 ;  /* 0x0000009c9d18723e */ /* 0x010fe200000010ff */
[--C-:B------:R-:W-:Y:S01]  /*b710*/  FFMA.FTZ R188, R29, c[0x0][0x2d0], -R175.reuse ;  /* 0x0000b4001dbc7a23 */ /* 0x100fe200000108af */
[----:B------:R-:W-:Y:S01]  /*b720*/  F2FP.BF16.PACK_AB R27, R182, R179 ;  /* 0x000000b3b61b723e */ /* 0x000fe200000010ff */
[C---:B------:R-:W-:Y:S01]  /*b730*/  HMMA.16816.F32.BF16 R128, R144.reuse, R138, R128 ;  /* 0x0000008a9080723c */ /* 0x040fe20000041880 */
[----:B------:R-:W4:Y:S02]  /*b740*/  MUFU.EX2 R159, R159 ;  /* 0x0000009f009f7308 */ /* 0x000f240000000800 */
[----:B------:R-:W-:Y:S01]  /*b750*/  LDSM.16.MT88.4 R136, [R212+0x500] ;  /* 0x00050000d488783b */ /* 0x000fe20000004200 */
[----:B------:R-:W-:Y:S01]  /*b760*/  FFMA.FTZ R175, R45, c[0x0][0x2d0], -R175 ;  /* 0x0000b4002daf7a23 */ /* 0x000fe200000108af */
[----:B-1----:R-:W-:Y:S01]  /*b770*/  F2FP.BF16.PACK_AB R28, R184, R181 ;  /* 0x000000b5b81c723e */ /* 0x002fe200000010ff */
[--C-:B------:R-:W-:Y:S02]  /*b780*/  FFMA.FTZ R187, R30, c[0x0][0x2d0], -R174.reuse ;  /* 0x0000b4001ebb7a23 */ /* 0x100fe400000108ae */
[-C--:B--2---:R-:W-:Y:S03]  /*b790*/  HMMA.16816.F32.BF16 R52, R144, R152.reuse, R52 ;  /* 0x000000989034723c */ /* 0x084fe60000041834 */
[----:B------:R-:W-:Y:S01]  /*b7a0*/  MUFU.EX2 R183, R183 ;  /* 0x000000b700b77308 */ /* 0x000fe20000000800 */
[--C-:B------:R-:W-:Y:S02]  /*b7b0*/  FFMA.FTZ R190, R31, c[0x0][0x2d0], -R174.reuse ;  /* 0x0000b4001fbe7a23 */ /* 0x100fe400000108ae */
[----:B------:R-:W-:Y:S02]  /*b7c0*/  FFMA.FTZ R174, R47, c[0x0][0x2d0], -R174 ;  /* 0x0000b4002fae7a23 */ /* 0x000fe400000108ae */
[C---:B------:R-:W-:Y:S01]  /*b7d0*/  HMMA.16816.F32.BF16 R56, R140.reuse, R152, R56 ;  /* 0x000000988c38723c */ /* 0x040fe20000041838 */
[----:B------:R-:W-:Y:S03]  /*b7e0*/  LDSM.16.MT88.4 R44, [R214+0x1500] ;  /* 0x00150000d62c783b */ /* 0x000fe60000004200 */
[C---:B------:R-:W-:Y:S01]  /*b7f0*/  FMUL.FTZ R92, R2.reuse, R92 ;  /* 0x0000005c025c7220 */ /* 0x040fe20000410000 */
[----:B------:R-:W1:Y:S01]  /*b800*/  MUFU.EX2 R186, R186 ;  /* 0x000000ba00ba7308 */ /* 0x000e620000000800 */
[----:B------:R-:W-:Y:S02]  /*b810*/  FMUL.FTZ R93, R2, R93 ;  /* 0x0000005d025d7220 */ /* 0x000fe40000410000 */
[-C--:B------:R-:W-:Y:S04]  /*b820*/  HMMA.16816.F32.BF16 R60, R140, R154.reuse, R60 ;  /* 0x0000009a8c3c723c */ /* 0x080fe8000004183c */
[C---:B------:R-:W-:Y:S01]  /*b830*/  FMUL.FTZ R94, R0.reuse, R94 ;  /* 0x0000005e005e7220 */ /* 0x040fe20000410000 */
[----:B----4-:R-:W-:Y:S01]  /*b840*/  F2FP.BF16.PACK_AB R25, R159, R158 ;  /* 0x0000009e9f19723e */ /* 0x010fe200000010ff */
[----:B------:R-:W-:Y:S01]  /*b850*/  FMUL.FTZ R95, R0, R95 ;  /* 0x0000005f005f7220 */ /* 0x000fe20000410000 */
[----:B------:R-:W-:Y:S01]  /*b860*/  MUFU.EX2 R185, R185 ;  /* 0x000000b900b97308 */ /* 0x000fe20000000800 */
[C---:B------:R-:W-:Y:S01]  /*b870*/  HMMA.16816.F32.BF16 R64, R144.reuse, R154, R64 ;  /* 0x0000009a9040723c */ /* 0x040fe20000041840 */
[----:B------:R-:W-:Y:S03]  /*b880*/  LDSM.16.MT88.4 R152, [R214+0x2100] ;  /* 0x00210000d698783b */ /* 0x000fe60000004200 */
[C---:B------:R-:W-:Y:S02]  /*b890*/  FMUL.FTZ R96, R150.reuse, R96 ;  /* 0x0000006096607220 */ /* 0x040fe40000410000 */
[----:B------:R-:W-:Y:S02]  /*b8a0*/  FMUL.FTZ R97, R150, R97 ;  /* 0x0000006196617220 */ /* 0x000fe40000410000 */
[-C--:B---3--:R-:W-:Y:S01]  /*b8b0*/  HMMA.16816.F32.BF16 R68, R144, R132.reuse, R68 ;  /* 0x000000849044723c */ /* 0x088fe20000041844 */
[----:B------:R-:W2:Y:S03]  /*b8c0*/  MUFU.EX2 R188, R188 ;  /* 0x000000bc00bc7308 */ /* 0x000ea60000000800 */
[----:B------:R-:W-:Y:S01]  /*b8d0*/  FMUL.FTZ R98, R148, R98 ;  /* 0x0000006294627220 */ /* 0x000fe20000410000 */
[----:B-1----:R-:W-:Y:S01]  /*b8e0*/  F2FP.BF16.PACK_AB R29, R186, R183 ;  /* 0x000000b7ba1d723e */ /* 0x002fe200000010ff */
[----:B------:R-:W-:Y:S02]  /*b8f0*/  FMUL.FTZ R99, R148, R99 ;  /* 0x0000006394637220 */ /* 0x000fe40000410000 */
[C---:B------:R-:W-:Y:S03]  /*b900*/  HMMA.16816.F32.BF16 R72, R140.reuse, R132, R72 ;  /* 0x000000848c48723c */ /* 0x040fe60000041848 */
[----:B------:R-:W-:Y:S01]  /*b910*/  MUFU.EX2 R187, R187 ;  /* 0x000000bb00bb7308 */ /* 0x000fe20000000800 */
[----:B------:R-:W-:Y:S02]  /*b920*/  FFMA.FTZ R160, R150, R237, R160 ;  /* 0x000000ed96a07223 */ /* 0x000fe400000100a0 */
[----:B------:R-:W-:Y:S02]  /*b930*/  FFMA.FTZ R162, R148, R235, R162 ;  /* 0x000000eb94a27223 */ /* 0x000fe400000100a2 */
[-C--:B------:R-:W-:Y:S04]  /*b940*/  HMMA.16816.F32.BF16 R76, R140, R134.reuse, R76 ;  /* 0x000000868c4c723c */ /* 0x080fe8000004184c */
[----:B------:R-:W-:Y:S01]  /*b950*/  FFMA.FTZ R6, R2, R233, R6 ;  /* 0x000000e902067223 */ /* 0x000fe20000010006 */
[----:B------:R-:W1:Y:S01]  /*b960*/  MUFU.EX2 R190, R190 ;  /* 0x000000be00be7308 */ /* 0x000e620000000800 */
[----:B------:R-:W-:Y:S02]  /*b970*/  FFMA.FTZ R170, R0, R231, R170 ;  /* 0x000000e700aa7223 */ /* 0x000fe400000100aa */
[C---:B------:R-:W-:Y:S01]  /*b980*/  HMMA.16816.F32.BF16 R80, R144.reuse, R134, R80 ;  /* 0x000000869050723c */ /* 0x040fe20000041850 */
[----:B------:R-:W3:Y:S03]  /*b990*/  LDSM.16.MT88.4 R132, [R214+0x500] ;  /* 0x00050000d684783b */ /* 0x000ee60000004200 */
[----:B--2---:R-:W-:Y:S01]  /*b9a0*/  F2FP.BF16.PACK_AB R30, R188, R185 ;  /* 0x000000b9bc1e723e */ /* 0x004fe200000010ff */
[----:B------:R-:W-:Y:S02]  /*b9b0*/  FADD.FTZ R160, R161, R160 ;  /* 0x000000a0a1a07221 */ /* 0x000fe40000010000 */
[----:B------:R-:W-:Y:S01]  /*b9c0*/  MUFU.EX2 R193, R193 ;  /* 0x000000c100c17308 */ /* 0x000fe20000000800 */
[-C--:B------:R-:W-:Y:S04]  /*b9d0*/  HMMA.16816.F32.BF16 R84, R144, R32.reuse, R84 ;  /* 0x000000209054723c */ /* 0x080fe80000041854 */
[----:B------:R-:W-:Y:S02]  /*b9e0*/  FADD.FTZ R162, R7, R162 ;  /* 0x000000a207a27221 */ /* 0x000fe40000010000 */
[----:B------:R-:W-:Y:S02]  /*b9f0*/  FADD.FTZ R167, R167, R6 ;  /* 0x00000006a7a77221 */ /* 0x000fe40000010000 */
[C---:B------:R-:W-:Y:S01]  /*ba00*/  HMMA.16816.F32.BF16 R88, R140.reuse, R32, R88 ;  /* 0x000000208c58723c */ /* 0x040fe20000041858 */
[----:B------:R-:W-:Y:S03]  /*ba10*/  MUFU.EX2 R178, R178 ;  /* 0x000000b200b27308 */ /* 0x000fe60000000800 */
[----:B------:R-:W-:Y:S01]  /*ba20*/  FADD.FTZ R171, R171, R170 ;  /* 0x000000aaabab7221 */ /* 0x000fe20000010000 */
[----:B-1----:R-:W-:Y:S01]  /*ba30*/  F2FP.BF16.PACK_AB R31, R190, R187 ;  /* 0x000000bbbe1f723e */ /* 0x002fe200000010ff */
[----:B------:R-:W-:Y:S02]  /*ba40*/  FADD.FTZ R163, R163, R160 ;  /* 0x000000a0a3a37221 */ /* 0x000fe40000010000 */
[-C--:B------:R-:W-:Y:S03]  /*ba50*/  HMMA.16816.F32.BF16 R92, R140, R34.reuse, R92 ;  /* 0x000000228c5c723c */ /* 0x080fe6000004185c */
[----:B------:R-:W-:Y:S01]  /*ba60*/  MUFU.EX2 R195, R195 ;  /* 0x000000c300c37308 */ /* 0x000fe20000000800 */
[----:B------:R-:W-:Y:S02]  /*ba70*/  FADD.FTZ R165, R165, R162 ;  /* 0x000000a2a5a57221 */ /* 0x000fe40000010000 */
[----:B------:R-:W-:Y:S02]  /*ba80*/  FADD.FTZ R168, R168, R167 ;  /* 0x000000a7a8a87221 */ /* 0x000fe40000010000 */
[----:B------:R-:W-:Y:S01]  /*ba90*/  HMMA.16816.F32.BF16 R96, R144, R34, R96 ;  /* 0x000000229060723c */ /* 0x000fe20000041860 */
[----:B------:R-:W1:Y:S03]  /*baa0*/  LDSM.16.MT88.4 R32, [R214+0x1100] ;  /* 0x00110000d620783b */ /* 0x000e660000004200 */
[----:B------:R-:W-:Y:S01]  /*bab0*/  FADD.FTZ R172, R172, R171 ;  /* 0x000000abacac7221 */ /* 0x000fe20000010000 */
[----:B------:R-:W-:Y:S01]  /*bac0*/  MUFU.EX2 R176, R176 ;  /* 0x000000b000b07308 */ /* 0x000fe20000000800 */
[----:B------:R-:W-:Y:S02]  /*bad0*/  FADD.FTZ R163, R164, R163 ;  /* 0x000000a3a4a37221 */ /* 0x000fe40000010000 */
[----:B------:R-:W-:Y:S01]  /*bae0*/  FADD.FTZ R165, R166, R165 ;  /* 0x000000a5a6a57221 */ /* 0x000fe20000010000 */
[-C--:B---3--:R-:W-:Y:S05]  /*baf0*/  HMMA.16816.F32.BF16 R8, R24, R132.reuse, R8 ;  /* 0x000000841808723c */ /* 0x088fea0000041808 */
[----:B------:R-:W-:Y:S01]  /*bb00*/  FADD.FTZ R168, R169, R168 ;  /* 0x000000a8a9a87221 */ /* 0x000fe20000010000 */
[----:B------:R-:W-:Y:S01]  /*bb10*/  MUFU.EX2 R196, R196 ;  /* 0x000000c400c47308 */ /* 0x000fe20000000800 */
[----:B------:R-:W-:Y:S01]  /*bb20*/  FADD.FTZ R172, R173, R172 ;  /* 0x000000acadac7221 */ /* 0x000fe20000010000 */
[C---:B------:R-:W-:Y:S04]  /*bb30*/  HMMA.16816.F32.BF16 R12, R28.reuse, R132, R12 ;  /* 0x000000841c0c723c */ /* 0x040fe8000004180c */
[----:B------:R-:W-:Y:S02]  /*bb40*/  FADD.FTZ R156, R156, R163 ;  /* 0x000000a39c9c7221 */ /* 0x000fe40000010000 */
[----:B------:R-:W-:Y:S02]  /*bb50*/  FADD.FTZ R158, R158, R165 ;  /* 0x000000a59e9e7221 */ /* 0x000fe40000010000 */
[-C--:B------:R-:W-:Y:S01]  /*bb60*/  HMMA.16816.F32.BF16 R16, R28, R134.reuse, R16 ;  /* 0x000000861c10723c */ /* 0x080fe20000041810 */
[----:B------:R-:W2:Y:S03]  /*bb70*/  MUFU.EX2 R197, R197 ;  /* 0x000000c500c57308 */ /* 0x000ea60000000800 */
[----:B------:R-:W-:Y:S02]  /*bb80*/  FADD.FTZ R181, R181, R168 ;  /* 0x000000a8b5b57221 */ /* 0x000fe40000010000 */
[----:B------:R-:W-:Y:S02]  /*bb90*/  FADD.FTZ R183, R183, R172 ;  /* 0x000000acb7b77221 */ /* 0x000fe40000010000 */
[C---:B------:R-:W-:Y:S01]  /*bba0*/  HMMA.16816.F32.BF16 R100, R24.reuse, R134, R100 ;  /* 0x000000861864723c */ /* 0x040fe20000041864 */
[----:B------:R-:W3:Y:S02]  /*bbb0*/  LDSM.16.MT88.4 R132, [R212+0x1100] ;  /* 0x00110000d484783b */ /* 0x000ee40000004200 */
[----:B------:R-:W-:Y:S01]  /*bbc0*/  MUFU.EX2 R198, R198 ;  /* 0x000000c600c67308 */ /* 0x000fe20000000800 */
[----:B------:R-:W-:Y:S02]  /*bbd0*/  FADD.FTZ R156, R157, R156 ;  /* 0x0000009c9d9c7221 */ /* 0x000fe40000010000 */
[----:B------:R-:W-:Y:S02]  /*bbe0*/  FADD.FTZ R158, R159, R158 ;  /* 0x0000009e9f9e7221 */ /* 0x000fe40000010000 */
[-C--:B------:R-:W-:Y:S04]  /*bbf0*/  HMMA.16816.F32.BF16 R104, R24, R136.reuse, R104 ;  /* 0x000000881868723c */ /* 0x080fe80000041868 */
[----:B------:R-:W-:Y:S01]  /*bc00*/  FADD.FTZ R184, R184, R181 ;  /* 0x000000b5b8b87221 */ /* 0x000fe20000010000 */
[----:B------:R-:W4:Y:S01]  /*bc10*/  MUFU.EX2 R199, R199 ;  /* 0x000000c700c77308 */ /* 0x000f220000000800 */
[----:B------:R-:W-:Y:S02]  /*bc20*/  FADD.FTZ R186, R186, R183 ;  /* 0x000000b7baba7221 */ /* 0x000fe40000010000 */
[C---:B------:R-:W-:Y:S04]  /*bc30*/  HMMA.16816.F32.BF16 R108, R28.reuse, R136, R108 ;  /* 0x000000881c6c723c */ /* 0x040fe8000004186c */
[----:B------:R-:W-:Y:S02]  /*bc40*/  FADD.FTZ R177, R177, R156 ;  /* 0x0000009cb1b17221 */ /* 0x000fe40000010000 */
[----:B------:R-:W-:Y:S01]  /*bc50*/  FADD.FTZ R179, R179, R158 ;  /* 0x0000009eb3b37221 */ /* 0x000fe20000010000 */
[----:B------:R-:W-:Y:S01]  /*bc60*/  MUFU.EX2 R200, R200 ;  /* 0x000000c800c87308 */ /* 0x000fe20000000800 */
[-C--:B------:R-:W-:Y:S04]  /*bc70*/  HMMA.16816.F32.BF16 R112, R28, R138.reuse, R112 ;  /* 0x0000008a1c70723c */ /* 0x080fe80000041870 */
[----:B------:R-:W-:Y:S02]  /*bc80*/  FADD.FTZ R185, R185, R184 ;  /* 0x000000b8b9b97221 */ /* 0x000fe40000010000 */
[----:B------:R-:W-:Y:S02]  /*bc90*/  FADD.FTZ R187, R187, R186 ;  /* 0x000000babbbb7221 */ /* 0x000fe40000010000 */
[C---:B------:R-:W-:Y:S01]  /*bca0*/  HMMA.16816.F32.BF16 R116, R24.reuse, R138, R116 ;  /* 0x0000008a1874723c */ /* 0x040fe20000041874 */
[----:B------:R-:W5:Y:S03]  /*bcb0*/  MUFU.EX2 R175, R175 ;  /* 0x000000af00af7308 */ /* 0x000f660000000800 */
[----:B------:R-:W-:Y:S02]  /*bcc0*/  FADD.FTZ R180, R180, R177 ;  /* 0x000000b1b4b47221 */ /* 0x000fe40000010000 */
[----:B------:R-:W-:Y:S02]  /*bcd0*/  FADD.FTZ R182, R182, R179 ;  /* 0x000000b3b6b67221 */ /* 0x000fe40000010000 */
[-C--:B-1----:R-:W-:Y:S03]  /*bce0*/  HMMA.16816.F32.BF16 R120, R24, R32.reuse, R120 ;  /* 0x000000201878723c */ /* 0x082fe60000041878 */
[----:B------:R-:W-:Y:S01]  /*bcf0*/  MUFU.EX2 R201, R201 ;  /* 0x000000c900c97308 */ /* 0x000fe20000000800 */
[----:B------:R-:W-:Y:S02]  /*bd00*/  FADD.FTZ R185, R188, R185 ;  /* 0x000000b9bcb97221 */ /* 0x000fe40000010000 */
[----:B------:R-:W-:Y:S02]  /*bd10*/  FADD.FTZ R187, R190, R187 ;  /* 0x000000bbbebb7221 */ /* 0x000fe40000010000 */
[C---:B------:R-:W-:Y:S05]  /*bd20*/  HMMA.16816.F32.BF16 R124, R28.reuse, R32, R124 ;  /* 0x000000201c7c723c */ /* 0x040fea000004187c */
[----:B------:R-:W1:Y:S03]  /*bd30*/  MUFU.EX2 R174, R174 ;  /* 0x000000ae00ae7308 */ /* 0x000e660000000800 */
        /* <DEDUP_REMOVED lines=8> */
[C---:B------:R-:W-:Y:S08]  /*bdc0*/  HMMA.16816.F32.BF16 R72, R28.reuse, R36, R72 ;  /* 0x000000241c48723c */ /* 0x040ff00000041848 */
[-C--:B------:R-:W-:Y:S08]  /*bdd0*/  HMMA.16816.F32.BF16 R76, R28, R38.reuse, R76 ;  /* 0x000000261c4c723c */ /* 0x080ff0000004184c */
[C---:B------:R-:W-:Y:S01]  /*bde0*/  HMMA.16816.F32.BF16 R80, R24.reuse, R38, R80 ;  /* 0x000000261850723c */ /* 0x040fe20000041850 */
[----:B------:R-:W3:Y:S07]  /*bdf0*/  LDSM.16.MT88.4 R36, [R212+0x900] ;  /* 0x00090000d424783b */ /* 0x000eee0000004200 */
[-C--:B-1----:R-:W-:Y:S08]  /*be00*/  HMMA.16816.F32.BF16 R84, R24, R32.reuse, R84 ;  /* 0x000000201854723c */ /* 0x082ff00000041854 */
[C---:B------:R-:W-:Y:S08]  /*be10*/  HMMA.16816.F32.BF16 R88, R28.reuse, R32, R88 ;  /* 0x000000201c58723c */ /* 0x040ff00000041858 */
[-C--:B------:R-:W-:Y:S07]  /*be20*/  HMMA.16816.F32.BF16 R92, R28, R34.reuse, R92 ;  /* 0x000000221c5c723c */ /* 0x080fee000004185c */
[----:B--2---:R-:W-:Y:S01]  /*be30*/  F2FP.BF16.PACK_AB R28, R197, R196 ;  /* 0x000000c4c51c723e */ /* 0x004fe200000010ff */
[----:B------:R-:W-:Y:S01]  /*be40*/  HMMA.16816.F32.BF16 R96, R24, R34, R96 ;  /* 0x000000221860723c */ /* 0x000fe20000041860 */
[----:B------:R-:W1:Y:S03]  /*be50*/  LDSM.16.MT88.4 R32, [R212+0x2100] ;  /* 0x00210000d420783b */ /* 0x000e660000004200 */
[----:B----4-:R-:W-:Y:S01]  /*be60*/  F2FP.BF16.PACK_AB R29, R199, R198 ;  /* 0x000000c6c71d723e */ /* 0x010fe200000010ff */
[----:B------:R-:W-:Y:S01]  /*be70*/  FADD.FTZ R196, R196, R185 ;  /* 0x000000b9c4c47221 */ /* 0x000fe20000010000 */
[----:B-----5:R-:W-:Y:S01]  /*be80*/  F2FP.BF16.PACK_AB R30, R175, R200 ;  /* 0x000000c8af1e723e */ /* 0x020fe200000010ff */
[----:B------:R-:W-:Y:S01]  /*be90*/  FADD.FTZ R198, R198, R187 ;  /* 0x000000bbc6c67221 */ /* 0x000fe20000010000 */
[----:B------:R-:W-:Y:S01]  /*bea0*/  F2FP.BF16.PACK_AB R24, R192, R189 ;  /* 0x000000bdc018723e */ /* 0x000fe200000010ff */
[----:B------:R-:W-:Y:S03]  /*beb0*/  FADD.FTZ R189, R189, R180 ;  /* 0x000000b4bdbd7221 */ /* 0x000fe60000010000 */
[----:B------:R-:W-:Y:S01]  /*bec0*/  F2FP.BF16.PACK_AB R25, R194, R191 ;  /* 0x000000bfc219723e */ /* 0x000fe200000010ff */
[----:B------:R-:W-:Y:S01]  /*bed0*/  FADD.FTZ R191, R191, R182 ;  /* 0x000000b6bfbf7221 */ /* 0x000fe20000010000 */
[----:B------:R-:W-:Y:S01]  /*bee0*/  F2FP.BF16.PACK_AB R26, R178, R193 ;  /* 0x000000c1b21a723e */ /* 0x000fe200000010ff */
[----:B------:R-:W-:Y:S01]  /*bef0*/  FADD.FTZ R192, R192, R189 ;  /* 0x000000bdc0c07221 */ /* 0x000fe20000010000 */
[----:B------:R-:W-:Y:S01]  /*bf00*/  F2FP.BF16.PACK_AB R27, R176, R195 ;  /* 0x000000c3b01b723e */ /* 0x000fe200000010ff */
[----:B------:R-:W-:Y:S01]  /*bf10*/  FADD.FTZ R194, R194, R191 ;  /* 0x000000bfc2c27221 */ /* 0x000fe20000010000 */
[----:B------:R-:W-:Y:S01]  /*bf20*/  F2FP.BF16.PACK_AB R31, R174, R201 ;  /* 0x000000c9ae1f723e */ /* 0x000fe200000010ff */
[----:B------:R-:W-:Y:S02]  /*bf30*/  FADD.FTZ R197, R197, R196 ;  /* 0x000000c4c5c57221 */ /* 0x000fe40000010000 */
[----:B------:R-:W-:Y:S02]  /*bf40*/  FADD.FTZ R198, R199, R198 ;  /* 0x000000c6c7c67221 */ /* 0x000fe40000010000 */
[-C--:B------:R-:W-:Y:S03]  /*bf50*/  HMMA.16816.F32.BF16 R144, R24, R40.reuse, R8 ;  /* 0x000000281890723c */ /* 0x080fe60000041808 */
[----:B------:R-:W-:Y:S02]  /*bf60*/  FADD.FTZ R193, R193, R192 ;  /* 0x000000c0c1c17221 */ /* 0x000fe40000010000 */
[----:B------:R-:W-:Y:S02]  /*bf70*/  FADD.FTZ R195, R195, R194 ;  /* 0x000000c2c3c37221 */ /* 0x000fe40000010000 */
[----:B------:R-:W-:Y:S01]  /*bf80*/  FADD.FTZ R200, R200, R197 ;  /* 0x000000c5c8c87221 */ /* 0x000fe20000010000 */
[C---:B------:R-:W-:Y:S04]  /*bf90*/  HMMA.16816.F32.BF16 R140, R28.reuse, R40, R12 ;  /* 0x000000281c8c723c */ /* 0x040fe8000004180c */
[----:B------:R-:W-:Y:S02]  /*bfa0*/  FADD.FTZ R201, R201, R198 ;  /* 0x000000c6c9c97221 */ /* 0x000fe40000010000 */
[----:B------:R-:W-:Y:S02]  /*bfb0*/  FADD.FTZ R237, R178, R193 ;  /* 0x000000c1b2ed7221 */ /* 0x000fe40000010000 */
[-C--:B------:R-:W-:Y:S04]  /*bfc0*/  HMMA.16816.F32.BF16 R136, R28, R42.reuse, R16 ;  /* 0x0000002a1c88723c */ /* 0x080fe80000041810 */
[----:B------:R-:W-:Y:S02]  /*bfd0*/  FADD.FTZ R235, R176, R195 ;  /* 0x000000c3b0eb7221 */ /* 0x000fe40000010000 */
[----:B------:R-:W-:Y:S02]  /*bfe0*/  FADD.FTZ R233, R175, R200 ;  /* 0x000000c8afe97221 */ /* 0x000fe40000010000 */
[C---:B------:R-:W-:Y:S04]  /*bff0*/  HMMA.16816.F32.BF16 R100, R24.reuse, R42, R100 ;  /* 0x0000002a1864723c */ /* 0x040fe80000041864 */
[----:B------:R-:W-:Y:S04]  /*c000*/  FADD.FTZ R231, R174, R201 ;  /* 0x000000c9aee77221 */ /* 0x000fe80000010000 */
[-C--:B---3--:R-:W-:Y:S08]  /*c010*/  HMMA.16816.F32.BF16 R104, R24, R36.reuse, R104 ;  /* 0x000000241868723c */ /* 0x088ff00000041868 */
        /* <DEDUP_REMOVED lines=13> */
[----:B------:R-:W-:Y:S01]  /*c0f0*/  MOV R152, R5 ;  /* 0x0000000500987202 */ /* 0x000fe20000000f00 */
[-C--:B------:R-:W-:Y:S08]  /*c100*/  HMMA.16816.F32.BF16 R76, R28, R154.reuse, R76 ;  /* 0x0000009a1c4c723c */ /* 0x080ff0000004184c */
[C---:B------:R-:W-:Y:S08]  /*c110*/  HMMA.16816.F32.BF16 R80, R24.reuse, R154, R80 ;  /* 0x0000009a1850723c */ /* 0x040ff00000041850 */
[-C--:B-1----:R-:W-:Y:S08]  /*c120*/  HMMA.16816.F32.BF16 R84, R24, R32.reuse, R84 ;  /* 0x000000201854723c */ /* 0x082ff00000041854 */
[C---:B------:R-:W-:Y:S08]  /*c130*/  HMMA.16816.F32.BF16 R88, R28.reuse, R32, R88 ;  /* 0x000000201c58723c */ /* 0x040ff00000041858 */
[-C--:B------:R-:W-:Y:S08]  /*c140*/  HMMA.16816.F32.BF16 R92, R28, R34.reuse, R92 ;  /* 0x000000221c5c723c */ /* 0x080ff0000004185c */
[----:B------:R-:W-:Y:S01]  /*c150*/  HMMA.16816.F32.BF16 R96, R24, R34, R96 ;  /* 0x000000221860723c */ /* 0x000fe20000041860 */
[----:B------:R-:W-:-:S07]  /*c160*/  @P0 BRA `(.L_x_1856) ;  /* 0xffffd70000000947 */ /* 0x000fce000383ffff */
.L_x_1853:
        /* <DEDUP_REMOVED lines=18> */
[----:B------:R-:W-:Y:S01]  /*c290*/  MOV R200, c[0x0][0x20c] ;  /* 0x0000830000c87a02 */ /* 0x000fe20000000f00 */
[----:B------:R-:W-:Y:S01]  /*c2a0*/  IMAD.MOV.U32 R201, RZ, RZ, c[0x0][0x208] ;  /* 0x00008200ffc97624 */ /* 0x000fe200078e00ff */
[----:B------:R-:W-:-:S02]  /*c2b0*/  UIADD3 UR5, UR13, UR5, URZ ;  /* 0x000000050d057290 */ /* 0x000fc4000fffe03f */
.L_x_1875:
[----:B------:R-:W-:Y:S04]  /*c2c0*/  DEPBAR.LE SB0, 0x0 ;  /* 0x000080000000791a */ /* 0x000fe80000000000 */
[----:B------:R-:W-:Y:S01]  /*c2d0*/  BAR.SYNC.DEFER_BLOCKING 0x0 ;  /* 0x0000000000007b1d */ /* 0x000fe20000010000 */
[----:B------:R-:W-:Y:S01]  /*c2e0*/  SHF.R.S32.HI R4, RZ, 0x1f, R230 ;  /* 0x0000001fff047819 */ /* 0x000fe200000114e6 */
[C---:B------:R-:W-:Y:S02]  /*c2f0*/  IMAD R3, R230.reuse, UR5, RZ ;  /* 0x00000005e6037c24 */ /* 0x040fe4000f8e02ff */
[----:B------:R-:W-:Y:S04]  /*c300*/  IMAD.WIDE.U32 R28, R230, UR12, RZ ;  /* 0x0000000ce61c7c25 */ /* 0x000fe8000f8e00ff */
[----:B------:R-:W-:Y:S01]  /*c310*/  IMAD R3, R4, UR12, R3 ;  /* 0x0000000c04037c24 */ /* 0x000fe2000f8e0203 */
[-C--:B------:R-:W-:Y:S03]  /*c320*/  IADD3 R13, P0, R220, R28.reuse, RZ ;  /* 0x0000001cdc0d7210 */ /* 0x080fe60007f1e0ff */
[----:B------:R-:W-:Y:S01]  /*c330*/  IMAD.IADD R3, R29, 0x1, R3 ;  /* 0x000000011d037824 */ /* 0x000fe200078e0203 */
[----:B------:R-:W-:Y:S03]  /*c340*/  LEA R36, P2, R13, c[0x0][0x1f8], 0x1 ;  /* 0x00007e000d247a11 */ /* 0x000fe600078408ff */
[--C-:B------:R-:W-:Y:S01]  /*c350*/  IMAD.X R12, R3, 0x1, R227.reuse, P0 ;  /* 0x00000001030c7824 */ /* 0x100fe200000e06e3 */
[-C--:B------:R-:W-:Y:S04]  /*c360*/  IADD3 R21, P0, R239, R28.reuse, RZ ;  /* 0x0000001cef157210 */ /* 0x080fe80007f1e0ff */
[----:B------:R-:W-:Y:S01]  /*c370*/  LEA.HI.X R37, R13, c[0x0][0x1fc], R12, 0x1, P2 ;  /* 0x00007f000d257a11 */ /* 0x000fe200010f0c0c */
[----:B------:R-:W-:Y:S01]  /*c380*/  IMAD.X R20, R3, 0x1, R238, P0 ;  /* 0x0000000103147824 */ /* 0x000fe200000e06ee */
[----:B------:R-:W-:Y:S07]  /*c390*/  LDSM.16.M88.4 R48, [R217+0x4900] ;  /* 0x00490000d930783b */ /* 0x000fee0000000200 */
[----:B------:R-:W1:Y:S07]  /*c3a0*/  LDSM.16.M88.4 R16, [R216+0x2500] ;  /* 0x00250000d810783b */ /* 0x000e6e0000000200 */
[----:B------:R-:W2:Y:S07]  /*c3b0*/  LDSM.16.M88.4 R44, [R217+0x5900] ;  /* 0x00590000d92c783b */ /* 0x000eae0000000200 */
[----:B------:R-:W3:Y:S07]  /*c3c0*/  LDSM.16.M88.4 R32, [R216+0x2900] ;  /* 0x00290000d820783b */ /* 0x000eee0000000200 */
[----:B------:R-:W4:Y:S07]  /*c3d0*/  LDSM.16.M88.4 R152, [R216+0x2d00] ;  /* 0x002d0000d898783b */ /* 0x000f2e0000000200 */
[----:B------:R-:W-:Y:S07]  /*c3e0*/  LDSM.16.M88.4 R156, [R213+0x4900] ;  /* 0x00490000d59c783b */ /* 0x000fee0000000200 */
[----:B------:R-:W5:Y:S01]  /*c3f0*/  LDSM.16.M88.4 R160, [R215] ;  /* 0x00000000d7a0783b */ /* 0x000f620000000200 */
[-C--:B-1----:R-:W-:Y:S06]  /*c400*/  HMMA.16816.F32.BF16 R4, R48, R16.reuse, RZ ;  /* 0x000000103004723c */ /* 0x082fec00000418ff */
[----:B------:R-:W1:Y:S02]  /*c410*/  LDSM.16.M88.4 R164, [R213+0x5900] ;  /* 0x00590000d5a4783b */ /* 0x000e640000000200 */
[C---:B--2---:R-:W-:Y:S05]  /*c420*/  HMMA.16816.F32.BF16 R8, R44.reuse, R16, RZ ;  /* 0x000000102c08723c */ /* 0x044fea00000418ff */
[----:B------:R-:W2:Y:S02]  /*c430*/  LDSM.16.M88.4 R168, [R211] ;  /* 0x00000000d3a8783b */ /* 0x000ea40000000200 */
[-C--:B------:R-:W-:Y:S01]  /*c440*/  IADD3 R17, P1, R241, R28.reuse, RZ ;  /* 0x0000001cf1117210 */ /* 0x080fe20007f3e0ff */
[-C--:B------:R-:W-:Y:S01]  /*c450*/  HMMA.16816.F32.BF16 R12, R44, R18.reuse, RZ ;  /* 0x000000122c0c723c */ /* 0x080fe200000418ff */
[----:B------:R-:W-:Y:S03]  /*c460*/  @!P3 LEA R28, P0, R201, R28, 0x5 ;  /* 0x0000001cc91cb211 */ /* 0x000fe600078028ff */
[----:B------:R-:W1:Y:S01]  /*c470*/  LDSM.16.M88.4 R172, [R210] ;  /* 0x00000000d2ac783b */ /* 0x000e620000000200 */
[----:B------:R-:W-:Y:S01]  /*c480*/  IMAD.X R16, R3, 0x1, R240, P1 ;  /* 0x0000000103107824 */ /* 0x000fe200008e06f0 */
[----:B------:R-:W-:Y:S02]  /*c490*/  LEA R40, P2, R17, c[0x0][0x1f8], 0x1 ;  /* 0x00007e0011287a11 */ /* 0x000fe400078408ff */
[----:B------:R-:W-:Y:S04]  /*c4a0*/  LEA R190, P1, R21, c[0x0][0x1f8], 0x1 ;  /* 0x00007e0015be7a11 */ /* 0x000fe800078208ff */
[----:B------:R-:W-:Y:S01]  /*c4b0*/  LEA.HI.X R41, R17, c[0x0][0x1fc], R16, 0x1, P2 ;  /* 0x00007f0011297a11 */ /* 0x000fe200010f0c10 */
[----:B------:R-:W-:Y:S01]  /*c4c0*/  @!PT LDS RZ, [RZ] ;  /* 0x00000000fffff984 */ /* 0x000fe20000000800 */
[----:B------:R-:W-:Y:S01]  /*c4d0*/  @!PT LDS RZ, [RZ] ;  /* 0x00000000fffff984 */ /* 0x000fe20000000800 */
[----:B------:R-:W-:Y:S01]  /*c4e0*/  @!PT LDS RZ, [RZ] ;  /* 0x00000000fffff984 */ /* 0x000fe20000000800 */
[----:B------:R4:W-:Y:S01]  /*c4f0*/  LDGSTS.E.BYPASS.LTC128B.128 [R218+0x100], [R36.64], !P6 ;  /* 0x0010000024da7fae */ /* 0x0009e2000f101d4a */
[C---:B------:R-:W-:Y:S02]  /*c500*/  HMMA.16816.F32.BF16 R16, R48.reuse, R18, RZ ;  /* 0x000000123010723c */ /* 0x040fe400000418ff */
[----:B------:R-:W-:Y:S02]  /*c510*/  LEA.HI.X R191, R21, c[0x0][0x1fc], R20, 0x1, P1 ;  /* 0x00007f0015bf7a11 */ /* 0x000fe400008f0c14 */
[C---:B------:R-:W-:Y:S02]  /*c520*/  @!P3 IADD3 R24, P2, R28.reuse, R220, RZ ;  /* 0x000000dc1c18b210 */ /* 0x040fe40007f5e0ff */
[C---:B------:R-:W-:Y:S01]  /*c530*/  @!P3 IADD3 R25, P1, R28.reuse, R241, RZ ;  /* 0x000000f11c19b210 */ /* 0x040fe20007f3e0ff */
[----:B------:R1:W-:Y:S01]  /*c540*/  LDGSTS.E.BYPASS.LTC128B.128 [R218+0xd00], [R40.64], !P5 ;  /* 0x00d0000028da7fae */ /* 0x0003e2000e901d4a */
[-C--:B---3--:R-:W-:Y:S01]  /*c550*/  HMMA.16816.F32.BF16 R20, R48, R32.reuse, RZ ;  /* 0x000000203014723c */ /* 0x088fe200000418ff */
[----:B------:R-:W-:Y:S03]  /*c560*/  @!P3 LEA.HI.X R3, R201, R3, R200, 0x5, P0 ;  /* 0x00000003c903b211 */ /* 0x000fe600000f2cc8 */
[----:B------:R-:W-:Y:S02]  /*c570*/  @!P3 IADD3 R28, P0, R28, R239, RZ ;  /* 0x000000ef1c1cb210 */ /* 0x000fe40007f1e0ff */
[C---:B------:R-:W-:Y:S01]  /*c580*/  @!P3 IMAD.X R27, R3.reuse, 0x1, R227, P2 ;  /* 0x00000001031bb824 */ /* 0x040fe200010e06e3 */
[C---:B------:R-:W-:Y:S01]  /*c590*/  @!P3 LEA R194, P2, R24.reuse, c[0x0][0x1f8], 0x1 ;  /* 0x00007e0018c2ba11 */ /* 0x040fe200078408ff */
[----:B------:R-:W-:Y:S01]  /*c5a0*/  @!P3 IMAD.X R26, R3, 0x1, R240, P1 ;  /* 0x00000001031ab824 */ /* 0x000fe200008e06f0 */
[----:B------:R-:W-:Y:S01]  /*c5b0*/  @!P3 LEA R192, P1, R25, c[0x0][0x1f8], 0x1 ;  /* 0x00007e0019c0ba11 */ /* 0x000fe200078208ff */
[----:B------:R3:W-:Y:S02]  /*c5c0*/  LDGSTS.E.BYPASS.LTC128B.128 [R218+0x1900], [R190.64], !P4 ;  /* 0x01900000beda7fae */ /* 0x0007e4000e101d4a */
[----:B------:R-:W-:Y:S01]  /*c5d0*/  @!P3 LEA.HI.X R195, R24, c[0x0][0x1fc], R27, 0x1, P2 ;  /* 0x00007f0018c3ba11 */ /* 0x000fe200010f0c1b */
[----:B------:R-:W-:Y:S01]  /*c5e0*/  @!P3 IMAD.X R3, R3, 0x1, R238, P0 ;  /* 0x000000010303b824 */ /* 0x000fe200000e06ee */
[----:B------:R-:W-:Y:S02]  /*c5f0*/  @!P3 LEA.HI.X R193, R25, c[0x0][0x1fc], R26, 0x1, P1 ;  /* 0x00007f0019c1ba11 */ /* 0x000fe400008f0c1a */
[C---:B------:R-:W-:Y:S01]  /*c600*/  HMMA.16816.F32.BF16 R24, R44.reuse, R32, RZ ;  /* 0x000000202c18723c */ /* 0x040fe200000418ff */
[----:B------:R1:W-:Y:S01]  /*c610*/  @!P3 LDGSTS.E.BYPASS.LTC128B.128 [R218+0x900], [R194.64], !P6 ;  /* 0x00900000c2dabfae */ /* 0x0003e2000f101d4a */
[C---:B------:R-:W-:Y:S04]  /*c620*/  @!P3 LEA R188, P0, R28.reuse, c[0x0][0x1f8], 0x1 ;  /* 0x00007e001cbcba11 */ /* 0x040fe800078008ff */
[----:B------:R-:W-:Y:S02]  /*c630*/  @!P3 LEA.HI.X R189, R28, c[0x0][0x1fc], R3, 0x1, P0 ;  /* 0x00007f001cbdba11 */ /* 0x000fe400000f0c03 */
[-C--:B------:R-:W-:Y:S01]  /*c640*/  HMMA.16816.F32.BF16 R28, R44, R34.reuse, RZ ;  /* 0x000000222c1c723c */ /* 0x080fe200000418ff */
[----:B------:R2:W-:Y:S01]  /*c650*/  @!P3 LDGSTS.E.BYPASS.LTC128B.128 [R218+0x1500], [R192.64], !P5 ;  /* 0x01500000c0dabfae */ /* 0x0005e2000e901d4a */
[----:B------:R-:W-:Y:S06]  /*c660*/  ISETP.GT.AND P0, PT, R230, R219, PT ;  /* 0x000000dbe600720c */ /* 0x000fec0003f04270 */
[C---:B------:R-:W-:Y:S01]  /*c670*/  HMMA.16816.F32.BF16 R32, R48.reuse, R34, RZ ;  /* 0x000000223020723c */ /* 0x040fe200000418ff */
[----:B------:R3:W-:Y:S07]  /*c680*/  @!P3 LDGSTS.E.BYPASS.LTC128B.128 [R218+0x2100], [R188.64], !P4 ;  /* 0x02100000bcdabfae */ /* 0x0007ee000e101d4a */
[-C--:B----4-:R-:W-:Y:S01]  /*c690*/  HMMA.16816.F32.BF16 R36, R48, R152.reuse, RZ ;  /* 0x000000983024723c */ /* 0x090fe200000418ff */
[----:B------:R-:W-:Y:S07]  /*c6a0*/  LDSM.16.M88.4 R176, [R217+0x6900] ;  /* 0x00690000d9b0783b */ /* 0x000fee0000000200 */
[C---:B-1----:R-:W-:Y:S01]  /*c6b0*/  HMMA.16816.F32.BF16 R40, R44.reuse, R152, RZ ;  /* 0x000000982c28723c */ /* 0x042fe200000418ff */
[----:B------:R-:W0:Y:S07]  /*c6c0*/  LDGDEPBAR ;  /* 0x00000000000079af */ /* 0x000e2e0000000000 */
[-C--:B------:R-:W-:Y:S01]  /*c6d0*/  HMMA.16816.F32.BF16 R44, R44, R154.reuse, RZ ;  /* 0x0000009a2c2c723c */ /* 0x080fe200000418ff */
[----:B------:R-:W1:Y:S07]  /*c6e0*/  LDSM.16.M88.4 R180, [R216+0x3100] ;  /* 0x00310000d8b4783b */ /* 0x000e6e0000000200 */
[----:B------:R-:W-:Y:S01]  /*c6f0*/  HMMA.16816.F32.BF16 R48, R48, R154, RZ ;  /* 0x0000009a3030723c */ /* 0x000fe200000418ff */
[----:B------:R-:W4:Y:S07]  /*c700*/  LDSM.16.M88.4 R184, [R217+0x7900] ;  /* 0x00790000d9b8783b */ /* 0x000f2e0000000200 */
[-C--:B-----5:R-:W-:Y:S01]  /*c710*/  HMMA.16816.F32.BF16 R4, R156, R160.reuse, R4 ;  /* 0x000000a09c04723c */ /* 0x0a0fe20000041804 */
[----:B------:R-:W5:Y:S07]  /*c720*/  LDSM.16.M88.4 R152, [R216+0x3500] ;  /* 0x00350000d898783b */ /* 0x000f6e0000000200 */
[C---:B------:R-:W-:Y:S01]  /*c730*/  HMMA.16816.F32.BF16 R8, R164.reuse, R160, R8 ;  /* 0x000000a0a408723c */ /* 0x040fe20000041808 */
[----:B---3--:R-:W3:Y:S07]  /*c740*/  LDSM.16.M88.4 R188, [R216+0x3900] ;  /* 0x00390000d8bc783b */ /* 0x008eee0000000200 */
[-C--:B------:R-:W-:Y:S01]  /*c750*/  HMMA.16816.F32.BF16 R12, R164, R162.reuse, R12 ;  /* 0x000000a2a40c723c */ /* 0x080fe2000004180c */
[----:B--2---:R-:W-:Y:S07]  /*c760*/  LDSM.16.M88.4 R192, [R209] ;  /* 0x00000000d1c0783b */ /* 0x004fee0000000200 */
[C---:B------:R-:W-:Y:S01]  /*c770*/  HMMA.16816.F32.BF16 R16, R156.reuse, R162, R16 ;  /* 0x000000a29c10723c */ /* 0x040fe20000041810 */
[----:B------:R-:W2:Y:S07]  /*c780*/  LDSM.16.M88.4 R160, [R213+0x6900] ;  /* 0x00690000d5a0783b */ /* 0x000eae0000000200 */
[-C--:B------:R-:W-:Y:S01]  /*c790*/  HMMA.16816.F32.BF16 R20, R156, R168.reuse, R20 ;  /* 0x000000a89c14723c */ /* 0x080fe20000041814 */
[----:B------:R-:W1:Y:S07]  /*c7a0*/  LDSM.16.M88.4 R196, [R213+0x7900] ;  /* 0x00790000d5c4783b */ /* 0x000e6e0000000200 */
        /* <DEDUP_REMOVED lines=10> */
[-C--:B-1----:R-:W-:Y:S01]  /*c850*/  HMMA.16816.F32.BF16 R4, R176, R180.reuse, R4 ;  /* 0x000000b4b004723c */ /* 0x082fe20000041804 */
[----:B------:R-:W-:Y:S07]  /*c860*/  LDSM.16.M88.4 R172, [R217+0x9900] ;  /* 0x00990000d9ac783b */ /* 0x000fee0000000200 */
[C---:B----4-:R-:W-:Y:S08]  /*c870*/  HMMA.16816.F32.BF16 R8, R184.reuse, R180, R8 ;  /* 0x000000b4b808723c */ /* 0x050ff00000041808 */
[-C--:B------:R-:W-:Y:S08]  /*c880*/  HMMA.16816.F32.BF16 R12, R184, R182.reuse, R12 ;  /* 0x000000b6b80c723c */ /* 0x080ff0000004180c */
[C---:B------:R-:W-:Y:S01]  /*c890*/  HMMA.16816.F32.BF16 R16, R176.reuse, R182, R16 ;  /* 0x000000b6b010723c */ /* 0x040fe20000041810 */
[----:B------:R-:W-:Y:S07]  /*c8a0*/  LDSM.16.M88.4 R180, [R216+0x4500] ;  /* 0x00450000d8b4783b */ /* 0x000fee0000000200 */
[-C--:B-----5:R-:W-:Y:S08]  /*c8b0*/  HMMA.16816.F32.BF16 R20, R176, R152.reuse, R20 ;  /* 0x00000098b014723c */ /* 0x0a0ff00000041814 */
[C---:B------:R-:W-:Y:S08]  /*c8c0*/  HMMA.16816.F32.BF16 R24, R184.reuse, R152, R24 ;  /* 0x00000098b818723c */ /* 0x040ff00000041818 */
[-C--:B------:R-:W-:Y:S08]  /*c8d0*/  HMMA.16816.F32.BF16 R28, R184, R154.reuse, R28 ;  /* 0x0000009ab81c723c */ /* 0x080ff0000004181c */
[C---:B------:R-:W-:Y:S01]  /*c8e0*/  HMMA.16816.F32.BF16 R32, R176.reuse, R154, R32 ;  /* 0x0000009ab020723c */ /* 0x040fe20000041820 */
[----:B------:R-:W1:Y:S07]  /*c8f0*/  LDSM.16.M88.4 R152, [R217+0x8900] ;  /* 0x00890000d998783b */ /* 0x000e6e0000000200 */
[-C--:B---3--:R-:W-:Y:S08]  /*c900*/  HMMA.16816.F32.BF16 R36, R176, R188.reuse, R36 ;  /* 0x000000bcb024723c */ /* 0x088ff00000041824 */
[C---:B------:R-:W-:Y:S08]  /*c910*/  HMMA.16816.F32.BF16 R40, R184.reuse, R188, R40 ;  /* 0x000000bcb828723c */ /* 0x040ff00000041828 */
[-C--:B------:R-:W-:Y:S01]  /*c920*/  HMMA.16816.F32.BF16 R44, R184, R190.reuse, R44 ;  /* 0x000000beb82c723c */ /* 0x080fe2000004182c */
[----:B------:R-:W-:Y:S07]  /*c930*/  LDSM.16.M88.4 R184, [R206] ;  /* 0x00000000ceb8783b */ /* 0x000fee0000000200 */
[----:B------:R-:W-:Y:S01]  /*c940*/  HMMA.16816.F32.BF16 R48, R176, R190, R48 ;  /* 0x000000beb030723c */ /* 0x000fe20000041830 */
[----:B------:R-:W3:Y:S07]  /*c950*/  LDSM.16.M88.4 R176, [R216+0x4100] ;  /* 0x00410000d8b0783b */ /* 0x000eee0000000200 */
[-C--:B--2---:R-:W-:Y:S01]  /*c960*/  HMMA.16816.F32.BF16 R4, R160, R192.reuse, R4 ;  /* 0x000000c0a004723c */ /* 0x084fe20000041804 */
[----:B------:R-:W-:Y:S07]  /*c970*/  LDSM.16.M88.4 R188, [R213+0x9900] ;  /* 0x00990000d5bc783b */ /* 0x000fee0000000200 */
[C---:B------:R-:W-:Y:S08]  /*c980*/  HMMA.16816.F32.BF16 R8, R196.reuse, R192, R8 ;  /* 0x000000c0c408723c */ /* 0x040ff00000041808 */
[-C--:B------:R-:W-:Y:S08]  /*c990*/  HMMA.16816.F32.BF16 R12, R196, R194.reuse, R12 ;  /* 0x000000c2c40c723c */ /* 0x080ff0000004180c */
[C---:B------:R-:W-:Y:S01]  /*c9a0*/  HMMA.16816.F32.BF16 R16, R160.reuse, R194, R16 ;  /* 0x000000c2a010723c */ /* 0x040fe20000041810 */
[----:B------:R-:W-:Y:S07]  /*c9b0*/  LDSM.16.M88.4 R192, [R205] ;  /* 0x00000000cdc0783b */ /* 0x000fee0000000200 */
[-C--:B------:R-:W-:Y:S08]  /*c9c0*/  HMMA.16816.F32.BF16 R20, R160, R156.reuse, R20 ;  /* 0x0000009ca014723c */ /* 0x080ff00000041814 */
        /* <DEDUP_REMOVED lines=8> */
[----:B------:R-:W4:Y:S01]  /*ca50*/  LDSM.16.M88.4 R160, [R204] ;  /* 0x00000000cca0783b */ /* 0x000f220000000200 */
[----:B------:R-:W-:Y:S06]  /*ca60*/  DEPBAR.LE SB0, 0x0 ;  /* 0x000080000000791a */ /* 0x000fec0000000000 */
[-C--:B-1----:R-:W-:Y:S01]  /*ca70*/  HMMA.16816.F32.BF16 R4, R152, R168.reuse, R4 ;  /* 0x000000a89804723c */ /* 0x082fe20000041804 */
[----:B------:R-:W-:Y:S07]  /*ca80*/  BAR.SYNC.DEFER_BLOCKING 0x0 ;  /* 0x0000000000007b1d */ /* 0x000fee0000010000 */
[C---:B------:R-:W-:Y:S08]  /*ca90*/  HMMA.16816.F32.BF16 R8, R172.reuse, R168, R8 ;  /* 0x000000a8ac08723c */ /* 0x040ff00000041808 */
[-C--:B------:R-:W-:Y:S08]  /*caa0*/  HMMA.16816.F32.BF16 R12, R172, R170.reuse, R12 ;  /* 0x000000aaac0c723c */ /* 0x080ff0000004180c */
[C---:B------:R-:W-:Y:S08]  /*cab0*/  HMMA.16816.F32.BF16 R16, R152.reuse, R170, R16 ;  /* 0x000000aa9810723c */ /* 0x040ff00000041810 */
[-C--:B---3--:R-:W-:Y:S08]  /*cac0*/  HMMA.16816.F32.BF16 R20, R152, R176.reuse, R20 ;  /* 0x000000b09814723c */ /* 0x088ff00000041814 */
        /* <DEDUP_REMOVED lines=15> */
[-C--:B----4-:R-:W-:Y:S08]  /*cbc0*/  HMMA.16816.F32.BF16 R36, R156, R160.reuse, R36 ;  /* 0x000000a09c24723c */ /* 0x090ff00000041824 */
[C---:B------:R-:W-:Y:S08]  /*cbd0*/  HMMA.16816.F32.BF16 R40, R188.reuse, R160, R40 ;  /* 0x000000a0bc28723c */ /* 0x040ff00000041828 */
[-C--:B------:R-:W-:Y:S08]  /*cbe0*/  HMMA.16816.F32.BF16 R44, R188, R162.reuse, R44 ;  /* 0x000000a2bc2c723c */ /* 0x080ff0000004182c */
[----:B------:R-:W-:Y:S01]  /*cbf0*/  HMMA.16816.F32.BF16 R48, R156, R162, R48 ;  /* 0x000000a29c30723c */ /* 0x000fe20000041830 */
[----:B------:R-:W-:-:S07]  /*cc00*/  @!P0 BRA `(.L_x_1858) ;  /* 0x000002e000008947 */ /* 0x000fce0003800000 */
[----:B------:R-:W-:Y:S02]  /*cc10*/  IADD3 R152, R230, -0x1, RZ ;  /* 0xffffffffe6987810 */ /* 0x000fe40007ffe0ff */
[----:B------:R-:W-:Y:S02]  /*cc20*/  ISETP.GE.AND P1, PT, R236, 0x1, PT ;  /* 0x00000001ec00780c */ /* 0x000fe40003f26270 */
[----:B------:R-:W-:Y:S01]  /*cc30*/  SHF.R.S32.HI R3, RZ, 0x1f, R152 ;  /* 0x0000001fff037819 */ /* 0x000fe20000011498 */
[C---:B------:R-:W-:Y:S04]  /*cc40*/  IMAD.WIDE.U32 R160, R152.reuse, c[0x0][0x1e0], RZ ;  /* 0x0000780098a07a25 */ /* 0x040fe800078e00ff */
        /* <DEDUP_REMOVED lines=28> */
[----:B------:R-:W-:Y:S01]  /*ce10*/  @P0 IMAD.X R151, R3, 0x1, R229, P2 ;  /* 0x0000000103970824 */ /* 0x000fe200010e06e5 */
[C---:B------:R-:W-:Y:S04]  /*ce20*/  @P0 LEA R160, P2, R152.reuse, c[0x0][0x1c8], 0x1 ;  /* 0x0000720098a00a11 */ /* 0x040fe800078408ff */
[----:B------:R-:W-:Y:S02]  /*ce30*/  @P0 LEA.HI.X R161, R152, c[0x0][0x1cc], R151, 0x1, P2 ;  /* 0x0000730098a10a11 */ /* 0x000fe400010f0c97 */
[----:B------:R-:W-:Y:S03]  /*ce40*/  @P0 IADD3 R152, P2, R149, R234, RZ ;  /* 0x000000ea95980210 */ /* 0x000fe60007f5e0ff */
        /* <DEDUP_REMOVED lines=10> */
.L_x_1858:
[----:B------:R-:W-:Y:S01]  /*cef0*/  PLOP3.LUT P1, PT, PT, PT, UP2, 0x80, 0x0 ;  /* 0x000000000000781c */ /* 0x000fe20003f2f028 */
        /* <DEDUP_REMOVED lines=31> */
.L_x_1861:
[----:B------:R-:W-:Y:S04]  /*d0f0*/  MOV R3, c[0x0][0x32c] ;  /* 0x0000cb0000037a02 */ /* 0x000fe80000000f00 */
[----:B------:R-:W-:Y:S11]  /*d100*/  ISETP.NE.AND P0, PT, R3, 0x1, PT ;  /* 0x000000010300780c */ /* 0x000ff60003f05270 */
[----:B------:R-:W-:Y:S02]  /*d110*/  @!UPT UIADD3 URZ, URZ, URZ, URZ ;  /* 0x0000003f3f3ff290 */ /* 0x000fe4000fffe03f */
[----:B------:R-:W-:Y:S05]  /*d120*/  @P0 IMAD.HI.U32 R3, R152, c[0x0][0x330], RZ ;  /* 0x0000cc0098030a27 */ /* 0x000fea00078e00ff */
[----:B------:R-:W-:Y:S02]  /*d130*/  @P0 SHF.R.U32.HI R152, RZ, c[0x0][0x334], R3 ;  /* 0x0000cd00ff980a19 */ /* 0x000fe40000011603 */
.L_x_1862:
[----:B------:R-:W-:Y:S05]  /*d140*/  BSYNC B0 ;  /* 0x0000000000007941 */ /* 0x000fea0003800000 */
.L_x_1860:
[----:B------:R-:W-:Y:S05]  /*d150*/  IMAD R154, R152, c[0x0][0x32c], R157 ;  /* 0x0000cb00989a7a24 */ /* 0x000fea00078e029d */
[----:B------:R-:W-:Y:S02]  /*d160*/  IADD3 R152, R154, c[0x0][0x32c], RZ ;  /* 0x0000cb009a987a10 */ /* 0x000fe40007ffe0ff */
[----:B------:R-:W-:Y:S02]  /*d170*/  IMNMX R163, R163, R154, !PT ;  /* 0x0000009aa3a37217 */ /* 0x000fe40007800200 */
[----:B------:R-:W-:Y:S02]  /*d180*/  IMNMX R165, R165, R152, PT ;  /* 0x00000098a5a57217 */ /* 0x000fe40003800200 */
.L_x_1859:
        /* <DEDUP_REMOVED lines=19> */
.L_x_1865:
[----:B------:R-:W-:Y:S04]  /*d2c0*/  MOV R3, c[0x0][0x32c] ;  /* 0x0000cb0000037a02 */ /* 0x000fe80000000f00 */
[----:B------:R-:W-:Y:S11]  /*d2d0*/  ISETP.NE.AND P0, PT, R3, 0x1, PT ;  /* 0x000000010300780c */ /* 0x000ff60003f05270 */
[----:B------:R-:W-:Y:S02]  /*d2e0*/  @!UPT UIADD3 URZ, URZ, URZ, URZ ;  /* 0x0000003f3f3ff290 */ /* 0x000fe4000fffe03f */
[----:B------:R-:W-:Y:S05]  /*d2f0*/  @P0 IMAD.HI.U32 R3, R152, c[0x0][0x330], RZ ;  /* 0x0000cc0098030a27 */ /* 0x000fea00078e00ff */
[----:B------:R-:W-:Y:S02]  /*d300*/  @P0 SHF.R.U32.HI R152, RZ, c[0x0][0x334], R3 ;  /* 0x0000cd00ff980a19 */ /* 0x000fe40000011603 */
.L_x_1866:
[----:B------:R-:W-:Y:S05]  /*d310*/  BSYNC B0 ;  /* 0x0000000000007941 */ /* 0x000fea0003800000 */
.L_x_1864:
[----:B------:R-:W-:Y:S05]  /*d320*/  IMAD R152, R152, c[0x0][0x32c], R157 ;  /* 0x0000cb0098987a24 */ /* 0x000fea00078e029d */
[----:B------:R-:W-:Y:S02]  /*d330*/  IADD3 R3, R152, c[0x0][0x32c], RZ ;  /* 0x0000cb0098037a10 */ /* 0x000fe40007ffe0ff */
[----:B------:R-:W-:Y:S02]  /*d340*/  IMNMX R161, R161, R152, !PT ;  /* 0x00000098a1a17217 */ /* 0x000fe40007800200 */
[----:B------:R-:W-:Y:S02]  /*d350*/  IMNMX R162, R162, R3, PT ;  /* 0x00000003a2a27217 */ /* 0x000fe40003800200 */
.L_x_1863:
[C---:B------:R-:W-:Y:S02]  /*d360*/  ISETP.GE.AND P0, PT, R166.reuse, 0x2, PT ;  /* 0x00000002a600780c */ /* 0x040fe40003f06270 */
[C---:B------:R-:W-:Y:S02]  /*d370*/  ISETP.GE.AND P1, PT, R166.reuse, 0x9, PT ;  /* 0x00000009a600780c */ /* 0x040fe40003f26270 */
[----:B------:R-:W-:Y:S02]  /*d380*/  P2R R155, PR, RZ, 0x1 ;  /* 0x00000001ff9b7803 */ /* 0x000fe40000000000 */
[----:B------:R-:W-:Y:S02]  /*d390*/  ISETP.GT.AND P0, PT, R163, 0x1, !P0 ;  /* 0x00000001a300780c */ /* 0x000fe40004704270 */
[----:B------:R-:W-:Y:S02]  /*d3a0*/  P2R R154, PR, RZ, 0x2 ;  /* 0x00000002ff9a7803 */ /* 0x000fe40000000000 */
[----:B------:R-:W-:Y:S02]  /*d3b0*/  ISETP.LT.OR P0, PT, R165, 0x2, P0 ;  /* 0x00000002a500780c */ /* 0x000fe40000701670 */
[C---:B------:R-:W-:Y:S02]  /*d3c0*/  ISETP.GE.AND P2, PT, R166.reuse, 0x1, PT ;  /* 0x00000001a600780c */ /* 0x040fe40003f46270 */
        /* <DEDUP_REMOVED lines=18> */
[C---:B------:R-:W-:Y:S02]  /*d4f0*/  ISETP.GE.AND P1, PT, R166.reuse, 0x19, PT ;  /* 0x00000019a600780c */ /* 0x040fe40003f26270 */
        /* <DEDUP_REMOVED lines=10> */
[C---:B------:R-:W-:Y:S02]  /*d5a0*/  ISETP.GE.AND P1, PT, R166.reuse, 0x21, PT ;  /* 0x00000021a600780c */ /* 0x040fe40003f26270 */
[----:B------:R-:W-:Y:S02]  /*d5b0*/  FSEL R194, R33, -INF , !P0 ;  /* 0xff80000021c27808 */ /* 0x000fe40004000000 */
[----:B------:R-:W-:Y:S02]  /*d5c0*/  ISETP.GT.AND P0, PT, R163, 0x20, !P1 ;  /* 0x00000020a300780c */ /* 0x000fe40004f04270 */
[----:B------:R-:W-:Y:S02]  /*d5d0*/  P2R R5, PR, RZ, 0x2 ;  /* 0x00000002ff057803 */ /* 0x000fe40000000000 */
[----:B------:R-:W-:Y:S02]  /*d5e0*/  ISETP.LT.OR P0, PT, R165, 0x21, P0 ;  /* 0x00000021a500780c */ /* 0x000fe40000701670 */
[----:B------:R-:W-:Y:S02]  /*d5f0*/  ISETP.GE.AND P1, PT, R166, 0x22, PT ;  /* 0x00000022a600780c */ /* 0x000fe40003f26270 */
[----:B------:R-:W-:Y:S01]  /*d600*/  FSEL R180, R36, -INF , !P0 ;  /* 0xff80000024b47808 */ /* 0x000fe20004000000 */
[--C-:B-1----:R-:W-:Y:S01]  /*d610*/  IMAD.IADD R36, R158, 0x1, R20.reuse ;  /* 0x000000019e247824 */ /* 0x102fe200078e0214 */
[----:B------:R-:W-:Y:S02]  /*d620*/  ISETP.GT.AND P0, PT, R163, 0x21, !P1 ;  /* 0x00000021a300780c */ /* 0x000fe40004f04270 */
[----:B------:R-:W-:Y:S02]  /*d630*/  P2R R3, PR, RZ, 0x2 ;  /* 0x00000002ff037803 */ /* 0x000fe40000000000 */
[----:B------:R-:W-:Y:S02]  /*d640*/  ISETP.LT.OR P0, PT, R165, 0x22, P0 ;  /* 0x00000022a500780c */ /* 0x000fe40000701670 */
[----:B------:R-:W-:Y:S02]  /*d650*/  ISETP.GE.AND P1, PT, R166, 0x29, PT ;  /* 0x00000029a600780c */ /* 0x000fe40003f26270 */
[----:B------:R-:W-:Y:S01]  /*d660*/  FSEL R177, R37, -INF , !P0 ;  /* 0xff80000025b17808 */ /* 0x000fe20004000000 */
[----:B------:R-:W-:Y:S01]  /*d670*/  IMAD.IADD R37, R159, 0x1, R20 ;  /* 0x000000019f257824 */ /* 0x000fe200078e0214 */
[----:B------:R-:W-:Y:S02]  /*d680*/  ISETP.GT.AND P0, PT, R163, 0x28, !P1 ;  /* 0x00000028a300780c */ /* 0x000fe40004f04270 */
[----:B------:R-:W-:Y:S02]  /*d690*/  P2R R33, PR, RZ, 0x4 ;  /* 0x00000004ff217803 */ /* 0x000fe40000000000 */
[----:B------:R-:W-:Y:S04]  /*d6a0*/  ISETP.LT.OR P0, PT, R165, 0x29, P0 ;  /* 0x00000029a500780c */ /* 0x000fe80000701670 */
[----:B------:R-:W-:Y:S02]  /*d6b0*/  FSEL R173, R48, -INF , !P0 ;  /* 0xff80000030ad7808 */ /* 0x000fe40004000000 */
[----:B------:R-:W-:Y:S04]  /*d6c0*/  ISETP.GT.AND P0, PT, R163, RZ, !P2 ;  /* 0x000000ffa300720c */ /* 0x000fe80005704270 */
[----:B------:R-:W-:Y:S04]  /*d6d0*/  ISETP.LT.OR P0, PT, R165, 0x1, P0 ;  /* 0x00000001a500780c */ /* 0x000fe80000701670 */
[----:B------:R-:W-:Y:S02]  /*d6e0*/  FSEL R4, R4, -INF , !P0 ;  /* 0xff80000004047808 */ /* 0x000fe40004000000 */
[----:B------:R-:W-:Y:S04]  /*d6f0*/  ISETP.GE.AND P0, PT, R166, 0x2a, PT ;  /* 0x0000002aa600780c */ /* 0x000fe80003f06270 */
        /* <DEDUP_REMOVED lines=20> */
.L_x_1869:
[----:B------:R-:W-:Y:S04]  /*d840*/  MOV R20, c[0x0][0x32c] ;  /* 0x0000cb0000147a02 */ /* 0x000fe80000000f00 */
[----:B------:R-:W-:Y:S11]  /*d850*/  ISETP.NE.AND P2, PT, R20, 0x1, PT ;  /* 0x000000011400780c */ /* 0x000ff60003f45270 */
[----:B------:R-:W-:Y:S02]  /*d860*/  @!UPT UIADD3 URZ, URZ, URZ, URZ ;  /* 0x0000003f3f3ff290 */ /* 0x000fe4000fffe03f */
[----:B------:R-:W-:Y:S05]  /*d870*/  @P2 IMAD.HI.U32 R20, R32, c[0x0][0x330], RZ ;  /* 0x0000cc0020142a27 */ /* 0x000fea00078e00ff */
[----:B------:R-:W-:Y:S02]  /*d880*/  @P2 SHF.R.U32.HI R32, RZ, c[0x0][0x334], R20 ;  /* 0x0000cd00ff202a19 */ /* 0x000fe40000011614 */
.L_x_1870:
[----:B------:R-:W-:Y:S05]  /*d890*/  BSYNC B0 ;  /* 0x0000000000007941 */ /* 0x000fea0003800000 */
.L_x_1868:
[----:B------:R-:W-:Y:S05]  /*d8a0*/  IMAD R49, R32, c[0x0][0x32c], R157 ;  /* 0x0000cb0020317a24 */ /* 0x000fea00078e029d */
[----:B------:R-:W-:Y:S02]  /*d8b0*/  IADD3 R20, R49, c[0x0][0x32c], RZ ;  /* 0x0000cb0031147a10 */ /* 0x000fe40007ffe0ff */
[----:B------:R-:W-:Y:S02]  /*d8c0*/  IMNMX R36, R36, R49, !PT ;  /* 0x0000003124247217 */ /* 0x000fe40007800200 */
[----:B------:R-:W-:Y:S02]  /*d8d0*/  IMNMX R37, R37, R20, PT ;  /* 0x0000001425257217 */ /* 0x000fe40003800200 */
.L_x_1867:
[----:B------:R-:W-:Y:S02]  /*d8e0*/  ISETP.NE.AND P2, PT, R154, RZ, PT ;  /* 0x000000ff9a00720c */ /* 0x000fe40003f45270 */
[----:B------:R-:W-:Y:S02]  /*d8f0*/  P2R R165, PR, RZ, 0x40 ;  /* 0x00000040ffa57803 */ /* 0x000fe40000000000 */
[----:B------:R-:W-:Y:S02]  /*d900*/  ISETP.GT.AND P2, PT, R161, 0x8, !P2 ;  /* 0x00000008a100780c */ /* 0x000fe40005744270 */
[----:B------:R-:W-:Y:S02]  /*d910*/  ISETP.NE.AND P6, PT, R21, RZ, PT ;  /* 0x000000ff1500720c */ /* 0x000fe40003fc5270 */
[----:B------:R-:W-:Y:S02]  /*d920*/  ISETP.LT.OR P2, PT, R162, 0x9, P2 ;  /* 0x00000009a200780c */ /* 0x000fe40001741670 */
[----:B------:R-:W-:Y:S02]  /*d930*/  P2R R163, PR, RZ, 0x20 ;  /* 0x00000020ffa37803 */ /* 0x000fe40000000000 */
[----:B------:R-:W-:Y:S02]  /*d940*/  FSEL R20, R18, -INF , !P2 ;  /* 0xff80000012147808 */ /* 0x000fe40005000000 */
[----:B------:R-:W-:Y:S02]  /*d950*/  ISETP.NE.AND P2, PT, R153, RZ, PT ;  /* 0x000000ff9900720c */ /* 0x000fe40003f45270 */
[----:B------:R-:W-:Y:S02]  /*d960*/  ISETP.NE.AND P5, PT, R17, RZ, PT ;  /* 0x000000ff1100720c */ /* 0x000fe40003fa5270 */
[----:B------:R-:W-:Y:S02]  /*d970*/  ISETP.GT.AND P2, PT, R161, 0x9, !P2 ;  /* 0x00000009a100780c */ /* 0x000fe40005744270 */
[----:B------:R-:W-:Y:S02]  /*d980*/  P2R R49, PR, RZ, 0x10 ;  /* 0x00000010ff317803 */ /* 0x000fe40000000000 */
[C---:B------:R-:W-:Y:S02]  /*d990*/  ISETP.LT.OR P2, PT, R162.reuse, 0xa, P2 ;  /* 0x0000000aa200780c */ /* 0x040fe40001741670 */
[----:B------:R-:W-:Y:S02]  /*d9a0*/  ISETP.NE.AND P4, PT, R5, RZ, PT ;  /* 0x000000ff0500720c */ /* 0x000fe40003f85270 */
[----:B------:R-:W-:Y:S02]  /*d9b0*/  FSEL R18, R19, -INF , !P2 ;  /* 0xff80000013127808 */ /* 0x000fe40005000000 */
[----:B------:R-:W-:Y:S02]  /*d9c0*/  ISETP.NE.AND P2, PT, R151, RZ, PT ;  /* 0x000000ff9700720c */ /* 0x000fe40003f45270 */
[----:B------:R-:W-:Y:S02]  /*d9d0*/  P2R R48, PR, RZ, 0x8 ;  /* 0x00000008ff307803 */ /* 0x000fe40000000000 */
[----:B------:R-:W-:Y:S02]  /*d9e0*/  ISETP.GT.AND P2, PT, R161, 0x10, !P2 ;  /* 0x00000010a100780c */ /* 0x000fe40005744270 */
[----:B------:R-:W-:Y:S02]  /*d9f0*/  ISETP.NE.AND P3, PT, R3, RZ, PT ;  /* 0x000000ff0300720c */ /* 0x000fe40003f65270 */
[----:B------:R-:W-:Y:S02]  /*da00*/  ISETP.LT.OR P2, PT, R162, 0x11, P2 ;  /* 0x00000011a200780c */ /* 0x000fe40001741670 */
[----:B------:R-:W-:Y:S02]  /*da10*/  P2R R19, PR, RZ, 0x40 ;  /* 0x00000040ff137803 */ /* 0x000fe40000000000 */
[----:B------:R-:W-:Y:S02]  /*da20*/  FSEL R172, R22, -INF , !P2 ;  /* 0xff80000016ac7808 */ /* 0x000fe40005000000 */
[----:B------:R-:W-:Y:S04]  /*da30*/  ISETP.NE.AND P2, PT, R149, RZ, PT ;  /* 0x000000ff9500720c */ /* 0x000fe80003f45270 */
[----:B------:R-:W-:Y:S04]  /*da40*/  ISETP.GT.AND P2, PT, R161, 0x11, !P2 ;  /* 0x00000011a100780c */ /* 0x000fe80005744270 */
[C---:B------:R-:W-:Y:S04]  /*da50*/  ISETP.LT.OR P2, PT, R162.reuse, 0x12, P2 ;  /* 0x00000012a200780c */ /* 0x040fe80001741670 */
[----:B------:R-:W-:Y:S02]  /*da60*/  FSEL R196, R23, -INF , !P2 ;  /* 0xff80000017c47808 */ /* 0x000fe40005000000 */
[----:B------:R-:W-:Y:S02]  /*da70*/  ISETP.GT.AND P2, PT, R161, 0x18, !P6 ;  /* 0x00000018a100780c */ /* 0x000fe40007744270 */
[----:B------:R-:W-:Y:S02]  /*da80*/  ISETP.NE.AND P6, PT, R33, RZ, PT ;  /* 0x000000ff2100720c */ /* 0x000fe40003fc5270 */
        /* <DEDUP_REMOVED lines=11> */
[----:B------:R-:W-:Y:S04]  /*db40*/  ISETP.NE.AND P2, PT, R155, RZ, PT ;  /* 0x000000ff9b00720c */ /* 0x000fe80003f45270 */
[----:B------:R-:W-:Y:S04]  /*db50*/  ISETP.GT.AND P2, PT, R161, 0x1, !P2 ;  /* 0x00000001a100780c */ /* 0x000fe80005744270 */
[C---:B------:R-:W-:Y:S04]  /*db60*/  ISETP.LT.OR P2, PT, R162.reuse, 0x2, P2 ;  /* 0x00000002a200780c */ /* 0x040fe80001741670 */
[----:B------:R-:W-:Y:S02]  /*db70*/  FSEL R32, R7, -INF , !P2 ;  /* 0xff80000007207808 */ /* 0x000fe40005000000 */
[C---:B------:R-:W-:Y:S04]  /*db80*/  ISETP.GT.AND P2, PT, R161.reuse, RZ, !P6 ;  /* 0x000000ffa100720c */ /* 0x040fe80007744270 */
        /* <DEDUP_REMOVED lines=8> */
[----:B------:R-:W-:Y:S02]  /*dc10*/  ISETP.GT.AND P2, PT, R36, RZ, !P6 ;  /* 0x000000ff2400720c */ /* 0x000fe40007744270 */
[----:B------:R-:W-:Y:S02]  /*dc20*/  ISETP.NE.AND P6, PT, R19, RZ, PT ;  /* 0x000000ff1300720c */ /* 0x000fe40003fc5270 */
        /* <DEDUP_REMOVED lines=64> */
.L_x_1873:
[----:B------:R-:W-:Y:S04]  /*e030*/  MOV R9, c[0x0][0x32c] ;  /* 0x0000cb0000097a02 */ /* 0x000fe80000000f00 */
[----:B------:R-:W-:Y:S11]  /*e040*/  ISETP.NE.AND P2, PT, R9, 0x1, PT ;  /* 0x000000010900780c */ /* 0x000ff60003f45270 */
[----:B------:R-:W-:Y:S02]  /*e050*/  @!UPT UIADD3 URZ, URZ, URZ, URZ ;  /* 0x0000003f3f3ff290 */ /* 0x000fe4000fffe03f */
[----:B------:R-:W-:Y:S05]  /*e060*/  @P2 IMAD.HI.U32 R9, R24, c[0x0][0x330], RZ ;  /* 0x0000cc0018092a27 */ /* 0x000fea00078e00ff */
[----:B------:R-:W-:Y:S02]  /*e070*/  @P2 SHF.R.U32.HI R24, RZ, c[0x0][0x334], R9 ;  /* 0x0000cd00ff182a19 */ /* 0x000fe40000011609 */
.L_x_1874:
[----:B------:R-:W-:Y:S05]  /*e080*/  BSYNC B0 ;  /* 0x0000000000007941 */ /* 0x000fea0003800000 */
.L_x_1872:
[----:B------:R-:W-:Y:S05]  /*e090*/  IMAD R157, R24, c[0x0][0x32c], R157 ;  /* 0x0000cb00189d7a24 */ /* 0x000fea00078e029d */
[----:B------:R-:W-:Y:S02]  /*e0a0*/  IADD3 R24, R157, c[0x0][0x32c], RZ ;  /* 0x0000cb009d187a10 */ /* 0x000fe40007ffe0ff */
[----:B------:R-:W-:Y:S02]  /*e0b0*/  IMNMX R158, R158, R157, !PT ;  /* 0x0000009d9e9e7217 */ /* 0x000fe40007800200 */
[----:B------:R-:W-:Y:S02]  /*e0c0*/  IMNMX R159, R159, R24, PT ;  /* 0x000000189f9f7217 */ /* 0x000fe40003800200 */
.L_x_1871:
[----:B------:R-:W-:Y:S01]  /*e0d0*/  ISETP.NE.AND P2, PT, R33, RZ, PT ;  /* 0x000000ff2100720c */ /* 0x000fe20003f45270 */
[----:B------:R-:W-:Y:S01]  /*e0e0*/  LDSM.16.MT88.4 R36, [R214+0xd00] ;  /* 0x000d0000d624783b */ /* 0x000fe20000004200 */
[C---:B------:R-:W-:Y:S02]  /*e0f0*/  ISETP.GT.AND P1, PT, R158.reuse, 0x28, !P1 ;  /* 0x000000289e00780c */ /* 0x040fe40004f24270 */
[----:B------:R-:W-:Y:S02]  /*e100*/  ISETP.GT.AND P2, PT, R158, RZ, !P2 ;  /* 0x000000ff9e00720c */ /* 0x000fe40005744270 */
[C---:B------:R-:W-:Y:S02]  /*e110*/  ISETP.LT.OR P1, PT, R159.reuse, 0x29, P1 ;  /* 0x000000299f00780c */ /* 0x040fe40000f21670 */
[----:B------:R-:W-:Y:S02]  /*e120*/  ISETP.LT.OR P2, PT, R159, 0x1, P2 ;  /* 0x000000019f00780c */ /* 0x000fe40001741670 */
[----:B------:R-:W-:Y:S02]  /*e130*/  FSEL R46, R46, -INF , !P1 ;  /* 0xff8000002e2e7808 */ /* 0x000fe40004800000 */
[----:B------:R-:W-:Y:S02]  /*e140*/  FSEL R13, R10, -INF , !P2 ;  /* 0xff8000000a0d7808 */ /* 0x000fe40005000000 */
[----:B------:R-:W-:Y:S02]  /*e150*/  ISETP.NE.AND P2, PT, R155, RZ, PT ;  /* 0x000000ff9b00720c */ /* 0x000fe40003f45270 */
[C---:B------:R-:W-:Y:S02]  /*e160*/  ISETP.GT.AND P0, PT, R158.reuse, 0x29, !P0 ;  /* 0x000000299e00780c */ /* 0x040fe40004704270 */
[----:B------:R-:W-:Y:S02]  /*e170*/  ISETP.GT.AND P2, PT, R158, 0x1, !P2 ;  /* 0x000000019e00780c */ /* 0x000fe40005744270 */
[C---:B------:R-:W-:Y:S02]  /*e180*/  ISETP.LT.OR P0, PT, R159.reuse, 0x2a, P0 ;  /* 0x0000002a9f00780c */ /* 0x040fe40000701670 */
[----:B------:R-:W-:Y:S02]  /*e190*/  ISETP.LT.OR P2, PT, R159, 0x2, P2 ;  /* 0x000000029f00780c */ /* 0x000fe40001741670 */
[----:B------:R-:W-:Y:S02]  /*e1a0*/  FSEL R23, R47, -INF , !P0 ;  /* 0xff8000002f177808 */ /* 0x000fe40004000000 */
        /* <DEDUP_REMOVED lines=49> */
[----:B------:R-:W-:Y:S01]  /*e4c0*/  ISETP.GT.AND P2, PT, R158, 0x21, !P2 ;  /* 0x000000219e00780c */ /* 0x000fe20005744270 */
[----:B------:R-:W-:Y:S01]  /*e4d0*/  SHFL.BFLY PT, R149, R24, 0x2, 0x1f ;  /* 0x0c401f0018957f89 */ /* 0x000fe200000e0000 */
[----:B------:R-:W-:Y:S02]  /*e4e0*/  FMNMX.FTZ R3, R194, R3, !PT ;  /* 0x00000003c2037209 */ /* 0x000fe40007810000 */
[----:B------:R-:W-:Y:S02]  /*e4f0*/  ISETP.LT.OR P2, PT, R159, 0x22, P2 ;  /* 0x000000229f00780c */ /* 0x000fe40001741670 */
[----:B------:R-:W-:Y:S02]  /*e500*/  FMNMX.FTZ R10, R180, R3, !PT ;  /* 0x00000003b40a7209 */ /* 0x000fe40007810000 */
[----:B------:R-:W-:Y:S02]  /*e510*/  FSEL R49, R43, -INF , !P2 ;  /* 0xff8000002b317808 */ /* 0x000fe40005000000 */
[----:B------:R-:W-:Y:S04]  /*e520*/  FMNMX.FTZ R10, R177, R10, !PT ;  /* 0x0000000ab10a7209 */ /* 0x000fe80007810000 */
[----:B------:R-:W-:Y:S04]  /*e530*/  FMNMX.FTZ R3, R173, R10, !PT ;  /* 0x0000000aad037209 */ /* 0x000fe80007810000 */
[----:B------:R-:W-:Y:S02]  /*e540*/  FMNMX.FTZ R5, R170, R3, !PT ;  /* 0x00000003aa057209 */ /* 0x000fe40007810000 */
[----:B------:R-:W-:Y:S03]  /*e550*/  FMNMX.FTZ R3, R7, R2, !PT ;  /* 0x0000000207037209 */ /* 0x000fe60007810000 */
[----:B------:R-:W1:Y:S01]  /*e560*/  SHFL.BFLY PT, R10, R5, 0x2, 0x1f ;  /* 0x0c401f00050a7f89 */ /* 0x000e6200000e0000 */
        /* <DEDUP_REMOVED lines=8> */
[----:B------:R-:W-:Y:S01]  /*e5f0*/  FMNMX.FTZ R149, R24, R149, !PT ;  /* 0x0000009518957209 */ /* 0x000fe20007810000 */
[----:B------:R-:W1:Y:S01]  /*e600*/  SHFL.BFLY PT, R151, R10, 0x1, 0x1f ;  /* 0x0c201f000a977f89 */ /* 0x000e6200000e0000 */
[----:B------:R-:W-:Y:S04]  /*e610*/  FMNMX.FTZ R3, R171, R14, !PT ;  /* 0x0000000eab037209 */ /* 0x000fe80007810000 */
[----:B------:R-:W-:Y:S03]  /*e620*/  FMNMX.FTZ R3, R50, R3, !PT ;  /* 0x0000000332037209 */ /* 0x000fe60007810000 */
[----:B------:R-:W2:Y:S01]  /*e630*/  SHFL.BFLY PT, R14, R149, 0x1, 0x1f ;  /* 0x0c201f00950e7f89 */ /* 0x000ea200000e0000 */
[----:B------:R-:W-:Y:S02]  /*e640*/  FMNMX.FTZ R24, R48, R3, !PT ;  /* 0x0000000330187209 */ /* 0x000fe40007810000 */
[----:B-1----:R-:W-:Y:S02]  /*e650*/  FMNMX.FTZ R151, R10, R151, !PT ;  /* 0x000000970a977209 */ /* 0x002fe40007810000 */
[----:B------:R-:W-:Y:S02]  /*e660*/  FMNMX.FTZ R10, R45, R24, !PT ;  /* 0x000000182d0a7209 */ /* 0x000fe40007810000 */
[C---:B------:R-:W-:Y:S01]  /*e670*/  FSETP.NEU.FTZ.AND P2, PT, R151.reuse, -INF , PT ;  /* 0xff8000009700780b */ /* 0x040fe20003f5d000 */
[----:B------:R-:W-:Y:S02]  /*e680*/  FMUL.FTZ R185, R151, c[0x0][0x2d0] ;  /* 0x0000b40097b97a20 */ /* 0x000fe40000410000 */
[----:B------:R-:W1:Y:S01]  /*e690*/  SHFL.BFLY PT, R3, R10, 0x2, 0x1f ;  /* 0x0c401f000a037f89 */ /* 0x000e6200000e0000 */
[----:B--2---:R-:W-:Y:S02]  /*e6a0*/  FMNMX.FTZ R149, R149, R14, !PT ;  /* 0x0000000e95957209 */ /* 0x004fe40007810000 */
[----:B------:R-:W-:Y:S02]  /*e6b0*/  FSEL R185, R185, RZ, P2 ;  /* 0x000000ffb9b97208 */ /* 0x000fe40001000000 */
[C---:B------:R-:W-:Y:S01]  /*e6c0*/  FSETP.NEU.FTZ.AND P1, PT, R149.reuse, -INF , PT ;  /* 0xff8000009500780b */ /* 0x040fe20003f3d000 */
[----:B------:R-:W-:Y:S02]  /*e6d0*/  FMUL.FTZ R181, R149, c[0x0][0x2d0] ;  /* 0x0000b40095b57a20 */ /* 0x000fe40000410000 */
        /* <DEDUP_REMOVED lines=8> */
[--C-:B------:R-:W-:Y:S01]  /*e760*/  FFMA.FTZ R155, R6, c[0x0][0x2d0], -R181.reuse ;  /* 0x0000b400069b7a23 */ /* 0x100fe200000108b5 */
[----:B------:R-:W-:Y:S01]  /*e770*/  FMNMX.FTZ R4, R9, R4, !PT ;  /* 0x0000000409047209 */ /* 0x000fe20007810000 */
[--C-:B------:R-:W-:Y:S02]  /*e780*/  FFMA.FTZ R160, R18, c[0x0][0x2d0], -R181.reuse ;  /* 0x0000b40012a07a23 */ /* 0x100fe400000108b5 */
[----:B------:R-:W-:Y:S01]  /*e790*/  LDSM.16.MT88.4 R16, [R214+0x100] ;  /* 0x00010000d610783b */ /* 0x000fe20000004200 */
[----:B------:R-:W-:Y:S01]  /*e7a0*/  FMNMX.FTZ R4, R15, R4, !PT ;  /* 0x000000040f047209 */ /* 0x000fe20007810000 */
[--C-:B------:R-:W-:Y:S01]  /*e7b0*/  FFMA.FTZ R156, R32, c[0x0][0x2d0], -R181.reuse ;  /* 0x0000b400209c7a23 */ /* 0x100fe200000108b5 */
[----:B-1----:R-:W-:Y:S01]  /*e7c0*/  FMNMX.FTZ R10, R10, R3, !PT ;  /* 0x000000030a0a7209 */ /* 0x002fe20007810000 */
[----:B------:R-:W-:Y:S01]  /*e7d0*/  FFMA.FTZ R161, R20, c[0x0][0x2d0], -R181 ;  /* 0x0000b40014a17a23 */ /* 0x000fe200000108b5 */
[----:B------:R-:W-:Y:S01]  /*e7e0*/  FMNMX.FTZ R4, R195, R4, !PT ;  /* 0x00000004c3047209 */ /* 0x000fe20007810000 */
[----:B------:R-:W1:Y:S02]  /*e7f0*/  MUFU.EX2 R153, R153 ;  /* 0x0000009900997308 */ /* 0x000e640000000800 */
[----:B------:R-:W-:Y:S01]  /*e800*/  LDSM.16.MT88.4 R32, [R212+0x100] ;  /* 0x00010000d420783b */ /* 0x000fe20000004200 */
[----:B------:R-:W-:Y:S01]  /*e810*/  FFMA.FTZ R179, R194, c[0x0][0x2d0], -R185 ;  /* 0x0000b400c2b37a23 */ /* 0x000fe200000108b9 */
[----:B------:R-:W-:Y:S01]  /*e820*/  FMNMX.FTZ R4, R191, R4, !PT ;  /* 0x00000004bf047209 */ /* 0x000fe20007810000 */
[----:B------:R-:W-:Y:S02]  /*e830*/  FFMA.FTZ R183, R192, c[0x0][0x2d0], -R181 ;  /* 0x0000b400c0b77a23 */ /* 0x000fe400000108b5 */
[--C-:B------:R-:W-:Y:S01]  /*e840*/  FFMA.FTZ R164, R164, c[0x0][0x2d0], -R185.reuse ;  /* 0x0000b400a4a47a23 */ /* 0x100fe200000108b9 */
[----:B------:R-:W-:Y:S01]  /*e850*/  FMNMX.FTZ R4, R193, R4, !PT ;  /* 0x00000004c1047209 */ /* 0x000fe20007810000 */
[--C-:B------:R-:W-:Y:S01]  /*e860*/  FFMA.FTZ R169, R198, c[0x0][0x2d0], -R185.reuse ;  /* 0x0000b400c6a97a23 */ /* 0x100fe200000108b9 */
[----:B------:R-:W2:Y:S01]  /*e870*/  SHFL.BFLY PT, R3, R10, 0x1, 0x1f ;  /* 0x0c201f000a037f89 */ /* 0x000ea200000e0000 */
[----:B------:R-:W-:Y:S01]  /*e880*/  MUFU.EX2 R152, R152 ;  /* 0x0000009800987308 */ /* 0x000fe20000000800 */
[----:B------:R-:W-:Y:S01]  /*e890*/  FMNMX.FTZ R4, R41, R4, !PT ;  /* 0x0000000429047209 */ /* 0x000fe20007810000 */
[--C-:B------:R-:W-:Y:S02]  /*e8a0*/  FFMA.FTZ R174, R174, c[0x0][0x2d0], -R185.reuse ;  /* 0x0000b400aeae7a23 */ /* 0x100fe400000108b9 */
[--C-:B------:R-:W-:Y:S01]  /*e8b0*/  FFMA.FTZ R180, R180, c[0x0][0x2d0], -R185.reuse ;  /* 0x0000b400b4b47a23 */ /* 0x100fe200000108b9 */
[----:B------:R-:W-:Y:S01]  /*e8c0*/  FMNMX.FTZ R4, R51, R4, !PT ;  /* 0x0000000433047209 */ /* 0x000fe20007810000 */
[--C-:B------:R-:W-:Y:S02]  /*e8d0*/  FFMA.FTZ R177, R177, c[0x0][0x2d0], -R185.reuse ;  /* 0x0000b400b1b17a23 */ /* 0x100fe400000108b9 */
[--C-:B------:R-:W-:Y:S01]  /*e8e0*/  FFMA.FTZ R173, R173, c[0x0][0x2d0], -R185.reuse ;  /* 0x0000b400adad7a23 */ /* 0x100fe200000108b9 */
[----:B------:R-:W-:Y:S01]  /*e8f0*/  FMNMX.FTZ R5, R49, R4, !PT ;  /* 0x0000000431057209 */ /* 0x000fe20007810000 */
[----:B------:R-:W3:Y:S01]  /*e900*/  MUFU.EX2 R157, R157 ;  /* 0x0000009d009d7308 */ /* 0x000ee20000000800 */
[----:B------:R-:W-:Y:S02]  /*e910*/  FFMA.FTZ R185, R170, c[0x0][0x2d0], -R185 ;  /* 0x0000b400aab97a23 */ /* 0x000fe400000108b9 */
[----:B------:R-:W-:Y:S01]  /*e920*/  FMNMX.FTZ R6, R46, R5, !PT ;  /* 0x000000052e067209 */ /* 0x000fe20007810000 */
[--C-:B------:R-:W-:Y:S01]  /*e930*/  FFMA.FTZ R172, R172, c[0x0][0x2d0], -R181.reuse ;  /* 0x0000b400acac7a23 */ /* 0x100fe200000108b5 */
[----:B-1----:R-:W-:Y:S01]  /*e940*/  F2FP.BF16.PACK_AB R24, R153, R154 ;  /* 0x0000009a9918723e */ /* 0x002fe200000010ff */
[--C-:B------:R-:W-:Y:S01]  /*e950*/  FFMA.FTZ R175, R196, c[0x0][0x2d0], -R181.reuse ;  /* 0x0000b400c4af7a23 */ /* 0x100fe200000108b5 */
[----:B------:R-:W-:Y:S01]  /*e960*/  FMNMX.FTZ R4, R23, R6, !PT ;  /* 0x0000000617047209 */ /* 0x000fe20007810000 */
[--C-:B------:R-:W-:Y:S02]  /*e970*/  FFMA.FTZ R182, R182, c[0x0][0x2d0], -R181.reuse ;  /* 0x0000b400b6b67a23 */ /* 0x100fe400000108b5 */
[----:B------:R-:W-:Y:S01]  /*e980*/  MUFU.EX2 R155, R155 ;  /* 0x0000009b009b7308 */ /* 0x000fe20000000800 */
[--C-:B------:R-:W-:Y:S01]  /*e990*/  FFMA.FTZ R178, R178, c[0x0][0x2d0], -R181.reuse ;  /* 0x0000b400b2b27a23 */ /* 0x100fe200000108b5 */
[----:B------:R-:W1:Y:S01]  /*e9a0*/  SHFL.BFLY PT, R5, R4, 0x2, 0x1f ;  /* 0x0c401f0004057f89 */ /* 0x000e6200000e0000 */
[----:B--2---:R-:W-:Y:S01]  /*e9b0*/  FMNMX.FTZ R3, R10, R3, !PT ;  /* 0x000000030a037209 */ /* 0x004fe20007810000 */
[----:B------:R-:W-:Y:S03]  /*e9c0*/  FFMA.FTZ R168, R168, c[0x0][0x2d0], -R181 ;  /* 0x0000b400a8a87a23 */ /* 0x000fe600000108b5 */
[C---:B------:R-:W-:Y:S01]  /*e9d0*/  FSETP.NEU.FTZ.AND P0, PT, R3.reuse, -INF , PT ;  /* 0xff8000000300780b */ /* 0x040fe20003f1d000 */
[----:B------:R-:W-:Y:S02]  /*e9e0*/  FMUL.FTZ R47, R3, c[0x0][0x2d0] ;  /* 0x0000b400032f7a20 */ /* 0x000fe40000410000 */
[----:B------:R-:W2:Y:S03]  /*e9f0*/  MUFU.EX2 R156, R156 ;  /* 0x0000009c009c7308 */ /* 0x000ea60000000800 */
[----:B------:R-:W-:Y:S02]  /*ea00*/  FSEL R47, R47, RZ, P0 ;  /* 0x000000ff2f2f7208 */ /* 0x000fe40000000000 */
[----:B---3--:R-:W-:Y:S03]  /*ea10*/  F2FP.BF16.PACK_AB R26, R157, R152 ;  /* 0x000000989d1a723e */ /* 0x008fe600000010ff */
[--C-:B------:R-:W-:Y:S02]  /*ea20*/  FFMA.FTZ R158, R22, c[0x0][0x2d0], -R47.reuse ;  /* 0x0000b400169e7a23 */ /* 0x100fe4000001082f */
[--C-:B------:R-:W-:Y:S01]  /*ea30*/  FFMA.FTZ R159, R7, c[0x0][0x2d0], -R47.reuse ;  /* 0x0000b400079f7a23 */ /* 0x100fe2000001082f */
[----:B------:R-:W-:Y:S01]  /*ea40*/  FSEL R7, R151, RZ, P2 ;  /* 0x000000ff97077208 */ /* 0x000fe20001000000 */
[----:B------:R-:W-:Y:S01]  /*ea50*/  MUFU.EX2 R161, R161 ;  /* 0x000000a100a17308 */ /* 0x000fe20000000800 */
[--C-:B------:R-:W-:Y:S02]  /*ea60*/  FFMA.FTZ R163, R12, c[0x0][0x2d0], -R47.reuse ;  /* 0x0000b4000ca37a23 */ /* 0x100fe4000001082f */
[--C-:B------:R-:W-:Y:S01]  /*ea70*/  FFMA.FTZ R162, R8, c[0x0][0x2d0], -R47.reuse ;  /* 0x0000b40008a27a23 */ /* 0x100fe2000001082f */
[----:B-1----:R-:W-:Y:S01]  /*ea80*/  FMNMX.FTZ R5, R4, R5, !PT ;  /* 0x0000000504057209 */ /* 0x002fe20007810000 */
[----:B------:R-:W-:Y:S01]  /*ea90*/  FADD.FTZ R4, -R7, R150 ;  /* 0x0000009607047221 */ /* 0x000fe20000010100 */
[----:B------:R-:W-:Y:S01]  /*eaa0*/  FSEL R7, R149, RZ, P1 ;  /* 0x000000ff95077208 */ /* 0x000fe20000800000 */
[--C-:B------:R-:W-:Y:S02]  /*eab0*/  FFMA.FTZ R184, R184, c[0x0][0x2d0], -R47.reuse ;  /* 0x0000b400b8b87a23 */ /* 0x100fe4000001082f */
[----:B------:R-:W1:Y:S01]  /*eac0*/  SHFL.BFLY PT, R22, R5, 0x1, 0x1f ;  /* 0x0c201f0005167f89 */ /* 0x000e6200000e0000 */
[----:B------:R-:W-:Y:S01]  /*ead0*/  FMUL.FTZ R21, R4, c[0x0][0x2d0] ;  /* 0x0000b40004157a20 */ /* 0x000fe20000410000 */
[----:B------:R-:W3:Y:S01]  /*eae0*/  MUFU.EX2 R160, R160 ;  /* 0x000000a000a07308 */ /* 0x000ee20000000800 */
[----:B------:R-:W-:Y:S01]  /*eaf0*/  FADD.FTZ R4, -R7, R148 ;  /* 0x0000009407047221 */ /* 0x000fe20000010100 */
[----:B------:R-:W-:Y:S01]  /*eb00*/  FSEL R7, R3, RZ, P0 ;  /* 0x000000ff03077208 */ /* 0x000fe20000000000 */
[--C-:B------:R-:W-:Y:S01]  /*eb10*/  FFMA.FTZ R187, R190, c[0x0][0x2d0], -R47.reuse ;  /* 0x0000b400bebb7a23 */ /* 0x100fe2000001082f */
[----:B--2---:R-:W-:Y:S01]  /*eb20*/  F2FP.BF16.PACK_AB R25, R156, R155 ;  /* 0x0000009b9c19723e */ /* 0x004fe200000010ff */
[----:B------:R-:W-:Y:S02]  /*eb30*/  FMUL.FTZ R20, R4, c[0x0][0x2d0] ;  /* 0x0000b40004147a20 */ /* 0x000fe40000410000 */
[----:B------:R-:W-:Y:S02]  /*eb40*/  FADD.FTZ R2, -R7, R2 ;  /* 0x0000000207027221 */ /* 0x000fe40000010100 */
[--C-:B------:R-:W-:Y:S01]  /*eb50*/  FFMA.FTZ R186, R186, c[0x0][0x2d0], -R47.reuse ;  /* 0x0000b400baba7a23 */ /* 0x100fe2000001082f */
[----:B------:R-:W2:Y:S01]  /*eb60*/  MUFU.EX2 R21, R21 ;  /* 0x0000001500157308 */ /* 0x000ea20000000800 */
[----:B------:R-:W-:Y:S02]  /*eb70*/  FMUL.FTZ R6, R2, c[0x0][0x2d0] ;  /* 0x0000b40002067a20 */ /* 0x000fe40000410000 */
[----:B------:R-:W-:Y:S07]  /*eb80*/  FFMA.FTZ R189, R188, c[0x0][0x2d0], -R47 ;  /* 0x0000b400bcbd7a23 */ /* 0x000fee000001082f */
[----:B------:R-:W4:Y:S01]  /*eb90*/  MUFU.EX2 R20, R20 ;  /* 0x0000001400147308 */ /* 0x000f220000000800 */
[----:B-1----:R-:W-:Y:S02]  /*eba0*/  FMNMX.FTZ R22, R5, R22, !PT ;  /* 0x0000001605167209 */ /* 0x002fe40007810000 */
[----:B---3--:R-:W-:Y:S02]  /*ebb0*/  F2FP.BF16.PACK_AB R27, R160, R161 ;  /* 0x000000a1a01b723e */ /* 0x008fe400000010ff */
[C---:B------:R-:W-:Y:S01]  /*ebc0*/  FSETP.NEU.FTZ.AND P0, PT, R22.reuse, -INF , PT ;  /* 0xff8000001600780b */ /* 0x040fe20003f1d000 */
[C---:B------:R-:W-:Y:S03]  /*ebd0*/  FMUL.FTZ R44, R22.reuse, c[0x0][0x2d0] ;  /* 0x0000b400162c7a20 */ /* 0x040fe60000410000 */
[----:B------:R-:W-:Y:S01]  /*ebe0*/  FSEL R5, R22, RZ, P0 ;  /* 0x000000ff16057208 */ /* 0x000fe20000000000 */
[----:B------:R1:W3:Y:S01]  /*ebf0*/  MUFU.EX2 R2, R6 ;  /* 0x0000000600027308 */ /* 0x0002e20000000800 */
[----:B------:R-:W-:Y:S01]  /*ec00*/  FSEL R44, R44, RZ, P0 ;  /* 0x000000ff2c2c7208 */ /* 0x000fe20000000000 */
[----:B--2---:R-:W-:Y:S01]  /*ec10*/  FMUL.FTZ R4, R21, R144 ;  /* 0x0000009015047220 */ /* 0x004fe20000410000 */
[C---:B------:R-:W-:Y:S01]  /*ec20*/  ISETP.GT.AND P0, PT, R230.reuse, R219, PT ;  /* 0x000000dbe600720c */ /* 0x040fe20003f04270 */
[----:B------:R-:W-:Y:S01]  /*ec30*/  FADD.FTZ R5, -R5, R0 ;  /* 0x0000000005057221 */ /* 0x000fe20000010100 */
[----:B------:R-:W-:Y:S01]  /*ec40*/  IADD3 R230, R230, -0x1, RZ ;  /* 0xffffffffe6e67810 */ /* 0x000fe20007ffe0ff */
[--C-:B------:R-:W-:Y:S02]  /*ec50*/  FFMA.FTZ R167, R13, c[0x0][0x2d0], -R44.reuse ;  /* 0x0000b4000da77a23 */ /* 0x100fe4000001082c */
[--C-:B------:R-:W-:Y:S02]  /*ec60*/  FFMA.FTZ R150, R11, c[0x0][0x2d0], -R44.reuse ;  /* 0x0000b4000b967a23 */ /* 0x100fe4000001082c */
[----:B------:R-:W-:Y:S01]  /*ec70*/  MUFU.EX2 R159, R159 ;  /* 0x0000009f009f7308 */ /* 0x000fe20000000800 */
[--C-:B------:R-:W-:Y:S02]  /*ec80*/  FFMA.FTZ R165, R9, c[0x0][0x2d0], -R44.reuse ;  /* 0x0000b40009a57a23 */ /* 0x100fe4000001082c */
[--C-:B------:R-:W-:Y:S02]  /*ec90*/  FFMA.FTZ R148, R15, c[0x0][0x2d0], -R44.reuse ;  /* 0x0000b4000f947a23 */ /* 0x100fe4000001082c */
[----:B------:R-:W-:Y:S02]  /*eca0*/  FMUL.FTZ R0, R5, c[0x0][0x2d0] ;  /* 0x0000b40005007a20 */ /* 0x000fe40000410000 */
[C---:B------:R-:W-:Y:S02]  /*ecb0*/  FMUL.FTZ R5, R21.reuse, R145 ;  /* 0x0000009115057220 */ /* 0x040fe40000410000 */
[C---:B----4-:R-:W-:Y:S01]  /*ecc0*/  FMUL.FTZ R7, R20.reuse, R147 ;  /* 0x0000009314077220 */ /* 0x050fe20000410000 */
[----:B------:R-:W2:Y:S01]  /*ecd0*/  MUFU.EX2 R158, R158 ;  /* 0x0000009e009e7308 */ /* 0x000ea20000000800 */
[C---:B------:R-:W-:Y:S02]  /*ece0*/  FMUL.FTZ R100, R21.reuse, R100 ;  /* 0x0000006415647220 */ /* 0x040fe40000410000 */
[----:B------:R-:W-:Y:S02]  /*ecf0*/  FMUL.FTZ R101, R21, R101 ;  /* 0x0000006515657220 */ /* 0x000fe40000410000 */
[----:B-1----:R-:W-:Y:S02]  /*ed00*/  FMUL.FTZ R6, R20, R146 ;  /* 0x0000009214067220 */ /* 0x002fe40000410000 */
[--C-:B------:R-:W-:Y:S02]  /*ed10*/  FFMA.FTZ R190, R41, c[0x0][0x2d0], -R44.reuse ;  /* 0x0000b40029be7a23 */ /* 0x100fe4000001082c */
[----:B------:R-:W-:Y:S01]  /*ed20*/  LDSM.16.MT88.4 R40, [R212+0x500] ;  /* 0x00050000d428783b */ /* 0x000fe20000004200 */
[----:B------:R-:W-:Y:S01]  /*ed30*/  MUFU.EX2 R163, R163 ;  /* 0x000000a300a37308 */ /* 0x000fe20000000800 */
[--C-:B------:R-:W-:Y:S01]  /*ed40*/  FFMA.FTZ R192, R51, c[0x0][0x2d0], -R44.reuse ;  /* 0x0000b40033c07a23 */ /* 0x100fe2000001082c */
[-C--:B------:R-:W-:Y:S01]  /*ed50*/  HMMA.16816.F32.BF16 R4, R24, R16.reuse, R4 ;  /* 0x000000101804723c */ /* 0x080fe20000041804 */
[C---:B---3--:R-:W-:Y:S02]  /*ed60*/  FMUL.FTZ R8, R2.reuse, R140 ;  /* 0x0000008c02087220 */ /* 0x048fe40000410000 */
[C---:B------:R-:W-:Y:S02]  /*ed70*/  FMUL.FTZ R9, R2.reuse, R141 ;  /* 0x0000008d02097220 */ /* 0x040fe40000410000 */
[C---:B------:R-:W-:Y:S02]  /*ed80*/  FMUL.FTZ R12, R2.reuse, R136 ;  /* 0x00000088020c7220 */ /* 0x040fe40000410000 */
[----:B------:R-:W-:Y:S01]  /*ed90*/  FMUL.FTZ R13, R2, R137 ;  /* 0x00000089020d7220 */ /* 0x000fe20000410000 */
[----:B------:R-:W1:Y:S01]  /*eda0*/  MUFU.EX2 R162, R162 ;  /* 0x000000a200a27308 */ /* 0x000e620000000800 */
[----:B------:R-:W-:Y:S03]  /*edb0*/  FMUL.FTZ R102, R20, R102 ;  /* 0x0000006614667220 */ /* 0x000fe60000410000 */
[----:B--2---:R-:W-:Y:S01]  /*edc0*/  F2FP.BF16.PACK_AB R28, R158, R159 ;  /* 0x0000009f9e1c723e */ /* 0x004fe200000010ff */
[C---:B------:R-:W-:Y:S02]  /*edd0*/  FMUL.FTZ R103, R20.reuse, R103 ;  /* 0x0000006714677220 */ /* 0x040fe40000410000 */
[C---:B------:R-:W-:Y:S02]  /*ede0*/  FMUL.FTZ R104, R21.reuse, R104 ;  /* 0x0000006815687220 */ /* 0x040fe40000410000 */
[----:B------:R-:W-:Y:S01]  /*edf0*/  FMUL.FTZ R105, R21, R105 ;  /* 0x0000006915697220 */ /* 0x000fe20000410000 */
[----:B------:R-:W-:Y:S01]  /*ee00*/  MUFU.EX2 R167, R167 ;  /* 0x000000a700a77308 */ /* 0x000fe20000000800 */
[C---:B------:R-:W-:Y:S02]  /*ee10*/  FMUL.FTZ R106, R20.reuse, R106 ;  /* 0x0000006a146a7220 */ /* 0x040fe40000410000 */
[----:B------:R-:W-:Y:S02]  /*ee20*/  FMUL.FTZ R107, R20, R107 ;  /* 0x0000006b146b7220 */ /* 0x000fe40000410000 */
[C---:B------:R-:W-:Y:S02]  /*ee30*/  FMUL.FTZ R108, R2.reuse, R108 ;  /* 0x0000006c026c7220 */ /* 0x040fe40000410000 */
[----:B------:R-:W-:Y:S02]  /*ee40*/  FMUL.FTZ R109, R2, R109 ;  /* 0x0000006d026d7220 */ /* 0x000fe40000410000 */
[--C-:B------:R-:W-:Y:S01]  /*ee50*/  FFMA.FTZ R197, R49, c[0x0][0x2d0], -R44.reuse ;  /* 0x0000b40031c57a23 */ /* 0x100fe2000001082c */
[----:B------:R-:W2:Y:S01]  /*ee60*/  MUFU.EX2 R150, R150 ;  /* 0x0000009600967308 */ /* 0x000ea20000000800 */
[--C-:B------:R-:W-:Y:S02]  /*ee70*/  FFMA.FTZ R194, R46, c[0x0][0x2d0], -R44.reuse ;  /* 0x0000b4002ec27a23 */ /* 0x100fe4000001082c */
[----:B------:R-:W-:Y:S01]  /*ee80*/  FMUL.FTZ R112, R2, R112 ;  /* 0x0000007002707220 */ /* 0x000fe20000410000 */
[----:B-1----:R-:W-:Y:S01]  /*ee90*/  F2FP.BF16.PACK_AB R30, R162, R163 ;  /* 0x000000a3a21e723e */ /* 0x002fe200000010ff */
[----:B------:R-:W-:Y:S02]  /*eea0*/  FMUL.FTZ R113, R2, R113 ;  /* 0x0000007102717220 */ /* 0x000fe40000410000 */
        /* <DEDUP_REMOVED lines=8> */
[----:B------:R-:W1:Y:S01]  /*ef30*/  MUFU.EX2 R148, R148 ;  /* 0x0000009400947308 */ /* 0x000e620000000800 */
[----:B------:R-:W-:Y:S02]  /*ef40*/  FMUL.FTZ R123, R20, R123 ;  /* 0x0000007b147b7220 */ /* 0x000fe40000410000 */
[----:B------:R-:W-:Y:S01]  /*ef50*/  FMUL.FTZ R124, R2, R124 ;  /* 0x0000007c027c7220 */ /* 0x000fe20000410000 */
[----:B--2---:R-:W-:Y:S01]  /*ef60*/  F2FP.BF16.PACK_AB R29, R150, R167 ;  /* 0x000000a7961d723e */ /* 0x004fe200000010ff */
[----:B------:R-:W-:Y:S02]  /*ef70*/  FMUL.FTZ R125, R2, R125 ;  /* 0x0000007d027d7220 */ /* 0x000fe40000410000 */
        /* <DEDUP_REMOVED lines=11> */
[----:B-1----:R-:W-:Y:S01]  /*f030*/  F2FP.BF16.PACK_AB R31, R148, R165 ;  /* 0x000000a5941f723e */ /* 0x002fe200000010ff */
[C---:B------:R-:W-:Y:S02]  /*f040*/  FMUL.FTZ R57, R2.reuse, R57 ;  /* 0x0000003902397220 */ /* 0x040fe40000410000 */
[C---:B------:R-:W-:Y:S02]  /*f050*/  FMUL.FTZ R60, R2.reuse, R60 ;  /* 0x0000003c023c7220 */ /* 0x040fe40000410000 */
[----:B------:R-:W-:Y:S01]  /*f060*/  FMUL.FTZ R61, R2, R61 ;  /* 0x0000003d023d7220 */ /* 0x000fe20000410000 */
[----:B------:R-:W-:Y:S01]  /*f070*/  MUFU.EX2 R164, R164 ;  /* 0x000000a400a47308 */ /* 0x000fe20000000800 */
[C---:B------:R-:W-:Y:S02]  /*f080*/  FMUL.FTZ R64, R21.reuse, R64 ;  /* 0x0000004015407220 */ /* 0x040fe40000410000 */
[C---:B------:R-:W-:Y:S02]  /*f090*/  FMUL.FTZ R65, R21.reuse, R65 ;  /* 0x0000004115417220 */ /* 0x040fe40000410000 */
[C---:B--2---:R-:W-:Y:S02]  /*f0a0*/  FMUL.FTZ R10, R0.reuse, R142 ;  /* 0x0000008e000a7220 */ /* 0x044fe40000410000 */
[C---:B------:R-:W-:Y:S02]  /*f0b0*/  FMUL.FTZ R11, R0.reuse, R143 ;  /* 0x0000008f000b7220 */ /* 0x040fe40000410000 */
[C---:B------:R-:W-:Y:S01]  /*f0c0*/  FMUL.FTZ R110, R0.reuse, R110 ;  /* 0x0000006e006e7220 */ /* 0x040fe20000410000 */
[----:B------:R-:W-:Y:S01]  /*f0d0*/  MUFU.EX2 R169, R169 ;  /* 0x000000a900a97308 */ /* 0x000fe20000000800 */
[C---:B------:R-:W-:Y:S02]  /*f0e0*/  FMUL.FTZ R111, R0.reuse, R111 ;  /* 0x0000006f006f7220 */ /* 0x040fe40000410000 */
[C---:B------:R-:W-:Y:S01]  /*f0f0*/  FMUL.FTZ R114, R0.reuse, R114 ;  /* 0x0000007200727220 */ /* 0x040fe20000410000 */
[C---:B------:R-:W-:Y:S01]  /*f100*/  HMMA.16816.F32.BF16 R8, R28.reuse, R16, R8 ;  /* 0x000000101c08723c */ /* 0x040fe20000041808 */
[C---:B------:R-:W-:Y:S02]  /*f110*/  FMUL.FTZ R14, R0.reuse, R138 ;  /* 0x0000008a000e7220 */ /* 0x040fe40000410000 */
[C---:B------:R-:W-:Y:S02]  /*f120*/  FMUL.FTZ R15, R0.reuse, R139 ;  /* 0x0000008b000f7220 */ /* 0x040fe40000410000 */
[C---:B------:R-:W-:Y:S01]  /*f130*/  FMUL.FTZ R115, R0.reuse, R115 ;  /* 0x0000007300737220 */ /* 0x040fe20000410000 */
[----:B------:R-:W-:Y:S01]  /*f140*/  MUFU.EX2 R172, R172 ;  /* 0x000000ac00ac7308 */ /* 0x000fe20000000800 */
[C---:B------:R-:W-:Y:S02]  /*f150*/  FMUL.FTZ R126, R0.reuse, R126 ;  /* 0x0000007e007e7220 */ /* 0x040fe40000410000 */
[----:B------:R-:W-:Y:S01]  /*f160*/  FMUL.FTZ R127, R0, R127 ;  /* 0x0000007f007f7220 */ /* 0x000fe20000410000 */
[-C--:B------:R-:W-:Y:S02]  /*f170*/  HMMA.16816.F32.BF16 R12, R28, R18.reuse, R12 ;  /* 0x000000121c0c723c */ /* 0x080fe4000004180c */
[C---:B------:R-:W-:Y:S02]  /*f180*/  FMUL.FTZ R16, R2.reuse, R132 ;  /* 0x0000008402107220 */ /* 0x040fe40000410000 */
[----:B------:R-:W-:Y:S02]  /*f190*/  FMUL.FTZ R17, R2, R133 ;  /* 0x0000008502117220 */ /* 0x000fe40000410000 */
[C---:B------:R-:W-:Y:S01]  /*f1a0*/  FMUL.FTZ R58, R0.reuse, R58 ;  /* 0x0000003a003a7220 */ /* 0x040fe20000410000 */
[----:B------:R-:W-:Y:S01]  /*f1b0*/  MUFU.EX2 R175, R175 ;  /* 0x000000af00af7308 */ /* 0x000fe20000000800 */
[C---:B------:R-:W-:Y:S01]  /*f1c0*/  HMMA.16816.F32.BF16 R100, R24.reuse, R18, R100 ;  /* 0x000000121864723c */ /* 0x040fe20000041864 */
[C---:B------:R-:W-:Y:S03]  /*f1d0*/  FMUL.FTZ R59, R0.reuse, R59 ;  /* 0x0000003b003b7220 */ /* 0x040fe60000410000 */
[C---:B------:R-:W-:Y:S02]  /*f1e0*/  FMUL.FTZ R62, R0.reuse, R62 ;  /* 0x0000003e003e7220 */ /* 0x040fe40000410000 */
[C---:B------:R-:W-:Y:S02]  /*f1f0*/  FMUL.FTZ R63, R0.reuse, R63 ;  /* 0x0000003f003f7220 */ /* 0x040fe40000410000 */
[-C--:B------:R-:W-:Y:S01]  /*f200*/  HMMA.16816.F32.BF16 R104, R24, R32.reuse, R104 ;  /* 0x000000201868723c */ /* 0x080fe20000041868 */
[C---:B------:R-:W-:Y:S01]  /*f210*/  FMUL.FTZ R18, R0.reuse, R134 ;  /* 0x0000008600127220 */ /* 0x040fe20000410000 */
[----:B------:R-:W-:Y:S02]  /*f220*/  MUFU.EX2 R174, R174 ;  /* 0x000000ae00ae7308 */ /* 0x000fe40000000800 */
[----:B------:R-:W-:Y:S02]  /*f230*/  FMUL.FTZ R19, R0, R135 ;  /* 0x0000008700137220 */ /* 0x000fe40000410000 */
[C---:B------:R-:W-:Y:S02]  /*f240*/  FMUL.FTZ R66, R20.reuse, R66 ;  /* 0x0000004214427220 */ /* 0x040fe40000410000 */
[C---:B------:R-:W-:Y:S01]  /*f250*/  HMMA.16816.F32.BF16 R108, R28.reuse, R32, R108 ;  /* 0x000000201c6c723c */ /* 0x040fe2000004186c */
[C---:B------:R-:W-:Y:S03]  /*f260*/  FMUL.FTZ R67, R20.reuse, R67 ;  /* 0x0000004314437220 */ /* 0x040fe60000410000 */
[C---:B------:R-:W-:Y:S01]  /*f270*/  FMUL.FTZ R68, R21.reuse, R68 ;  /* 0x0000004415447220 */ /* 0x040fe20000410000 */
[----:B------:R-:W-:Y:S01]  /*f280*/  MUFU.EX2 R179, R179 ;  /* 0x000000b300b37308 */ /* 0x000fe20000000800 */
[C---:B------:R-:W-:Y:S02]  /*f290*/  FMUL.FTZ R69, R21.reuse, R69 ;  /* 0x0000004515457220 */ /* 0x040fe40000410000 */
[-C--:B------:R-:W-:Y:S01]  /*f2a0*/  HMMA.16816.F32.BF16 R112, R28, R34.reuse, R112 ;  /* 0x000000221c70723c */ /* 0x080fe20000041870 */
[C---:B------:R-:W-:Y:S03]  /*f2b0*/  FMUL.FTZ R70, R20.reuse, R70 ;  /* 0x0000004614467220 */ /* 0x040fe60000410000 */
[----:B------:R-:W-:Y:S02]  /*f2c0*/  FMUL.FTZ R71, R20, R71 ;  /* 0x0000004714477220 */ /* 0x000fe40000410000 */
[C---:B------:R-:W-:Y:S01]  /*f2d0*/  FMUL.FTZ R72, R2.reuse, R72 ;  /* 0x0000004802487220 */ /* 0x040fe20000410000 */
[----:B------:R-:W-:Y:S01]  /*f2e0*/  MUFU.EX2 R182, R182 ;  /* 0x000000b600b67308 */ /* 0x000fe20000000800 */
[C---:B------:R-:W-:Y:S01]  /*f2f0*/  HMMA.16816.F32.BF16 R116, R24.reuse, R34, R116 ;  /* 0x000000221874723c */ /* 0x040fe20000041874 */
[----:B------:R-:W1:Y:S03]  /*f300*/  LDSM.16.MT88.4 R32, [R212+0xd00] ;  /* 0x000d0000d420783b */ /* 0x000e660000004200 */
[----:B------:R-:W-:Y:S02]  /*f310*/  FMUL.FTZ R73, R2, R73 ;  /* 0x0000004902497220 */ /* 0x000fe40000410000 */
[C---:B------:R-:W-:Y:S02]  /*f320*/  FMUL.FTZ R74, R0.reuse, R74 ;  /* 0x0000004a004a7220 */ /* 0x040fe40000410000 */
[-C--:B------:R-:W-:Y:S01]  /*f330*/  HMMA.16816.F32.BF16 R120, R24, R36.reuse, R120 ;  /* 0x000000241878723c */ /* 0x080fe20000041878 */
[----:B------:R-:W-:Y:S01]  /*f340*/  FMUL.FTZ R75, R0, R75 ;  /* 0x0000004b004b7220 */ /* 0x000fe20000410000 */
[----:B------:R-:W-:Y:S02]  /*f350*/  MUFU.EX2 R183, R183 ;  /* 0x000000b700b77308 */ /* 0x000fe40000000800 */
[C---:B------:R-:W-:Y:S02]  /*f360*/  FMUL.FTZ R76, R2.reuse, R76 ;  /* 0x0000004c024c7220 */ /* 0x040fe40000410000 */
[----:B------:R-:W-:Y:S02]  /*f370*/  FMUL.FTZ R77, R2, R77 ;  /* 0x0000004d024d7220 */ /* 0x000fe40000410000 */
[C---:B------:R-:W-:Y:S01]  /*f380*/  HMMA.16816.F32.BF16 R124, R28.reuse, R36, R124 ;  /* 0x000000241c7c723c */ /* 0x040fe2000004187c */
[C---:B------:R-:W-:Y:S03]  /*f390*/  FMUL.FTZ R78, R0.reuse, R78 ;  /* 0x0000004e004e7220 */ /* 0x040fe60000410000 */
[----:B------:R-:W-:Y:S01]  /*f3a0*/  FMUL.FTZ R79, R0, R79 ;  /* 0x0000004f004f7220 */ /* 0x000fe20000410000 */
[----:B------:R-:W-:Y:S01]  /*f3b0*/  MUFU.EX2 R184, R184 ;  /* 0x000000b800b87308 */ /* 0x000fe20000000800 */
[C---:B------:R-:W-:Y:S02]  /*f3c0*/  FMUL.FTZ R80, R21.reuse, R80 ;  /* 0x0000005015507220 */ /* 0x040fe40000410000 */
[-C--:B------:R-:W-:Y:S01]  /*f3d0*/  HMMA.16816.F32.BF16 R16, R28, R38.reuse, R16 ;  /* 0x000000261c10723c */ /* 0x080fe20000041810 */
[C---:B------:R-:W-:Y:S03]  /*f3e0*/  FMUL.FTZ R81, R21.reuse, R81 ;  /* 0x0000005115517220 */ /* 0x040fe60000410000 */
[C---:B------:R-:W-:Y:S02]  /*f3f0*/  FMUL.FTZ R82, R20.reuse, R82 ;  /* 0x0000005214527220 */ /* 0x040fe40000410000 */
[C---:B------:R-:W-:Y:S01]  /*f400*/  FMUL.FTZ R83, R20.reuse, R83 ;  /* 0x0000005314537220 */ /* 0x040fe20000410000 */
[----:B------:R-:W2:Y:S01]  /*f410*/  MUFU.EX2 R187, R187 ;  /* 0x000000bb00bb7308 */ /* 0x000ea20000000800 */
[C---:B------:R-:W-:Y:S01]  /*f420*/  HMMA.16816.F32.BF16 R128, R24.reuse, R38, R128 ;  /* 0x000000261880723c */ /* 0x040fe20000041880 */
[----:B------:R-:W3:Y:S03]  /*f430*/  LDSM.16.MT88.4 R36, [R214+0x1900] ;  /* 0x00190000d624783b */ /* 0x000ee60000004200 */
[C---:B------:R-:W-:Y:S02]  /*f440*/  FMUL.FTZ R84, R21.reuse, R84 ;  /* 0x0000005415547220 */ /* 0x040fe40000410000 */
[----:B------:R-:W-:Y:S02]  /*f450*/  FMUL.FTZ R85, R21, R85 ;  /* 0x0000005515557220 */ /* 0x000fe40000410000 */
[C---:B------:R-:W-:Y:S01]  /*f460*/  FMUL.FTZ R86, R20.reuse, R86 ;  /* 0x0000005614567220 */ /* 0x040fe20000410000 */
[-C--:B-1----:R-:W-:Y:S01]  /*f470*/  HMMA.16816.F32.BF16 R52, R24, R32.reuse, R52 ;  /* 0x000000201834723c */ /* 0x082fe20000041834 */
[----:B------:R-:W-:Y:S02]  /*f480*/  MUFU.EX2 R186, R186 ;  /* 0x000000ba00ba7308 */ /* 0x000fe40000000800 */
[----:B------:R-:W-:Y:S02]  /*f490*/  FMUL.FTZ R87, R20, R87 ;  /* 0x0000005714577220 */ /* 0x000fe40000410000 */
[C---:B------:R-:W-:Y:S02]  /*f4a0*/  FMUL.FTZ R88, R2.reuse, R88 ;  /* 0x0000005802587220 */ /* 0x040fe40000410000 */
[----:B------:R-:W-:Y:S01]  /*f4b0*/  FMUL.FTZ R89, R2, R89 ;  /* 0x0000005902597220 */ /* 0x000fe20000410000 */
[C---:B------:R-:W-:Y:S01]  /*f4c0*/  HMMA.16816.F32.BF16 R56, R28.reuse, R32, R56 ;  /* 0x000000201c38723c */ /* 0x040fe20000041838 */
[C---:B------:R-:W-:Y:S02]  /*f4d0*/  FMUL.FTZ R90, R0.reuse, R90 ;  /* 0x0000005a005a7220 */ /* 0x040fe40000410000 */
[----:B------:R-:W1:Y:S01]  /*f4e0*/  MUFU.EX2 R189, R189 ;  /* 0x000000bd00bd7308 */ /* 0x000e620000000800 */
[----:B------:R-:W-:Y:S02]  /*f4f0*/  FMUL.FTZ R91, R0, R91 ;  /* 0x0000005b005b7220 */ /* 0x000fe40000410000 */
[--C-:B------:R-:W-:Y:S02]  /*f500*/  FFMA.FTZ R188, R195, c[0x0][0x2d0], -R44.reuse ;  /* 0x0000b400c3bc7a23 */ /* 0x100fe4000001082c */
[-C--:B------:R-:W-:Y:S01]  /*f510*/  HMMA.16816.F32.BF16 R60, R28, R34.reuse, R60 ;  /* 0x000000221c3c723c */ /* 0x080fe2000004183c */
[--C-:B------:R-:W-:Y:S03]  /*f520*/  FFMA.FTZ R191, R191, c[0x0][0x2d0], -R44.reuse ;  /* 0x0000b400bfbf7a23 */ /* 0x100fe6000001082c */
[--C-:B------:R-:W-:Y:S01]  /*f530*/  FFMA.FTZ R193, R193, c[0x0][0x2d0], -R44.reuse ;  /* 0x0000b400c1c17a23 */ /* 0x100fe2000001082c */
[----:B------:R-:W-:Y:S01]  /*f540*/  MUFU.EX2 R188, R188 ;  /* 0x000000bc00bc7308 */ /* 0x000fe20000000800 */
[----:B------:R-:W-:Y:S02]  /*f550*/  FFMA.FTZ R44, R23, c[0x0][0x2d0], -R44 ;  /* 0x0000b400172c7a23 */ /* 0x000fe4000001082c */
[C---:B------:R-:W-:Y:S01]  /*f560*/  HMMA.16816.F32.BF16 R64, R24.reuse, R34, R64 ;  /* 0x000000221840723c */ /* 0x040fe20000041840 */
[----:B------:R-:W4:Y:S03]  /*f570*/  LDSM.16.MT88.4 R32, [R212+0x1900] ;  /* 0x00190000d420783b */ /* 0x000f260000004200 */
[C---:B------:R-:W-:Y:S02]  /*f580*/  FMUL.FTZ R92, R2.reuse, R92 ;  /* 0x0000005c025c7220 */ /* 0x040fe40000410000 */
[----:B------:R-:W-:Y:S01]  /*f590*/  FMUL.FTZ R93, R2, R93 ;  /* 0x0000005d025d7220 */ /* 0x000fe20000410000 */
[----:B------:R-:W-:Y:S01]  /*f5a0*/  MUFU.EX2 R23, R44 ;  /* 0x0000002c00177308 */ /* 0x000fe20000000800 */
[-C--:B---3--:R-:W-:Y:S01]  /*f5b0*/  HMMA.16816.F32.BF16 R68, R24, R36.reuse, R68 ;  /* 0x000000241844723c */ /* 0x088fe20000041844 */
[C---:B------:R-:W-:Y:S03]  /*f5c0*/  FMUL.FTZ R94, R0.reuse, R94 ;  /* 0x0000005e005e7220 */ /* 0x040fe60000410000 */
[----:B------:R-:W-:Y:S02]  /*f5d0*/  FMUL.FTZ R95, R0, R95 ;  /* 0x0000005f005f7220 */ /* 0x000fe40000410000 */
[C---:B------:R-:W-:Y:S02]  /*f5e0*/  FMUL.FTZ R96, R21.reuse, R96 ;  /* 0x0000006015607220 */ /* 0x040fe40000410000 */
[C---:B------:R-:W-:Y:S01]  /*f5f0*/  HMMA.16816.F32.BF16 R72, R28.reuse, R36, R72 ;  /* 0x000000241c48723c */ /* 0x040fe20000041848 */
[----:B------:R-:W-:Y:S01]  /*f600*/  FMUL.FTZ R97, R21, R97 ;  /* 0x0000006115617220 */ /* 0x000fe20000410000 */
[----:B------:R-:W3:Y:S02]  /*f610*/  MUFU.EX2 R191, R191 ;  /* 0x000000bf00bf7308 */ /* 0x000ee40000000800 */
[C---:B------:R-:W-:Y:S02]  /*f620*/  FMUL.FTZ R98, R20.reuse, R98 ;  /* 0x0000006214627220 */ /* 0x040fe40000410000 */
[----:B------:R-:W-:Y:S02]  /*f630*/  FMUL.FTZ R99, R20, R99 ;  /* 0x0000006314637220 */ /* 0x000fe40000410000 */
[-C--:B------:R-:W-:Y:S01]  /*f640*/  HMMA.16816.F32.BF16 R76, R28, R38.reuse, R76 ;  /* 0x000000261c4c723c */ /* 0x080fe2000004184c */
[----:B------:R-:W-:Y:S03]  /*f650*/  FFMA.FTZ R195, R176, c[0x0][0x2d0], -R181 ;  /* 0x0000b400b0c37a23 */ /* 0x000fe600000108b5 */
[----:B------:R-:W-:Y:S01]  /*f660*/  FFMA.FTZ R176, R48, c[0x0][0x2d0], -R47 ;  /* 0x0000b40030b07a23 */ /* 0x000fe2000001082f */
[----:B------:R-:W-:Y:S01]  /*f670*/  MUFU.EX2 R193, R193 ;  /* 0x000000c100c17308 */ /* 0x000fe20000000800 */
[----:B------:R-:W-:Y:S02]  /*f680*/  FFMA.FTZ R181, R166, c[0x0][0x2d0], -R181 ;  /* 0x0000b400a6b57a23 */ /* 0x000fe400000108b5 */
[C---:B------:R-:W-:Y:S01]  /*f690*/  HMMA.16816.F32.BF16 R80, R24.reuse, R38, R80 ;  /* 0x000000261850723c */ /* 0x040fe20000041850 */
[----:B------:R-:W5:Y:S03]  /*f6a0*/  LDSM.16.MT88.4 R36, [R214+0x500] ;  /* 0x00050000d624783b */ /* 0x000f660000004200 */
[--C-:B------:R-:W-:Y:S02]  /*f6b0*/  FFMA.FTZ R166, R171, c[0x0][0x2d0], -R47.reuse ;  /* 0x0000b400aba67a23 */ /* 0x100fe4000001082f */
[--C-:B------:R-:W-:Y:S01]  /*f6c0*/  FFMA.FTZ R171, R50, c[0x0][0x2d0], -R47.reuse ;  /* 0x0000b40032ab7a23 */ /* 0x100fe2000001082f */
[----:B------:R-:W1:Y:S01]  /*f6d0*/  MUFU.EX2 R190, R190 ;  /* 0x000000be00be7308 */ /* 0x000e620000000800 */
[----:B------:R-:W-:Y:S01]  /*f6e0*/  FFMA.FTZ R47, R45, c[0x0][0x2d0], -R47 ;  /* 0x0000b4002d2f7a23 */ /* 0x000fe2000001082f */
[-C--:B----4-:R-:W-:Y:S01]  /*f6f0*/  HMMA.16816.F32.BF16 R84, R24, R32.reuse, R84 ;  /* 0x000000201854723c */ /* 0x090fe20000041854 */
[----:B------:R-:W-:Y:S02]  /*f700*/  LDSM.16.MT88.4 R48, [R212+0x1500] ;  /* 0x00150000d430783b */ /* 0x000fe40000004200 */
[----:B------:R-:W-:Y:S02]  /*f710*/  FFMA.FTZ R154, R21, R237, R154 ;  /* 0x000000ed159a7223 */ /* 0x000fe4000001009a */
[----:B------:R-:W-:Y:S02]  /*f720*/  FFMA.FTZ R155, R20, R235, R155 ;  /* 0x000000eb149b7223 */ /* 0x000fe4000001009b */
[----:B------:R-:W-:Y:S01]  /*f730*/  FFMA.FTZ R159, R2, R233, R159 ;  /* 0x000000e9029f7223 */ /* 0x000fe2000001009f */
[C---:B------:R-:W-:Y:S01]  /*f740*/  HMMA.16816.F32.BF16 R88, R28.reuse, R32, R88 ;  /* 0x000000201c58723c */ /* 0x040fe20000041858 */
[----:B------:R4:W-:Y:S03]  /*f750*/  MUFU.EX2 R185, R47 ;  /* 0x0000002f00b97308 */ /* 0x0009e60000000800 */
[----:B------:R-:W-:Y:S01]  /*f760*/  MOV R2, R3 ;  /* 0x0000000300027202 */ /* 0x000fe20000000f00 */
[----:B------:R-:W-:Y:S01]  /*f770*/  FFMA.FTZ R167, R0, R231, R167 ;  /* 0x000000e700a77223 */ /* 0x000fe200000100a7 */
[----:B------:R-:W-:Y:S01]  /*f780*/  MOV R0, R22 ;  /* 0x0000001600007202 */ /* 0x000fe20000000f00 */
[----:B------:R-:W-:Y:S01]  /*f790*/  FADD.FTZ R153, R153, R154 ;  /* 0x0000009a99997221 */ /* 0x000fe20000010000 */
[-C--:B------:R-:W-:Y:S01]  /*f7a0*/  HMMA.16816.F32.BF16 R92, R28, R34.reuse, R92 ;  /* 0x000000221c5c723c */ /* 0x080fe2000004185c */
[----:B------:R-:W-:Y:S02]  /*f7b0*/  FADD.FTZ R156, R156, R155 ;  /* 0x0000009b9c9c7221 */ /* 0x000fe40000010000 */
[----:B------:R-:W-:Y:S01]  /*f7c0*/  MUFU.EX2 R180, R180 ;  /* 0x000000b400b47308 */ /* 0x000fe20000000800 */
[----:B------:R-:W-:Y:S02]  /*f7d0*/  FADD.FTZ R158, R158, R159 ;  /* 0x0000009f9e9e7221 */ /* 0x000fe40000010000 */
[----:B------:R-:W-:Y:S01]  /*f7e0*/  FADD.FTZ R150, R150, R167 ;  /* 0x000000a796967221 */ /* 0x000fe20000010000 */
[----:B--2---:R-:W-:Y:S01]  /*f7f0*/  F2FP.BF16.PACK_AB R28, R187, R184 ;  /* 0x000000b8bb1c723e */ /* 0x004fe200000010ff */
[----:B------:R-:W-:Y:S01]  /*f800*/  HMMA.16816.F32.BF16 R96, R24, R34, R96 ;  /* 0x000000221860723c */ /* 0x000fe20000041860 */
[----:B-1----:R-:W-:Y:S01]  /*f810*/  F2FP.BF16.PACK_AB R30, R189, R186 ;  /* 0x000000babd1e723e */ /* 0x002fe200000010ff */
[----:B------:R-:W1:Y:S02]  /*f820*/  LDSM.16.MT88.4 R32, [R214+0x1100] ;  /* 0x00110000d620783b */ /* 0x000e640000004200 */
[----:B---3--:R-:W-:Y:S01]  /*f830*/  F2FP.BF16.PACK_AB R29, R191, R188 ;  /* 0x000000bcbf1d723e */ /* 0x008fe200000010ff */
[----:B------:R-:W-:Y:S01]  /*f840*/  MUFU.EX2 R177, R177 ;  /* 0x000000b100b17308 */ /* 0x000fe20000000800 */
[----:B------:R-:W-:Y:S01]  /*f850*/  F2FP.BF16.PACK_AB R31, R190, R193 ;  /* 0x000000c1be1f723e */ /* 0x000fe200000010ff */
[----:B------:R-:W-:Y:S01]  /*f860*/  FADD.FTZ R152, R152, R153 ;  /* 0x0000009998987221 */ /* 0x000fe20000010000 */
[----:B------:R-:W-:Y:S01]  /*f870*/  F2FP.BF16.PACK_AB R24, R169, R164 ;  /* 0x000000a4a918723e */ /* 0x000fe200000010ff */
[----:B------:R-:W-:Y:S01]  /*f880*/  FADD.FTZ R161, R161, R156 ;  /* 0x0000009ca1a17221 */ /* 0x000fe20000010000 */
[----:B----4-:R-:W-:Y:S02]  /*f890*/  LDSM.16.MT88.4 R44, [R214+0x1500] ;  /* 0x00150000d62c783b */ /* 0x010fe40000004200 */
[----:B------:R-:W-:Y:S01]  /*f8a0*/  F2FP.BF16.PACK_AB R25, R175, R172 ;  /* 0x000000acaf19723e */ /* 0x000fe200000010ff */
[----:B------:R-:W-:Y:S01]  /*f8b0*/  FADD.FTZ R163, R163, R158 ;  /* 0x0000009ea3a37221 */ /* 0x000fe20000010000 */
[----:B------:R-:W-:Y:S01]  /*f8c0*/  F2FP.BF16.PACK_AB R26, R179, R174 ;  /* 0x000000aeb31a723e */ /* 0x000fe200000010ff */
[----:B------:R-:W-:Y:S01]  /*f8d0*/  MUFU.EX2 R178, R178 ;  /* 0x000000b200b27308 */ /* 0x000fe20000000800 */
[----:B------:R-:W-:Y:S01]  /*f8e0*/  F2FP.BF16.PACK_AB R27, R183, R182 ;  /* 0x000000b6b71b723e */ /* 0x000fe200000010ff */
[----:B------:R-:W-:Y:S01]  /*f8f0*/  FADD.FTZ R165, R165, R150 ;  /* 0x00000096a5a57221 */ /* 0x000fe20000010000 */
[----:B------:R-:W-:Y:S01]  /*f900*/  MOV R150, R151 ;  /* 0x0000009700967202 */ /* 0x000fe20000000f00 */
[----:B------:R-:W-:Y:S01]  /*f910*/  FADD.FTZ R157, R157, R152 ;  /* 0x000000989d9d7221 */ /* 0x000fe20000010000 */
[----:B------:R-:W-:Y:S01]  /*f920*/  MOV R152, R22 ;  /* 0x0000001600987202 */ /* 0x000fe20000000f00 */
[----:B------:R-:W-:Y:S02]  /*f930*/  FADD.FTZ R161, R160, R161 ;  /* 0x000000a1a0a17221 */ /* 0x000fe40000010000 */
[-C--:B-----5:R-:W-:Y:S01]  /*f940*/  HMMA.16816.F32.BF16 R4, R24, R36.reuse, R4 ;  /* 0x000000241804723c */ /* 0x0a0fe20000041804 */
[----:B------:R-:W-:Y:S01]  /*f950*/  FADD.FTZ R163, R162, R163 ;  /* 0x000000a3a2a37221 */ /* 0x000fe20000010000 */
[----:B------:R-:W-:Y:S01]  /*f960*/  MUFU.EX2 R195, R195 ;  /* 0x000000c300c37308 */ /* 0x000fe20000000800 */
[----:B------:R-:W-:Y:S01]  /*f970*/  FADD.FTZ R165, R148, R165 ;  /* 0x000000a594a57221 */ /* 0x000fe20000010000 */
[----:B------:R-:W-:Y:S01]  /*f980*/  MOV R148, R149 ;  /* 0x0000009500947202 */ /* 0x000fe20000000f00 */
[----:B------:R-:W-:Y:S02]  /*f990*/  FADD.FTZ R164, R164, R157 ;  /* 0x0000009da4a47221 */ /* 0x000fe40000010000 */
[----:B------:R-:W-:Y:S01]  /*f9a0*/  FADD.FTZ R172, R172, R161 ;  /* 0x000000a1acac7221 */ /* 0x000fe20000010000 */
[C---:B------:R-:W-:Y:S01]  /*f9b0*/  HMMA.16816.F32.BF16 R8, R28.reuse, R36, R8 ;  /* 0x000000241c08723c */ /* 0x040fe20000041808 */
[----:B------:R-:W-:Y:S03]  /*f9c0*/  FADD.FTZ R184, R184, R163 ;  /* 0x000000a3b8b87221 */ /* 0x000fe60000010000 */
[----:B------:R-:W-:Y:S01]  /*f9d0*/  MUFU.EX2 R173, R173 ;  /* 0x000000ad00ad7308 */ /* 0x000fe20000000800 */
[----:B------:R-:W-:Y:S02]  /*f9e0*/  FADD.FTZ R188, R188, R165 ;  /* 0x000000a5bcbc7221 */ /* 0x000fe40000010000 */
[----:B------:R-:W-:Y:S01]  /*f9f0*/  FADD.FTZ R169, R169, R164 ;  /* 0x000000a4a9a97221 */ /* 0x000fe20000010000 */
[-C--:B------:R-:W-:Y:S01]  /*fa00*/  HMMA.16816.F32.BF16 R12, R28, R38.reuse, R12 ;  /* 0x000000261c0c723c */ /* 0x080fe2000004180c */
[----:B------:R-:W-:Y:S03]  /*fa10*/  FADD.FTZ R175, R175, R172 ;  /* 0x000000acafaf7221 */ /* 0x000fe60000010000 */
[----:B------:R-:W-:Y:S02]  /*fa20*/  FADD.FTZ R187, R187, R184 ;  /* 0x000000b8bbbb7221 */ /* 0x000fe40000010000 */
[----:B------:R-:W-:Y:S01]  /*fa30*/  MUFU.EX2 R168, R168 ;  /* 0x000000a800a87308 */ /* 0x000fe20000000800 */
[----:B------:R-:W-:Y:S01]  /*fa40*/  FADD.FTZ R188, R191, R188 ;  /* 0x000000bcbfbc7221 */ /* 0x000fe20000010000 */
[C---:B------:R-:W-:Y:S01]  /*fa50*/  HMMA.16816.F32.BF16 R100, R24.reuse, R38, R100 ;  /* 0x000000261864723c */ /* 0x040fe20000041864 */
[----:B------:R-:W2:Y:S03]  /*fa60*/  LDSM.16.MT88.4 R36, [R212+0x1100] ;  /* 0x00110000d424783b */ /* 0x000ea60000004200 */
[----:B------:R-:W-:Y:S02]  /*fa70*/  FADD.FTZ R174, R174, R169 ;  /* 0x000000a9aeae7221 */ /* 0x000fe40000010000 */
[----:B------:R-:W-:Y:S02]  /*fa80*/  FADD.FTZ R182, R182, R175 ;  /* 0x000000afb6b67221 */ /* 0x000fe40000010000 */
[-C--:B------:R-:W-:Y:S01]  /*fa90*/  HMMA.16816.F32.BF16 R104, R24, R40.reuse, R104 ;  /* 0x000000281868723c */ /* 0x080fe20000041868 */
[----:B------:R-:W-:Y:S03]  /*faa0*/  MUFU.EX2 R181, R181 ;  /* 0x000000b500b57308 */ /* 0x000fe60000000800 */
[----:B------:R-:W-:Y:S02]  /*fab0*/  FADD.FTZ R186, R186, R187 ;  /* 0x000000bbbaba7221 */ /* 0x000fe40000010000 */
[----:B------:R-:W-:Y:S02]  /*fac0*/  FADD.FTZ R193, R193, R188 ;  /* 0x000000bcc1c17221 */ /* 0x000fe40000010000 */
[C---:B------:R-:W-:Y:S01]  /*fad0*/  HMMA.16816.F32.BF16 R108, R28.reuse, R40, R108 ;  /* 0x000000281c6c723c */ /* 0x040fe2000004186c */
[----:B------:R-:W-:Y:S02]  /*fae0*/  FADD.FTZ R179, R179, R174 ;  /* 0x000000aeb3b37221 */ /* 0x000fe40000010000 */
[----:B------:R-:W-:Y:S01]  /*faf0*/  MUFU.EX2 R166, R166 ;  /* 0x000000a600a67308 */ /* 0x000fe20000000800 */
[----:B------:R-:W-:Y:S02]  /*fb00*/  FADD.FTZ R183, R183, R182 ;  /* 0x000000b6b7b77221 */ /* 0x000fe40000010000 */
[----:B------:R-:W-:Y:S02]  /*fb10*/  FADD.FTZ R189, R189, R186 ;  /* 0x000000babdbd7221 */ /* 0x000fe40000010000 */
[-C--:B------:R-:W-:Y:S01]  /*fb20*/  HMMA.16816.F32.BF16 R112, R28, R42.reuse, R112 ;  /* 0x0000002a1c70723c */ /* 0x080fe20000041870 */
[----:B------:R-:W-:Y:S04]  /*fb30*/  FADD.FTZ R193, R190, R193 ;  /* 0x000000c1bec17221 */ /* 0x000fe80000010000 */
[----:B------:R-:W3:Y:S03]  /*fb40*/  MUFU.EX2 R171, R171 ;  /* 0x000000ab00ab7308 */ /* 0x000ee60000000800 */
[C---:B------:R-:W-:Y:S01]  /*fb50*/  HMMA.16816.F32.BF16 R116, R24.reuse, R42, R116 ;  /* 0x0000002a1874723c */ /* 0x040fe20000041874 */
[----:B------:R-:W4:Y:S06]  /*fb60*/  LDSM.16.MT88.4 R40, [R214+0x1d00] ;  /* 0x001d0000d628783b */ /* 0x000f2c0000004200 */
[----:B------:R-:W5:Y:S01]  /*fb70*/  MUFU.EX2 R176, R176 ;  /* 0x000000b000b07308 */ /* 0x000f620000000800 */
[-C--:B-1----:R-:W-:Y:S08]  /*fb80*/  HMMA.16816.F32.BF16 R120, R24, R32.reuse, R120 ;  /* 0x000000201878723c */ /* 0x082ff00000041878 */
[C---:B------:R-:W-:Y:S01]  /*fb90*/  HMMA.16816.F32.BF16 R124, R28.reuse, R32, R124 ;  /* 0x000000201c7c723c */ /* 0x040fe2000004187c */
[----:B------:R-:W-:Y:S07]  /*fba0*/  MUFU.EX2 R192, R192 ;  /* 0x000000c000c07308 */ /* 0x000fee0000000800 */
[-C--:B------:R-:W-:Y:S03]  /*fbb0*/  HMMA.16816.F32.BF16 R16, R28, R34.reuse, R16 ;  /* 0x000000221c10723c */ /* 0x080fe60000041810 */
[----:B------:R-:W1:Y:S05]  /*fbc0*/  MUFU.EX2 R197, R197 ;  /* 0x000000c500c57308 */ /* 0x000e6a0000000800 */
[C---:B------:R-:W-:Y:S01]  /*fbd0*/  HMMA.16816.F32.BF16 R128, R24.reuse, R34, R128 ;  /* 0x000000221880723c */ /* 0x040fe20000041880 */
[----:B------:R-:W1:Y:S04]  /*fbe0*/  LDSM.16.MT88.4 R32, [R212+0x1d00] ;  /* 0x001d0000d420783b */ /* 0x000e680000004200 */
[----:B------:R-:W1:Y:S03]  /*fbf0*/  MUFU.EX2 R194, R194 ;  /* 0x000000c200c27308 */ /* 0x000e660000000800 */
[-C--:B--2---:R-:W-:Y:S08]  /*fc00*/  HMMA.16816.F32.BF16 R52, R24, R36.reuse, R52 ;  /* 0x000000241834723c */ /* 0x084ff00000041834 */
[C---:B------:R-:W-:Y:S08]  /*fc10*/  HMMA.16816.F32.BF16 R56, R28.reuse, R36, R56 ;  /* 0x000000241c38723c */ /* 0x040ff00000041838 */
[-C--:B------:R-:W-:Y:S08]  /*fc20*/  HMMA.16816.F32.BF16 R60, R28, R38.reuse, R60 ;  /* 0x000000261c3c723c */ /* 0x080ff0000004183c */
[C---:B------:R-:W-:Y:S01]  /*fc30*/  HMMA.16816.F32.BF16 R64, R24.reuse, R38, R64 ;  /* 0x000000261840723c */ /* 0x040fe20000041840 */
[----:B------:R-:W2:Y:S07]  /*fc40*/  LDSM.16.MT88.4 R36, [R214+0x900] ;  /* 0x00090000d624783b */ /* 0x000eae0000004200 */
[-C--:B----4-:R-:W-:Y:S08]  /*fc50*/  HMMA.16816.F32.BF16 R68, R24, R40.reuse, R68 ;  /* 0x000000281844723c */ /* 0x090ff00000041844 */
[C---:B------:R-:W-:Y:S08]  /*fc60*/  HMMA.16816.F32.BF16 R72, R28.reuse, R40, R72 ;  /* 0x000000281c48723c */ /* 0x040ff00000041848 */
[-C--:B------:R-:W-:Y:S08]  /*fc70*/  HMMA.16816.F32.BF16 R76, R28, R42.reuse, R76 ;  /* 0x0000002a1c4c723c */ /* 0x080ff0000004184c */
[C---:B------:R-:W-:Y:S01]  /*fc80*/  HMMA.16816.F32.BF16 R80, R24.reuse, R42, R80 ;  /* 0x0000002a1850723c */ /* 0x040fe20000041850 */
[----:B------:R-:W4:Y:S07]  /*fc90*/  LDSM.16.MT88.4 R40, [R212+0x900] ;  /* 0x00090000d428783b */ /* 0x000f2e0000004200 */
[-C--:B-1----:R-:W-:Y:S08]  /*fca0*/  HMMA.16816.F32.BF16 R84, R24, R32.reuse, R84 ;  /* 0x000000201854723c */ /* 0x082ff00000041854 */
[C---:B------:R-:W-:Y:S08]  /*fcb0*/  HMMA.16816.F32.BF16 R88, R28.reuse, R32, R88 ;  /* 0x000000201c58723c */ /* 0x040ff00000041858 */
[-C--:B------:R-:W-:Y:S07]  /*fcc0*/  HMMA.16816.F32.BF16 R92, R28, R34.reuse, R92 ;  /* 0x000000221c5c723c */ /* 0x080fee000004185c */
[----:B---3--:R-:W-:Y:S01]  /*fcd0*/  F2FP.BF16.PACK_AB R28, R171, R166 ;  /* 0x000000a6ab1c723e */ /* 0x008fe200000010ff */
[----:B------:R-:W-:Y:S01]  /*fce0*/  HMMA.16816.F32.BF16 R96, R24, R34, R96 ;  /* 0x000000221860723c */ /* 0x000fe20000041860 */
[----:B-----5:R-:W-:Y:S01]  /*fcf0*/  F2FP.BF16.PACK_AB R30, R185, R176 ;  /* 0x000000b0b91e723e */ /* 0x020fe200000010ff */
[----:B------:R-:W1:Y:S02]  /*fd00*/  LDSM.16.MT88.4 R32, [R214+0x2100] ;  /* 0x00210000d620783b */ /* 0x000e640000004200 */
[----:B------:R-:W-:Y:S01]  /*fd10*/  F2FP.BF16.PACK_AB R29, R197, R192 ;  /* 0x000000c0c51d723e */ /* 0x000fe200000010ff */
[----:B------:R-:W-:Y:S01]  /*fd20*/  FADD.FTZ R166, R166, R189 ;  /* 0x000000bda6a67221 */ /* 0x000fe20000010000 */
[----:B------:R-:W-:Y:S01]  /*fd30*/  F2FP.BF16.PACK_AB R31, R23, R194 ;  /* 0x000000c2171f723e */ /* 0x000fe200000010ff */
        /* <DEDUP_REMOVED lines=8> */
[----:B------:R-:W-:Y:S02]  /*fdc0*/  FADD.FTZ R195, R195, R178 ;  /* 0x000000b2c3c37221 */ /* 0x000fe40000010000 */
[----:B------:R-:W-:Y:S02]  /*fdd0*/  FADD.FTZ R171, R171, R166 ;  /* 0x000000a6abab7221 */ /* 0x000fe40000010000 */
[----:B------:R-:W-:Y:S02]  /*fde0*/  FADD.FTZ R197, R197, R192 ;  /* 0x000000c0c5c57221 */ /* 0x000fe40000010000 */
[-C--:B--2---:R-:W-:Y:S01]  /*fdf0*/  HMMA.16816.F32.BF16 R144, R24, R36.reuse, R4 ;  /* 0x000000241890723c */ /* 0x084fe20000041804 */
[----:B------:R-:W2:Y:S01]  /*fe00*/  LDSM.16.MT88.4 R4, [R212+0x2100] ;  /* 0x00210000d404783b */ /* 0x000ea20000004200 */
[----:B------:R-:W-:Y:S02]  /*fe10*/  FADD.FTZ R173, R173, R180 ;  /* 0x000000b4adad7221 */ /* 0x000fe40000010000 */
        /* <DEDUP_REMOVED lines=8> */
[----:B------:R-:W-:Y:S04]  /*fea0*/  FADD.FTZ R231, R23, R194 ;  /* 0x000000c217e77221 */ /* 0x000fe80000010000 */
[C---:B------:R-:W-:Y:S08]  /*feb0*/  HMMA.16816.F32.BF16 R100, R24.reuse, R38, R100 ;  /* 0x000000261864723c */ /* 0x040ff00000041864 */
        /* <DEDUP_REMOVED lines=19> */
[----:B------:R-:W-:Y:S01]  /*fff0*/  HMMA.16816.F32.BF16 R96, R24, R6, R96 ;  /* 0x000000061860723c */ /* 0x000fe20000041860 */
[----:B------:R-:W-:-:S07]  /*10000*/  @P0 BRA `(.L_x_1875) ;  /* 0xffffc2b000000947 */ /* 0x000fce000383ffff */
.L_x_1857:
[----:B------:R-:W1:Y:S01]  /*10010*/  SHFL.BFLY PT, R2, R237, 0x2, 0x1f ;  /* 0x0c401f00ed027f89 */ /* 0x000e6200000e0000 */
[----:B------:R-:W-:-:S02]  /*10020*/  MOV R10, 0xff800000 ;  /* 0xff800000000a7802 */ /* 0x000fc40000000f00 */
[----:B------:R-:W-:Y:S01]  /*10030*/  PLOP3.LUT P4, PT, PT, PT, PT, 0x8, 0x0 ;  /* 0x000000000000781c */ /* 0x000fe20003f8e170 */
[----:B------:R-:W2:Y:S04]  /*10040*/  SHFL.BFLY PT, R4, R235, 0x2, 0x1f ;  /* 0x0c401f00eb047f89 */ /* 0x000ea800000e0000 */
[----:B------:R-:W3:Y:S04]  /*10050*/  SHFL.BFLY PT, R0, R231, 0x2, 0x1f ;  /* 0x0c401f00e7007f89 */ /* 0x000ee800000e0000 */
[----:B------:R-:W4:Y:S01]  /*10060*/  SHFL.BFLY PT, R8, R233, 0x2, 0x1f ;  /* 0x0c401f00e9087f89 */ /* 0x000f2200000e0000 */
[----:B-1----:R-:W-:-:S02]  /*10070*/  FADD.FTZ R2, R2, R237 ;  /* 0x000000ed02027221 */ /* 0x002fc40000010000 */
[----:B--2---:R-:W-:-:S03]  /*10080*/  FADD.FTZ R13, R4, R235 ;  /* 0x000000eb040d7221 */ /* 0x004fc60000010000 */
[----:B------:R-:W1:Y:S01]  /*10090*/  SHFL.BFLY PT, R7, R2, 0x1, 0x1f ;  /* 0x0c201f0002077f89 */ /* 0x000e6200000e0000 */
[----:B------:R-:W-:Y:S01]  /*100a0*/  CS2R R4, SRZ ;  /* 0x0000000000047805 */ /* 0x000fe2000001ff00 */
[----:B---3--:R-:W-:Y:S02]  /*100b0*/  FADD.FTZ R9, R0, R231 ;  /* 0x000000e700097221 */ /* 0x008fe40000010000 */
[----:B------:R-:W2:Y:S01]  /*100c0*/  SHFL.BFLY PT, R6, R13, 0x1, 0x1f ;  /* 0x0c201f000d067f89 */ /* 0x000ea200000e0000 */
[----:B----4-:R-:W-:-:S03]  /*100d0*/  FADD.FTZ R8, R8, R233 ;  /* 0x000000e908087221 */ /* 0x010fc60000010000 */
[----:B------:R-:W3:Y:S04]  /*100e0*/  SHFL.BFLY PT, R0, R9, 0x1, 0x1f ;  /* 0x0c201f0009007f89 */ /* 0x000ee800000e0000 */
[----:B------:R-:W4:Y:S01]  /*100f0*/  SHFL.BFLY PT, R11, R8, 0x1, 0x1f ;  /* 0x0c201f00080b7f89 */ /* 0x000f2200000e0000 */
[----:B-1----:R-:W-:Y:S02]  /*10100*/  FADD.FTZ R7, R2, R7 ;  /* 0x0000000702077221 */ /* 0x002fe40000010000 */
[----:B--2---:R-:W-:-:S03]  /*10110*/  FADD.FTZ R6, R13, R6 ;  /* 0x000000060d067221 */ /* 0x004fc60000010000 */
[----:B------:R-:W-:Y:S01]  /*10120*/  FSETP.NE.FTZ.AND P3, PT, R7, RZ, PT ;  /* 0x000000ff0700720b */ /* 0x000fe20003f75000 */
[----:B---3--:R-:W-:Y:S01]  /*10130*/  FADD.FTZ R0, R0, R9 ;  /* 0x0000000900007221 */ /* 0x008fe20000010000 */
[----:B------:R-:W-:Y:S02]  /*10140*/  FSETP.NE.FTZ.AND P2, PT, R6, RZ, PT ;  /* 0x000000ff0600720b */ /* 0x000fe40003f55000 */
[----:B------:R-:W-:Y:S01]  /*10150*/  MOV R9, 0xff800000 ;  /* 0xff80000000097802 */ /* 0x000fe20000000f00 */
[----:B----4-:R-:W-:Y:S01]  /*10160*/  FADD.FTZ R2, R8, R11 ;  /* 0x0000000b08027221 */ /* 0x010fe20000010000 */
[----:B------:R-:W-:Y:S02]  /*10170*/  FSETP.NE.FTZ.AND P0, PT, R0, RZ, PT ;  /* 0x000000ff0000720b */ /* 0x000fe40003f15000 */
[----:B------:R-:W-:Y:S02]  /*10180*/  MOV R8, RZ ;  /* 0x000000ff00087202 */ /* 0x000fe40000000f00 */
[----:B------:R-:W-:-:S03]  /*10190*/  FSETP.NE.FTZ.AND P1, PT, R2, RZ, PT ;  /* 0x000000ff0200720b */ /* 0x000fc60003f35000 */
[----:B------:R-:W1:Y:S01]  /*101a0*/  @P3 MUFU.RCP R5, R7 ;  /* 0x0000000700053308 */ /* 0x000e620000001000 */
[----:B------:R-:W-:Y:S02]  /*101b0*/  @P3 MOV R15, 0x3f317218 ;  /* 0x3f317218000f3802 */ /* 0x000fe40000000f00 */
[----:B------:R-:W-:-:S03]  /*101c0*/  @P2 MOV R14, 0x3f317218 ;  /* 0x3f317218000e2802 */ /* 0x000fc60000000f00 */
[----:B------:R-:W-:Y:S02]  /*101d0*/  @P3 FMUL.FTZ R15, R15, c[0x0][0x2d0] ;  /* 0x0000b4000f0f3a20 */ /* 0x000fe40000410000 */
[----:B------:R-:W-:Y:S01]  /*101e0*/  @P2 MUFU.RCP R4, R6 ;  /* 0x0000000600042308 */ /* 0x000fe20000001000 */
[----:B------:R-:W-:Y:S01]  /*101f0*/  @P0 MOV R12, 0x3f317218 ;  /* 0x3f317218000c0802 */ /* 0x000fe20000000f00 */
[----:B------:R-:W-:Y:S01]  /*10200*/  @P2 FMUL.FTZ R14, R14, c[0x0][0x2d0] ;  /* 0x0000b4000e0e2a20 */ /* 0x000fe20000410000 */
[----:B------:R-:W-:-:S03]  /*10210*/  @P1 MOV R13, 0x3f317218 ;  /* 0x3f317218000d1802 */ /* 0x000fc60000000f00 */
[----:B------:R-:W-:Y:S02]  /*10220*/  @P0 FMUL.FTZ R12, R12, c[0x0][0x2d0] ;  /* 0x0000b4000c0c0a20 */ /* 0x000fe40000410000 */
[C---:B-1----:R-:W-:Y:S01]  /*10230*/  FMUL.FTZ R144, R5.reuse, R144 ;  /* 0x0000009005907220 */ /* 0x042fe20000410000 */
[----:B------:R-:W-:Y:S01]  /*10240*/  @P0 MUFU.RCP R8, R0 ;  /* 0x0000000000080308 */ /* 0x000fe20000001000 */
[C---:B------:R-:W-:Y:S02]  /*10250*/  FMUL.FTZ R145, R5.reuse, R145 ;  /* 0x0000009105917220 */ /* 0x040fe40000410000 */
[C---:B------:R-:W-:Y:S02]  /*10260*/  FMUL.FTZ R100, R5.reuse, R100 ;  /* 0x0000006405647220 */ /* 0x040fe40000410000 */
[C---:B------:R-:W-:Y:S02]  /*10270*/  FMUL.FTZ R101, R5.reuse, R101 ;  /* 0x0000006505657220 */ /* 0x040fe40000410000 */
[C---:B------:R-:W-:Y:S01]  /*10280*/  FMUL.FTZ R104, R5.reuse, R104 ;  /* 0x0000006805687220 */ /* 0x040fe20000410000 */
[----:B------:R-:W1:Y:S01]  /*10290*/  @P3 MUFU.LG2 R7, R7 ;  /* 0x0000000700073308 */ /* 0x000e620000000c00 */
[----:B------:R-:W-:-:S02]  /*102a0*/  FMUL.FTZ R105, R5, R105 ;  /* 0x0000006905697220 */ /* 0x000fc40000410000 */
[C---:B------:R-:W-:Y:S02]  /*102b0*/  FMUL.FTZ R116, R5.reuse, R116 ;  /* 0x0000007405747220 */ /* 0x040fe40000410000 */
[C---:B------:R-:W-:Y:S02]  /*102c0*/  FMUL.FTZ R117, R5.reuse, R117 ;  /* 0x0000007505757220 */ /* 0x040fe40000410000 */
[C---:B------:R-:W-:Y:S01]  /*102d0*/  FMUL.FTZ R120, R5.reuse, R120 ;  /* 0x0000007805787220 */ /* 0x040fe20000410000 */
[----:B------:R-:W2:Y:S01]  /*102e0*/  @P2 MUFU.LG2 R6, R6 ;  /* 0x0000000600062308 */ /* 0x000ea20000000c00 */
[C---:B------:R-:W-:Y:S02]  /*102f0*/  FMUL.FTZ R121, R5.reuse, R121 ;  /* 0x0000007905797220 */ /* 0x040fe40000410000 */
[C---:B------:R-:W-:Y:S02]  /*10300*/  FMUL.FTZ R128, R5.reuse, R128 ;  /* 0x0000008005807220 */ /* 0x040fe40000410000 */
[----:B------:R-:W-:-:S02]  /*10310*/  FMUL.FTZ R129, R5, R129 ;  /* 0x0000008105817220 */ /* 0x000fc40000410000 */
[C---:B------:R-:W-:Y:S01]  /*10320*/  FMUL.FTZ R52, R5.reuse, R52 ;  /* 0x0000003405347220 */ /* 0x040fe20000410000 */
[----:B------:R-:W3:Y:S01]  /*10330*/  @P1 MUFU.LG2 R11, R2 ;  /* 0x00000002000b1308 */ /* 0x000ee20000000c00 */
[C---:B------:R-:W-:Y:S02]  /*10340*/  FMUL.FTZ R53, R5.reuse, R53 ;  /* 0x0000003505357220 */ /* 0x040fe40000410000 */
[C---:B------:R-:W-:Y:S02]  /*10350*/  FMUL.FTZ R64, R5.reuse, R64 ;  /* 0x0000004005407220 */ /* 0x040fe40000410000 */
[C---:B------:R-:W-:Y:S02]  /*10360*/  FMUL.FTZ R65, R5.reuse, R65 ;  /* 0x0000004105417220 */ /* 0x040fe40000410000 */
[C---:B------:R-:W-:Y:S01]  /*10370*/  FMUL.FTZ R68, R5.reuse, R68 ;  /* 0x0000004405447220 */ /* 0x040fe20000410000 */
[----:B------:R-:W4:Y:S01]  /*10380*/  @P0 MUFU.LG2 R0, R0 ;  /* 0x0000000000000308 */ /* 0x000f220000000c00 */
[----:B------:R-:W-:-:S02]  /*10390*/  FMUL.FTZ R69, R5, R69 ;  /* 0x0000004505457220 */ /* 0x000fc40000410000 */
[C---:B------:R-:W-:Y:S02]  /*103a0*/  FMUL.FTZ R80, R5.reuse, R80 ;  /* 0x0000005005507220 */ /* 0x040fe40000410000 */
[C---:B------:R-:W-:Y:S02]  /*103b0*/  FMUL.FTZ R81, R5.reuse, R81 ;  /* 0x0000005105517220 */ /* 0x040fe40000410000 */
[C---:B------:R-:W-:Y:S02]  /*103c0*/  FMUL.FTZ R84, R5.reuse, R84 ;  /* 0x0000005405547220 */ /* 0x040fe40000410000 */
[C---:B------:R-:W-:Y:S02]  /*103d0*/  FMUL.FTZ R85, R5.reuse, R85 ;  /* 0x0000005505557220 */ /* 0x040fe40000410000 */
[C---:B------:R-:W-:Y:S02]  /*103e0*/  FMUL.FTZ R96, R5.reuse, R96 ;  /* 0x0000006005607220 */ /* 0x040fe40000410000 */
[----:B------:R-:W-:Y:S01]  /*103f0*/  FMUL.FTZ R97, R5, R97 ;  /* 0x0000006105617220 */ /* 0x000fe20000410000 */
[----:B------:R-:W-:Y:S01]  /*10400*/  MOV R5, RZ ;  /* 0x000000ff00057202 */ /* 0x000fe20000000f00 */
[----:B-1----:R-:W-:-:S02]  /*10410*/  @P3 FMUL.FTZ R16, R7, 0.69314718246459960938 ;  /* 0x3f31721807103820 */ /* 0x002fc40000410000 */
[----:B--2---:R-:W-:Y:S02]  /*10420*/  @P2 FMUL.FTZ R6, R6, 0.69314718246459960938 ;  /* 0x3f31721806062820 */ /* 0x004fe40000410000 */
[----:B---3--:R-:W-:Y:S01]  /*10430*/  @P1 FMUL.FTZ R18, R11, 0.69314718246459960938 ;  /* 0x3f3172180b121820 */ /* 0x008fe20000410000 */
[----:B------:R1:W2:Y:S01]  /*10440*/  @P1 MUFU.RCP R5, R2 ;  /* 0x0000000200051308 */ /* 0x0002a20000001000 */
[----:B------:R-:W-:Y:S02]  /*10450*/  @P1 FMUL.FTZ R13, R13, c[0x0][0x2d0] ;  /* 0x0000b4000d0d1a20 */ /* 0x000fe40000410000 */
[----:B----4-:R-:W-:Y:S02]  /*10460*/  @P0 FMUL.FTZ R7, R0, 0.69314718246459960938 ;  /* 0x3f31721800070820 */ /* 0x010fe40000410000 */
[C---:B------:R-:W-:Y:S02]  /*10470*/  FMUL.FTZ R146, R4.reuse, R146 ;  /* 0x0000009204927220 */ /* 0x040fe40000410000 */
[----:B------:R-:W-:-:S02]  /*10480*/  FMUL.FTZ R147, R4, R147 ;  /* 0x0000009304937220 */ /* 0x000fc40000410000 */
[C---:B------:R-:W-:Y:S02]  /*10490*/  FMUL.FTZ R102, R4.reuse, R102 ;  /* 0x0000006604667220 */ /* 0x040fe40000410000 */
[C---:B------:R-:W-:Y:S02]  /*104a0*/  FMUL.FTZ R103, R4.reuse, R103 ;  /* 0x0000006704677220 */ /* 0x040fe40000410000 */
[C---:B------:R-:W-:Y:S02]  /*104b0*/  FMUL.FTZ R106, R4.reuse, R106 ;  /* 0x0000006a046a7220 */ /* 0x040fe40000410000 */
[C---:B------:R-:W-:Y:S01]  /*104c0*/  FMUL.FTZ R107, R4.reuse, R107 ;  /* 0x0000006b046b7220 */ /* 0x040fe20000410000 */
[----:B-1----:R-:W-:Y:S01]  /*104d0*/  MOV R2, 0xff800000 ;  /* 0xff80000000027802 */ /* 0x002fe20000000f00 */
        /* <DEDUP_REMOVED lines=42> */
[----:B------:R-:W-:Y:S01]  /*10780*/  MOV R8, 0xff800000 ;  /* 0xff80000000087802 */ /* 0x000fe20000000f00 */
        /* <DEDUP_REMOVED lines=24> */
[----:B------:R-:W-:Y:S02]  /*10910*/  @P3 FFMA.FTZ R2, R15, R151, R16 ;  /* 0x000000970f023223 */ /* 0x000fe40000010010 */
[----:B------:R-:W-:-:S02]  /*10920*/  @P2 FFMA.FTZ R8, R14, R149, R6 ;  /* 0x000000950e082223 */ /* 0x000fc40000010006 */
[----:B------:R-:W-:Y:S02]  /*10930*/  @P1 FFMA.FTZ R9, R13, R3, R18 ;  /* 0x000000030d091223 */ /* 0x000fe40000010012 */
[----:B------:R-:W-:Y:S02]  /*10940*/  @P0 FFMA.FTZ R10, R12, R152, R7 ;  /* 0x000000980c0a0223 */ /* 0x000fe40000010007 */
.L_x_1803:
[----:B------:R-:W-:Y:S05]  /*10950*/  @P4 BRA `(.L_x_1876) ;  /* 0x00001a9000004947 */ /* 0x000fea0003800000 */
[----:B------:R-:W1:Y:S01]  /*10960*/  S2R R12, SR_TID.X ;  /* 0x00000000000c7919 */ /* 0x000e620000002100 */
[----:B------:R-:W-:Y:S01]  /*10970*/  USHF.R.S32.HI UR6, URZ, 0x1f, UR9 ;  /* 0x0000001f3f067899 */ /* 0x000fe20008011409 */
[----:B------:R-:W-:Y:S01]  /*10980*/  IMAD R18, RZ, RZ, -UR9 ;  /* 0x80000009ff127e24 */ /* 0x000fe2000f8e02ff */
[----:B------:R-:W-:Y:S01]  /*10990*/  ULDC.64 UR4, c[0x0][0x4d0] ;  /* 0x0001340000047ab9 */ /* 0x000fe20000000a00 */
[----:B------:R-:W2:Y:S01]  /*109a0*/  S2R R11, SR_CTAID.Y ;  /* 0x00000000000b7919 */ /* 0x000ea20000002600 */
[----:B------:R-:W-:Y:S01]  /*109b0*/  UIMAD UR7, UR6, UR4, URZ ;  /* 0x00000004060772a4 */ /* 0x000fe2000f8e023f */
[----:B------:R-:W-:Y:S01]  /*109c0*/  IMAD.MOV.U32 R14, RZ, RZ, c[0x0][0x4e8] ;  /* 0x00013a00ff0e7624 */ /* 0x000fe200078e00ff */
[----:B------:R-:W-:Y:S01]  /*109d0*/  UIMAD.WIDE.U32 UR12, UR9, UR4, URZ ;  /* 0x00000004090c72a5 */ /* 0x000fe2000f8e003f */
[----:B------:R-:W3:Y:S01]  /*109e0*/  S2R R24, SR_CTAID.Z ;  /* 0x0000000000187919 */ /* 0x000ee20000002700 */
[----:B------:R-:W-:Y:S01]  /*109f0*/  UIMAD UR5, UR9, UR5, UR7 ;  /* 0x00000005090572a4 */ /* 0x000fe2000f8e0207 */
[----:B------:R-:W-:Y:S02]  /*10a00*/  BSSY B0, `(.L_x_1877) ;  /* 0x00000c0000007945 */ /* 0x000fe40003800000 */
[----:B------:R-:W-:Y:S01]  /*10a10*/  BAR.SYNC.DEFER_BLOCKING 0x1, 0x80 ;  /* 0x0042000000007b1d */ /* 0x000fe20000010000 */
[----:B------:R-:W-:Y:S01]  /*10a20*/  UIADD3 UR5, UR13, UR5, URZ ;  /* 0x000000050d057290 */ /* 0x000fe2000fffe03f */
[----:B------:R-:W-:Y:S01]  /*10a30*/  IMAD.U32 R23, RZ, RZ, UR13 ;  /* 0x0000000dff177e24 */ /* 0x000fe2000f8e00ff */
[----:B------:R-:W-:Y:S01]  /*10a40*/  ISETP.NE.AND P0, PT, R14, 0x1, PT ;  /* 0x000000010e00780c */ /* 0x000fe20003f05270 */
[----:B------:R-:W-:-:S02]  /*10a50*/  IMAD.U32 R22, RZ, RZ, UR12 ;  /* 0x0000000cff167e24 */ /* 0x000fc4000f8e00ff */
[----:B------:R-:W4:Y:S01]  /*10a60*/  S2R R15, SR_CTAID.X ;  /* 0x00000000000f7919 */ /* 0x000f220000002500 */
[----:B------:R-:W-:Y:S01]  /*10a70*/  IMAD.U32 R23, RZ, RZ, UR5 ;  /* 0x00000005ff177e24 */ /* 0x000fe2000f8e00ff */
[----:B------:R-:W-:Y:S01]  /*10a80*/  ULDC.64 UR4, c[0x0][0x438] ;  /* 0x00010e0000047ab9 */ /* 0x000fe20000000a00 */
[----:B------:R-:W-:Y:S01]  /*10a90*/  IMAD R14, R14, c[0x0][0x388], RZ ;  /* 0x0000e2000e0e7a24 */ /* 0x000fe200078e02ff */
[----:B------:R-:W-:Y:S01]  /*10aa0*/  UIMAD UR6, UR6, UR4, URZ ;  /* 0x00000004060672a4 */ /* 0x000fe2000f8e023f */
[----:B-1----:R-:W-:Y:S01]  /*10ab0*/  SHF.R.S32.HI R7, RZ, 0x1f, R12 ;  /* 0x0000001fff077819 */ /* 0x002fe2000001140c */
[----:B------:R-:W-:Y:S02]  /*10ac0*/  UIMAD.WIDE.U32 UR12, UR9, UR4, URZ ;  /* 0x00000004090c72a5 */ /* 0x000fe4000f8e003f */
[----:B------:R-:W-:Y:S01]  /*10ad0*/  UIMAD UR4, UR9, UR5, UR6 ;  /* 0x00000005090472a4 */ /* 0x000fe2000f8e0206 */
[CC--:B------:R-:W-:Y:S01]  /*10ae0*/  LEA.HI R13, R7.reuse, R12.reuse, RZ, 0x2 ;  /* 0x0000000c070d7211 */ /* 0x0c0fe200078f10ff */
[----:B--2---:R-:W-:Y:S01]  /*10af0*/  IMAD R18, R18, c[0x0][0x550], R11 ;  /* 0x0001540012127a24 */ /* 0x004fe200078e020b */
[-C--:B------:R-:W-:Y:S01]  /*10b00*/  LEA.HI R7, R7, R12.reuse, RZ, 0x5 ;  /* 0x0000000c07077211 */ /* 0x080fe200078f28ff */
[----:B------:R-:W-:Y:S01]  /*10b10*/  UIADD3 UR4, UR13, UR4, URZ ;  /* 0x000000040d047290 */ /* 0x000fe2000fffe03f */
[----:B------:R-:W-:Y:S01]  /*10b20*/  LOP3.LUT R13, R13, 0xfffffffc, RZ, 0xc0, !PT ;  /* 0xfffffffc0d0d7812 */ /* 0x000fe200078ec0ff */
[----:B------:R-:W-:Y:S01]  /*10b30*/  IMAD.U32 R17, RZ, RZ, UR13 ;  /* 0x0000000dff117e24 */ /* 0x000fe2000f8e00ff */
[----:B------:R-:W-:Y:S01]  /*10b40*/  LOP3.LUT R3, R7, 0xffffffe0, RZ, 0xc0, !PT ;  /* 0xffffffe007037812 */ /* 0x000fe200078ec0ff */
[----:B---3--:R-:W-:Y:S01]  /*10b50*/  IMAD.WIDE.U32 R22, R24, c[0x0][0x4d8], R22 ;  /* 0x0001360018167a25 */ /* 0x008fe200078e0016 */
[----:B------:R-:W-:-:S02]  /*10b60*/  IADD3 R6, -R13, R12, RZ ;  /* 0x0000000c0d067210 */ /* 0x000fc40007ffe1ff */
[----:B------:R-:W-:Y:S01]  /*10b70*/  SHF.R.S32.HI R19, RZ, 0x5, R7 ;  /* 0x00000005ff137819 */ /* 0x000fe20000011407 */
[----:B------:R-:W-:Y:S01]  /*10b80*/  IMAD.IADD R3, R12, 0x1, -R3 ;  /* 0x000000010c037824 */ /* 0x000fe200078e0a03 */
[----:B------:R-:W-:Y:S01]  /*10b90*/  LEA.HI R0, R6, R6, RZ, 0x1 ;  /* 0x0000000606007211 */ /* 0x000fe200078f08ff */
[----:B------:R-:W-:Y:S01]  /*10ba0*/  IMAD.U32 R17, RZ, RZ, UR4 ;  /* 0x00000004ff117e24 */ /* 0x000fe2000f8e00ff */
[----:B------:R-:W-:Y:S02]  /*10bb0*/  SHF.R.S32.HI R12, RZ, 0x1f, R7 ;  /* 0x0000001fff0c7819 */ /* 0x000fe40000011407 */
[----:B------:R-:W-:Y:S02]  /*10bc0*/  LOP3.LUT R11, R0, 0x1ffffffe, RZ, 0xc0, !PT ;  /* 0x1ffffffe000b7812 */ /* 0x000fe400078ec0ff */
[----:B------:R-:W-:Y:S02]  /*10bd0*/  LEA.HI R12, R12, R19, RZ, 0x2 ;  /* 0x000000130c0c7211 */ /* 0x000fe400078f10ff */
[----:B------:R-:W-:Y:S01]  /*10be0*/  SHF.R.S32.HI R7, RZ, 0x1f, R24 ;  /* 0x0000001fff077819 */ /* 0x000fe20000011418 */
[----:B------:R-:W-:Y:S01]  /*10bf0*/  IMAD.IADD R6, R6, 0x1, -R11 ;  /* 0x0000000106067824 */ /* 0x000fe200078e0a0b */
[----:B------:R-:W-:-:S02]  /*10c00*/  SHF.L.U32 R11, R0, 0x5, RZ ;  /* 0x00000005000b7819 */ /* 0x000fc400000006ff */
[----:B------:R-:W-:Y:S01]  /*10c10*/  SHF.R.S32.HI R0, RZ, 0x1f, R3 ;  /* 0x0000001fff007819 */ /* 0x000fe20000011403 */
[C---:B------:R-:W-:Y:S01]  /*10c20*/  IMAD R13, R7.reuse, c[0x0][0x4d8], RZ ;  /* 0x00013600070d7a24 */ /* 0x040fe200078e02ff */
[----:B------:R-:W-:Y:S01]  /*10c30*/  LOP3.LUT R12, R12, 0xffffffc, RZ, 0xc0, !PT ;  /* 0x0ffffffc0c0c7812 */ /* 0x000fe200078ec0ff */
[----:B------:R-:W-:Y:S01]  /*10c40*/  IMAD R7, R7, c[0x0][0x440], RZ ;  /* 0x0001100007077a24 */ /* 0x000fe200078e02ff */
[----:B------:R-:W-:Y:S01]  /*10c50*/  LEA.HI R0, R0, R3, RZ, 0x2 ;  /* 0x0000000300007211 */ /* 0x000fe200078f10ff */
[C---:B------:R-:W-:Y:S01]  /*10c60*/  IMAD R13, R24.reuse, c[0x0][0x4dc], R13 ;  /* 0x00013700180d7a24 */ /* 0x040fe200078e020d */
[----:B------:R-:W-:Y:S01]  /*10c70*/  LOP3.LUT R11, R11, 0xffffffc0, RZ, 0xc0, !PT ;  /* 0xffffffc00b0b7812 */ /* 0x000fe200078ec0ff */
[----:B------:R-:W-:Y:S01]  /*10c80*/  IMAD.IADD R19, R19, 0x1, -R12 ;  /* 0x0000000113137824 */ /* 0x000fe200078e0a0c */
[----:B------:R-:W-:Y:S01]  /*10c90*/  SHF.R.S32.HI R12, RZ, 0x2, R0 ;  /* 0x00000002ff0c7819 */ /* 0x000fe20000011400 */
[----:B------:R-:W-:Y:S01]  /*10ca0*/  IMAD R7, R24, c[0x0][0x444], R7 ;  /* 0x0001110018077a24 */ /* 0x000fe200078e0207 */
[----:B------:R-:W-:Y:S01]  /*10cb0*/  MOV R16, UR12 ;  /* 0x0000000c00107c02 */ /* 0x000fe20008000f00 */
[----:B------:R-:W-:Y:S01]  /*10cc0*/  IMAD R11, R6, 0x8, R11 ;  /* 0x00000008060b7824 */ /* 0x000fe200078e020b */
[----:B------:R-:W-:Y:S01]  /*10cd0*/  LEA R12, R19, R12, 0x4 ;  /* 0x0000000c130c7211 */ /* 0x000fe200078e20ff */
[----:B------:R-:W-:Y:S01]  /*10ce0*/  IMAD.IADD R23, R23, 0x1, R13 ;  /* 0x0000000117177824 */ /* 0x000fe200078e020d */
[----:B------:R-:W-:Y:S01]  /*10cf0*/  SHF.R.S32.HI R13, RZ, 0x1f, R18 ;  /* 0x0000001fff0d7819 */ /* 0x000fe20000011412 */
[----:B------:R-:W-:Y:S01]  /*10d00*/  IMAD.WIDE.U32 R24, R24, c[0x0][0x440], R16 ;  /* 0x0001100018187a25 */ /* 0x000fe200078e0010 */
[----:B------:R-:W-:-:S02]  /*10d10*/  LOP3.LUT P1, RZ, R3, 0x3, RZ, 0xc0, !PT ;  /* 0x0000000303ff7812 */ /* 0x000fc4000782c0ff */
[----:B------:R-:W-:Y:S01]  /*10d20*/  LOP3.LUT R0, R0, 0x7ffffffc, RZ, 0xc0, !PT ;  /* 0x7ffffffc00007812 */ /* 0x000fe200078ec0ff */
[----:B------:R-:W-:Y:S02]  /*10d30*/  IMAD.IADD R20, R12, 0x1, R11 ;  /* 0x000000010c147824 */ /* 0x000fe400078e020b */
[----:B------:R-:W-:Y:S01]  /*10d40*/  IMAD.IADD R25, R25, 0x1, R7 ;  /* 0x0000000119197824 */ /* 0x000fe200078e0207 */
[----:B------:R-:W-:Y:S01]  /*10d50*/  IADD3 R3, R3, -R0, RZ ;  /* 0x8000000003037210 */ /* 0x000fe20007ffe0ff */
[----:B------:R-:W-:Y:S01]  /*10d60*/  IMAD R17, R13, c[0x0][0x448], RZ ;  /* 0x000112000d117a24 */ /* 0x000fe200078e02ff */
[----:B----4-:R-:W-:Y:S01]  /*10d70*/  LEA R20, R15, R20, 0x7 ;  /* 0x000000140f147211 */ /* 0x010fe200078e38ff */
[----:B------:R-:W-:Y:S01]  /*10d80*/  IMAD R13, R13, c[0x0][0x4e0], RZ ;  /* 0x000138000d0d7a24 */ /* 0x000fe200078e02ff */
[----:B------:R-:W-:Y:S01]  /*10d90*/  LEA R15, R15, R12, 0x7 ;  /* 0x0000000c0f0f7211 */ /* 0x000fe200078e38ff */
[----:B------:R-:W-:Y:S01]  /*10da0*/  IMAD R17, R18, c[0x0][0x44c], R17 ;  /* 0x0001130012117a24 */ /* 0x000fe200078e0211 */
[----:B------:R-:W-:Y:S01]  /*10db0*/  MOV R7, R20 ;  /* 0x0000001400077202 */ /* 0x000fe20000000f00 */
[----:B------:R-:W-:Y:S01]  /*10dc0*/  @P0 IMAD.HI.U32 R16, R20, c[0x0][0x4ec], RZ ;  /* 0x00013b0014100a27 */ /* 0x000fe200078e00ff */
[----:B------:R-:W-:-:S03]  /*10dd0*/  ISETP.GE.OR P4, PT, R15, R14, P1 ;  /* 0x0000000e0f00720c */ /* 0x000fc60000f86670 */
[----:B------:R-:W-:Y:S01]  /*10de0*/  IMAD.MOV.U32 R6, RZ, RZ, R20 ;  /* 0x000000ffff067224 */ /* 0x000fe200078e0014 */
[----:B------:R-:W-:Y:S01]  /*10df0*/  @P0 SHF.R.U32.HI R6, RZ, c[0x0][0x4f0], R16 ;  /* 0x00013c00ff060a19 */ /* 0x000fe20000011610 */
[----:B------:R-:W-:-:S03]  /*10e00*/  @P0 IMAD.HI.U32 R11, R20, c[0x0][0x4ec], RZ ;  /* 0x00013b00140b0a27 */ /* 0x000fc600078e00ff */
[----:B------:R-:W-:Y:S01]  /*10e10*/  SHF.R.S32.HI R16, RZ, 0x1f, R6 ;  /* 0x0000001fff107819 */ /* 0x000fe20000011406 */
[----:B------:R-:W-:Y:S01]  /*10e20*/  IMAD.WIDE.U32 R24, R18, c[0x0][0x448], R24 ;  /* 0x0001120012187a25 */ /* 0x000fe200078e0018 */
[----:B------:R-:W-:-:S03]  /*10e30*/  @P0 SHF.R.U32.HI R7, RZ, c[0x0][0x4f0], R11 ;  /* 0x00013c00ff070a19 */ /* 0x000fc6000001160b */
[----:B------:R-:W-:Y:S02]  /*10e40*/  IMAD.MOV R11, RZ, RZ, -R6 ;  /* 0x000000ffff0b7224 */ /* 0x000fe400078e0a06 */
[C---:B------:R-:W-:Y:S02]  /*10e50*/  IMAD R13, R18.reuse, c[0x0][0x4e4], R13 ;  /* 0x00013900120d7a24 */ /* 0x040fe400078e020d */
[----:B------:R-:W-:Y:S01]  /*10e60*/  IMAD.WIDE.U32 R18, R18, c[0x0][0x4e0], R22 ;  /* 0x0001380012127a25 */ /* 0x000fe200078e0016 */
[----:B------:R-:W-:-:S03]  /*10e70*/  SHF.R.S32.HI R22, RZ, 0x1f, R7 ;  /* 0x0000001fff167819 */ /* 0x000fc60000011407 */
[----:B------:R-:W-:Y:S01]  /*10e80*/  IMAD R11, R11, c[0x0][0x4e8], R20 ;  /* 0x00013a000b0b7a24 */ /* 0x000fe200078e0214 */
[----:B------:R-:W-:Y:S01]  /*10e90*/  IADD3 R18, P0, R6, R18, RZ ;  /* 0x0000001206127210 */ /* 0x000fe20007f1e0ff */
[----:B------:R-:W-:Y:S02]  /*10ea0*/  IMAD.IADD R25, R25, 0x1, R17 ;  /* 0x0000000119197824 */ /* 0x000fe400078e0211 */
[----:B------:R-:W-:Y:S01]  /*10eb0*/  IMAD R22, R22, c[0x0][0x430], RZ ;  /* 0x00010c0016167a24 */ /* 0x000fe200078e02ff */
[----:B------:R-:W-:Y:S01]  /*10ec0*/  SHF.R.S32.HI R6, RZ, 0x1f, R11 ;  /* 0x0000001fff067819 */ /* 0x000fe2000001140b */
[----:B------:R-:W-:Y:S01]  /*10ed0*/  IMAD.SHL.U32 R3, R3, 0x2, RZ ;  /* 0x0000000203037824 */ /* 0x000fe200078e00ff */
[----:B------:R-:W-:Y:S01]  /*10ee0*/  IADD3.X R19, R16, R19, R13, P0, !PT ;  /* 0x0000001310137210 */ /* 0x000fe200007fe40d */
[----:B------:R-:W-:-:S04]  /*10ef0*/  IMAD.WIDE.U32 R16, R7, c[0x0][0x430], R24 ;  /* 0x00010c0007107a25 */ /* 0x000fc800078e0018 */
[----:B------:R-:W-:Y:S02]  /*10f00*/  IMAD R6, R6, c[0x0][0x4c8], RZ ;  /* 0x0001320006067a24 */ /* 0x000fe400078e02ff */
[----:B------:R-:W-:-:S04]  /*10f10*/  IMAD.WIDE.U32 R18, R11, c[0x0][0x4c8], R18 ;  /* 0x000132000b127a25 */ /* 0x000fc800078e0012 */
[----:B------:R-:W-:Y:S01]  /*10f20*/  IMAD R6, R11, c[0x0][0x4cc], R6 ;  /* 0x000133000b067a24 */ /* 0x000fe200078e0206 */
[C---:B------:R-:W-:Y:S01]  /*10f30*/  LEA R25, P0, R18.reuse, c[0x0][0x4a8], 0x2 ;  /* 0x00012a0012197a11 */ /* 0x040fe200078010ff */
[C---:B------:R-:W-:Y:S01]  /*10f40*/  IMAD R13, R7.reuse, c[0x0][0x434], R22 ;  /* 0x00010d00070d7a24 */ /* 0x040fe200078e0216 */
[----:B------:R-:W-:Y:S01]  /*10f50*/  IADD3 R7, -R7, RZ, RZ ;  /* 0x000000ff07077210 */ /* 0x000fe20007ffe1ff */
[----:B------:R-:W-:Y:S02]  /*10f60*/  IMAD.IADD R11, R19, 0x1, R6 ;  /* 0x00000001130b7824 */ /* 0x000fe400078e0206 */
[----:B------:R-:W-:Y:S01]  /*10f70*/  SHFL.IDX PT, R22, R25, RZ, 0x1c1f ;  /* 0x001c1fff19167589 */ /* 0x000fe200000e0000 */
[----:B------:R-:W-:Y:S02]  /*10f80*/  IMAD.IADD R13, R17, 0x1, R13 ;  /* 0x00000001110d7824 */ /* 0x000fe400078e020d */
[----:B------:R-:W-:Y:S01]  /*10f90*/  LEA.HI.X R24, R18, c[0x0][0x4ac], R11, 0x2, P0 ;  /* 0x00012b0012187a11 */ /* 0x000fe200000f140b */
[----:B------:R-:W-:Y:S01]  /*10fa0*/  IMAD R7, R7, c[0x0][0x4e8], R20 ;  /* 0x00013a0007077a24 */ /* 0x000fe200078e0214 */
[----:B------:R-:W-:Y:S01]  /*10fb0*/  SHFL.IDX PT, R18, R25, 0x2, 0x1c1f ;  /* 0x005c1f0019127f89 */ /* 0x000fe200000e0000 */
[----:B------:R-:W-:Y:S01]  /*10fc0*/  IMAD.MOV.U32 R12, RZ, RZ, R16 ;  /* 0x000000ffff0c7224 */ /* 0x000fe200078e0010 */
[----:B------:R-:W-:-:S02]  /*10fd0*/  IADD3 R11, R15, 0x48, RZ ;  /* 0x000000480f0b7810 */ /* 0x000fc40007ffe0ff */
[----:B------:R-:W1:Y:S01]  /*10fe0*/  SHFL.IDX PT, R23, R24, RZ, 0x1c1f ;  /* 0x001c1fff18177589 */ /* 0x000e6200000e0000 */
[----:B------:R-:W-:Y:S01]  /*10ff0*/  IMAD.WIDE.U32 R26, R7, c[0x0][0x428], R12 ;  /* 0x00010a00071a7a25 */ /* 0x000fe200078e000c */
[C---:B------:R-:W-:Y:S02]  /*11000*/  IADD3 R13, R15.reuse, 0x8, RZ ;  /* 0x000000080f0d7810 */ /* 0x040fe40007ffe0ff */
[----:B------:R-:W-:Y:S01]  /*11010*/  SHFL.IDX PT, R20, R25, 0x1, 0x1c1f ;  /* 0x003c1f0019147f89 */ /* 0x000fe200000e0000 */
[----:B------:R-:W-:Y:S02]  /*11020*/  IADD3 R12, R15, 0x40, RZ ;  /* 0x000000400f0c7810 */ /* 0x000fe40007ffe0ff */
[-C--:B------:R-:W-:Y:S01]  /*11030*/  ISETP.GE.OR P3, PT, R13, R14.reuse, P1 ;  /* 0x0000000e0d00720c */ /* 0x080fe20000f66670 */
[----:B------:R-:W2:Y:S01]  /*11040*/  SHFL.IDX PT, R21, R24, 0x1, 0x1c1f ;  /* 0x003c1f0018157f89 */ /* 0x000ea200000e0000 */
[-C--:B------:R-:W-:Y:S02]  /*11050*/  ISETP.GE.OR P2, PT, R12, R14.reuse, P1 ;  /* 0x0000000e0c00720c */ /* 0x080fe40000f46670 */
[----:B------:R-:W-:Y:S01]  /*11060*/  ISETP.GE.OR P1, PT, R11, R14, P1 ;  /* 0x0000000e0b00720c */ /* 0x000fe20000f26670 */
[----:B------:R-:W3:Y:S01]  /*11070*/  SHFL.IDX PT, R19, R24, 0x2, 0x1c1f ;  /* 0x005c1f0018137f89 */ /* 0x000ee200000e0000 */
[----:B------:R-:W-:-:S02]  /*11080*/  SHF.R.S32.HI R6, RZ, 0x1f, R7 ;  /* 0x0000001fff067819 */ /* 0x000fc40000011407 */
[-C--:B------:R-:W-:Y:S01]  /*11090*/  ISETP.GE.AND P5, PT, R12, R14.reuse, PT ;  /* 0x0000000e0c00720c */ /* 0x080fe20003fa6270 */
[----:B------:R-:W-:Y:S01]  /*110a0*/  SHFL.IDX PT, R16, R25, 0x3, 0x1c1f ;  /* 0x007c1f0019107f89 */ /* 0x000fe200000e0000 */
[----:B------:R-:W-:Y:S01]  /*110b0*/  ISETP.GE.AND P6, PT, R11, R14, PT ;  /* 0x0000000e0b00720c */ /* 0x000fe20003fc6270 */
[----:B------:R-:W-:Y:S02]  /*110c0*/  IMAD R6, R6, c[0x0][0x428], RZ ;  /* 0x00010a0006067a24 */ /* 0x000fe400078e02ff */
[----:B------:R-:W4:Y:S02]  /*110d0*/  SHFL.IDX PT, R17, R24, 0x3, 0x1c1f ;  /* 0x007c1f0018117f89 */ /* 0x000f2400000e0000 */
[----:B------:R-:W-:Y:S01]  /*110e0*/  IMAD R6, R7, c[0x0][0x42c], R6 ;  /* 0x00010b0007067a24 */ /* 0x000fe200078e0206 */
[----:B------:R-:W-:Y:S01]  /*110f0*/  LEA R7, P0, R26, c[0x0][0x400], 0x2 ;  /* 0x000100001a077a11 */ /* 0x000fe200078010ff */
[----:B-1----:R1:W-:Y:S02]  /*11100*/  @!P4 ST.E [R22.64], R2 ;  /* 0x000000021600c985 */ /* 0x0023e4000c10190a */
[----:B------:R-:W-:-:S02]  /*11110*/  IMAD.IADD R6, R27, 0x1, R6 ;  /* 0x000000011b067824 */ /* 0x000fc400078e0206 */
[----:B------:R1:W1:Y:S03]  /*11120*/  SHFL.IDX PT, R24, R7, RZ, 0x1c1f ;  /* 0x001c1fff07187589 */ /* 0x00026600000e0000 */
[----:B------:R-:W-:Y:S01]  /*11130*/  LEA.HI.X R6, R26, c[0x0][0x404], R6, 0x2, P0 ;  /* 0x000101001a067a11 */ /* 0x000fe200000f1406 */
[----:B--2---:R2:W-:Y:S01]  /*11140*/  @!P3 ST.E [R20.64], R8 ;  /* 0x000000081400b985 */ /* 0x0045e2000c10190a */
[----:B------:R-:W-:-:S03]  /*11150*/  ISETP.GE.AND P0, PT, R13, R14, PT ;  /* 0x0000000e0d00720c */ /* 0x000fc60003f06270 */
[----:B---3--:R2:W-:Y:S04]  /*11160*/  @!P2 ST.E [R18.64], R9 ;  /* 0x000000091200a985 */ /* 0x0085e8000c10190a */
[----:B------:R2:W3:Y:S04]  /*11170*/  SHFL.IDX PT, R25, R6, RZ, 0x1c1f ;  /* 0x001c1fff06197589 */ /* 0x0004e800000e0000 */
[----:B----4-:R2:W-:Y:S01]  /*11180*/  @!P1 ST.E [R16.64], R10 ;  /* 0x0000000a10009985 */ /* 0x0105e2000c10190a */
[----:B------:R-:W-:-:S13]  /*11190*/  ISETP.GE.AND P1, PT, R15, R14, PT ;  /* 0x0000000e0f00720c */ /* 0x000fda0003f26270 */
[----:B------:R-:W-:Y:S05]  /*111a0*/  @P1 BRA `(.L_x_1878) ;  /* 0x0000045000001947 */ /* 0x000fea0003800000 */
[C---:B-1----:R-:W-:Y:S02]  /*111b0*/  IADD3 R11, R3.reuse, 0x8, RZ ;  /* 0x00000008030b7810 */ /* 0x042fe40007ffe0ff */
[C---:B--2---:R-:W-:Y:S02]  /*111c0*/  IADD3 R9, R3.reuse, 0x10, RZ ;  /* 0x0000001003097810 */ /* 0x044fe40007ffe0ff */
        /* <DEDUP_REMOVED lines=11> */
[--C-:B---3--:R-:W-:Y:S01]  /*11280*/  @!P4 IMAD.WIDE R12, R3, 0x4, R24.reuse ;  /* 0x00000004030cc825 */ /* 0x108fe200078e0218 */
        /* <DEDUP_REMOVED lines=55> */
.L_x_1878:
[----:B-1----:R-:W-:Y:S05]  /*11600*/  BSYNC B0 ;  /* 0x0000000000007941 */ /* 0x002fea0003800000 */
.L_x_1877:
[----:B------:R1:W4:Y:S01]  /*11610*/  SHFL.IDX PT, R13, R6, 0x1, 0x1c1f ;  /* 0x003c1f00060d7f89 */ /* 0x00032200000e0000 */
[----:B------:R-:W-:Y:S03]  /*11620*/  BSSY B0, `(.L_x_1879) ;  /* 0x0000048000007945 */ /* 0x000fe60003800000 */
[----:B------:R1:W2:Y:S01]  /*11630*/  SHFL.IDX PT, R12, R7, 0x1, 0x1c1f ;  /* 0x003c1f00070c7f89 */ /* 0x0002a200000e0000 */
[----:B------:R-:W-:Y:S05]  /*11640*/  @P0 BRA `(.L_x_1880) ;  /* 0x0000045000000947 */ /* 0x000fea0003800000 */
[C---:B------:R-:W-:Y:S02]  /*11650*/  IADD3 R11, R3.reuse, 0x8, RZ ;  /* 0x00000008030b7810 */ /* 0x040fe40007ffe0ff */
[----:B------:R-:W-:-:S02]  /*11660*/  ISETP.GE.AND P1, PT, R3, c[0x0][0x3c8], PT ;  /* 0x0000f20003007a0c */ /* 0x000fc40003f26270 */
[----:B------:R-:W-:Y:S02]  /*11670*/  ISETP.GE.AND P0, PT, R11, c[0x0][0x3c8], PT ;  /* 0x0000f2000b007a0c */ /* 0x000fe40003f06270 */
[C---:B--2---:R-:W-:Y:S02]  /*11680*/  IADD3 R10, R3.reuse, 0x10, RZ ;  /* 0x00000010030a7810 */ /* 0x044fe40007ffe0ff */
[C---:B------:R-:W-:Y:S02]  /*11690*/  IADD3 R9, R3.reuse, 0x18, RZ ;  /* 0x0000001803097810 */ /* 0x040fe40007ffe0ff */
[----:B------:R-:W-:Y:S02]  /*116a0*/  ISETP.GE.AND P4, PT, R10, c[0x0][0x3c8], PT ;  /* 0x0000f2000a007a0c */ /* 0x000fe40003f86270 */
[----:B------:R-:W-:Y:S02]  /*116b0*/  IADD3 R8, R3, 0x20, RZ ;  /* 0x0000002003087810 */ /* 0x000fe40007ffe0ff */
[----:B------:R-:W-:Y:S01]  /*116c0*/  ISETP.GE.AND P3, PT, R9, c[0x0][0x3c8], PT ;  /* 0x0000f20009007a0c */ /* 0x000fe20003f66270 */
[C---:B----4-:R-:W-:Y:S01]  /*116d0*/  @!P1 IMAD.WIDE R14, R3.reuse, 0x4, R12 ;  /* 0x00000004030e9825 */ /* 0x050fe200078e020c */
        /* <DEDUP_REMOVED lines=23> */
[----:B--2---:R-:W-:Y:S02]  /*11850*/  @!P2 LOP3.LUT R15, R8, 0xfffffffe, RZ, 0xc0, !PT ;  /* 0xfffffffe080fa812 */ /* 0x004fe400078ec0ff */
[----:B------:R-:W-:-:S03]  /*11860*/  IADD3 R20, R3, 0x50, RZ ;  /* 0x0000005003147810 */ /* 0x000fc60007ffe0ff */
[----:B------:R-:W-:-:S04]  /*11870*/  @!P2 IMAD.WIDE R14, R15, 0x4, R12 ;  /* 0x000000040f0ea825 */ /* 0x000fc800078e020c */
[--C-:B----4-:R-:W-:Y:S01]  /*11880*/  @!P3 IMAD.WIDE R16, R9, 0x4, R12.reuse ;  /* 0x000000040910b825 */ /* 0x110fe200078e020c */
        /* <DEDUP_REMOVED lines=9> */
[----:B-----5:R-:W-:Y:S02]  /*11920*/  IADD3 R18, R3, 0x58, RZ ;  /* 0x0000005803127810 */ /* 0x020fe40007ffe0ff */
        /* <DEDUP_REMOVED lines=9> */
[----:B--2---:R-:W-:Y:S02]  /*119c0*/  @!P0 LOP3.LUT R17, R18, 0xfffffffe, RZ, 0xc0, !PT ;  /* 0xfffffffe12118812 */ /* 0x004fe400078ec0ff */
[----:B----4-:R-:W-:Y:S01]  /*119d0*/  @!P1 LOP3.LUT R15, R20, 0xfffffffe, RZ, 0xc0, !PT ;  /* 0xfffffffe140f9812 */ /* 0x010fe200078ec0ff */
[----:B------:R-:W-:Y:S01]  /*119e0*/  @!P2 IMAD.WIDE R18, R21, 0x4, R12 ;  /* 0x000000041512a825 */ /* 0x000fe200078e020c */
[----:B-1----:R-:W-:-:S03]  /*119f0*/  @!P3 LOP3.LUT R11, R2, 0xfffffffe, RZ, 0xc0, !PT ;  /* 0xfffffffe020bb812 */ /* 0x002fc600078ec0ff */
[----:B------:R-:W-:Y:S01]  /*11a00*/  @!P1 IMAD.WIDE R14, R15, 0x4, R12 ;  /* 0x000000040f0e9825 */ /* 0x000fe200078e020c */
[----:B-----5:R-:W-:-:S03]  /*11a10*/  @!P4 LOP3.LUT R9, R0, 0xfffffffe, RZ, 0xc0, !PT ;  /* 0xfffffffe0009c812 */ /* 0x020fc600078ec0ff */
        /* <DEDUP_REMOVED lines=8> */
.L_x_1880:
[----:B------:R-:W-:Y:S05]  /*11aa0*/  BSYNC B0 ;  /* 0x0000000000007941 */ /* 0x000fea0003800000 */
.L_x_1879:
[----:B-1--4-:R1:W4:Y:S01]  /*11ab0*/  SHFL.IDX PT, R13, R6, 0x2, 0x1c1f ;  /* 0x005c1f00060d7f89 */ /* 0x01232200000e0000 */
[----:B------:R-:W-:Y:S03]  /*11ac0*/  BSSY B0, `(.L_x_1881) ;  /* 0x0000048000007945 */ /* 0x000fe60003800000 */
[----:B--2---:R1:W2:Y:S01]  /*11ad0*/  SHFL.IDX PT, R12, R7, 0x2, 0x1c1f ;  /* 0x005c1f00070c7f89 */ /* 0x0042a200000e0000 */
[----:B------:R-:W-:Y:S05]  /*11ae0*/  @P5 BRA `(.L_x_1882) ;  /* 0x0000045000005947 */ /* 0x000fea0003800000 */
[C---:B------:R-:W-:Y:S02]  /*11af0*/  IADD3 R10, R3.reuse, 0x8, RZ ;  /* 0x00000008030a7810 */ /* 0x040fe40007ffe0ff */
        /* <DEDUP_REMOVED lines=15> */
[--C-:B--2-4-:R-:W-:Y:S01]  /*11bf0*/  @!P4 IMAD.WIDE R18, R11, 0x4, R12.reuse ;  /* 0x000000040b12c825 */ /* 0x114fe200078e020c */
        /* <DEDUP_REMOVED lines=28> */
[----:B----4-:R-:W-:Y:S01]  /*11dc0*/  @!P3 IMAD.WIDE R20, R23, 0x4, R12 ;  /* 0x000000041714b825 */ /* 0x010fe200078e020c */
        /* <DEDUP_REMOVED lines=11> */
[----:B----4-:R-:W-:-:S03]  /*11e80*/  @!P4 LOP3.LUT R11, R2, 0xfffffffe, RZ, 0xc0, !PT ;  /* 0xfffffffe020bc812 */ /* 0x010fc600078ec0ff */
        /* <DEDUP_REMOVED lines=11> */
.L_x_1882:
[----:B------:R-:W-:Y:S05]  /*11f40*/  BSYNC B0 ;  /* 0x0000000000007941 */ /* 0x000fea0003800000 */
.L_x_1881:
[----:B--2---:R2:W1:Y:S04]  /*11f50*/  SHFL.IDX PT, R9, R6, 0x3, 0x1c1f ;  /* 0x007c1f0006097f89 */ /* 0x00446800000e0000 */
[----:B------:R2:W4:Y:S01]  /*11f60*/  SHFL.IDX PT, R8, R7, 0x3, 0x1c1f ;  /* 0x007c1f0007087f89 */ /* 0x00052200000e0000 */
[----:B------:R-:W-:Y:S05]  /*11f70*/  @P6 EXIT ;  /* 0x000000000000694d */ /* 0x000fea0003800000 */
[C---:B-12---:R-:W-:Y:S02]  /*11f80*/  IADD3 R6, R3.reuse, 0x8, RZ ;  /* 0x0000000803067810 */ /* 0x046fe40007ffe0ff */
        /* <DEDUP_REMOVED lines=12> */
[----:B----4-:R-:W-:Y:S01]  /*12050*/  @!P3 IMAD.WIDE R10, R3, 0x4, R8 ;  /* 0x00000004030ab825 */ /* 0x010fe200078e0208 */
[----:B------:R-:W-:-:S02]  /*12060*/  @!P2 LOP3.LUT R6, R6, 0xfffffffe, RZ, 0xc0, !PT ;  /* 0xfffffffe0606a812 */ /* 0x000fc400078ec0ff */
[----:B------:R-:W-:Y:S02]  /*12070*/  @!P1 LOP3.LUT R5, R5, 0xfffffffe, RZ, 0xc0, !PT ;  /* 0xfffffffe05059812 */ /* 0x000fe400078ec0ff */
[----:B------:R-:W-:Y:S01]  /*12080*/  @!P0 LOP3.LUT R4, R4, 0xfffffffe, RZ, 0xc0, !PT ;  /* 0xfffffffe04048812 */ /* 0x000fe200078ec0ff */
[--C-:B------:R-:W-:Y:S01]  /*12090*/  @!P2 IMAD.WIDE R6, R6, 0x4, R8.reuse ;  /* 0x000000040606a825 */ /* 0x100fe200078e0208 */
[----:B------:R-:W-:Y:S01]  /*120a0*/  ISETP.GE.AND P5, PT, R0, c[0x0][0x3c8], PT ;  /* 0x0000f20000007a0c */ /* 0x000fe20003fa6270 */
[----:B------:R-:W-:Y:S01]  /*120b0*/  @!P3 ST.E.64 [R10.64], R142 ;  /* 0x0000008e0a00b985 */ /* 0x000fe2000c101b0a */
[----:B------:R-:W-:Y:S01]  /*120c0*/  IADD3 R18, R3, 0x30, RZ ;  /* 0x0000003003127810 */ /* 0x000fe20007ffe0ff */
[--C-:B------:R-:W-:Y:S01]  /*120d0*/  @!P1 IMAD.WIDE R12, R5, 0x4, R8.reuse ;  /* 0x00000004050c9825 */ /* 0x100fe200078e0208 */
[C---:B------:R-:W-:Y:S01]  /*120e0*/  IADD3 R17, R3.reuse, 0x38, RZ ;  /* 0x0000003803117810 */ /* 0x040fe20007ffe0ff */
[----:B------:R1:W-:Y:S01]  /*120f0*/  @!P2 ST.E.64 [R6.64], R138 ;  /* 0x0000008a0600a985 */ /* 0x0003e2000c101b0a */
[C---:B------:R-:W-:Y:S01]  /*12100*/  IADD3 R16, R3.reuse, 0x40, RZ ;  /* 0x0000004003107810 */ /* 0x040fe20007ffe0ff */
[----:B------:R-:W-:Y:S01]  /*12110*/  @!P0 IMAD.WIDE R4, R4, 0x4, R8 ;  /* 0x0000000404048825 */ /* 0x000fe200078e0208 */
[C---:B------:R-:W-:Y:S01]  /*12120*/  IADD3 R15, R3.reuse, 0x48, RZ ;  /* 0x00000048030f7810 */ /* 0x040fe20007ffe0ff */
[----:B------:R-:W-:Y:S01]  /*12130*/  @!P1 ST.E.64 [R12.64], R110 ;  /* 0x0000006e0c009985 */ /* 0x000fe2000c101b0a */
        /* <DEDUP_REMOVED lines=11> */
[----:B------:R-:W-:Y:S02]  /*121f0*/  @!P2 LEA.HI R16, R16, R16, RZ, 0x1 ;  /* 0x000000101010a211 */ /* 0x000fe400078f08ff */
[----:B------:R-:W-:Y:S02]  /*12200*/  @!P1 LEA.HI R15, R15, R15, RZ, 0x1 ;  /* 0x0000000f0f0f9211 */ /* 0x000fe400078f08ff */
[----:B-1----:R-:W-:-:S02]  /*12210*/  @!P5 LOP3.LUT R7, R0, 0xfffffffe, RZ, 0xc0, !PT ;  /* 0xfffffffe0007d812 */ /* 0x002fc400078ec0ff */
[----:B------:R-:W-:Y:S02]  /*12220*/  @!P0 LEA.HI R14, R14, R14, RZ, 0x1 ;  /* 0x0000000e0e0e8211 */ /* 0x000fe400078f08ff */
[----:B------:R-:W-:Y:S01]  /*12230*/  @!P4 LOP3.LUT R11, R18, 0xfffffffe, RZ, 0xc0, !PT ;  /* 0xfffffffe120bc812 */ /* 0x000fe200078ec0ff */
[--C-:B------:R-:W-:Y:S01]  /*12240*/  @!P5 IMAD.WIDE R6, R7, 0x4, R8.reuse ;  /* 0x000000040706d825 */ /* 0x100fe200078e0208 */
[----:B------:R-:W-:Y:S02]  /*12250*/  @!P3 LOP3.LUT R17, R17, 0xfffffffe, RZ, 0xc0, !PT ;  /* 0xfffffffe1111b812 */ /* 0x000fe400078ec0ff */
[----:B--2---:R-:W-:Y:S02]  /*12260*/  @!P6 LOP3.LUT R5, R2, 0xfffffffe, RZ, 0xc0, !PT ;  /* 0xfffffffe0205e812 */ /* 0x004fe400078ec0ff */
[----:B------:R-:W-:Y:S02]  /*12270*/  @!P2 LOP3.LUT R13, R16, 0xfffffffe, RZ, 0xc0, !PT ;  /* 0xfffffffe100da812 */ /* 0x000fe400078ec0ff */
[----:B------:R-:W-:Y:S01]  /*12280*/  @!P1 LOP3.LUT R15, R15, 0xfffffffe, RZ, 0xc0, !PT ;  /* 0xfffffffe0f0f9812 */ /* 0x000fe200078ec0ff */
[----:B------:R-:W-:Y:S01]  /*12290*/  @!P6 IMAD.WIDE R4, R5, 0x4, R8 ;  /* 0x000000040504e825 */ /* 0x000fe200078e0208 */
[----:B------:R-:W-:-:S03]  /*122a0*/  IADD3 R3, R3, 0x58, RZ ;  /* 0x0000005803037810 */ /* 0x000fc60007ffe0ff */
[--C-:B------:R-:W-:Y:S01]  /*122b0*/  @!P2 IMAD.WIDE R12, R13, 0x4, R8.reuse ;  /* 0x000000040d0ca825 */ /* 0x100fe200078e0208 */
[----:B------:R1:W-:Y:S04]  /*122c0*/  @!P6 ST.E.64 [R4.64], R126 ;  /* 0x0000007e0400e985 */ /* 0x0003e8000c101b0a */
[----:B------:R2:W-:Y:S01]  /*122d0*/  @!P5 ST.E.64 [R6.64], R134 ;  /* 0x000000860600d985 */ /* 0x0005e2000c101b0a */
[----:B-1----:R-:W-:Y:S01]  /*122e0*/  @!P0 LOP3.LUT R5, R14, 0xfffffffe, RZ, 0xc0, !PT ;  /* 0xfffffffe0e058812 */ /* 0x002fe200078ec0ff */
[----:B------:R-:W-:-:S04]  /*122f0*/  @!P1 IMAD.WIDE R14, R15, 0x4, R8 ;  /* 0x000000040f0e9825 */ /* 0x000fc800078e0208 */
[----:B--2---:R-:W-:-:S04]  /*12300*/  @!P4 IMAD.WIDE R6, R11, 0x4, R8 ;  /* 0x000000040b06c825 */ /* 0x004fc800078e0208 */
[--C-:B------:R-:W-:Y:S01]  /*12310*/  @!P3 IMAD.WIDE R10, R17, 0x4, R8.reuse ;  /* 0x00000004110ab825 */ /* 0x100fe200078e0208 */
[----:B------:R1:W-:Y:S03]  /*12320*/  @!P4 ST.E.64 [R6.64], R58 ;  /* 0x0000003a0600c985 */ /* 0x0003e6000c101b0a */
[----:B------:R-:W-:Y:S01]  /*12330*/  @!P0 IMAD.WIDE R4, R5, 0x4, R8 ;  /* 0x0000000405048825 */ /* 0x000fe200078e0208 */
[----:B------:R1:W-:Y:S04]  /*12340*/  @!P3 ST.E.64 [R10.64], R62 ;  /* 0x0000003e0a00b985 */ /* 0x0003e8000c101b0a */
[----:B------:R1:W-:Y:S04]  /*12350*/  @!P2 ST.E.64 [R12.64], R74 ;  /* 0x0000004a0c00a985 */ /* 0x0003e8000c101b0a */
        /* <DEDUP_REMOVED lines=9> */
.L_x_1876:
        /* <DEDUP_REMOVED lines=50> */
.L_x_1883:
        /* <DEDUP_REMOVED lines=15> */
.L_x_2894:


//--------------------- .text._ZN7cutlass13device_kernelIN5flash19enable_sm80_to_sm89INS1_16FlashAttnFwdSm80INS1_25CollectiveMainloopFwdSm80ILi4ELi1ELb0EN4cute5tupleIJNS5_1CILi128EEENS7_ILi48EEENS7_ILi96EEEEEELi96ENS_10bfloat16_tEfNS_4arch4Sm80ELb0ELb1ELb0ELb1ELb0ELb0ELb1ELb1EEENS1_21CollectiveEpilogueFwdINS6_IJS8_SA_S9_EEENS6_IJNS7_ILi1EEESI_SI_EEESC_SE_Li128ELb1ELb1ELb1ELb0EEENS1_36VarlenDynamicPersistentTileSchedulerILi128ELi48ELi128ELi128ELb1ELb1ELb0ELb1ELb0ELb1EEEEEEEEEvNT_6ParamsE --------------------------
	.section	.text._ZN7cutlass13device_kernelIN5flash19enable_sm80_to_sm89INS1_16FlashAttnFwdSm80INS1_25CollectiveMainloopFwdSm80ILi4ELi1ELb0EN4cute5tupleIJNS5_1CILi128EEENS7_ILi48EEENS7_ILi96EEEEEELi96ENS_10bfloat16_tEfNS_4arch4Sm80ELb0ELb1ELb0ELb1ELb0ELb0ELb1ELb1EEENS1_21CollectiveEpilogueFwdINS6_IJS8_SA_S9_EEENS6_IJNS7_ILi1EEESI_SI_EEESC_SE_Li128ELb1ELb1ELb1ELb0EEENS1_36VarlenDynamicPersistentTileSchedulerILi128ELi48ELi128ELi128ELb1ELb1ELb0ELb1ELb0ELb1EEEEEEEEEvNT_6ParamsE,"ax",@progbits
	.sectioninfo	@"SHI_REGISTERS=255"
	.align	128
.text._ZN7cutlass13device_kernelIN5flash19enable_sm80_to_sm89INS1_16FlashAttnFwdSm80INS1_25CollectiveMainloopFwdSm80ILi4ELi1ELb0EN4cute5tupleIJNS5_1CILi128EEENS7_ILi48EEENS7_ILi96EEEEEELi96ENS_10bfloat16_tEfNS_4arch4Sm80ELb0ELb1ELb0ELb1ELb0ELb0ELb1ELb1EEENS1_21CollectiveEpilogueFwdINS6_IJS8_SA_S9_EEENS6_IJNS7_ILi1EEESI_SI_EEESC_SE_Li128ELb1ELb1ELb1ELb0EEENS1_36VarlenDynamicPersistentTileSchedulerILi128ELi48ELi128ELi128ELb1ELb1ELb0ELb1ELb0ELb1EEEEEEEEEvNT_6ParamsE:
        .type           _ZN7cutlass13device_kernelIN5flash19enable_sm80_to_sm89INS1_16FlashAttnFwdSm80INS1_25CollectiveMainloopFwdSm80ILi4ELi1ELb0EN4cute5tupleIJNS5_1CILi128EEENS7_ILi48EEENS7_ILi96EEEEEELi96ENS_10bfloat16_tEfNS_4arch4Sm80ELb0ELb1ELb0ELb1ELb0ELb0ELb1ELb1EEENS1_21CollectiveEpilogueFwdINS6_IJS8_SA_S9_EEENS6_IJNS7_ILi1EEESI_SI_EEESC_SE_Li128ELb1ELb1ELb1ELb0EEENS1_36VarlenDynamicPersistentTileSchedulerILi128ELi48ELi128ELi128ELb1ELb1ELb0ELb1ELb0ELb1EEEEEEEEEvNT_6ParamsE,@function
        .size           _ZN7cutlass13device_kernelIN5flash19enable_sm80_to_sm89INS1_16FlashAttnFwdSm80INS1_25CollectiveMainloopFwdSm80ILi4ELi1ELb0EN4cute5tupleIJNS5_1CILi128EEENS7_ILi48EEENS7_ILi96EEEEEELi96ENS_10bfloat16_tEfNS_4arch4Sm80ELb0ELb1ELb0ELb1ELb0ELb0ELb1ELb1EEENS1_21CollectiveEpilogueFwdINS6_IJS8_SA_S9_EEENS6_IJNS7_ILi1EEESI_SI_EEESC_SE_Li128ELb1ELb1ELb1ELb0EEENS1_36VarlenDynamicPersistentTileSchedulerILi128ELi48ELi128ELi128ELb1ELb1ELb0ELb1ELb0ELb1EEEEEEEEEvNT_6ParamsE,(.L_x_2895 - _ZN7cutlass13device_kernelIN5flash19enable_sm80_to_sm89INS1_16FlashAttnFwdSm80INS1_25CollectiveMainloopFwdSm80ILi4ELi1ELb0EN4cute5tupleIJNS5_1CILi128EEENS7_ILi48EEENS7_ILi96EEEEEELi96ENS_10bfloat16_tEfNS_4arch4Sm80ELb0ELb1ELb0ELb1ELb0ELb0ELb1ELb1EEENS1_21CollectiveEpilogueFwdINS6_IJS8_SA_S9_EEENS6_IJNS7_ILi1EEESI_SI_EEESC_SE_Li128ELb1ELb1ELb1ELb0EEENS1_36VarlenDynamicPersistentTileSchedulerILi128ELi48ELi128ELi128ELb1ELb1ELb0ELb1ELb0ELb1EEEEEEEEEvNT_6ParamsE)
        .other          _ZN7cutlass13device_kernelIN5flash19enable_sm80_to_sm89INS1_16FlashAttnFwdSm80INS1_25CollectiveMainloopFwdSm80ILi4ELi1ELb0EN4cute5tupleIJNS5_1CILi128EEENS7_ILi48EEENS7_ILi96EEEEEELi96ENS_10bfloat16_tEfNS_4arch4Sm80ELb0ELb1ELb0ELb1ELb0ELb0ELb1ELb1EEENS1_21CollectiveEpilogueFwdINS6_IJS8_SA_S9_EEENS6_IJNS7_ILi1EEESI_SI_EEESC_SE_Li128ELb1ELb1ELb1ELb0EEENS1_36VarlenDynamicPersistentTileSchedulerILi128ELi48ELi128ELi128ELb1ELb1ELb0ELb1ELb0ELb1EEEEEEEEEvNT_6ParamsE,@"STO_CUDA_ENTRY STV_DEFAULT"
_ZN7cutlass13device_kernelIN5flash19enable_sm80_to_sm89INS1_16FlashAttnFwdSm80INS1_25CollectiveMainloopFwdSm80ILi4ELi1ELb0EN4cute5tupleIJNS5_1CILi128EEENS7_ILi48EEENS7_ILi96EEEEEELi96ENS_10bfloat16_tEfNS_4arch4Sm80ELb0ELb1ELb0ELb1ELb0ELb0ELb1ELb1EEENS1_21CollectiveEpilogueFwdINS6_IJS8_SA_S9_EEENS6_IJNS7_ILi1EEESI_SI_EEESC_SE_Li128ELb1ELb1ELb1ELb0EEENS1_36VarlenDynamicPersistentTileSchedulerILi128ELi48ELi128ELi128ELb1ELb1ELb0ELb1ELb0ELb1EEEEEEEEEvNT_6ParamsE:
        /* <DEDUP_REMOVED lines=54> */
.L_x_1889:
        /* <DEDUP_REMOVED lines=16> */
.L_x_2069:
        /* <DEDUP_REMOVED lines=16> */
.L_x_2070:
[----:B--2---:R-:W-:-:S05]  /*0560*/  IMAD R0, R0, c[0x0][0x538], RZ ;  /* 0x00014e0000007a24 */ /* 0x004fca00078e02ff */
[----:B------:R-:W-:-:S04]  /*0570*/  IADD3 R6, R0, R6, RZ ;  /* 0x0000000600067210 */ /* 0x000fc80007ffe0ff */
[----:B------:R-:W-:-:S13]  /*0580*/  ISETP.GT.AND P0, PT, R6, UR4, PT ;  /* 0x0000000406007c0c */ /* 0x000fda000bf04270 */
[----:B-1----:R-:W-:Y:S05]  /*0590*/  @!P0 BRA `(.L_x_1889) ;  /* 0xfffffdc000008947 */ /* 0x002fea000383ffff */
.L_x_1885:
[----:B------:R-:W-:-:S05]  /*05a0*/  IADD3 R11, -R0, R6, RZ ;  /* 0x00000006000b7210 */ /* 0x000fca0007ffe1ff */
[----:B------:R-:W-:-:S05]  /*05b0*/  IMAD R0, R4, c[0x0][0x538], R11 ;  /* 0x00014e0004007a24 */ /* 0x000fca00078e020b */
[----:B------:R-:W-:Y:S01]  /*05c0*/  ISETP.GT.AND P0, PT, R0, UR4, PT ;  /* 0x0000000400007c0c */ /* 0x000fe2000bf04270 */
[----:B------:R-:W-:-:S12]  /*05d0*/  BRA.DIV ~URZ, `(.L_x_1890) ;  /* 0x000169127f007947 */ /* 0x000fd8000b800000 */
[----:B------:R-:W-:-:S04]  /*05e0*/  VOTE.ANY R10, PT, !P0 ;  /* 0x00000000000a7806 */ /* 0x000fc800040e0100 */
.L_x_2071:
[----:B------:R-:W1:Y:S02]  /*05f0*/  POPC R6, R10 ;  /* 0x0000000a00067309 */ /* 0x000e640000000000 */
[----:B-1----:R-:W-:-:S05]  /*0600*/  IADD3 R0, R6, R7, RZ ;  /* 0x0000000706007210 */ /* 0x002fca0007ffe0ff */
[----:B------:R1:W-:Y:S01]  /*0610*/  STL [R1+0x24], R0 ;  /* 0x0000240001007387 */ /* 0x0003e20000100800 */
[----:B------:R-:W-:Y:S05]  /*0620*/  BRA.DIV ~URZ, `(.L_x_1891) ;  /* 0x000169127f007947 */ /* 0x000fea000b800000 */
[----:B------:R2:W3:Y:S01]  /*0630*/  SHFL.IDX PT, R12, R9, R6, 0x1f ;  /* 0x00001f06090c7589 */ /* 0x0004e200000e0000 */
[----:B------:R-:W-:-:S03]  /*0640*/  MOV R7, RZ ;  /* 0x000000ff00077202 */ /* 0x000fc60000000f00 */
[----:B------:R2:W4:Y:S04]  /*0650*/  SHFL.IDX PT, R9, R8, R6, 0x1f ;  /* 0x00001f0608097589 */ /* 0x00052800000e0000 */
.L_x_2072:
[----:B------:R-:W-:Y:S01]  /*0660*/  ISETP.NE.AND P0, PT, R10, RZ, PT ;  /* 0x000000ff0a00720c */ /* 0x000fe20003f05270 */
[----:B------:R-:W-:-:S12]  /*0670*/  BSSY B0, `(.L_x_1892) ;  /* 0x0000005000007945 */ /* 0x000fd80003800000 */
[----:B------:R-:W-:Y:S05]  /*0680*/  @!P0 BRA `(.L_x_1893) ;  /* 0x0000003000008947 */ /* 0x000fea0003800000 */
[----:B------:R-:W-:Y:S01]  /*0690*/  IADD3 R3, R6, -0x1, RZ ;  /* 0xffffffff06037810 */ /* 0x000fe20007ffe0ff */
[----:B------:R-:W-:Y:S05]  /*06a0*/  BRA.DIV ~URZ, `(.L_x_1894) ;  /* 0x000169727f007947 */ /* 0x000fea000b800000 */
[----:B------:R1:W2:Y:S02]  /*06b0*/  SHFL.IDX PT, R7, R4, R3, 0x1f ;  /* 0x00001f0304077589 */ /* 0x0002a400000e0000 */
.L_x_1893:
[----:B------:R-:W-:Y:S05]  /*06c0*/  BSYNC B0 ;  /* 0x0000000000007941 */ /* 0x000fea0003800000 */
.L_x_1892:
        /* <DEDUP_REMOVED lines=69> */
.L_x_1896:
        /* <DEDUP_REMOVED lines=70> */
.L_x_1897:
[----:B------:R-:W-:Y:S05]  /*0f80*/  BSYNC B0 ;  /* 0x0000000000007941 */ /* 0x000fea0003800000 */
.L_x_1895:
[----:B------:R-:W-:-:S04]  /*0f90*/  LOP3.LUT R0, RZ, R0, RZ, 0x33, !PT ;  /* 0x00000000ff007212 */ /* 0x000fc800078e33ff */
[----:B------:R-:W-:-:S05]  /*0fa0*/  IADD3 R0, R0, R12, RZ ;  /* 0x0000000c00007210 */ /* 0x000fca0007ffe0ff */
[----:B------:R2:W-:Y:S01]  /*0fb0*/  STL [R1+0x1c], R0 ;  /* 0x00001c0001007387 */ /* 0x0005e20000100800 */
[----:B------:R-:W-:Y:S05]  /*0fc0*/  BRA `(.L_x_1898) ;  /* 0x0000006000007947 */ /* 0x000fea0003800000 */
.L_x_1886:
[----:B------:R-:W-:Y:S01]  /*0fd0*/  MOV R0, UR4 ;  /* 0x0000000400007c02 */ /* 0x000fe20008000f00 */
[----:B------:R-:W-:Y:S04]  /*0fe0*/  STL [R1+0x1c], RZ ;  /* 0x00001cff01007387 */ /* 0x000fe80000100800 */
[----:B------:R-:W-:Y:S04]  /*0ff0*/  STL [R1+0x20], RZ ;  /* 0x000020ff01007387 */ /* 0x000fe80000100800 */
[----:B------:R1:W-:Y:S02]  /*1000*/  STL [R1+0x18], R0 ;  /* 0x0000180001007387 */ /* 0x0003e40000100800 */
[----:B-1----:R-:W-:-:S05]  /*1010*/  MOV R0, c[0x0][0x53c] ;  /* 0x00014f0000007a02 */ /* 0x002fca0000000f00 */
[----:B------:R1:W-:Y:S02]  /*1020*/  STL [R1+0x24], R0 ;  /* 0x0000240001007387 */ /* 0x0003e40000100800 */
.L_x_1898:
        /* <DEDUP_REMOVED lines=8> */
.L_x_1884:
        /* <DEDUP_REMOVED lines=49> */
[----:B------:R-:W-:Y:S01]  /*13c0*/  IMAD.U32 R5, R0, 0x20, R5 ;  /* 0x0000002000057824 */ /* 0x000fe200078e0005 */
[----:B------:R-:W-:Y:S01]  /*13d0*/  LOP3.LUT R2, R2, 0xfffffff8, RZ, 0xc0, !PT ;  /* 0xfffffff802027812 */ /* 0x000fe200078ec0ff */
[C---:B------:R-:W-:Y:S01]  /*13e0*/  IMAD.IADD R4, R8.reuse, 0x1, -R3 ;  /* 0x0000000108047824 */ /* 0x040fe200078e0a03 */
[----:B------:R-:W-:Y:S01]  /*13f0*/  SHF.R.S32.HI R3, RZ, 0x2, R11 ;  /* 0x00000002ff037819 */ /* 0x000fe2000001140b */
[----:B------:R-:W-:Y:S01]  /*1400*/  IMAD.SHL.U32 R8, R8, 0x200, RZ ;  /* 0x0000020008087824 */ /* 0x000fe200078e00ff */
[----:B------:R-:W-:Y:S01]  /*1410*/  LEA.HI R0, R18, R18, RZ, 0x1 ;  /* 0x0000001212007211 */ /* 0x000fe200078f08ff */
[----:B------:R1:W-:Y:S01]  /*1420*/  STL [R1+0x58], R5 ;  /* 0x0000580501007387 */ /* 0x0003e20000100800 */
[----:B------:R-:W-:Y:S01]  /*1430*/  IADD3 R20, R22, 0x20, RZ ;  /* 0x0000002016147810 */ /* 0x000fe20007ffe0ff */
[----:B------:R-:W-:Y:S01]  /*1440*/  IMAD R19, R4, 0x10, R3 ;  /* 0x0000001004137824 */ /* 0x000fe200078e0203 */
[----:B------:R-:W-:-:S02]  /*1450*/  SHF.R.S32.HI R3, RZ, 0x1, R7 ;  /* 0x00000001ff037819 */ /* 0x000fc40000011407 */
[--C-:B------:R-:W-:Y:S02]  /*1460*/  SHF.R.S32.HI R7, RZ, 0x1, R10.reuse ;  /* 0x00000001ff077819 */ /* 0x100fe4000001140a */
[----:B------:R-:W-:Y:S01]  /*1470*/  SHF.R.S32.HI R10, RZ, 0x1f, R10 ;  /* 0x0000001fff0a7819 */ /* 0x000fe2000001140a */
[----:B------:R-:W-:Y:S01]  /*1480*/  STL [R1+0x60], R19 ;  /* 0x0000601301007387 */ /* 0x000fe20000100800 */
[----:B------:R-:W-:Y:S02]  /*1490*/  LOP3.LUT P2, RZ, R3, 0x2, RZ, 0xc0, !PT ;  /* 0x0000000203ff7812 */ /* 0x000fe4000784c0ff */
[----:B------:R-:W-:Y:S01]  /*14a0*/  SHF.R.S32.HI R23, RZ, 0x1f, R22 ;  /* 0x0000001fff177819 */ /* 0x000fe20000011416 */
[----:B-1----:R-:W-:Y:S01]  /*14b0*/  IMAD.IADD R5, R14, 0x1, -R2 ;  /* 0x000000010e057824 */ /* 0x002fe200078e0a02 */
[C---:B------:R-:W-:Y:S01]  /*14c0*/  LOP3.LUT R2, R0.reuse, 0x1ffffffe, RZ, 0xc0, !PT ;  /* 0x1ffffffe00027812 */ /* 0x040fe200078ec0ff */
[----:B------:R-:W-:-:S03]  /*14d0*/  IMAD.SHL.U32 R0, R0, 0x20, RZ ;  /* 0x0000002000007824 */ /* 0x000fc600078e00ff */
[----:B------:R-:W-:Y:S01]  /*14e0*/  LEA.HI R6, R5, R5, RZ, 0x1 ;  /* 0x0000000505067211 */ /* 0x000fe200078f08ff */
[----:B------:R-:W-:Y:S01]  /*14f0*/  IMAD.IADD R4, R18, 0x1, -R2 ;  /* 0x0000000112047824 */ /* 0x000fe200078e0a02 */
[----:B------:R-:W-:Y:S01]  /*1500*/  LOP3.LUT R0, R0, 0xffffffc0, RZ, 0xc0, !PT ;  /* 0xffffffc000007812 */ /* 0x000fe200078ec0ff */
[----:B------:R-:W-:Y:S01]  /*1510*/  IMAD.SHL.U32 R2, R3, 0x40, RZ ;  /* 0x0000004003027824 */ /* 0x000fe200078e00ff */
[----:B------:R-:W-:Y:S02]  /*1520*/  LOP3.LUT R9, R6, 0x3fffffe, RZ, 0xc0, !PT ;  /* 0x03fffffe06097812 */ /* 0x000fe400078ec0ff */
[----:B------:R-:W-:Y:S01]  /*1530*/  LEA.HI R3, R10, R7, RZ, 0x2 ;  /* 0x000000070a037211 */ /* 0x000fe200078f10ff */
[----:B------:R-:W-:Y:S01]  /*1540*/  IMAD R14, R4, 0x8, R0 ;  /* 0x00000008040e7824 */ /* 0x000fe200078e0200 */
[----:B------:R-:W-:Y:S01]  /*1550*/  LOP3.LUT R0, R2, 0xc0, RZ, 0xc0, !PT ;  /* 0x000000c002007812 */ /* 0x000fe200078ec0ff */
[----:B------:R-:W-:Y:S01]  /*1560*/  IMAD.IADD R9, R5, 0x1, -R9 ;  /* 0x0000000105097824 */ /* 0x000fe200078e0a09 */
[----:B------:R-:W-:Y:S01]  /*1570*/  LOP3.LUT R2, R3, 0xfffffffc, RZ, 0xc0, !PT ;  /* 0xfffffffc03027812 */ /* 0x000fe200078ec0ff */
[----:B------:R-:W-:Y:S01]  /*1580*/  IMAD R3, R18, 0x2, R8 ;  /* 0x0000000212037824 */ /* 0x000fe200078e0208 */
[----:B------:R-:W-:-:S02]  /*1590*/  LOP3.LUT R5, R0, 0x8, R17, 0xf8, !PT ;  /* 0x0000000800057812 */ /* 0x000fc400078ef811 */
[----:B------:R-:W-:Y:S01]  /*15a0*/  SHF.R.U32.HI R4, RZ, 0x3, R0 ;  /* 0x00000003ff047819 */ /* 0x000fe20000011600 */
[----:B------:R-:W-:Y:S01]  /*15b0*/  IMAD.IADD R2, R7, 0x1, -R2 ;  /* 0x0000000107027824 */ /* 0x000fe200078e0a02 */
[----:B------:R-:W-:Y:S01]  /*15c0*/  SHF.R.S32.HI R0, RZ, 0x1, R6 ;  /* 0x00000001ff007819 */ /* 0x000fe20000011406 */
[----:B------:R-:W-:Y:S01]  /*15d0*/  IMAD R6, R9, 0x20, R3 ;  /* 0x0000002009067824 */ /* 0x000fe200078e0203 */
[----:B------:R-:W-:Y:S01]  /*15e0*/  LOP3.LUT R10, R5, R4, RZ, 0x3c, !PT ;  /* 0x00000004050a7212 */ /* 0x000fe200078e3cff */
[----:B------:R-:W-:Y:S01]  /*15f0*/  IMAD.SHL.U32 R5, R16, 0x20, RZ ;  /* 0x0000002010057824 */ /* 0x000fe200078e00ff */
[----:B------:R-:W-:Y:S01]  /*1600*/  LOP3.LUT P3, RZ, R2, 0x2, RZ, 0xc0, !PT ;  /* 0x0000000202ff7812 */ /* 0x000fe2000786c0ff */
[C---:B------:R-:W-:Y:S01]  /*1610*/  IMAD.SHL.U32 R3, R0.reuse, 0x40, RZ ;  /* 0x0000004000037824 */ /* 0x040fe200078e00ff */
[----:B------:R-:W-:Y:S01]  /*1620*/  LOP3.LUT P0, RZ, R0, 0x2, RZ, 0xc0, !PT ;  /* 0x0000000200ff7812 */ /* 0x000fe2000780c0ff */
[----:B------:R-:W-:Y:S01]  /*1630*/  IMAD.SHL.U32 R2, R2, 0x40, RZ ;  /* 0x0000004002027824 */ /* 0x000fe200078e00ff */
[----:B------:R-:W-:Y:S01]  /*1640*/  LOP3.LUT R4, R0, 0x1, RZ, 0xc0, !PT ;  /* 0x0000000100047812 */ /* 0x000fe200078ec0ff */
[C---:B------:R-:W-:Y:S01]  /*1650*/  IMAD.SHL.U32 R7, R12.reuse, 0x8, RZ ;  /* 0x000000080c077824 */ /* 0x040fe200078e00ff */
        /* <DEDUP_REMOVED lines=11> */
[----:B------:R-:W-:Y:S01]  /*1710*/  IMAD R2, R13, 0x20, R4 ;  /* 0x000000200d027824 */ /* 0x000fe200078e0204 */
[----:B------:R-:W-:Y:S01]  /*1720*/  LOP3.LUT R4, R11, 0x7ffffffc, RZ, 0xc0, !PT ;  /* 0x7ffffffc0b047812 */ /* 0x000fe200078ec0ff */
[----:B------:R-:W-:Y:S01]  /*1730*/  IMAD R7, R13, 0x20, R0 ;  /* 0x000000200d077824 */ /* 0x000fe200078e0200 */
[----:B------:R-:W-:Y:S01]  /*1740*/  LOP3.LUT R3, R6, R5, RZ, 0x3c, !PT ;  /* 0x0000000506037212 */ /* 0x000fe200078e3cff */
[----:B------:R-:W-:Y:S01]  /*1750*/  IMAD.MOV.U32 R6, RZ, RZ, 0x20 ;  /* 0x00000020ff067424 */ /* 0x000fe200078e00ff */
[C---:B------:R-:W-:Y:S01]  /*1760*/  IADD3 R5, R18.reuse, 0x80, RZ ;  /* 0x0000008012057810 */ /* 0x040fe20007ffe0ff */
[----:B------:R-:W-:Y:S01]  /*1770*/  IMAD.IADD R4, R21, 0x1, -R4 ;  /* 0x0000000115047824 */ /* 0x000fe200078e0a04 */
[----:B------:R-:W-:Y:S01]  /*1780*/  IADD3 R17, R18, 0x70, RZ ;  /* 0x0000007012117810 */ /* 0x000fe20007ffe0ff */
[----:B------:R-:W-:Y:S01]  /*1790*/  STL [R1+0x40], R18 ;  /* 0x0000401201007387 */ /* 0x000fe20000100800 */
[----:B------:R-:W-:Y:S01]  /*17a0*/  @P1 IADD3 R17, R5, 0x10, RZ ;  /* 0x0000001005111810 */ /* 0x000fe20007ffe0ff */
[----:B------:R-:W-:Y:S01]  /*17b0*/  IMAD.SHL.U32 R235, R4, 0x2, RZ ;  /* 0x0000000204eb7824 */ /* 0x000fe200078e00ff */
[----:B------:R-:W-:Y:S01]  /*17c0*/  IADD3 R5, R22, 0x40, RZ ;  /* 0x0000004016057810 */ /* 0x000fe20007ffe0ff */
[----:B------:R-:W-:-:S02]  /*17d0*/  IMAD.IADD R2, R3, 0x1, R2 ;  /* 0x0000000103027824 */ /* 0x000fc400078e0202 */
[----:B------:R-:W-:Y:S01]  /*17e0*/  IMAD.U32 R0, R9, 0x20, R10 ;  /* 0x0000002009007824 */ /* 0x000fe200078e000a */
[----:B------:R-:W-:Y:S01]  /*17f0*/  STL [R1+0x44], R17 ;  /* 0x0000441101007387 */ /* 0x000fe20000100800 */
[----:B------:R-:W-:Y:S01]  /*1800*/  IMAD.IADD R3, R3, 0x1, R7 ;  /* 0x0000000103037824 */ /* 0x000fe200078e0207 */
[----:B------:R-:W-:Y:S02]  /*1810*/  SHF.R.S32.HI R7, RZ, 0x1f, R20 ;  /* 0x0000001fff077819 */ /* 0x000fe40000011414 */
[----:B------:R-:W-:Y:S01]  /*1820*/  STL [R1+0x30], R20 ;  /* 0x0000301401007387 */ /* 0x000fe20000100800 */
[----:B------:R-:W-:Y:S02]  /*1830*/  SHF.R.S32.HI R4, RZ, 0x1f, R5 ;  /* 0x0000001fff047819 */ /* 0x000fe40000011405 */
[C---:B------:R-:W-:Y:S01]  /*1840*/  IADD3 R10, R235.reuse, 0x40, RZ ;  /* 0x00000040eb0a7810 */ /* 0x040fe20007ffe0ff */
[----:B------:R1:W-:Y:S01]  /*1850*/  STL [R1+0x34], R5 ;  /* 0x0000340501007387 */ /* 0x0003e20000100800 */
[----:B------:R-:W-:-:S02]  /*1860*/  IADD3 R8, R235, 0x50, RZ ;  /* 0x00000050eb087810 */ /* 0x000fc40007ffe0ff */
[----:B------:R-:W-:Y:S01]  /*1870*/  LEA R180, R0, 0x3c80, 0x1 ;  /* 0x00003c8000b47811 */ /* 0x000fe200078e08ff */
[----:B------:R-:W-:Y:S01]  /*1880*/  STL.64 [R1+0x28], R22 ;  /* 0x0000281601007387 */ /* 0x000fe20000100a00 */
[----:B------:R-:W-:Y:S02]  /*1890*/  SHF.R.S32.HI R0, RZ, 0x1f, R10 ;  /* 0x0000001fff007819 */ /* 0x000fe4000001140a */
[----:B------:R-:W-:Y:S01]  /*18a0*/  SHF.R.S32.HI R0, RZ, 0x1f, R8 ;  /* 0x0000001fff007819 */ /* 0x000fe20000011408 */
[----:B------:R2:W-:Y:S01]  /*18b0*/  STL [R1+0x54], R7 ;  /* 0x0000540701007387 */ /* 0x0005e20000100800 */
[C---:B------:R-:W-:Y:S02]  /*18c0*/  IADD3 R16, R235.reuse, 0x10, RZ ;  /* 0x00000010eb107810 */ /* 0x040fe40007ffe0ff */
[C---:B------:R-:W-:Y:S01]  /*18d0*/  IADD3 R13, R235.reuse, 0x28, RZ ;  /* 0x00000028eb0d7810 */ /* 0x040fe20007ffe0ff */
[----:B------:R3:W-:Y:S01]  /*18e0*/  STL [R1+0x50], R4 ;  /* 0x0000500401007387 */ /* 0x0007e20000100800 */
[----:B------:R-:W-:-:S02]  /*18f0*/  IADD3 R11, R235, 0x38, RZ ;  /* 0x00000038eb0b7810 */ /* 0x000fc40007ffe0ff */
[----:B------:R-:W-:Y:S02]  /*1900*/  IADD3 R185, R180, 0x20, RZ ;  /* 0x00000020b4b97810 */ /* 0x000fe40007ffe0ff */
[----:B------:R-:W-:Y:S02]  /*1910*/  LEA R183, R2, 0x6080, 0x1 ;  /* 0x0000608002b77811 */ /* 0x000fe400078e08ff */
[----:B------:R-:W-:Y:S02]  /*1920*/  LEA R181, R3, 0x1880, 0x1 ;  /* 0x0000188003b57811 */ /* 0x000fe400078e08ff */
[C---:B------:R-:W-:Y:S02]  /*1930*/  IADD3 R15, R235.reuse, 0x18, RZ ;  /* 0x00000018eb0f7810 */ /* 0x040fe40007ffe0ff */
[----:B------:R-:W-:Y:S02]  /*1940*/  IADD3 R12, R235, 0x30, RZ ;  /* 0x00000030eb0c7810 */ /* 0x000fe40007ffe0ff */
[----:B-1----:R-:W-:-:S02]  /*1950*/  SEL R5, R6, 0xffffffe0, !P0 ;  /* 0xffffffe006057807 */ /* 0x002fc40004000000 */
[----:B------:R-:W-:Y:S02]  /*1960*/  IADD3 R9, R235, 0x48, RZ ;  /* 0x00000048eb097810 */ /* 0x000fe40007ffe0ff */
[----:B------:R-:W-:Y:S01]  /*1970*/  @P2 IADD3 R185, R180, -0x20, RZ ;  /* 0xffffffe0b4b92810 */ /* 0x000fe20007ffe0ff */
[----:B------:R-:W-:Y:S01]  /*1980*/  IMAD.IADD R0, R18, 0x1, R5 ;  /* 0x0000000112007824 */ /* 0x000fe200078e0205 */
[----:B------:R-:W-:Y:S01]  /*1990*/  SHF.R.S32.HI R15, RZ, 0x1f, R15 ;  /* 0x0000001fff0f7819 */ /* 0x000fe2000001140f */
[----:B--2---:R-:W-:Y:S01]  /*19a0*/  IMAD.IADD R7, R19, 0x1, R14 ;  /* 0x0000000113077824 */ /* 0x004fe200078e020e */
[C---:B------:R-:W-:Y:S02]  /*19b0*/  IADD3 R19, R235.reuse, 0x8, RZ ;  /* 0x00000008eb137810 */ /* 0x040fe40007ffe0ff */
[----:B------:R-:W-:Y:S02]  /*19c0*/  IADD3 R14, R235, 0x20, RZ ;  /* 0x00000020eb0e7810 */ /* 0x000fe40007ffe0ff */
[----:B------:R1:W-:Y:S01]  /*19d0*/  STL [R1+0x38], R7 ;  /* 0x0000380701007387 */ /* 0x0003e20000100800 */
[----:B---3--:R-:W-:-:S02]  /*19e0*/  SHF.R.S32.HI R4, RZ, 0x1f, R235 ;  /* 0x0000001fff047819 */ /* 0x008fc400000114eb */
[----:B------:R-:W-:Y:S01]  /*19f0*/  SEL R4, R6, 0xffffffe0, !P3 ;  /* 0xffffffe006047807 */ /* 0x000fe20005800000 */
[----:B------:R2:W-:Y:S01]  /*1a00*/  STL [R1+0x4c], R0 ;  /* 0x00004c0001007387 */ /* 0x0005e20000100800 */
[----:B------:R-:W-:Y:S02]  /*1a10*/  SHF.R.S32.HI R6, RZ, 0x1f, R16 ;  /* 0x0000001fff067819 */ /* 0x000fe40000011410 */
[----:B------:R-:W-:Y:S01]  /*1a20*/  SHF.R.S32.HI R6, RZ, 0x1f, R13 ;  /* 0x0000001fff067819 */ /* 0x000fe2000001140d */
[----:B------:R-:W-:Y:S01]  /*1a30*/  IMAD.IADD R184, R183, 0x1, R4 ;  /* 0x00000001b7b87824 */ /* 0x000fe200078e0204 */
[----:B------:R-:W-:Y:S01]  /*1a40*/  SHF.R.S32.HI R6, RZ, 0x1f, R11 ;  /* 0x0000001fff067819 */ /* 0x000fe2000001140b */
[----:B------:R-:W-:Y:S01]  /*1a50*/  IMAD.IADD R182, R4, 0x1, R181 ;  /* 0x0000000104b67824 */ /* 0x000fe200078e02b5 */
[----:B------:R-:W-:Y:S02]  /*1a60*/  SHF.R.S32.HI R19, RZ, 0x1f, R19 ;  /* 0x0000001fff137819 */ /* 0x000fe40000011413 */
[----:B------:R-:W-:-:S02]  /*1a70*/  SHF.R.S32.HI R14, RZ, 0x1f, R14 ;  /* 0x0000001fff0e7819 */ /* 0x000fc4000001140e */
[----:B------:R-:W-:Y:S02]  /*1a80*/  SHF.R.S32.HI R12, RZ, 0x1f, R12 ;  /* 0x0000001fff0c7819 */ /* 0x000fe4000001140c */
[----:B------:R-:W-:Y:S02]  /*1a90*/  SHF.R.S32.HI R9, RZ, 0x1f, R9 ;  /* 0x0000001fff097819 */ /* 0x000fe40000011409 */
[C---:B------:R-:W-:Y:S02]  /*1aa0*/  IADD3 R193, R185.reuse, 0x400, RZ ;  /* 0x00000400b9c17810 */ /* 0x040fe40007ffe0ff */
[C---:B------:R-:W-:Y:S02]  /*1ab0*/  IADD3 R192, R185.reuse, 0x800, RZ ;  /* 0x00000800b9c07810 */ /* 0x040fe40007ffe0ff */
[----:B------:R-:W-:Y:S02]  /*1ac0*/  IADD3 R191, R185, 0xc00, RZ ;  /* 0x00000c00b9bf7810 */ /* 0x000fe40007ffe0ff */
[----:B-1----:R-:W-:-:S02]  /*1ad0*/  IADD3 R7, R235, 0x58, RZ ;  /* 0x00000058eb077810 */ /* 0x002fc40007ffe0ff */
[----:B------:R-:W-:Y:S01]  /*1ae0*/  IADD3 R190, R185, 0x1000, RZ ;  /* 0x00001000b9be7810 */ /* 0x000fe20007ffe0ff */
[----:B--2---:R-:W-:Y:S01]  /*1af0*/  IMAD.IADD R0, R5, 0x1, R17 ;  /* 0x0000000105007824 */ /* 0x004fe200078e0211 */
[----:B------:R-:W-:Y:S02]  /*1b00*/  SHF.R.S32.HI R6, RZ, 0x1f, R7 ;  /* 0x0000001fff067819 */ /* 0x000fe40000011407 */
[C---:B------:R-:W-:Y:S02]  /*1b10*/  IADD3 R189, R185.reuse, 0x1400, RZ ;  /* 0x00001400b9bd7810 */ /* 0x040fe40007ffe0ff */
[----:B------:R1:W-:Y:S01]  /*1b20*/  STL [R1+0x48], R0 ;  /* 0x0000480001007387 */ /* 0x0003e20000100800 */
[C---:B------:R-:W-:Y:S02]  /*1b30*/  IADD3 R188, R185.reuse, 0x1800, RZ ;  /* 0x00001800b9bc7810 */ /* 0x040fe40007ffe0ff */
[C---:B------:R-:W-:Y:S02]  /*1b40*/  IADD3 R187, R185.reuse, 0x1c00, RZ ;  /* 0x00001c00b9bb7810 */ /* 0x040fe40007ffe0ff */
[----:B------:R-:W-:-:S02]  /*1b50*/  IADD3 R186, R185, 0x2000, RZ ;  /* 0x00002000b9ba7810 */ /* 0x000fc40007ffe0ff */
.L_x_2068:
        /* <DEDUP_REMOVED lines=30> */
.L_x_1899:
[----:B------:R-:W-:-:S04]  /*1d40*/  ISETP.NE.U32.AND P0, PT, RZ, c[0x0][0x368], PT ;  /* 0x0000da00ff007a0c */ /* 0x000fc80003f05070 */
[----:B------:R-:W-:-:S13]  /*1d50*/  ISETP.NE.AND.EX P0, PT, RZ, c[0x0][0x36c], PT, P0 ;  /* 0x0000db00ff007a0c */ /* 0x000fda0003f05300 */
[----:B------:R-:W-:Y:S05]  /*1d60*/  @!P0 BRA `(.L_x_1900) ;  /* 0x0000003000008947 */ /* 0x000fea0003800000 */
[----:B--2---:R-:W-:-:S05]  /*1d70*/  IMAD.WIDE R2, R77, R14, c[0x0][0x368] ;  /* 0x0000da004d027625 */ /* 0x004fca00078e020e */
[----:B-1----:R1:W5:Y:S01]  /*1d80*/  LDG.E R0, [R2.64] ;  /* 0x0000000602007981 */ /* 0x002362000c1e1900 */
[----:B------:R-:W-:Y:S05]  /*1d90*/  BRA `(.L_x_1901) ;  /* 0x0000005000007947 */ /* 0x000fea0003800000 */
.L_x_1900:
[----:B-1----:R-:W-:Y:S01]  /*1da0*/  MOV R0, c[0x0][0x1d0] ;  /* 0x0000740000007a02 */ /* 0x002fe20000000f00 */
[----:B------:R-:W-:Y:S05]  /*1db0*/  @!P4 BRA `(.L_x_1901) ;  /* 0x000000300000c947 */ /* 0x000fea0003800000 */
[----:B------:R-:W3:Y:S04]  /*1dc0*/  LDG.E R5, [R2.64] ;  /* 0x0000000602057981 */ /* 0x000ee8000c1e1900 */
[----:B------:R-:W3:Y:S02]  /*1dd0*/  LDG.E R0, [R2.64+0x4] ;  /* 0x0000040602007981 */ /* 0x000ee4000c1e1900 */
[----:B---3--:R-:W-:Y:S02]  /*1de0*/  IADD3 R0, -R5, R0, RZ ;  /* 0x0000000005007210 */ /* 0x008fe40007ffe1ff */
.L_x_1901:
        /* <DEDUP_REMOVED lines=31> */
.L_x_1904:
[----:B------:R-:W-:-:S13]  /*1fe0*/  ISETP.NE.AND P0, PT, R6, 0x1, PT ;  /* 0x000000010600780c */ /* 0x000fda0003f05270 */
[----:B------:R-:W-:-:S05]  /*1ff0*/  @P0 IMAD.HI.U32 R0, R2, c[0x0][0x330], RZ ;  /* 0x0000cc0002000a27 */ /* 0x000fca00078e00ff */
[----:B------:R-:W-:Y:S02]  /*2000*/  @P0 SHF.R.U32.HI R2, RZ, c[0x0][0x334], R0 ;  /* 0x0000cd00ff020a19 */ /* 0x000fe40000011600 */
.L_x_1905:
[----:B------:R-:W-:Y:S05]  /*2010*/  BSYNC B0 ;  /* 0x0000000000007941 */ /* 0x000fea0003800000 */
.L_x_1903:
[----:B------:R-:W-:-:S05]  /*2020*/  IMAD R2, R2, R6, c[0x0][0x32c] ;  /* 0x0000cb0002027624 */ /* 0x000fca00078e0206 */
[----:B------:R-:W-:-:S04]  /*2030*/  IMNMX R3, R3, R2, PT ;  /* 0x0000000203037217 */ /* 0x000fc80003800200 */
.L_x_1902:
        /* <DEDUP_REMOVED lines=25> */
.L_x_1908:
[----:B------:R-:W-:-:S13]  /*21d0*/  ISETP.NE.AND P0, PT, R6, 0x1, PT ;  /* 0x000000010600780c */ /* 0x000fda0003f05270 */
[----:B------:R-:W-:-:S05]  /*21e0*/  @P0 IMAD.HI.U32 R3, R0, c[0x0][0x330], RZ ;  /* 0x0000cc0000030a27 */ /* 0x000fca00078e00ff */
[----:B------:R-:W-:Y:S02]  /*21f0*/  @P0 SHF.R.U32.HI R0, RZ, c[0x0][0x334], R3 ;  /* 0x0000cd00ff000a19 */ /* 0x000fe40000011603 */
.L_x_1909:
[----:B------:R-:W-:Y:S05]  /*2200*/  BSYNC B0 ;  /* 0x0000000000007941 */ /* 0x000fea0003800000 */
.L_x_1907:
[----:B------:R-:W-:-:S05]  /*2210*/  IMAD R0, R0, c[0x0][0x32c], RZ ;  /* 0x0000cb0000007a24 */ /* 0x000fca00078e02ff */
[----:B------:R-:W-:-:S05]  /*2220*/  IMNMX R2, R2, R0, !PT ;  /* 0x0000000002027217 */ /* 0x000fca0007800200 */
.L_x_1906:
        /* <DEDUP_REMOVED lines=47> */
.L_x_1911:
[----:B------:R-:W-:Y:S05]  /*2520*/  BSYNC B0 ;  /* 0x0000000000007941 */ /* 0x000fea0003800000 */
.L_x_1910:
        /* <DEDUP_REMOVED lines=101> */
[----:B------:R-:W-:Y:S01]  /*2b80*/  LOP3.LUT R194, R194, 0xffffff7f, RZ, 0xc0, !PT ;  /* 0xffffff7fc2c27812 */ /* 0x000fe200078ec0ff */
        /* <DEDUP_REMOVED lines=14> */
[----:B------:R-:W-:Y:S02]  /*2c70*/  IMAD.IADD R5, R3, 0x1, R5 ;  /* 0x0000000103057824 */ /* 0x000fe400078e0205 */
[----:B------:R-:W-:Y:S01]  /*2c80*/  IMAD.MOV.U32 R4, RZ, RZ, R2 ;  /* 0x000000ffff047224 */ /* 0x000fe200078e0002 */
[----:B-----5:R-:W-:Y:S01]  /*2c90*/  @P0 SHF.R.S32.HI R3, RZ, 0x1f, R15 ;  /* 0x0000001fff030819 */ /* 0x020fe2000001140f */
[----:B------:R-:W-:Y:S02]  /*2ca0*/  IMAD.IADD R9, R7, 0x1, R13 ;  /* 0x0000000107097824 */ /* 0x000fe400078e020d */
[----:B------:R-:W-:-:S02]  /*2cb0*/  IMAD.MOV.U32 R8, RZ, RZ, R6 ;  /* 0x000000ffff087224 */ /* 0x000fc400078e0006 */
[----:B------:R-:W-:Y:S01]  /*2cc0*/  @P0 IMAD.MOV.U32 R2, RZ, RZ, R15 ;  /* 0x000000ffff020224 */ /* 0x000fe200078e000f */
[----:B------:R-:W-:Y:S01]  /*2cd0*/  @!P0 MOV R2, R77 ;  /* 0x0000004d00028202 */ /* 0x000fe20000000f00 */
[----:B------:R-:W-:Y:S01]  /*2ce0*/  IMAD R0, R0, c[0x0][0x1a8], RZ ;  /* 0x00006a0000007a24 */ /* 0x000fe200078e02ff */
[----:B------:R-:W-:Y:S01]  /*2cf0*/  IADD3 R7, R11, R16, RZ ;  /* 0x000000100b077210 */ /* 0x000fe20007ffe0ff */
[----:B------:R-:W-:Y:S01]  /*2d00*/  @!P0 IMAD.MOV.U32 R3, RZ, RZ, R14 ;  /* 0x000000ffff038224 */ /* 0x000fe200078e000e */
[----:B------:R-:W-:Y:S01]  /*2d10*/  MOV R6, R10 ;  /* 0x0000000a00067202 */ /* 0x000fe20000000f00 */
[----:B------:R-:W-:Y:S01]  /*2d20*/  IMAD.WIDE.U32 R10, R12, c[0x0][0x1a8], R4 ;  /* 0x00006a000c0a7a25 */ /* 0x000fe200078e0004 */
[----:B------:R-:W-:-:S03]  /*2d30*/  ISETP.GE.AND P1, PT, R18, c[0x0][0x1d4], PT ;  /* 0x0000750012007a0c */ /* 0x000fc60003f26270 */
[----:B------:R-:W-:Y:S01]  /*2d40*/  IMAD.WIDE.U32 R4, R76, c[0x0][0x1e8], R8 ;  /* 0x00007a004c047a25 */ /* 0x000fe200078e0008 */
[----:B------:R-:W-:Y:S02]  /*2d50*/  SEL R8, R2, RZ, !P4 ;  /* 0x000000ff02087207 */ /* 0x000fe40006000000 */
[----:B------:R-:W-:Y:S01]  /*2d60*/  @P3 LOP3.LUT R194, R194, 0x80, RZ, 0xfc, !PT ;  /* 0x00000080c2c23812 */ /* 0x000fe200078efcff */
[----:B------:R-:W-:Y:S01]  /*2d70*/  IMAD R13, R12, c[0x0][0x1ac], R0 ;  /* 0x00006b000c0d7a24 */ /* 0x000fe200078e0200 */
[----:B------:R-:W-:Y:S01]  /*2d80*/  SEL R2, RZ, 0x4, P1 ;  /* 0x00000004ff027807 */ /* 0x000fe20000800000 */
[----:B------:R-:W-:Y:S01]  /*2d90*/  IMAD.WIDE.U32 R6, R76, c[0x0][0x210], R6 ;  /* 0x000084004c067a25 */ /* 0x000fe200078e0006 */
[----:B------:R-:W-:Y:S02]  /*2da0*/  SEL R0, R3, RZ, !P4 ;  /* 0x000000ff03007207 */ /* 0x000fe40006000000 */
[----:B------:R-:W-:Y:S02]  /*2db0*/  LOP3.LUT R194, R194, 0xfffffeff, RZ, 0xc0, !PT ;  /* 0xfffffeffc2c27812 */ /* 0x000fe400078ec0ff */
[----:B------:R-:W-:Y:S01]  /*2dc0*/  LOP3.LUT R36, R17, R2, RZ, 0xfc, !PT ;  /* 0x0000000211247212 */ /* 0x000fe200078efcff */
[----:B------:R-:W-:-:S02]  /*2dd0*/  IMAD.MOV.U32 R2, RZ, RZ, R6 ;  /* 0x000000ffff027224 */ /* 0x000fc400078e0006 */
[----:B------:R-:W-:Y:S01]  /*2de0*/  IMAD R6, R0, c[0x0][0x1f0], RZ ;  /* 0x00007c0000067a24 */ /* 0x000fe200078e02ff */
[----:B------:R-:W-:Y:S01]  /*2df0*/  @P2 LOP3.LUT R194, R194, 0x100, RZ, 0xfc, !PT ;  /* 0x00000100c2c22812 */ /* 0x000fe200078efcff */
[----:B------:R-:W-:Y:S02]  /*2e00*/  IMAD R3, R76, c[0x0][0x214], R7 ;  /* 0x000085004c037a24 */ /* 0x000fe400078e0207 */
[----:B------:R-:W-:Y:S02]  /*2e10*/  IMAD R0, R0, c[0x0][0x218], RZ ;  /* 0x0000860000007a24 */ /* 0x000fe400078e02ff */
[----:B------:R-:W-:Y:S01]  /*2e20*/  IMAD R5, R76, c[0x0][0x1ec], R5 ;  /* 0x00007b004c057a24 */ /* 0x000fe200078e0205 */
[----:B------:R-:W-:Y:S01]  /*2e30*/  LOP3.LUT R194, R194, 0xffffffbf, RZ, 0xc0, !PT ;  /* 0xffffffbfc2c27812 */ /* 0x000fe200078ec0ff */
[----:B------:R-:W-:Y:S01]  /*2e40*/  IMAD.WIDE.U32 R220, R8, c[0x0][0x218], R2 ;  /* 0x0000860008dc7a25 */ /* 0x000fe200078e0002 */
[----:B------:R-:W-:Y:S02]  /*2e50*/  IADD3 R7, R11, R13, RZ ;  /* 0x0000000d0b077210 */ /* 0x000fe40007ffe0ff */
[----:B------:R-:W-:Y:S01]  /*2e60*/  LEA R12, P0, R10, c[0x0][0x160], 0x1 ;  /* 0x000058000a0c7a11 */ /* 0x000fe200078008ff */
[----:B------:R-:W-:-:S02]  /*2e70*/  IMAD R0, R8, c[0x0][0x21c], R0 ;  /* 0x0000870008007a24 */ /* 0x000fc400078e0200 */
[----:B------:R-:W-:Y:S01]  /*2e80*/  IMAD.WIDE.U32 R236, R8, c[0x0][0x1f0], R4 ;  /* 0x00007c0008ec7a25 */ /* 0x000fe200078e0004 */
[----:B------:R-:W-:-:S03]  /*2e90*/  ISETP.GE.AND P3, PT, R21, c[0x0][0x198], PT ;  /* 0x0000660015007a0c */ /* 0x000fc60003f66270 */
[----:B------:R-:W-:Y:S01]  /*2ea0*/  IMAD R2, R8, c[0x0][0x1f4], R6 ;  /* 0x00007d0008027a24 */ /* 0x000fe200078e0206 */
[----:B------:R-:W-:Y:S02]  /*2eb0*/  @P1 LOP3.LUT R194, R194, 0x40, RZ, 0xfc, !PT ;  /* 0x00000040c2c21812 */ /* 0x000fe400078efcff */
[----:B------:R-:W-:Y:S01]  /*2ec0*/  LEA.HI.X R11, R10, c[0x0][0x164], R7, 0x1, P0 ;  /* 0x000059000a0b7a11 */ /* 0x000fe200000f0c07 */
[----:B------:R-:W-:Y:S01]  /*2ed0*/  IMAD.IADD R238, R237, 0x1, R2 ;  /* 0x00000001edee7824 */ /* 0x000fe200078e0202 */
[----:B------:R-:W-:Y:S02]  /*2ee0*/  ISETP.GE.AND P4, PT, R74, c[0x0][0x198], PT ;  /* 0x000066004a007a0c */ /* 0x000fe40003f86270 */
[----:B------:R-:W-:Y:S02]  /*2ef0*/  IADD3 R21, R204, -0x1, RZ ;  /* 0xffffffffcc157810 */ /* 0x000fe40007ffe0ff */
[----:B------:R-:W-:Y:S02]  /*2f00*/  IADD3 R9, R19, R20, RZ ;  /* 0x0000001413097210 */ /* 0x000fe40007ffe0ff */
[----:B------:R-:W-:-:S02]  /*2f10*/  IADD3 R222, R221, R0, RZ ;  /* 0x00000000ddde7210 */ /* 0x000fc40007ffe0ff */
[----:B------:R-:W-:Y:S01]  /*2f20*/  ISETP.GE.AND P2, PT, R18, c[0x0][0x198], PT ;  /* 0x0000660012007a0c */ /* 0x000fe20003f46270 */
[----:B------:R-:W-:Y:S10]  /*2f30*/  BRA.DIV ~URZ, `(.L_x_1913) ;  /* 0x000141427f007947 */ /* 0x000ff4000b800000 */
[----:B------:R1:W2:Y:S02]  /*2f40*/  SHFL.IDX PT, R8, R11, RZ, 0x1c1f ;  /* 0x001c1fff0b087589 */ /* 0x0002a400000e0000 */
.L_x_2073:
[----:B------:R-:W-:Y:S05]  /*2f50*/  BRA.DIV ~URZ, `(.L_x_1914) ;  /* 0x000141927f007947 */ /* 0x000fea000b800000 */
[----:B------:R3:W4:Y:S02]  /*2f60*/  SHFL.IDX PT, R0, R12, RZ, 0x1c1f ;  /* 0x001c1fff0c007589 */ /* 0x00072400000e0000 */
.L_x_2074:
        /* <DEDUP_REMOVED lines=23> */
.L_x_1916:
[----:B------:R-:W-:Y:S05]  /*30e0*/  BSYNC B0 ;  /* 0x0000000000007941 */ /* 0x000fea0003800000 */
.L_x_1915:
[----:B------:R-:W-:Y:S05]  /*30f0*/  BRA.DIV ~URZ, `(.L_x_1917) ;  /* 0x000140527f007947 */ /* 0x000fea000b800000 */
[----:B--2---:R2:W1:Y:S04]  /*3100*/  SHFL.IDX PT, R8, R11, 0x1, 0x1c1f ;  /* 0x003c1f000b087f89 */ /* 0x00446800000e0000 */
[----:B----4-:R2:W4:Y:S02]  /*3110*/  SHFL.IDX PT, R0, R12, 0x1, 0x1c1f ;  /* 0x003c1f000c007f89 */ /* 0x01052400000e0000 */
.L_x_2075:
        /* <DEDUP_REMOVED lines=23> */
.L_x_1919:
[----:B------:R-:W-:Y:S05]  /*3290*/  BSYNC B0 ;  /* 0x0000000000007941 */ /* 0x000fea0003800000 */
.L_x_1918:
[----:B------:R-:W-:Y:S05]  /*32a0*/  BRA.DIV ~URZ, `(.L_x_1920) ;  /* 0x00013f627f007947 */ /* 0x000fea000b800000 */
[----:B-1----:R1:W2:Y:S02]  /*32b0*/  SHFL.IDX PT, R8, R11, 0x2, 0x1c1f ;  /* 0x005c1f000b087f89 */ /* 0x0022a400000e0000 */
.L_x_2076:
[----:B------:R-:W-:Y:S05]  /*32c0*/  BRA.DIV ~URZ, `(.L_x_1921) ;  /* 0x00013fb27f007947 */ /* 0x000fea000b800000 */
[----:B----4-:R4:W1:Y:S02]  /*32d0*/  SHFL.IDX PT, R0, R12, 0x2, 0x1c1f ;  /* 0x005c1f000c007f89 */ /* 0x01086400000e0000 */
.L_x_2077:
        /* <DEDUP_REMOVED lines=23> */
.L_x_1923:
[----:B------:R-:W-:Y:S05]  /*3450*/  BSYNC B0 ;  /* 0x0000000000007941 */ /* 0x000fea0003800000 */
.L_x_1922:
[----:B------:R-:W-:Y:S05]  /*3460*/  BRA.DIV ~URZ, `(.L_x_1924) ;  /* 0x00013e727f007947 */ /* 0x000fea000b800000 */
[----:B-1----:R1:W3:Y:S04]  /*3470*/  SHFL.IDX PT, R7, R11, 0x3, 0x1c1f ;  /* 0x007c1f000b077f89 */ /* 0x0022e800000e0000 */
[----:B------:R1:W4:Y:S02]  /*3480*/  SHFL.IDX PT, R0, R12, 0x3, 0x1c1f ;  /* 0x007c1f000c007f89 */ /* 0x00032400000e0000 */
.L_x_2078:
[----:B------:R-:W5:Y:S04]  /*3490*/  LDL.64 R14, [R1+0x28] ;  /* 0x00002800010e7983 */ /* 0x000f680000100a00 */
[----:B----4-:R-:W4:Y:S04]  /*34a0*/  LDL R6, [R1+0x30] ;  /* 0x0000300001067983 */ /* 0x010f280000100800 */
[----:B---3--:R-:W3:Y:S04]  /*34b0*/  LDL R13, [R1+0x54] ;  /* 0x00005400010d7983 */ /* 0x008ee80000100800 */
[----:B-12---:R-:W2:Y:S04]  /*34c0*/  LDL R11, [R1+0x34] ;  /* 0x00003400010b7983 */ /* 0x006ea80000100800 */
[----:B------:R-:W2:Y:S04]  /*34d0*/  LDL R8, [R1+0x58] ;  /* 0x0000580001087983 */ /* 0x000ea80000100800 */
[----:B------:R-:W2:Y:S04]  /*34e0*/  LDL R12, [R1+0x50] ;  /* 0x00005000010c7983 */ /* 0x000ea80000100800 */
[----:B------:R-:W1:Y:S01]  /*34f0*/  S2R R37, SR_TID.X ;  /* 0x0000000000257919 */ /* 0x000e620000002100 */
[----:B------:R-:W-:Y:S01]  /*3500*/  IADD3 R2, R9, 0x60, RZ ;  /* 0x0000006009027810 */ /* 0x000fe20007ffe0ff */
[----:B------:R-:W-:-:S02]  /*3510*/  IMAD.MOV.U32 R20, RZ, RZ, 0x30 ;  /* 0x00000030ff147424 */ /* 0x000fc400078e00ff */
[----:B------:R-:W2:Y:S01]  /*3520*/  LDL R242, [R1+0x8] ;  /* 0x0000080001f27983 */ /* 0x000ea20000100800 */
[----:B------:R-:W-:Y:S01]  /*3530*/  ISETP.GE.AND P0, PT, R2, R10, PT ;  /* 0x0000000a0200720c */ /* 0x000fe20003f06270 */
[----:B------:R-:W-:-:S04]  /*3540*/  IMAD R20, R204, -0x30, R20 ;  /* 0xffffffd0cc147824 */ /* 0x000fc800078e0214 */
[----:B------:R-:W-:Y:S01]  /*3550*/  IMAD.IADD R120, R219, 0x1, R20 ;  /* 0x00000001db787824 */ /* 0x000fe200078e0214 */
[----:B------:R-:W-:Y:S02]  /*3560*/  SHF.R.S32.HI R9, RZ, 0x1f, R21 ;  /* 0x0000001fff097819 */ /* 0x000fe40000011415 */
[----:B-1----:R-:W-:-:S04]  /*3570*/  SHF.R.S32.HI R121, RZ, 0x1f, R37 ;  /* 0x0000001fff797819 */ /* 0x002fc80000011425 */
[----:B------:R-:W-:-:S04]  /*3580*/  LEA.HI R121, R121, R37, RZ, 0x2 ;  /* 0x0000002579797211 */ /* 0x000fc800078f10ff */
[----:B------:R-:W-:Y:S01]  /*3590*/  SHF.R.S32.HI R121, RZ, 0x2, R121 ;  /* 0x00000002ff797819 */ /* 0x000fe20000011479 */
[----:B------:R-:W-:Y:S02]  /*35a0*/  IMAD.MOV.U32 R122, RZ, RZ, R236 ;  /* 0x000000ffff7a7224 */ /* 0x000fe400078e00ec */
[----:B------:R-:W-:Y:S01]  /*35b0*/  IMAD.MOV.U32 R123, RZ, RZ, R238 ;  /* 0x000000ffff7b7224 */ /* 0x000fe200078e00ee */
[C---:B------:R-:W-:Y:S02]  /*35c0*/  LOP3.LUT P6, RZ, R194.reuse, 0x80, RZ, 0xc0, !PT ;  /* 0x00000080c2ff7812 */ /* 0x040fe400078cc0ff */
[----:B------:R-:W-:Y:S02]  /*35d0*/  LOP3.LUT P5, RZ, R194, 0x40, RZ, 0xc0, !PT ;  /* 0x00000040c2ff7812 */ /* 0x000fe400078ac0ff */
[----:B-----5:R-:W-:-:S04]  /*35e0*/  @!P0 LEA R4, P1, R14, R0, 0x1 ;  /* 0x000000000e048211 */ /* 0x020fc800078208ff */
[----:B------:R-:W-:Y:S02]  /*35f0*/  @!P0 LEA.HI.X R5, R14, R7, R15, 0x1, P1 ;  /* 0x000000070e058211 */ /* 0x000fe400008f0c0f */
[----:B----4-:R-:W-:-:S04]  /*3600*/  @!P0 LEA R2, P1, R6, R0, 0x1 ;  /* 0x0000000006028211 */ /* 0x010fc800078208ff */
[----:B---3--:R-:W-:Y:S02]  /*3610*/  @!P0 LEA.HI.X R3, R6, R7, R13, 0x1, P1 ;  /* 0x0000000706038211 */ /* 0x008fe400008f0c0d */
[----:B--2---:R-:W-:Y:S02]  /*3620*/  @!P0 LEA R6, P1, R11, R0, 0x1 ;  /* 0x000000000b068211 */ /* 0x004fe400078208ff */
[----:B------:R-:W-:Y:S01]  /*3630*/  IMNMX R0, R120, 0x30, PT ;  /* 0x0000003078007817 */ /* 0x000fe20003800200 */
[----:B------:R-:W-:-:S04]  /*3640*/  IMAD.SHL.U32 R195, R8, 0x2, RZ ;  /* 0x0000000208c37824 */ /* 0x000fc800078e00ff */
[----:B------:R-:W-:Y:S01]  /*3650*/  IMAD.IADD R8, R0, 0x1, -R121 ;  /* 0x0000000100087824 */ /* 0x000fe200078e0a79 */
[----:B------:R-:W-:Y:S01]  /*3660*/  @!P0 LEA.HI.X R7, R11, R7, R12, 0x1, P1 ;  /* 0x000000070b078211 */ /* 0x000fe200008f0c0c */
[----:B------:R-:W-:Y:S01]  /*3670*/  @!PT LDS RZ, [RZ] ;  /* 0x00000000fffff984 */ /* 0x000fe20000000800 */
[----:B------:R-:W-:Y:S01]  /*3680*/  @!PT LDS RZ, [RZ] ;  /* 0x00000000fffff984 */ /* 0x000fe20000000800 */
[----:B------:R-:W-:Y:S01]  /*3690*/  @!PT LDS RZ, [RZ] ;  /* 0x00000000fffff984 */ /* 0x000fe20000000800 */
[----:B------:R1:W-:Y:S03]  /*36a0*/  @!P0 LDGSTS.E.BYPASS.LTC128B.128 [R195+0x7880], [R4.64], !P4 ;  /* 0x0788000004c38fae */ /* 0x0003e6000e101d46 */
[----:B------:R-:W-:Y:S01]  /*36b0*/  ISETP.GE.AND P1, PT, R8, 0x1, PT ;  /* 0x000000010800780c */ /* 0x000fe20003f26270 */
[----:B------:R2:W-:Y:S04]  /*36c0*/  @!P0 LDGSTS.E.BYPASS.LTC128B.128 [R195+0x9880], [R2.64], !P3 ;  /* 0x0988000002c38fae */ /* 0x0005e8000d901d46 */
[----:B------:R3:W-:Y:S04]  /*36d0*/  @!P0 LDGSTS.E.BYPASS.LTC128B.128 [R195+0xb880], [R6.64], !P2 ;  /* 0x0b88000006c38fae */ /* 0x0007e8000d101d46 */
[----:B------:R-:W0:Y:S01]  /*36e0*/  LDGDEPBAR ;  /* 0x00000000000079af */ /* 0x000e220000000000 */
[----:B------:R-:W-:Y:S03]  /*36f0*/  WARPSYNC 0xffffffff ;  /* 0xffffffff00007948 */ /* 0x000fe60003800000 */
[----:B------:R-:W-:Y:S01]  /*3700*/  BAR.SYNC.DEFER_BLOCKING 0x0 ;  /* 0x0000000000007b1d */ /* 0x000fe20000010000 */
[----:B-1----:R-:W-:-:S02]  /*3710*/  IMAD R4, R9, c[0x0][0x1e0], RZ ;  /* 0x0000780009047a24 */ /* 0x002fc400078e02ff */
[----:B--2---:R-:W-:-:S04]  /*3720*/  IMAD.WIDE.U32 R2, R21, c[0x0][0x1e0], RZ ;  /* 0x0000780015027a25 */ /* 0x004fc800078e00ff */
[----:B------:R-:W-:-:S04]  /*3730*/  IMAD R0, R21, c[0x0][0x1e4], R4 ;  /* 0x0000790015007a24 */ /* 0x000fc800078e0204 */
[----:B------:R-:W-:Y:S02]  /*3740*/  IMAD.IADD R0, R3, 0x1, R0 ;  /* 0x0000000103007824 */ /* 0x000fe400078e0200 */
[----:B------:R-:W-:-:S04]  /*3750*/  IMAD.WIDE.U32 R2, R2, 0x30, R122 ;  /* 0x0000003002027825 */ /* 0x000fc800078e007a */
[----:B------:R-:W-:Y:S01]  /*3760*/  IMAD R0, R0, 0x30, RZ ;  /* 0x0000003000007824 */ /* 0x000fe200078e02ff */
[----:B------:R-:W-:-:S03]  /*3770*/  @P1 LEA R4, P0, R2, c[0x0][0x1c8], 0x1 ;  /* 0x0000720002041a11 */ /* 0x000fc600078008ff */
[----:B------:R-:W-:Y:S01]  /*3780*/  IMAD.IADD R0, R3, 0x1, R0 ;  /* 0x0000000103007824 */ /* 0x000fe200078e0200 */
[----:B------:R-:W-:-:S04]  /*3790*/  LOP3.LUT P4, RZ, R194, 0x100, RZ, 0xc0, !PT ;  /* 0x00000100c2ff7812 */ /* 0x000fc8000788c0ff */
[----:B------:R-:W-:Y:S02]  /*37a0*/  @P1 LEA.HI.X R5, R2, c[0x0][0x1cc], R0, 0x1, P0 ;  /* 0x0000730002051a11 */ /* 0x000fe400000f0c00 */
[----:B------:R-:W-:Y:S01]  /*37b0*/  ISETP.GE.AND P0, PT, R8, 0x21, PT ;  /* 0x000000210800780c */ /* 0x000fe20003f06270 */
[----:B------:R-:W-:-:S04]  /*37c0*/  IMAD.MOV.U32 R3, RZ, RZ, 0x20 ;  /* 0x00000020ff037424 */ /* 0x000fc800078e00ff */
[C---:B---3--:R-:W-:Y:S02]  /*37d0*/  IMAD.WIDE.U32 R6, R3.reuse, c[0x0][0x1e0], RZ ;  /* 0x0000780003067a25 */ /* 0x048fe400078e00ff */
[----:B------:R-:W-:Y:S01]  /*37e0*/  @!PT LDS RZ, [RZ] ;  /* 0x00000000fffff984 */ /* 0x000fe20000000800 */
[----:B------:R-:W-:Y:S01]  /*37f0*/  @!PT LDS RZ, [RZ] ;  /* 0x00000000fffff984 */ /* 0x000fe20000000800 */
[----:B------:R-:W-:Y:S01]  /*3800*/  @!PT LDS RZ, [RZ] ;  /* 0x00000000fffff984 */ /* 0x000fe20000000800 */
[----:B------:R1:W-:Y:S04]  /*3810*/  @P1 LDGSTS.E.BYPASS.LTC128B.128 [R195+0x3c80], [R4.64], !P4 ;  /* 0x03c8000004c31fae */ /* 0x0003e8000e101d46 */
        /* <DEDUP_REMOVED lines=11> */
[----:B------:R-:W-:Y:S01]  /*38d0*/  IMAD R6, R9, c[0x0][0x208], RZ ;  /* 0x0000820009067a24 */ /* 0x000fe200078e02ff */
[----:B------:R-:W-:Y:S01]  /*38e0*/  ISETP.GT.AND P3, PT, R37, 0x3f, PT ;  /* 0x0000003f2500780c */ /* 0x000fe20003f64270 */
[----:B------:R-:W-:-:S04]  /*38f0*/  IMAD.WIDE.U32 R4, R21, c[0x0][0x208], RZ ;  /* 0x0000820015047a25 */ /* 0x000fc800078e00ff */
[----:B------:R-:W-:-:S04]  /*3900*/  IMAD R0, R21, c[0x0][0x20c], R6 ;  /* 0x0000830015007a24 */ /* 0x000fc800078e0206 */
[----:B------:R-:W-:-:S04]  /*3910*/  IMAD.IADD R0, R5, 0x1, R0 ;  /* 0x0000000105007824 */ /* 0x000fc800078e0200 */
[----:B------:R-:W-:Y:S02]  /*3920*/  IMAD R0, R0, 0x30, RZ ;  /* 0x0000003000007824 */ /* 0x000fe400078e02ff */
[----:B-1----:R-:W-:Y:S01]  /*3930*/  IMAD.MOV.U32 R2, RZ, RZ, R220 ;  /* 0x000000ffff027224 */ /* 0x002fe200078e00dc */
[----:B------:R-:W-:-:S04]  /*3940*/  DEPBAR.LE SB0, 0x1 ;  /* 0x000080400000791a */ /* 0x000fc80000000000 */
[----:B------:R-:W-:Y:S01]  /*3950*/  IMAD.MOV.U32 R3, RZ, RZ, R222 ;  /* 0x000000ffff037224 */ /* 0x000fe200078e00de */
[----:B------:R-:W-:-:S04]  /*3960*/  DEPBAR.LE SB0, 0x0 ;  /* 0x000080000000791a */ /* 0x000fc80000000000 */
[----:B------:R-:W-:Y:S01]  /*3970*/  IMAD.WIDE.U32 R4, R4, 0x30, R2 ;  /* 0x0000003004047825 */ /* 0x000fe200078e0002 */
[----:B------:R-:W-:Y:S03]  /*3980*/  BAR.SYNC.DEFER_BLOCKING 0x0 ;  /* 0x0000000000007b1d */ /* 0x000fe60000010000 */
[----:B------:R-:W-:Y:S01]  /*3990*/  IMAD.IADD R3, R5, 0x1, R0 ;  /* 0x0000000105037824 */ /* 0x000fe200078e0200 */
[----:B------:R-:W-:Y:S01]  /*39a0*/  LEA R2, P0, R4, c[0x0][0x1f8], 0x1 ;  /* 0x00007e0004027a11 */ /* 0x000fe200078008ff */
[----:B------:R-:W-:-:S03]  /*39b0*/  @!P3 IMAD.MOV.U32 R0, RZ, RZ, c[0x0][0x208] ;  /* 0x00008200ff00b624 */ /* 0x000fc600078e00ff */
[----:B------:R-:W-:Y:S01]  /*39c0*/  LEA.HI.X R3, R4, c[0x0][0x1fc], R3, 0x1, P0 ;  /* 0x00007f0004037a11 */ /* 0x000fe200000f0c03 */
[----:B------:R-:W-:Y:S01]  /*39d0*/  @!P3 IMAD.MOV.U32 R4, RZ, RZ, c[0x0][0x20c] ;  /* 0x00008300ff04b624 */ /* 0x000fe200078e00ff */
[----:B------:R-:W-:Y:S02]  /*39e0*/  @!P3 LEA R22, P0, R0, R2, 0x6 ;  /* 0x000000020016b211 */ /* 0x000fe400078030ff */
[----:B------:R-:W-:Y:S02]  /*39f0*/  LOP3.LUT P2, RZ, R36, 0x1, RZ, 0xc0, !PT ;  /* 0x0000000124ff7812 */ /* 0x000fe4000784c0ff */
[----:B------:R-:W-:Y:S02]  /*3a00*/  @!P3 LEA.HI.X R23, R0, R3, R4, 0x6, P0 ;  /* 0x000000030017b211 */ /* 0x000fe400000f3404 */
[----:B------:R-:W-:-:S04]  /*3a10*/  IADD3 R0, R20, R219, -R121 ;  /* 0x000000db14007210 */ /* 0x000fc80007ffe879 */
        /* <DEDUP_REMOVED lines=9> */
[----:B------:R-:W5:Y:S04]  /*3ab0*/  LDSM.16.M88.4 R44, [R193] ;  /* 0x00000000c12c783b */ /* 0x000f680000000200 */
[----:B------:R-:W1:Y:S04]  /*3ac0*/  LDSM.16.M88.4 R48, [R192] ;  /* 0x00000000c030783b */ /* 0x000e680000000200 */
        /* <DEDUP_REMOVED lines=12> */
[----:B------:R-:W-:Y:S01]  /*3b90*/  ISETP.GT.AND P3, PT, R37, 0x3f, PT ;  /* 0x0000003f2500780c */ /* 0x000fe20003f64270 */
[C---:B-1----:R-:W-:Y:S08]  /*3ba0*/  HMMA.16816.F32.BF16 R64, R8.reuse, R32, RZ ;  /* 0x000000200840723c */ /* 0x042ff000000418ff */
[----:B--2---:R-:W-:Y:S04]  /*3bb0*/  HMMA.16816.F32.BF16 R56, R8, R28, RZ ;  /* 0x0000001c0838723c */ /* 0x004fe800000418ff */
[----:B------:R-:W-:-:S02]  /*3bc0*/  @!P3 ISETP.LT.OR P2, PT, R0, 0x21, !P2 ;  /* 0x000000210000b80c */ /* 0x000fc40005741670 */
[C---:B------:R-:W-:Y:S02]  /*3bd0*/  @!P3 ISETP.LT.OR P0, PT, R0.reuse, 0x21, !P0 ;  /* 0x000000210000b80c */ /* 0x040fe40004701670 */
[C---:B---3--:R-:W-:Y:S08]  /*3be0*/  HMMA.16816.F32.BF16 R36, R8.reuse, R24, RZ ;  /* 0x000000180824723c */ /* 0x048ff000000418ff */
[C---:B------:R-:W-:Y:S01]  /*3bf0*/  HMMA.16816.F32.BF16 R60, R8.reuse, R34, RZ ;  /* 0x00000022083c723c */ /* 0x040fe200000418ff */
[----:B------:R1:W-:Y:S04]  /*3c00*/  @!P3 LDGSTS.E.BYPASS.LTC128B.128 [R195+0x2080], [R22.64], !P2 ;  /* 0x0208000016c3bfae */ /* 0x0003e8000d101d46 */
[----:B------:R1:W-:Y:S03]  /*3c10*/  @!P3 LDGSTS.E.BYPASS.LTC128B.128 [R195+0x2c80], [R22.64+0x40], !P0 ;  /* 0x02c8004016c3bfae */ /* 0x0003e6000c101d46 */
[C---:B------:R-:W-:Y:S08]  /*3c20*/  HMMA.16816.F32.BF16 R52, R8.reuse, R30, RZ ;  /* 0x0000001e0834723c */ /* 0x040ff000000418ff */
[----:B------:R-:W-:Y:S01]  /*3c30*/  HMMA.16816.F32.BF16 R8, R8, R26, RZ ;  /* 0x0000001a0808723c */ /* 0x000fe200000418ff */
[----:B------:R-:W-:-:S07]  /*3c40*/  @!P3 ISETP.LT.OR P0, PT, R0, 0x21, !P1 ;  /* 0x000000210000b80c */ /* 0x000fce0004f01670 */
[C---:B------:R-:W-:Y:S06]  /*3c50*/  HMMA.16816.F32.BF16 R68, R12.reuse, R32, RZ ;  /* 0x000000200c44723c */ /* 0x040fec00000418ff */
[----:B------:R1:W-:Y:S02]  /*3c60*/  @!P3 LDGSTS.E.BYPASS.LTC128B.128 [R195+0x3880], [R22.64+0x80], !P0 ;  /* 0x0388008016c3bfae */ /* 0x0003e4000c101d46 */
[C---:B------:R-:W-:Y:S02]  /*3c70*/  HMMA.16816.F32.BF16 R88, R12.reuse, R34, RZ ;  /* 0x000000220c58723c */ /* 0x040fe400000418ff */
[----:B------:R-:W-:Y:S04]  /*3c80*/  LDSM.16.M88.4 R32, [R180+0x1000] ;  /* 0x00100000b420783b */ /* 0x000fe80000000200 */
[----:B------:R-:W0:Y:S02]  /*3c90*/  LDGDEPBAR ;  /* 0x00000000000079af */ /* 0x000e240000000000 */
[C---:B------:R-:W-:Y:S08]  /*3ca0*/  HMMA.16816.F32.BF16 R76, R12.reuse, R28, RZ ;  /* 0x0000001c0c4c723c */ /* 0x040ff000000418ff */
[C---:B------:R-:W-:Y:S08]  /*3cb0*/  HMMA.16816.F32.BF16 R84, R12.reuse, R30, RZ ;  /* 0x0000001e0c54723c */ /* 0x040ff000000418ff */
[C---:B------:R-:W-:Y:S08]  /*3cc0*/  HMMA.16816.F32.BF16 R28, R12.reuse, R24, RZ ;  /* 0x000000180c1c723c */ /* 0x040ff000000418ff */
[----:B------:R-:W-:Y:S01]  /*3cd0*/  HMMA.16816.F32.BF16 R96, R12, R26, RZ ;  /* 0x0000001a0c60723c */ /* 0x000fe200000418ff */
[----:B------:R-:W-:Y:S04]  /*3ce0*/  LDSM.16.M88.4 R12, [R180+0x1400] ;  /* 0x00140000b40c783b */ /* 0x000fe80000000200 */
[----:B------:R-:W-:Y:S03]  /*3cf0*/  LDSM.16.M88.4 R24, [R184+0x3000] ;  /* 0x00300000b818783b */ /* 0x000fe60000000200 */
[C---:B----4-:R-:W-:Y:S08]  /*3d00*/  HMMA.16816.F32.BF16 R112, R4.reuse, R40, R64 ;  /* 0x000000280470723c */ /* 0x050ff00000041840 */
[C---:B-----5:R-:W-:Y:S01]  /*3d10*/  HMMA.16816.F32.BF16 R108, R4.reuse, R44, R56 ;  /* 0x0000002c046c723c */ /* 0x060fe20000041838 */
[----:B------:R-:W-:Y:S07]  /*3d20*/  LDSM.16.M88.4 R56, [R191] ;  /* 0x00000000bf38783b */ /* 0x000fee0000000200 */
[C---:B------:R-:W-:Y:S01]  /*3d30*/  HMMA.16816.F32.BF16 R104, R4.reuse, R48, R36 ;  /* 0x000000300468723c */ /* 0x040fe20000041824 */
[----:B------:R-:W-:Y:S07]  /*3d40*/  LDSM.16.M88.4 R36, [R180+0xc00] ;  /* 0x000c0000b424783b */ /* 0x000fee0000000200 */
[C---:B------:R-:W-:Y:S01]  /*3d50*/  HMMA.16816.F32.BF16 R100, R4.reuse, R42, R60 ;  /* 0x0000002a0464723c */ /* 0x040fe2000004183c */
[----:B------:R-:W-:Y:S07]  /*3d60*/  LDSM.16.M88.4 R60, [R189] ;  /* 0x00000000bd3c783b */ /* 0x000fee0000000200 */
[C---:B------:R-:W-:Y:S01]  /*3d70*/  HMMA.16816.F32.BF16 R92, R4.reuse, R46, R52 ;  /* 0x0000002e045c723c */ /* 0x040fe20000041834 */
[----:B------:R-:W-:Y:S07]  /*3d80*/  LDSM.16.M88.4 R52, [R190] ;  /* 0x00000000be34783b */ /* 0x000fee0000000200 */
[----:B------:R-:W-:Y:S01]  /*3d90*/  HMMA.16816.F32.BF16 R80, R4, R50, R8 ;  /* 0x000000320450723c */ /* 0x000fe20000041808 */
[----:B------:R-:W2:Y:S04]  /*3da0*/  LDSM.16.M88.4 R4, [R183+0x3000] ;  /* 0x00300000b704783b */ /* 0x000ea80000000200 */
[----:B------:R-:W3:Y:S03]  /*3db0*/  LDSM.16.M88.4 R8, [R183+0x2000] ;  /* 0x00200000b708783b */ /* 0x000ee60000000200 */
[C---:B------:R-:W-:Y:S08]  /*3dc0*/  HMMA.16816.F32.BF16 R72, R16.reuse, R40, R68 ;  /* 0x000000281048723c */ /* 0x040ff00000041844 */
[C---:B------:R-:W-:Y:S08]  /*3dd0*/  HMMA.16816.F32.BF16 R40, R16.reuse, R42, R88 ;  /* 0x0000002a1028723c */ /* 0x040ff00000041858 */
[C---:B------:R-:W-:Y:S08]  /*3de0*/  HMMA.16816.F32.BF16 R64, R16.reuse, R44, R76 ;  /* 0x0000002c1040723c */ /* 0x040ff0000004184c */
[C---:B------:R-:W-:Y:S01]  /*3df0*/  HMMA.16816.F32.BF16 R68, R16.reuse, R48, R28 ;  /* 0x000000301044723c */ /* 0x040fe2000004181c */
[----:B------:R-:W4:Y:S07]  /*3e00*/  LDSM.16.M88.4 R28, [R184+0x2000] ;  /* 0x00200000b81c783b */ /* 0x000f2e0000000200 */
[C---:B------:R-:W-:Y:S08]  /*3e10*/  HMMA.16816.F32.BF16 R44, R16.reuse, R46, R84 ;  /* 0x0000002e102c723c */ /* 0x040ff00000041854 */
[----:B------:R-:W-:Y:S01]  /*3e20*/  HMMA.16816.F32.BF16 R16, R16, R50, R96 ;  /* 0x000000321010723c */ /* 0x000fe20000041860 */
[----:B------:R-:W-:Y:S07]  /*3e30*/  LDSM.16.M88.4 R48, [R180+0x1800] ;  /* 0x00180000b430783b */ /* 0x000fee0000000200 */
[----:B--2---:R-:W-:Y:S08]  /*3e40*/  HMMA.16816.F32.BF16 R108, R4, R32, R108 ;  /* 0x00000020046c723c */ /* 0x004ff0000004186c */
[-C--:B---3--:R-:W-:Y:S08]  /*3e50*/  HMMA.16816.F32.BF16 R76, R8, R36.reuse, R72 ;  /* 0x00000024084c723c */ /* 0x088ff00000041848 */
[C---:B------:R-:W-:Y:S08]  /*3e60*/  HMMA.16816.F32.BF16 R84, R4.reuse, R36, R112 ;  /* 0x000000240454723c */ /* 0x040ff00000041870 */
[C---:B------:R-:W-:Y:S08]  /*3e70*/  HMMA.16816.F32.BF16 R104, R4.reuse, R12, R104 ;  /* 0x0000000c0468723c */ /* 0x040ff00000041868 */
[C---:B------:R-:W-:Y:S08]  /*3e80*/  HMMA.16816.F32.BF16 R100, R4.reuse, R38, R100 ;  /* 0x000000260464723c */ /* 0x040ff00000041864 */
[----:B------:R-:W-:Y:S08]  /*3e90*/  HMMA.16816.F32.BF16 R92, R4, R34, R92 ;  /* 0x00000022045c723c */ /* 0x000ff0000004185c */
[----:B------:R-:W-:Y:S01]  /*3ea0*/  HMMA.16816.F32.BF16 R72, R8, R38, R40 ;  /* 0x000000260848723c */ /* 0x000fe20000041828 */
[----:B------:R-:W-:Y:S07]  /*3eb0*/  LDSM.16.M88.4 R40, [R180+0x2000] ;  /* 0x00200000b428783b */ /* 0x000fee0000000200 */
[----:B------:R-:W-:Y:S08]  /*3ec0*/  HMMA.16816.F32.BF16 R80, R4, R14, R80 ;  /* 0x0000000e0450723c */ /* 0x000ff00000041850 */
[C---:B------:R-:W-:Y:S08]  /*3ed0*/  HMMA.16816.F32.BF16 R36, R8.reuse, R32, R64 ;  /* 0x000000200824723c */ /* 0x040ff00000041840 */
[C---:B------:R-:W-:Y:S01]  /*3ee0*/  HMMA.16816.F32.BF16 R32, R8.reuse, R34, R44 ;  /* 0x000000220820723c */ /* 0x040fe2000004182c */
[----:B------:R-:W-:Y:S07]  /*3ef0*/  LDSM.16.M88.4 R44, [R180+0x1c00] ;  /* 0x001c0000b42c783b */ /* 0x000fee0000000200 */
[C---:B------:R-:W-:Y:S08]  /*3f00*/  HMMA.16816.F32.BF16 R4, R8.reuse, R12, R68 ;  /* 0x0000000c0804723c */ /* 0x040ff00000041844 */
[----:B------:R-:W-:Y:S01]  /*3f10*/  HMMA.16816.F32.BF16 R8, R8, R14, R16 ;  /* 0x0000000e0808723c */ /* 0x000fe20000041810 */
[----:B------:R-:W2:Y:S04]  /*3f20*/  LDSM.16.M88.4 R12, [R183+0x5000] ;  /* 0x00500000b70c783b */ /* 0x000ea80000000200 */
        /* <DEDUP_REMOVED lines=17> */
[----:B------:R-:W5:Y:S01]  /*4040*/  LDSM.16.M88.4 R8, [R184+0x4000] ;  /* 0x00400000b808783b */ /* 0x000f620000000200 */
[----:B------:R-:W-:Y:S01]  /*4050*/  ISETP.GT.AND P0, PT, R21, R242, PT ;  /* 0x000000f21500720c */ /* 0x000fe20003f04270 */
[----:B------:R-:W-:-:S05]  /*4060*/  DEPBAR.LE SB0, 0x0 ;  /* 0x000080000000791a */ /* 0x000fca0000000000 */
[C---:B--2---:R-:W-:Y:S08]  /*4070*/  HMMA.16816.F32.BF16 R76, R12.reuse, R48, R68 ;  /* 0x000000300c4c723c */ /* 0x044ff00000041844 */
        /* <DEDUP_REMOVED lines=10> */
[----:B------:R-:W-:Y:S01]  /*4120*/  HMMA.16816.F32.BF16 R16, R16, R42, R80 ;  /* 0x0000002a1010723c */ /* 0x000fe20000041850 */
[----:B------:R-:W-:Y:S07]  /*4130*/  BSSY B0, `(.L_x_1925) ;  /* 0x0000031000007945 */ /* 0x000fee0003800000 */
[C---:B----4-:R-:W-:Y:S08]  /*4140*/  HMMA.16816.F32.BF16 R76, R4.reuse, R36, R76 ;  /* 0x00000024044c723c */ /* 0x050ff0000004184c */
[----:B------:R-:W-:Y:S08]  /*4150*/  HMMA.16816.F32.BF16 R72, R4, R38, R72 ;  /* 0x000000260448723c */ /* 0x000ff00000041848 */
[C---:B-----5:R-:W-:Y:S08]  /*4160*/  HMMA.16816.F32.BF16 R52, R8.reuse, R36, R52 ;  /* 0x000000240834723c */ /* 0x060ff00000041834 */
        /* <DEDUP_REMOVED lines=14> */
[----:B------:R-:W-:Y:S02]  /*4250*/  ISETP.GE.AND P0, PT, R6, 0x21, PT ;  /* 0x000000210600780c */ /* 0x000fe40003f06270 */
[----:B------:R-:W-:-:S05]  /*4260*/  SHF.R.S32.HI R2, RZ, 0x1f, R0 ;  /* 0x0000001fff027819 */ /* 0x000fca0000011400 */
        /* <DEDUP_REMOVED lines=29> */
.L_x_1926:
[----:B-1----:R-:W-:Y:S05]  /*4440*/  BSYNC B0 ;  /* 0x0000000000007941 */ /* 0x002fea0003800000 */
.L_x_1925:
[----:B------:R-:W2:Y:S01]  /*4450*/  LDL R0, [R1+0x38] ;  /* 0x0000380001007983 */ /* 0x000ea20000100800 */
[----:B------:R-:W-:-:S03]  /*4460*/  IMAD.MOV.U32 R245, RZ, RZ, c[0x0][0x2c4] ;  /* 0x0000b100fff57624 */ /* 0x000fc600078e00ff */
[----:B------:R-:W2:Y:S01]  /*4470*/  LDL R244, [R1+0x10] ;  /* 0x0000100001f47983 */ /* 0x000ea20000100800 */
[----:B------:R-:W-:Y:S01]  /*4480*/  IMAD.MOV.U32 R243, RZ, RZ, c[0x0][0x32c] ;  /* 0x0000cb00fff37624 */ /* 0x000fe200078e00ff */
[----:B------:R-:W-:Y:S01]  /*4490*/  ISETP.NE.AND P0, PT, R245, 0x1, PT ;  /* 0x00000001f500780c */ /* 0x000fe20003f05270 */
[----:B------:R-:W-:Y:S01]  /*44a0*/  ULDC UR4, c[0x0][0x324] ;  /* 0x0000c90000047ab9 */ /* 0x000fe20000000800 */
[--C-:B------:R-:W-:Y:S01]  /*44b0*/  IMAD.IADD R9, R120, 0x1, -R235.reuse ;  /* 0x0000000178097824 */ /* 0x100fe200078e0aeb */
[----:B------:R-:W-:Y:S01]  /*44c0*/  ULOP3.LUT UR4, URZ, UR4, URZ, 0x33, !UPT ;  /* 0x000000043f047292 */ /* 0x000fe2000f8e333f */
[----:B------:R-:W-:Y:S01]  /*44d0*/  ISETP.GE.AND P1, PT, R243, 0x1, PT ;  /* 0x00000001f300780c */ /* 0x000fe20003f26270 */
[----:B------:R-:W0:Y:S01]  /*44e0*/  LDGDEPBAR ;  /* 0x00000000000079af */ /* 0x000e220000000000 */
[----:B------:R-:W-:Y:S02]  /*44f0*/  IMAD.IADD R10, R20, 0x1, -R235 ;  /* 0x00000001140a7824 */ /* 0x000fe400078e0aeb */
[----:B--2---:R-:W-:-:S05]  /*4500*/  IMAD.IADD R0, R0, 0x1, R244 ;  /* 0x0000000100007824 */ /* 0x004fca00078e02f4 */
[----:B------:R-:W-:-:S04]  /*4510*/  @P0 IMAD.HI.U32 R2, R0, c[0x0][0x2c8], RZ ;  /* 0x0000b20000020a27 */ /* 0x000fc800078e00ff */
[----:B------:R-:W-:Y:S01]  /*4520*/  IMAD.MOV.U32 R6, RZ, RZ, R0 ;  /* 0x000000ffff067224 */ /* 0x000fe200078e0000 */
[----:B------:R-:W-:Y:S02]  /*4530*/  @P0 SHF.R.U32.HI R6, RZ, c[0x0][0x2cc], R2 ;  /* 0x0000b300ff060a19 */ /* 0x000fe40000011602 */
[----:B------:R-:W-:-:S03]  /*4540*/  IADD3 R0, -R235, 0x1, R120 ;  /* 0x00000001eb007810 */ /* 0x000fc60007ffe178 */
        /* <DEDUP_REMOVED lines=19> */
.L_x_1929:
[----:B------:R-:W-:-:S04]  /*4680*/  MOV R4, c[0x0][0x32c] ;  /* 0x0000cb0000047a02 */ /* 0x000fc80000000f00 */
[----:B------:R-:W-:-:S13]  /*4690*/  ISETP.NE.AND P0, PT, R4, 0x1, PT ;  /* 0x000000010400780c */ /* 0x000fda0003f05270 */
[----:B------:R-:W-:-:S05]  /*46a0*/  @P0 IMAD.HI.U32 R4, R3, c[0x0][0x330], RZ ;  /* 0x0000cc0003040a27 */ /* 0x000fca00078e00ff */
[----:B------:R-:W-:Y:S02]  /*46b0*/  @P0 SHF.R.U32.HI R3, RZ, c[0x0][0x334], R4 ;  /* 0x0000cd00ff030a19 */ /* 0x000fe40000011604 */
.L_x_1930:
[----:B------:R-:W-:Y:S05]  /*46c0*/  BSYNC B0 ;  /* 0x0000000000007941 */ /* 0x000fea0003800000 */
.L_x_1928:
[----:B------:R-:W-:-:S05]  /*46d0*/  IMAD R3, R3, c[0x0][0x32c], R10 ;  /* 0x0000cb0003037a24 */ /* 0x000fca00078e020a */
[----:B------:R-:W-:Y:S02]  /*46e0*/  IADD3 R4, R3, c[0x0][0x32c], RZ ;  /* 0x0000cb0003047a10 */ /* 0x000fe40007ffe0ff */
[----:B------:R-:W-:Y:S02]  /*46f0*/  IMNMX R0, R0, R3, !PT ;  /* 0x0000000300007217 */ /* 0x000fe40007800200 */
[----:B------:R-:W-:Y:S02]  /*4700*/  IMNMX R2, R2, R4, PT ;  /* 0x0000000402027217 */ /* 0x000fe40003800200 */
.L_x_1927:
[----:B------:R-:W1:Y:S02]  /*4710*/  SHFL.IDX PT, R5, R6, 0x1, 0x1c1f ;  /* 0x003c1f0006057f89 */ /* 0x000e6400000e0000 */
[----:B-1----:R-:W-:Y:S01]  /*4720*/  IMAD.IADD R4, R7, 0x1, R5 ;  /* 0x0000000107047824 */ /* 0x002fe200078e0205 */
[----:B------:R-:W-:-:S04]  /*4730*/  IADD3 R3, R8, R5, RZ ;  /* 0x0000000508037210 */ /* 0x000fc80007ffe0ff */
        /* <DEDUP_REMOVED lines=13> */
.L_x_1933:
[----:B------:R-:W-:-:S04]  /*4810*/  MOV R11, c[0x0][0x32c] ;  /* 0x0000cb00000b7a02 */ /* 0x000fc80000000f00 */
[----:B------:R-:W-:-:S13]  /*4820*/  ISETP.NE.AND P0, PT, R11, 0x1, PT ;  /* 0x000000010b00780c */ /* 0x000fda0003f05270 */
[----:B------:R-:W-:-:S05]  /*4830*/  @P0 IMAD.HI.U32 R11, R5, c[0x0][0x330], RZ ;  /* 0x0000cc00050b0a27 */ /* 0x000fca00078e00ff */
[----:B------:R-:W-:Y:S02]  /*4840*/  @P0 SHF.R.U32.HI R5, RZ, c[0x0][0x334], R11 ;  /* 0x0000cd00ff050a19 */ /* 0x000fe4000001160b */
.L_x_1934:
[----:B------:R-:W-:Y:S05]  /*4850*/  BSYNC B0 ;  /* 0x0000000000007941 */ /* 0x000fea0003800000 */
.L_x_1932:
[----:B------:R-:W-:-:S05]  /*4860*/  IMAD R5, R5, c[0x0][0x32c], R10 ;  /* 0x0000cb0005057a24 */ /* 0x000fca00078e020a */
[----:B------:R-:W-:Y:S02]  /*4870*/  IADD3 R11, R5, c[0x0][0x32c], RZ ;  /* 0x0000cb00050b7a10 */ /* 0x000fe40007ffe0ff */
[----:B------:R-:W-:Y:S02]  /*4880*/  IMNMX R3, R3, R5, !PT ;  /* 0x0000000503037217 */ /* 0x000fe40007800200 */
[----:B------:R-:W-:Y:S02]  /*4890*/  IMNMX R4, R4, R11, PT ;  /* 0x0000000b04047217 */ /* 0x000fe40003800200 */
.L_x_1931:
        /* <DEDUP_REMOVED lines=12> */
[----:B------:R-:W-:Y:S02]  /*4960*/  ISETP.GE.AND P5, PT, R20, 0x12, PT ;  /* 0x000000121400780c */ /* 0x000fe40003fa6270 */
        /* <DEDUP_REMOVED lines=9> */
[----:B------:R-:W-:-:S02]  /*4a00*/  P2R R13, PR, RZ, 0x2 ;  /* 0x00000002ff0d7803 */ /* 0x000fc40000000000 */
[----:B------:R-:W-:Y:S02]  /*4a10*/  FSEL R23, R28, -INF , !P0 ;  /* 0xff8000001c177808 */ /* 0x000fe40004000000 */
        /* <DEDUP_REMOVED lines=47> */
.L_x_1937:
[----:B------:R-:W-:-:S04]  /*4d10*/  MOV R16, c[0x0][0x32c] ;  /* 0x0000cb0000107a02 */ /* 0x000fc80000000f00 */
[----:B------:R-:W-:-:S13]  /*4d20*/  ISETP.NE.AND P0, PT, R16, 0x1, PT ;  /* 0x000000011000780c */ /* 0x000fda0003f05270 */
[----:B------:R-:W-:-:S05]  /*4d30*/  @P0 IMAD.HI.U32 R16, R5, c[0x0][0x330], RZ ;  /* 0x0000cc0005100a27 */ /* 0x000fca00078e00ff */
[----:B------:R-:W-:Y:S02]  /*4d40*/  @P0 SHF.R.U32.HI R5, RZ, c[0x0][0x334], R16 ;  /* 0x0000cd00ff050a19 */ /* 0x000fe40000011610 */
.L_x_1938:
[----:B------:R-:W-:Y:S05]  /*4d50*/  BSYNC B0 ;  /* 0x0000000000007941 */ /* 0x000fea0003800000 */
.L_x_1936:
[----:B------:R-:W-:-:S05]  /*4d60*/  IMAD R5, R5, c[0x0][0x32c], R10 ;  /* 0x0000cb0005057a24 */ /* 0x000fca00078e020a */
[----:B------:R-:W-:Y:S02]  /*4d70*/  IADD3 R16, R5, c[0x0][0x32c], RZ ;  /* 0x0000cb0005107a10 */ /* 0x000fe40007ffe0ff */
[----:B------:R-:W-:Y:S02]  /*4d80*/  IMNMX R0, R0, R5, !PT ;  /* 0x0000000500007217 */ /* 0x000fe40007800200 */
[----:B------:R-:W-:Y:S02]  /*4d90*/  IMNMX R2, R2, R16, PT ;  /* 0x0000001002027217 */ /* 0x000fe40003800200 */
.L_x_1935:
[----:B------:R-:W-:Y:S02]  /*4da0*/  ISETP.NE.AND P0, PT, R14, RZ, PT ;  /* 0x000000ff0e00720c */ /* 0x000fe40003f05270 */
[----:B------:R-:W-:Y:S02]  /*4db0*/  P2R R5, PR, RZ, 0x40 ;  /* 0x00000040ff057803 */ /* 0x000fe40000000000 */
        /* <DEDUP_REMOVED lines=33> */
[----:B------:R-:W-:-:S04]  /*4fd0*/  ISETP.NE.AND P0, PT, R12, RZ, PT ;  /* 0x000000ff0c00720c */ /* 0x000fc80003f05270 */
[----:B------:R-:W-:-:S04]  /*4fe0*/  ISETP.GT.AND P0, PT, R3, 0x28, !P0 ;  /* 0x000000280300780c */ /* 0x000fc80004704270 */
[----:B------:R-:W-:-:S04]  /*4ff0*/  ISETP.LT.OR P0, PT, R4, 0x29, P0 ;  /* 0x000000290400780c */ /* 0x000fc80000701670 */
[----:B------:R-:W-:Y:S02]  /*5000*/  FSEL R116, R38, -INF , !P0 ;  /* 0xff80000026747808 */ /* 0x000fe40004000000 */
[----:B------:R-:W-:-:S04]  /*5010*/  ISETP.NE.AND P0, PT, R11, RZ, PT ;  /* 0x000000ff0b00720c */ /* 0x000fc80003f05270 */
[----:B------:R-:W-:Y:S02]  /*5020*/  ISETP.GT.AND P0, PT, R3, 0x29, !P0 ;  /* 0x000000290300780c */ /* 0x000fe40004704270 */
[----:B------:R-:W1:Y:S02]  /*5030*/  SHFL.IDX PT, R3, R6, 0x3, 0x1c1f ;  /* 0x007c1f0006037f89 */ /* 0x000e6400000e0000 */
        /* <DEDUP_REMOVED lines=60> */
.L_x_1941:
[----:B------:R-:W-:-:S04]  /*5400*/  MOV R4, c[0x0][0x32c] ;  /* 0x0000cb0000047a02 */ /* 0x000fc80000000f00 */
[----:B------:R-:W-:-:S13]  /*5410*/  ISETP.NE.AND P0, PT, R4, 0x1, PT ;  /* 0x000000010400780c */ /* 0x000fda0003f05270 */
[----:B------:R-:W-:-:S05]  /*5420*/  @P0 IMAD.HI.U32 R4, R3, c[0x0][0x330], RZ ;  /* 0x0000cc0003040a27 */ /* 0x000fca00078e00ff */
[----:B------:R-:W-:Y:S02]  /*5430*/  @P0 SHF.R.U32.HI R3, RZ, c[0x0][0x334], R4 ;  /* 0x0000cd00ff030a19 */ /* 0x000fe40000011604 */
.L_x_1942:
[----:B------:R-:W-:Y:S05]  /*5440*/  BSYNC B0 ;  /* 0x0000000000007941 */ /* 0x000fea0003800000 */
.L_x_1940:
[----:B------:R-:W-:-:S05]  /*5450*/  IMAD R3, R3, c[0x0][0x32c], R10 ;  /* 0x0000cb0003037a24 */ /* 0x000fca00078e020a */
[----:B------:R-:W-:Y:S02]  /*5460*/  IADD3 R4, R3, c[0x0][0x32c], RZ ;  /* 0x0000cb0003047a10 */ /* 0x000fe40007ffe0ff */
[----:B------:R-:W-:Y:S02]  /*5470*/  IMNMX R0, R0, R3, !PT ;  /* 0x0000000300007217 */ /* 0x000fe40007800200 */
[----:B------:R-:W-:Y:S02]  /*5480*/  IMNMX R2, R2, R4, PT ;  /* 0x0000000402027217 */ /* 0x000fe40003800200 */
.L_x_1939:
[----:B------:R-:W-:Y:S01]  /*5490*/  ISETP.NE.AND P0, PT, R14, RZ, PT ;  /* 0x000000ff0e00720c */ /* 0x000fe20003f05270 */
[----:B------:R-:W-:Y:S01]  /*54a0*/  LDSM.16.MT88.4 R44, [R181] ;  /* 0x00000000b52c783b */ /* 0x000fe20000004200 */
[----:B------:R-:W-:Y:S02]  /*54b0*/  FMNMX.FTZ R3, R18, R19, !PT ;  /* 0x0000001312037209 */ /* 0x000fe40007810000 */
[----:B------:R-:W-:Y:S01]  /*54c0*/  ISETP.GT.AND P0, PT, R0, 0x8, !P0 ;  /* 0x000000080000780c */ /* 0x000fe20004704270 */
[----:B------:R-:W-:Y:S01]  /*54d0*/  LDSM.16.MT88.4 R40, [R182] ;  /* 0x00000000b628783b */ /* 0x000fe20000004200 */
        /* <DEDUP_REMOVED lines=13> */
[----:B------:R-:W-:Y:S02]  /*55b0*/  ISETP.GT.AND P0, PT, R0, 0x10, !P6 ;  /* 0x000000100000780c */ /* 0x000fe40007704270 */
[----:B------:R-:W-:-:S02]  /*55c0*/  FMNMX.FTZ R3, R29, R3, !PT ;  /* 0x000000031d037209 */ /* 0x000fc40007810000 */
[----:B------:R-:W-:Y:S02]  /*55d0*/  ISETP.LT.OR P0, PT, R2, 0x11, P0 ;  /* 0x000000110200780c */ /* 0x000fe40000701670 */
[----:B------:R-:W-:Y:S02]  /*55e0*/  FMNMX.FTZ R3, R126, R3, !PT ;  /* 0x000000037e037209 */ /* 0x000fe40007810000 */
[----:B------:R-:W-:Y:S02]  /*55f0*/  FSEL R50, R70, -INF , !P0 ;  /* 0xff80000046327808 */ /* 0x000fe40004000000 */
[----:B------:R-:W-:Y:S02]  /*5600*/  ISETP.GT.AND P0, PT, R0, 0x11, !P5 ;  /* 0x000000110000780c */ /* 0x000fe40006f04270 */
[----:B------:R-:W-:Y:S02]  /*5610*/  FMNMX.FTZ R3, R125, R3, !PT ;  /* 0x000000037d037209 */ /* 0x000fe40007810000 */
[----:B------:R-:W-:-:S02]  /*5620*/  ISETP.LT.OR P0, PT, R2, 0x12, P0 ;  /* 0x000000120200780c */ /* 0x000fc40000701670 */
[----:B------:R-:W-:Y:S02]  /*5630*/  FMNMX.FTZ R3, R124, R3, !PT ;  /* 0x000000037c037209 */ /* 0x000fe40007810000 */
[----:B------:R-:W-:Y:S02]  /*5640*/  FSEL R49, R71, -INF , !P0 ;  /* 0xff80000047317808 */ /* 0x000fe40004000000 */
[----:B------:R-:W-:Y:S02]  /*5650*/  FMNMX.FTZ R3, R119, R3, !PT ;  /* 0x0000000377037209 */ /* 0x000fe40007810000 */
[----:B------:R-:W-:Y:S02]  /*5660*/  ISETP.GT.AND P0, PT, R0, 0x18, !P4 ;  /* 0x000000180000780c */ /* 0x000fe40006704270 */
[----:B------:R-:W-:Y:S01]  /*5670*/  ISETP.NE.AND P4, PT, R15, RZ, PT ;  /* 0x000000ff0f00720c */ /* 0x000fe20003f85270 */
[----:B------:R-:W1:Y:S01]  /*5680*/  SHFL.BFLY PT, R4, R3, 0x2, 0x1f ;  /* 0x0c401f0003047f89 */ /* 0x000e6200000e0000 */
[----:B------:R-:W-:-:S02]  /*5690*/  ISETP.LT.OR P0, PT, R2, 0x19, P0 ;  /* 0x000000190200780c */ /* 0x000fc40000701670 */
[----:B------:R-:W-:Y:S02]  /*56a0*/  ISETP.NE.AND P5, PT, R17, RZ, PT ;  /* 0x000000ff1100720c */ /* 0x000fe40003fa5270 */
[----:B------:R-:W-:Y:S02]  /*56b0*/  FSEL R68, R66, -INF , !P0 ;  /* 0xff80000042447808 */ /* 0x000fe40004000000 */
[----:B------:R-:W-:Y:S02]  /*56c0*/  ISETP.GT.AND P0, PT, R0, 0x19, !P3 ;  /* 0x000000190000780c */ /* 0x000fe40005f04270 */
[----:B------:R-:W-:Y:S02]  /*56d0*/  ISETP.NE.AND P6, PT, R12, RZ, PT ;  /* 0x000000ff0c00720c */ /* 0x000fe40003fc5270 */
[----:B------:R-:W-:-:S04]  /*56e0*/  ISETP.LT.OR P0, PT, R2, 0x1a, P0 ;  /* 0x0000001a0200780c */ /* 0x000fc80000701670 */
[----:B------:R-:W-:Y:S02]  /*56f0*/  FSEL R69, R67, -INF , !P0 ;  /* 0xff80000043457808 */ /* 0x000fe40004000000 */
[----:B------:R-:W-:Y:S01]  /*5700*/  ISETP.GT.AND P0, PT, R0, 0x20, !P2 ;  /* 0x000000200000780c */ /* 0x000fe20005704270 */
[----:B------:R-:W-:Y:S03]  /*5710*/  LDSM.16.MT88.4 R64, [R182+0xc00] ;  /* 0x000c0000b640783b */ /* 0x000fe60000004200 */
[----:B------:R-:W-:Y:S02]  /*5720*/  ISETP.LT.OR P0, PT, R2, 0x21, P0 ;  /* 0x000000210200780c */ /* 0x000fe40000701670 */
[----:B-1----:R-:W-:Y:S02]  /*5730*/  FMNMX.FTZ R3, R3, R4, !PT ;  /* 0x0000000403037209 */ /* 0x002fe40007810000 */
[----:B------:R-:W-:-:S02]  /*5740*/  FSEL R109, R62, -INF , !P0 ;  /* 0xff8000003e6d7808 */ /* 0x000fc40004000000 */
[----:B------:R-:W-:Y:S01]  /*5750*/  ISETP.GT.AND P0, PT, R0, 0x21, !P1 ;  /* 0x000000210000780c */ /* 0x000fe20004f04270 */
[----:B------:R-:W1:Y:S03]  /*5760*/  SHFL.BFLY PT, R4, R3, 0x1, 0x1f ;  /* 0x0c201f0003047f89 */ /* 0x000e6600000e0000 */
[----:B------:R-:W-:-:S04]  /*5770*/  ISETP.LT.OR P0, PT, R2, 0x22, P0 ;  /* 0x000000220200780c */ /* 0x000fc80000701670 */
[----:B------:R-:W-:Y:S02]  /*5780*/  FSEL R110, R63, -INF , !P0 ;  /* 0xff8000003f6e7808 */ /* 0x000fe40004000000 */
[----:B------:R-:W-:Y:S01]  /*5790*/  ISETP.GT.AND P0, PT, R0, 0x1, !P4 ;  /* 0x000000010000780c */ /* 0x000fe20006704270 */
[----:B------:R-:W-:Y:S03]  /*57a0*/  LDSM.16.MT88.4 R60, [R181+0x1800] ;  /* 0x00180000b53c783b */ /* 0x000fe60000004200 */
[----:B------:R-:W-:-:S04]  /*57b0*/  ISETP.LT.OR P0, PT, R2, 0x2, P0 ;  /* 0x000000020200780c */ /* 0x000fc80000701670 */
[----:B------:R-:W-:Y:S02]  /*57c0*/  FSEL R9, R79, -INF , !P0 ;  /* 0xff8000004f097808 */ /* 0x000fe40004000000 */
[----:B------:R-:W-:-:S04]  /*57d0*/  ISETP.GT.AND P0, PT, R0, RZ, !P5 ;  /* 0x000000ff0000720c */ /* 0x000fc80006f04270 */
[----:B------:R-:W-:Y:S02]  /*57e0*/  ISETP.LT.OR P0, PT, R2, 0x1, P0 ;  /* 0x000000010200780c */ /* 0x000fe40000701670 */
[----:B-1----:R-:W-:Y:S02]  /*57f0*/  FMNMX.FTZ R138, R3, R4, !PT ;  /* 0x00000004038a7209 */ /* 0x002fe40007810000 */
[----:B------:R-:W-:Y:S02]  /*5800*/  FSEL R8, R78, -INF , !P0 ;  /* 0xff8000004e087808 */ /* 0x000fe40004000000 */
[----:B------:R-:W-:Y:S01]  /*5810*/  ISETP.GT.AND P0, PT, R0, 0x28, !P6 ;  /* 0x000000280000780c */ /* 0x000fe20007704270 */
[----:B------:R-:W-:Y:S01]  /*5820*/  FMUL.FTZ R3, R138, c[0x0][0x2d0] ;  /* 0x0000b4008a037a20 */ /* 0x000fe20000410000 */
[----:B------:R-:W-:Y:S02]  /*5830*/  FMNMX.FTZ R6, R8, R9, !PT ;  /* 0x0000000908067209 */ /* 0x000fe40007810000 */
[----:B------:R-:W-:-:S02]  /*5840*/  ISETP.LT.OR P0, PT, R2, 0x29, P0 ;  /* 0x000000290200780c */ /* 0x000fc40000701670 */
[----:B------:R-:W-:Y:S02]  /*5850*/  FMNMX.FTZ R6, R14, R6, !PT ;  /* 0x000000060e067209 */ /* 0x000fe40007810000 */
[----:B------:R-:W-:Y:S02]  /*5860*/  FSEL R108, R58, -INF , !P0 ;  /* 0xff8000003a6c7808 */ /* 0x000fe40004000000 */
[----:B------:R-:W-:Y:S02]  /*5870*/  FSETP.NEU.FTZ.AND P0, PT, R138, -INF , PT ;  /* 0xff8000008a00780b */ /* 0x000fe40003f1d000 */
[----:B------:R-:W-:Y:S02]  /*5880*/  FMNMX.FTZ R6, R10, R6, !PT ;  /* 0x000000060a067209 */ /* 0x000fe40007810000 */
[----:B------:R-:W-:Y:S02]  /*5890*/  FSEL R20, R3, RZ, P0 ;  /* 0x000000ff03147208 */ /* 0x000fe40000000000 */
[----:B------:R-:W-:-:S02]  /*58a0*/  FMNMX.FTZ R3, R16, R25, !PT ;  /* 0x0000001910037209 */ /* 0x000fc40007810000 */
[----:B------:R-:W-:Y:S01]  /*58b0*/  FMNMX.FTZ R6, R50, R6, !PT ;  /* 0x0000000632067209 */ /* 0x000fe20007810000 */
[----:B------:R-:W-:Y:S01]  /*58c0*/  FFMA.FTZ R5, R18, c[0x0][0x2d0], -R20 ;  /* 0x0000b40012057a23 */ /* 0x000fe20000010814 */
[----:B------:R-:W-:Y:S02]  /*58d0*/  FMNMX.FTZ R3, R27, R3, !PT ;  /* 0x000000031b037209 */ /* 0x000fe40007810000 */
[----:B------:R-:W-:Y:S01]  /*58e0*/  FMNMX.FTZ R6, R49, R6, !PT ;  /* 0x0000000631067209 */ /* 0x000fe20007810000 */
[----:B------:R1:W-:Y:S01]  /*58f0*/  MUFU.EX2 R234, R5 ;  /* 0x0000000500ea7308 */ /* 0x0003e20000000800 */
[----:B------:R-:W-:Y:S02]  /*5900*/  FMNMX.FTZ R3, R28, R3, !PT ;  /* 0x000000031c037209 */ /* 0x000fe40007810000 */
[----:B------:R-:W-:Y:S02]  /*5910*/  FMNMX.FTZ R6, R68, R6, !PT ;  /* 0x0000000644067209 */ /* 0x000fe40007810000 */
[----:B------:R-:W-:-:S02]  /*5920*/  FMNMX.FTZ R3, R30, R3, !PT ;  /* 0x000000031e037209 */ /* 0x000fc40007810000 */
[----:B------:R-:W-:Y:S02]  /*5930*/  ISETP.NE.AND P6, PT, R11, RZ, PT ;  /* 0x000000ff0b00720c */ /* 0x000fe40003fc5270 */
[----:B------:R-:W-:-:S04]  /*5940*/  FMNMX.FTZ R3, R31, R3, !PT ;  /* 0x000000031f037209 */ /* 0x000fc80007810000 */
[----:B------:R-:W-:Y:S01]  /*5950*/  FMNMX.FTZ R3, R33, R3, !PT ;  /* 0x0000000321037209 */ /* 0x000fe20007810000 */
[----:B-1----:R-:W-:-:S03]  /*5960*/  FFMA.FTZ R5, R19, c[0x0][0x2d0], -R20 ;  /* 0x0000b40013057a23 */ /* 0x002fc60000010814 */
[----:B------:R-:W-:Y:S01]  /*5970*/  FMNMX.FTZ R3, R35, R3, !PT ;  /* 0x0000000323037209 */ /* 0x000fe20007810000 */
[----:B------:R1:W-:Y:S03]  /*5980*/  MUFU.EX2 R231, R5 ;  /* 0x0000000500e77308 */ /* 0x0003e60000000800 */
[----:B------:R-:W-:-:S04]  /*5990*/  FMNMX.FTZ R3, R118, R3, !PT ;  /* 0x0000000376037209 */ /* 0x000fc80007810000 */
[----:B------:R-:W-:-:S04]  /*59a0*/  FMNMX.FTZ R3, R117, R3, !PT ;  /* 0x0000000375037209 */ /* 0x000fc80007810000 */
[----:B------:R-:W-:-:S04]  /*59b0*/  FMNMX.FTZ R3, R116, R3, !PT ;  /* 0x0000000374037209 */ /* 0x000fc80007810000 */
[----:B------:R-:W-:Y:S01]  /*59c0*/  FMNMX.FTZ R3, R115, R3, !PT ;  /* 0x0000000373037209 */ /* 0x000fe20007810000 */
[----:B-1----:R-:W-:-:S04]  /*59d0*/  FFMA.FTZ R5, R21, c[0x0][0x2d0], -R20 ;  /* 0x0000b40015057a23 */ /* 0x002fc80000010814 */
        /* <DEDUP_REMOVED lines=11> */
[C---:B------:R-:W-:Y:S01]  /*5a90*/  FSETP.NEU.FTZ.AND P0, PT, R137.reuse, -INF , PT ;  /* 0xff8000008900780b */ /* 0x040fe20003f1d000 */
[----:B--2---:R-:W-:Y:S01]  /*5aa0*/  FFMA.FTZ R5, R24, c[0x0][0x2d0], -R20 ;  /* 0x0000b40018057a23 */ /* 0x004fe20000010814 */
[----:B------:R-:W-:Y:S01]  /*5ab0*/  FMNMX.FTZ R4, R36, R4, !PT ;  /* 0x0000000424047209 */ /* 0x000fe20007810000 */
[----:B------:R-:W-:Y:S02]  /*5ac0*/  FMUL.FTZ R3, R137, c[0x0][0x2d0] ;  /* 0x0000b40089037a20 */ /* 0x000fe40000410000 */
[----:B------:R1:W-:Y:S01]  /*5ad0*/  MUFU.EX2 R232, R5 ;  /* 0x0000000500e87308 */ /* 0x0003e20000000800 */
[----:B------:R-:W-:-:S02]  /*5ae0*/  FMNMX.FTZ R4, R37, R4, !PT ;  /* 0x0000000425047209 */ /* 0x000fc40007810000 */
[----:B------:R-:W-:Y:S02]  /*5af0*/  FSEL R3, R3, RZ, P0 ;  /* 0x000000ff03037208 */ /* 0x000fe40000000000 */
[----:B------:R-:W-:Y:S02]  /*5b00*/  FMNMX.FTZ R4, R38, R4, !PT ;  /* 0x0000000426047209 */ /* 0x000fe40007810000 */
[----:B------:R-:W-:Y:S02]  /*5b10*/  ISETP.GT.AND P0, PT, R0, 0x29, !P6 ;  /* 0x000000290000780c */ /* 0x000fe40007704270 */
[----:B------:R-:W-:Y:S02]  /*5b20*/  FMNMX.FTZ R4, R39, R4, !PT ;  /* 0x0000000427047209 */ /* 0x000fe40007810000 */
[----:B------:R-:W-:Y:S02]  /*5b30*/  ISETP.LT.OR P0, PT, R2, 0x2a, P0 ;  /* 0x0000002a0200780c */ /* 0x000fe40000701670 */
[----:B------:R-:W-:-:S02]  /*5b40*/  FMNMX.FTZ R4, R48, R4, !PT ;  /* 0x0000000430047209 */ /* 0x000fc40007810000 */
[----:B------:R-:W-:Y:S01]  /*5b50*/  FSEL R21, R59, -INF , !P0 ;  /* 0xff8000003b157808 */ /* 0x000fe20004000000 */
[----:B-1----:R-:W-:Y:S01]  /*5b60*/  FFMA.FTZ R5, R26, c[0x0][0x2d0], -R20 ;  /* 0x0000b4001a057a23 */ /* 0x002fe20000010814 */
[----:B------:R-:W-:Y:S01]  /*5b70*/  FMNMX.FTZ R4, R51, R4, !PT ;  /* 0x0000000433047209 */ /* 0x000fe20007810000 */
[----:B------:R-:W-:Y:S01]  /*5b80*/  LDSM.16.MT88.4 R56, [R181+0xc00] ;  /* 0x000c0000b538783b */ /* 0x000fe20000004200 */
[----:B------:R-:W-:Y:S01]  /*5b90*/  ISETP.NE.AND P6, PT, R245, 0x1, PT ;  /* 0x00000001f500780c */ /* 0x000fe20003fc5270 */
[----:B------:R1:W-:Y:S01]  /*5ba0*/  MUFU.EX2 R239, R5 ;  /* 0x0000000500ef7308 */ /* 0x0003e20000000800 */
[----:B------:R-:W-:-:S04]  /*5bb0*/  FMNMX.FTZ R4, R114, R4, !PT ;  /* 0x0000000472047209 */ /* 0x000fc80007810000 */
[----:B------:R-:W-:-:S04]  /*5bc0*/  FMNMX.FTZ R4, R113, R4, !PT ;  /* 0x0000000471047209 */ /* 0x000fc80007810000 */
[----:B------:R-:W-:-:S04]  /*5bd0*/  FMNMX.FTZ R4, R112, R4, !PT ;  /* 0x0000000470047209 */ /* 0x000fc80007810000 */
[----:B------:R-:W-:Y:S02]  /*5be0*/  FMNMX.FTZ R4, R111, R4, !PT ;  /* 0x000000046f047209 */ /* 0x000fe40007810000 */
[----:B-1----:R-:W-:Y:S01]  /*5bf0*/  FMNMX.FTZ R5, R69, R6, !PT ;  /* 0x0000000645057209 */ /* 0x002fe20007810000 */
[----:B------:R-:W-:Y:S02]  /*5c00*/  FFMA.FTZ R6, R29, c[0x0][0x2d0], -R20 ;  /* 0x0000b4001d067a23 */ /* 0x000fe40000010814 */
[----:B------:R-:W1:Y:S01]  /*5c10*/  SHFL.BFLY PT, R7, R4, 0x2, 0x1f ;  /* 0x0c401f0004077f89 */ /* 0x000e6200000e0000 */
[----:B------:R-:W-:Y:S01]  /*5c20*/  FMNMX.FTZ R0, R109, R5, !PT ;  /* 0x000000056d007209 */ /* 0x000fe20007810000 */
[----:B------:R-:W-:Y:S03]  /*5c30*/  MUFU.EX2 R241, R6 ;  /* 0x0000000600f17308 */ /* 0x000fe60000000800 */
[----:B------:R-:W-:Y:S01]  /*5c40*/  FMNMX.FTZ R2, R110, R0, !PT ;  /* 0x000000006e027209 */ /* 0x000fe20007810000 */
[----:B------:R-:W-:Y:S01]  /*5c50*/  FFMA.FTZ R0, R16, c[0x0][0x2d0], -R3 ;  /* 0x0000b40010007a23 */ /* 0x000fe20000010803 */
[----:B------:R-:W-:-:S02]  /*5c60*/  F2FP.BF16.PACK_AB R16, R231, R234 ;  /* 0x000000eae710723e */ /* 0x000fc400000010ff */
[----:B------:R-:W-:Y:S01]  /*5c70*/  FMNMX.FTZ R2, R108, R2, !PT ;  /* 0x000000026c027209 */ /* 0x000fe20007810000 */
[----:B------:R1:W-:Y:S03]  /*5c80*/  MUFU.EX2 R224, R0 ;  /* 0x0000000000e07308 */ /* 0x0003e60000000800 */
[----:B------:R-:W-:-:S05]  /*5c90*/  FMNMX.FTZ R2, R21, R2, !PT ;  /* 0x0000000215027209 */ /* 0x000fca0007810000 */
[----:B------:R-:W-:Y:S01]  /*5ca0*/  SHFL.BFLY PT, R5, R2, 0x2, 0x1f ;  /* 0x0c401f0002057f89 */ /* 0x000fe200000e0000 */
[----:B-1----:R-:W-:Y:S01]  /*5cb0*/  FMNMX.FTZ R0, R4, R7, !PT ;  /* 0x0000000704007209 */ /* 0x002fe20007810000 */
[----:B------:R-:W-:-:S04]  /*5cc0*/  FFMA.FTZ R4, R25, c[0x0][0x2d0], -R3 ;  /* 0x0000b40019047a23 */ /* 0x000fc80000010803 */
[----:B------:R-:W1:Y:S01]  /*5cd0*/  SHFL.BFLY PT, R6, R0, 0x1, 0x1f ;  /* 0x0c201f0000067f89 */ /* 0x000e6200000e0000 */
[----:B------:R2:W3:Y:S02]  /*5ce0*/  MUFU.EX2 R216, R4 ;  /* 0x0000000400d87308 */ /* 0x0004e40000000800 */
[----:B--2---:R-:W-:Y:S01]  /*5cf0*/  FFMA.FTZ R4, R27, c[0x0][0x2d0], -R3 ;  /* 0x0000b4001b047a23 */ /* 0x004fe20000010803 */
[----:B---3--:R-:W-:Y:S01]  /*5d00*/  F2FP.BF16.PACK_AB R17, R216, R224 ;  /* 0x000000e0d811723e */ /* 0x008fe200000010ff */
[----:B------:R-:W-:Y:S04]  /*5d10*/  LDSM.16.MT88.4 R24, [R182+0x1800] ;  /* 0x00180000b618783b */ /* 0x000fe80000004200 */
[----:B------:R2:W-:Y:S01]  /*5d20*/  MUFU.EX2 R217, R4 ;  /* 0x0000000400d97308 */ /* 0x0005e20000000800 */
[----:B-1----:R-:W-:-:S02]  /*5d30*/  FMNMX.FTZ R136, R0, R6, !PT ;  /* 0x0000000600887209 */ /* 0x002fc40007810000 */
[----:B------:R-:W-:Y:S02]  /*5d40*/  FMNMX.FTZ R0, R2, R5, !PT ;  /* 0x0000000502007209 */ /* 0x000fe40007810000 */
[C---:B------:R-:W-:Y:S01]  /*5d50*/  FSETP.NEU.FTZ.AND P0, PT, R136.reuse, -INF , PT ;  /* 0xff8000008800780b */ /* 0x040fe20003f1d000 */
[----:B------:R-:W-:Y:S02]  /*5d60*/  FMUL.FTZ R2, R136, c[0x0][0x2d0] ;  /* 0x0000b40088027a20 */ /* 0x000fe40000410000 */
[----:B------:R-:W1:Y:S03]  /*5d70*/  SHFL.BFLY PT, R5, R0, 0x1, 0x1f ;  /* 0x0c201f0000057f89 */ /* 0x000e6600000e0000 */
[----:B------:R-:W-:Y:S01]  /*5d80*/  FSEL R2, R2, RZ, P0 ;  /* 0x000000ff02027208 */ /* 0x000fe20000000000 */
[----:B--2---:R-:W-:-:S04]  /*5d90*/  FFMA.FTZ R4, R28, c[0x0][0x2d0], -R3 ;  /* 0x0000b4001c047a23 */ /* 0x004fc80000010803 */
        /* <DEDUP_REMOVED lines=13> */
[C---:B------:R-:W-:Y:S01]  /*5e70*/  HMMA.16816.F32.BF16 R88, R16.reuse, R60, RZ ;  /* 0x0000003c1058723c */ /* 0x040fe200000418ff */
[----:B------:R-:W-:Y:S01]  /*5e80*/  FSEL R0, R0, RZ, P0 ;  /* 0x000000ff00007208 */ /* 0x000fe20000000000 */
[--C-:B--2---:R-:W-:Y:S02]  /*5e90*/  FFMA.FTZ R4, R31, c[0x0][0x2d0], -R3.reuse ;  /* 0x0000b4001f047a23 */ /* 0x104fe40000010803 */
[----:B------:R-:W1:Y:S02]  /*5ea0*/  LDSM.16.MT88.4 R28, [R181+0x1000] ;  /* 0x00100000b51c783b */ /* 0x000e640000004200 */
[----:B------:R2:W-:Y:S02]  /*5eb0*/  MUFU.EX2 R227, R4 ;  /* 0x0000000400e37308 */ /* 0x0005e40000000800 */
[C---:B------:R-:W-:Y:S08]  /*5ec0*/  HMMA.16816.F32.BF16 R104, R16.reuse, R44, RZ ;  /* 0x0000002c1068723c */ /* 0x040ff000000418ff */
[----:B------:R-:W-:Y:S01]  /*5ed0*/  HMMA.16816.F32.BF16 R100, R16, R40, RZ ;  /* 0x000000281064723c */ /* 0x000fe200000418ff */
[----:B--2---:R-:W-:-:S04]  /*5ee0*/  FFMA.FTZ R4, R33, c[0x0][0x2d0], -R3 ;  /* 0x0000b40021047a23 */ /* 0x004fc80000010803 */
[----:B------:R2:W-:Y:S02]  /*5ef0*/  MUFU.EX2 R226, R4 ;  /* 0x0000000400e27308 */ /* 0x0005e40000000800 */
[----:B--2---:R-:W-:-:S06]  /*5f00*/  FFMA.FTZ R4, R35, c[0x0][0x2d0], -R3 ;  /* 0x0000b40023047a23 */ /* 0x004fcc0000010803 */
[----:B------:R2:W3:Y:S02]  /*5f10*/  MUFU.EX2 R228, R4 ;  /* 0x0000000400e47308 */ /* 0x0004e40000000800 */
[----:B--2---:R-:W-:Y:S01]  /*5f20*/  FFMA.FTZ R4, R32, c[0x0][0x2d0], -R2 ;  /* 0x0000b40020047a23 */ /* 0x004fe20000010802 */
[----:B---3--:R-:W-:-:S05]  /*5f30*/  F2FP.BF16.PACK_AB R11, R228, R226 ;  /* 0x000000e2e40b723e */ /* 0x008fca00000010ff */
[----:B------:R2:W-:Y:S02]  /*5f40*/  MUFU.EX2 R210, R4 ;  /* 0x0000000400d27308 */ /* 0x0005e40000000800 */
[--C-:B--2---:R-:W-:Y:S02]  /*5f50*/  FFMA.FTZ R4, R34, c[0x0][0x2d0], -R2.reuse ;  /* 0x0000b40022047a23 */ /* 0x104fe40000010802 */
[----:B------:R-:W2:Y:S04]  /*5f60*/  LDSM.16.MT88.4 R32, [R182+0x400] ;  /* 0x00040000b620783b */ /* 0x000ea80000004200 */
[----:B------:R3:W4:Y:S02]  /*5f70*/  MUFU.EX2 R208, R4 ;  /* 0x0000000400d07308 */ /* 0x0007240000000800 */
[----:B---3--:R-:W-:Y:S01]  /*5f80*/  FFMA.FTZ R4, R36, c[0x0][0x2d0], -R2 ;  /* 0x0000b40024047a23 */ /* 0x008fe20000010802 */
[----:B----4-:R-:W-:-:S05]  /*5f90*/  F2FP.BF16.PACK_AB R12, R208, R210 ;  /* 0x000000d2d00c723e */ /* 0x010fca00000010ff */
[----:B------:R3:W4:Y:S02]  /*5fa0*/  MUFU.EX2 R209, R4 ;  /* 0x0000000400d17308 */ /* 0x0007240000000800 */
[----:B---3--:R-:W-:-:S06]  /*5fb0*/  FFMA.FTZ R4, R38, c[0x0][0x2d0], -R2 ;  /* 0x0000b40026047a23 */ /* 0x008fcc0000010802 */
[----:B------:R3:W-:Y:S02]  /*5fc0*/  MUFU.EX2 R214, R4 ;  /* 0x0000000400d67308 */ /* 0x0007e40000000800 */
[----:B---3--:R-:W-:Y:S01]  /*5fd0*/  FFMA.FTZ R4, R8, c[0x0][0x2d0], -R0 ;  /* 0x0000b40008047a23 */ /* 0x008fe20000010800 */
[----:B------:R-:W-:-:S05]  /*5fe0*/  F2FP.BF16.PACK_AB R8, R232, R233 ;  /* 0x000000e9e808723e */ /* 0x000fca00000010ff */
[----:B------:R3:W-:Y:S02]  /*5ff0*/  MUFU.EX2 R23, R4 ;  /* 0x0000000400177308 */ /* 0x0007e40000000800 */
[----:B---3--:R-:W-:Y:S01]  /*6000*/  FFMA.FTZ R4, R9, c[0x0][0x2d0], -R0 ;  /* 0x0000b40009047a23 */ /* 0x008fe20000010800 */
[----:B------:R-:W-:-:S05]  /*6010*/  F2FP.BF16.PACK_AB R9, R227, R225 ;  /* 0x000000e1e309723e */ /* 0x000fca00000010ff */
[----:B------:R3:W5:Y:S02]  /*6020*/  MUFU.EX2 R22, R4 ;  /* 0x0000000400167308 */ /* 0x0007640000000800 */
[----:B---3--:R-:W-:Y:S01]  /*6030*/  FFMA.FTZ R4, R14, c[0x0][0x2d0], -R0 ;  /* 0x0000b4000e047a23 */ /* 0x008fe20000010800 */
[----:B----4-:R-:W-:Y:S02]  /*6040*/  F2FP.BF16.PACK_AB R14, R213, R209 ;  /* 0x000000d1d50e723e */ /* 0x010fe400000010ff */
[----:B-----5:R-:W-:-:S03]  /*6050*/  F2FP.BF16.PACK_AB R13, R22, R23 ;  /* 0x00000017160d723e */ /* 0x020fc600000010ff */
[----:B------:R3:W-:Y:S02]  /*6060*/  MUFU.EX2 R207, R4 ;  /* 0x0000000400cf7308 */ /* 0x0007e40000000800 */
[----:B---3--:R-:W-:Y:S01]  /*6070*/  FFMA.FTZ R4, R10, c[0x0][0x2d0], -R0 ;  /* 0x0000b4000a047a23 */ /* 0x008fe20000010800 */
[----:B------:R-:W-:-:S05]  /*6080*/  F2FP.BF16.PACK_AB R10, R241, R239 ;  /* 0x000000eff10a723e */ /* 0x000fca00000010ff */
[----:B------:R3:W4:Y:S02]  /*6090*/  MUFU.EX2 R140, R4 ;  /* 0x00000004008c7308 */ /* 0x0007240000000800 */
[C---:B-1----:R-:W-:Y:S08]  /*60a0*/  HMMA.16816.F32.BF16 R164, R8.reuse, R28, R96 ;  /* 0x0000001c08a4723c */ /* 0x042ff00000041860 */
[C---:B------:R-:W-:Y:S01]  /*60b0*/  HMMA.16816.F32.BF16 R104, R8.reuse, R52, R104 ;  /* 0x000000340868723c */ /* 0x040fe20000041868 */
[--C-:B---3--:R-:W-:Y:S01]  /*60c0*/  FFMA.FTZ R4, R39, c[0x0][0x2d0], -R2.reuse ;  /* 0x0000b40027047a23 */ /* 0x108fe20000010802 */
[----:B----4-:R-:W-:Y:S01]  /*60d0*/  F2FP.BF16.PACK_AB R15, R140, R207 ;  /* 0x000000cf8c0f723e */ /* 0x010fe200000010ff */
[----:B------:R-:W1:Y:S02]  /*60e0*/  LDSM.16.MT88.4 R36, [R182+0x1000] ;  /* 0x00100000b624783b */ /* 0x000e640000004200 */
[----:B------:R3:W-:Y:S03]  /*60f0*/  MUFU.EX2 R211, R4 ;  /* 0x0000000400d37308 */ /* 0x0007e60000000800 */
[----:B--2---:R-:W-:Y:S08]  /*6100*/  HMMA.16816.F32.BF16 R100, R8, R32, R100 ;  /* 0x000000200864723c */ /* 0x004ff00000041864 */
[----:B------:R-:W-:Y:S01]  /*6110*/  HMMA.16816.F32.BF16 R84, R12, R44, RZ ;  /* 0x0000002c0c54723c */ /* 0x000fe200000418ff */
[----:B---3--:R-:W-:-:S07]  /*6120*/  FFMA.FTZ R4, R48, c[0x0][0x2d0], -R2 ;  /* 0x0000b40030047a23 */ /* 0x008fce0000010802 */
[C---:B------:R-:W-:Y:S01]  /*6130*/  HMMA.16816.F32.BF16 R80, R12.reuse, R40, RZ ;  /* 0x000000280c50723c */ /* 0x040fe200000418ff */
[----:B------:R2:W3:Y:S07]  /*6140*/  MUFU.EX2 R212, R4 ;  /* 0x0000000400d47308 */ /* 0x0004ee0000000800 */
[C---:B------:R-:W-:Y:S08]  /*6150*/  HMMA.16816.F32.BF16 R76, R12.reuse, R56, RZ ;  /* 0x000000380c4c723c */ /* 0x040ff000000418ff */
[----:B------:R-:W-:Y:S01]  /*6160*/  HMMA.16816.F32.BF16 R72, R12, R64, RZ ;  /* 0x000000400c48723c */ /* 0x000fe200000418ff */
[----:B--2---:R-:W-:Y:S01]  /*6170*/  FFMA.FTZ R4, R50, c[0x0][0x2d0], -R0 ;  /* 0x0000b40032047a23 */ /* 0x004fe20000010800 */
[----:B---3--:R-:W-:-:S03]  /*6180*/  F2FP.BF16.PACK_AB R6, R215, R212 ;  /* 0x000000d4d706723e */ /* 0x008fc600000010ff */
[----:B------:R2:W-:Y:S03]  /*6190*/  MUFU.EX2 R133, R4 ;  /* 0x0000000400857308 */ /* 0x0005e60000000800 */
[----:B-1----:R-:W-:Y:S08]  /*61a0*/  HMMA.16816.F32.BF16 R176, R8, R36, R92 ;  /* 0x0000002408b0723c */ /* 0x002ff0000004185c */
[----:B------:R-:W-:Y:S01]  /*61b0*/  HMMA.16816.F32.BF16 R96, R12, R62, RZ ;  /* 0x0000003e0c60723c */ /* 0x000fe200000418ff */
[----:B--2---:R-:W-:-:S07]  /*61c0*/  FFMA.FTZ R4, R49, c[0x0][0x2d0], -R0 ;  /* 0x0000b40031047a23 */ /* 0x004fce0000010800 */
[----:B------:R-:W-:Y:S01]  /*61d0*/  HMMA.16816.F32.BF16 R92, R12, R26, RZ ;  /* 0x0000001a0c5c723c */ /* 0x000fe200000418ff */
[----:B------:R-:W1:Y:S01]  /*61e0*/  LDSM.16.MT88.4 R48, [R181+0x1c00] ;  /* 0x001c0000b530783b */ /* 0x000e620000004200 */
[----:B------:R2:W3:Y:S02]  /*61f0*/  MUFU.EX2 R132, R4 ;  /* 0x0000000400847308 */ /* 0x0004e40000000800 */
[----:B--2---:R-:W-:Y:S01]  /*6200*/  FFMA.FTZ R4, R68, c[0x0][0x2d0], -R0 ;  /* 0x0000b40044047a23 */ /* 0x004fe20000010800 */
[----:B---3--:R-:W-:-:S05]  /*6210*/  F2FP.BF16.PACK_AB R5, R132, R133 ;  /* 0x000000858405723e */ /* 0x008fca00000010ff */
[----:B------:R2:W-:Y:S02]  /*6220*/  MUFU.EX2 R139, R4 ;  /* 0x00000004008b7308 */ /* 0x0005e40000000800 */
[----:B--2---:R-:W-:Y:S02]  /*6230*/  FFMA.FTZ R4, R69, c[0x0][0x2d0], -R0 ;  /* 0x0000b40045047a23 */ /* 0x004fe40000010800 */
[----:B------:R-:W-:Y:S04]  /*6240*/  HMMA.16816.F32.BF16 R68, R12, R60, RZ ;  /* 0x0000003c0c44723c */ /* 0x000fe800000418ff */
[----:B------:R2:W3:Y:S04]  /*6250*/  MUFU.EX2 R135, R4 ;  /* 0x0000000400877308 */ /* 0x0004e80000000800 */
[----:B-1----:R-:W-:Y:S08]  /*6260*/  HMMA.16816.F32.BF16 R172, R8, R48, R88 ;  /* 0x0000003008ac723c */ /* 0x002ff00000041858 */
[----:B------:R-:W-:Y:S01]  /*6270*/  HMMA.16816.F32.BF16 R88, R12, R66, RZ ;  /* 0x000000420c58723c */ /* 0x000fe200000418ff */
[----:B--2---:R-:W-:-:S02]  /*6280*/  F2FP.BF16.PACK_AB R4, R211, R214 ;  /* 0x000000d6d304723e */ /* 0x004fc400000010ff */
[----:B---3--:R-:W-:-:S05]  /*6290*/  F2FP.BF16.PACK_AB R7, R135, R139 ;  /* 0x0000008b8707723e */ /* 0x008fca00000010ff */
        /* <DEDUP_REMOVED lines=50> */
[----:B------:R-:W-:Y:S01]  /*65c0*/  LDSM.16.MT88.4 R124, [R181+0x1400] ;  /* 0x00140000b57c783b */ /* 0x000fe20000004200 */
[----:B------:R1:W-:Y:S05]  /*65d0*/  MUFU.EX2 R206, R8 ;  /* 0x0000000800ce7308 */ /* 0x0003ea0000000800 */
        /* <DEDUP_REMOVED lines=12> */
[----:B------:R-:W-:-:S04]  /*66a0*/  FFMA.FTZ R3, R115, c[0x0][0x2d0], -R3 ;  /* 0x0000b40073037a23 */ /* 0x000fc80000010803 */
[----:B------:R-:W-:Y:S08]  /*66b0*/  MUFU.EX2 R142, R8 ;  /* 0x00000008008e7308 */ /* 0x000ff00000000800 */
[----:B------:R1:W3:Y:S02]  /*66c0*/  MUFU.EX2 R246, R3 ;  /* 0x0000000300f67308 */ /* 0x0002e40000000800 */
[----:B-1----:R-:W-:Y:S01]  /*66d0*/  FFMA.FTZ R3, R114, c[0x0][0x2d0], -R2 ;  /* 0x0000b40072037a23 */ /* 0x002fe20000010802 */
[----:B---3--:R-:W-:-:S05]  /*66e0*/  F2FP.BF16.PACK_AB R99, R246, R142 ;  /* 0x0000008ef663723e */ /* 0x008fca00000010ff */
[----:B------:R1:W-:Y:S02]  /*66f0*/  MUFU.EX2 R20, R3 ;  /* 0x0000000300147308 */ /* 0x0003e40000000800 */
[C---:B------:R-:W-:Y:S08]  /*6700*/  HMMA.16816.F32.BF16 R144, R96.reuse, R152, R104 ;  /* 0x000000986090723c */ /* 0x040ff00000041868 */
[----:B------:R-:W-:Y:S01]  /*6710*/  HMMA.16816.F32.BF16 R156, R96, R154, R68 ;  /* 0x0000009a609c723c */ /* 0x000fe20000041844 */
[----:B-1----:R-:W-:-:S04]  /*6720*/  FFMA.FTZ R3, R113, c[0x0][0x2d0], -R2 ;  /* 0x0000b40071037a23 */ /* 0x002fc80000010802 */
[----:B------:R1:W3:Y:S03]  /*6730*/  MUFU.EX2 R36, R3 ;  /* 0x0000000300247308 */ /* 0x0002e60000000800 */
[C---:B--2---:R-:W-:Y:S08]  /*6740*/  HMMA.16816.F32.BF16 R84, R96.reuse, R4, R128 ;  /* 0x000000046054723c */ /* 0x044ff00000041880 */
[----:B------:R-:W-:Y:S01]  /*6750*/  HMMA.16816.F32.BF16 R128, R96, R126, R56 ;  /* 0x0000007e6080723c */ /* 0x000fe20000041838 */
[--C-:B-1----:R-:W-:Y:S01]  /*6760*/  FFMA.FTZ R3, R112, c[0x0][0x2d0], -R2.reuse ;  /* 0x0000b40070037a23 */ /* 0x102fe20000010802 */
[----:B---3--:R-:W-:Y:S01]  /*6770*/  F2FP.BF16.PACK_AB R92, R36, R20 ;  /* 0x00000014245c723e */ /* 0x008fe200000010ff */
        /* <DEDUP_REMOVED lines=14> */
[----:B------:R-:W1:Y:S01]  /*6860*/  LDSM.16.MT88.4 R108, [R182+0x800] ;  /* 0x00080000b66c783b */ /* 0x000e620000004200 */
[----:B------:R-:W-:-:S03]  /*6870*/  FFMA.FTZ R0, R21, c[0x0][0x2d0], -R0 ;  /* 0x0000b40015007a23 */ /* 0x000fc60000010800 */
[----:B------:R2:W-:Y:S08]  /*6880*/  MUFU.EX2 R3, R2 ;  /* 0x0000000200037308 */ /* 0x0005f00000000800 */
[----:B------:R3:W4:Y:S01]  /*6890*/  MUFU.EX2 R8, R0 ;  /* 0x0000000000087308 */ /* 0x0007220000000800 */
[----:B--2---:R-:W-:-:S04]  /*68a0*/  @P6 IMAD.HI.U32 R2, R244, c[0x0][0x2c8], RZ ;  /* 0x0000b200f4026a27 */ /* 0x004fc800078e00ff */
[----:B---3--:R-:W-:Y:S01]  /*68b0*/  IMAD.MOV.U32 R0, RZ, RZ, R244 ;  /* 0x000000ffff007224 */ /* 0x008fe200078e00f4 */
[----:B------:R-:W-:Y:S02]  /*68c0*/  @P6 SHF.R.U32.HI R0, RZ, c[0x0][0x2cc], R2 ;  /* 0x0000b300ff006a19 */ /* 0x000fe40000011602 */
[----:B----4-:R-:W-:Y:S02]  /*68d0*/  F2FP.BF16.PACK_AB R95, R8, R3 ;  /* 0x00000003085f723e */ /* 0x010fe400000010ff */
[----:B------:R-:W-:Y:S01]  /*68e0*/  ISETP.GE.AND P6, PT, R243, 0x1, PT ;  /* 0x00000001f300780c */ /* 0x000fe20003fc6270 */
[----:B------:R-:W-:Y:S02]  /*68f0*/  IMAD.IADD R2, R240, 0x1, R0 ;  /* 0x00000001f0027824 */ /* 0x000fe400078e0200 */
[----:B------:R-:W-:Y:S02]  /*6900*/  FADD.FTZ R0, R23, R22 ;  /* 0x0000001617007221 */ /* 0x000fe40000010000 */
[----:B------:R-:W-:Y:S02]  /*6910*/  HMMA.16816.F32.BF16 R148, R92, R152, R148 ;  /* 0x000000985c94723c */ /* 0x000fe40000041894 */
[----:B------:R-:W-:-:S04]  /*6920*/  FADD.FTZ R0, R207, R0 ;  /* 0x00000000cf007221 */ /* 0x000fc80000010000 */
[----:B------:R-:W-:Y:S02]  /*6930*/  FADD.FTZ R0, R140, R0 ;  /* 0x000000008c007221 */ /* 0x000fe40000010000 */
[----:B------:R-:W-:Y:S08]  /*6940*/  HMMA.16816.F32.BF16 R152, R92, R154, R52 ;  /* 0x0000009a5c98723c */ /* 0x000ff00000041834 */
[-C--:B------:R-:W-:Y:S08]  /*6950*/  HMMA.16816.F32.BF16 R52, R96, R60.reuse, R176 ;  /* 0x0000003c6034723c */ /* 0x080ff000000418b0 */
[C---:B------:R-:W-:Y:S08]  /*6960*/  HMMA.16816.F32.BF16 R56, R92.reuse, R60, R200 ;  /* 0x0000003c5c38723c */ /* 0x040ff000000418c8 */
[C---:B------:R-:W-:Y:S08]  /*6970*/  HMMA.16816.F32.BF16 R60, R92.reuse, R62, R88 ;  /* 0x0000003e5c3c723c */ /* 0x040ff00000041858 */
[C---:B------:R-:W-:Y:S07]  /*6980*/  HMMA.16816.F32.BF16 R88, R92.reuse, R4, R168 ;  /* 0x000000045c58723c */ /* 0x040fee00000418a8 */
[----:B------:R-:W-:Y:S01]  /*6990*/  FADD.FTZ R5, R133, R0 ;  /* 0x0000000085057221 */ /* 0x000fe20000010000 */
[----:B-1----:R-:W-:Y:S01]  /*69a0*/  HMMA.16816.F32.BF16 R104, R92, R108, R120 ;  /* 0x0000006c5c68723c */ /* 0x002fe20000041878 */
        /* <DEDUP_REMOVED lines=14> */
[C---:B------:R-:W-:Y:S08]  /*6a90*/  HMMA.16816.F32.BF16 R120, R92.reuse, R124, R160 ;  /* 0x0000007c5c78723c */ /* 0x040ff000000418a0 */
[C---:B------:R-:W-:Y:S07]  /*6aa0*/  HMMA.16816.F32.BF16 R72, R92.reuse, R76, R196 ;  /* 0x0000004c5c48723c */ /* 0x040fee00000418c4 */
[----:B------:R-:W-:Y:S01]  /*6ab0*/  IADD3 R196, R204, -0x2, RZ ;  /* 0xfffffffeccc47810 */ /* 0x000fe20007ffe0ff */
        /* <DEDUP_REMOVED lines=19> */
[----:B------:R-:W-:Y:S01]  /*6bf0*/  IADD3 R3, R2, c[0x0][0x328], RZ ;  /* 0x0000ca0002037a10 */ /* 0x000fe20007ffe0ff */
[----:B------:R-:W-:Y:S01]  /*6c00*/  FADD.FTZ R246, R246, R5 ;  /* 0x00000005f6f67221 */ /* 0x000fe20000010000 */
[----:B------:R1:W-:Y:S04]  /*6c10*/  STL [R1], R4 ;  /* 0x0000000401007387 */ /* 0x0003e80000100800 */
[----:B------:R1:W-:Y:S01]  /*6c20*/  STL [R1+0x4], R0 ;  /* 0x0000040001007387 */ /* 0x0003e20000100800 */
[----:B------:R-:W-:Y:S05]  /*6c30*/  @!P6 BRA `(.L_x_1943) ;  /* 0x000001100000e947 */ /* 0x000fea0003800000 */
[C---:B------:R-:W-:Y:S01]  /*6c40*/  ISETP.GT.AND P0, PT, R2.reuse, RZ, PT ;  /* 0x000000ff0200720c */ /* 0x040fe20003f04270 */
[----:B------:R-:W-:Y:S01]  /*6c50*/  BSSY B0, `(.L_x_1944) ;  /* 0x000000d000007945 */ /* 0x000fe20003800000 */
[----:B-1----:R-:W-:Y:S01]  /*6c60*/  IADD3 R0, R2, -0x1, RZ ;  /* 0xffffffff02007810 */ /* 0x002fe20007ffe0ff */
        /* <DEDUP_REMOVED lines=8> */
.L_x_1945:
[----:B------:R-:W-:-:S13]  /*6cf0*/  ISETP.NE.AND P0, PT, R4, 0x1, PT ;  /* 0x000000010400780c */ /* 0x000fda0003f05270 */
[----:B------:R-:W-:-:S05]  /*6d00*/  @P0 IMAD.HI.U32 R2, R0, c[0x0][0x330], RZ ;  /* 0x0000cc0000020a27 */ /* 0x000fca00078e00ff */
[----:B------:R-:W-:Y:S02]  /*6d10*/  @P0 SHF.R.U32.HI R0, RZ, c[0x0][0x334], R2 ;  /* 0x0000cd00ff000a19 */ /* 0x000fe40000011602 */
.L_x_1946:
[----:B------:R-:W-:Y:S05]  /*6d20*/  BSYNC B0 ;  /* 0x0000000000007941 */ /* 0x000fea0003800000 */
.L_x_1944:
[----:B------:R-:W-:-:S05]  /*6d30*/  IMAD R0, R0, R4, c[0x0][0x32c] ;  /* 0x0000cb0000007624 */ /* 0x000fca00078e0204 */
[----:B------:R-:W-:-:S05]  /*6d40*/  IMNMX R3, R3, R0, PT ;  /* 0x0000000003037217 */ /* 0x000fca0003800200 */
.L_x_1943:
[----:B------:R-:W-:-:S05]  /*6d50*/  IMAD.HI R3, R3, 0x2aaaaaab, RZ ;  /* 0x2aaaaaab03037827 */ /* 0x000fca00078e02ff */
[----:B-1----:R-:W-:-:S04]  /*6d60*/  SHF.R.U32.HI R0, RZ, 0x1f, R3 ;  /* 0x0000001fff007819 */ /* 0x002fc80000011603 */
        /* <DEDUP_REMOVED lines=9> */
.L_x_1968:
        /* <DEDUP_REMOVED lines=52> */
.L_x_1949:
[----:B-1-34-:R-:W-:Y:S05]  /*7140*/  BSYNC B0 ;  /* 0x0000000000007941 */ /* 0x01afea0003800000 */
.L_x_1948:
        /* <DEDUP_REMOVED lines=81> */
[----:B------:R-:W3:Y:S07]  /*7660*/  LDSM.16.M88.4 R140, [R187] ;  /* 0x00000000bb8c783b */ /* 0x000eee0000000200 */
[-C--:B-1----:R-:W-:Y:S01]  /*7670*/  HMMA.16816.F32.BF16 R4, R160, R164.reuse, R4 ;  /* 0x000000a4a004723c */ /* 0x082fe20000041804 */
[----:B------:R-:W1:Y:S01]  /*7680*/  LDSM.16.M88.4 R172, [R186] ;  /* 0x00000000baac783b */ /* 0x000e620000000200 */
[----:B------:R-:W-:Y:S07]  /*7690*/  DEPBAR.LE SB0, 0x0 ;  /* 0x000080000000791a */ /* 0x000fee0000000000 */
[----:B------:R-:W-:Y:S01]  /*76a0*/  BAR.SYNC.DEFER_BLOCKING 0x0 ;  /* 0x0000000000007b1d */ /* 0x000fe20000010000 */
[C---:B--2---:R-:W-:Y:S08]  /*76b0*/  HMMA.16816.F32.BF16 R8, R168.reuse, R164, R8 ;  /* 0x000000a4a808723c */ /* 0x044ff00000041808 */
[-C--:B------:R-:W-:Y:S08]  /*76c0*/  HMMA.16816.F32.BF16 R12, R168, R166.reuse, R12 ;  /* 0x000000a6a80c723c */ /* 0x080ff0000004180c */
[C---:B------:R-:W-:Y:S08]  /*76d0*/  HMMA.16816.F32.BF16 R16, R160.reuse, R166, R16 ;  /* 0x000000a6a010723c */ /* 0x040ff00000041810 */
[-C--:B---3--:R-:W-:Y:S08]  /*76e0*/  HMMA.16816.F32.BF16 R20, R160, R140.reuse, R20 ;  /* 0x0000008ca014723c */ /* 0x088ff00000041814 */
[C---:B------:R-:W-:Y:S08]  /*76f0*/  HMMA.16816.F32.BF16 R24, R168.reuse, R140, R24 ;  /* 0x0000008ca818723c */ /* 0x040ff00000041818 */
[-C--:B------:R-:W-:Y:S08]  /*7700*/  HMMA.16816.F32.BF16 R28, R168, R142.reuse, R28 ;  /* 0x0000008ea81c723c */ /* 0x080ff0000004181c */
[C---:B------:R-:W-:Y:S08]  /*7710*/  HMMA.16816.F32.BF16 R32, R160.reuse, R142, R32 ;  /* 0x0000008ea020723c */ /* 0x040ff00000041820 */
[-C--:B-1----:R-:W-:Y:S08]  /*7720*/  HMMA.16816.F32.BF16 R36, R160, R172.reuse, R36 ;  /* 0x000000aca024723c */ /* 0x082ff00000041824 */
[C---:B------:R-:W-:Y:S08]  /*7730*/  HMMA.16816.F32.BF16 R40, R168.reuse, R172, R40 ;  /* 0x000000aca828723c */ /* 0x040ff00000041828 */
[-C--:B------:R-:W-:Y:S08]  /*7740*/  HMMA.16816.F32.BF16 R44, R168, R174.reuse, R44 ;  /* 0x000000aea82c723c */ /* 0x080ff0000004182c */
[----:B------:R-:W-:Y:S01]  /*7750*/  HMMA.16816.F32.BF16 R48, R160, R174, R48 ;  /* 0x000000aea030723c */ /* 0x000fe20000041830 */
[----:B------:R-:W-:Y:S07]  /*7760*/  @!UPT UIADD3 URZ, URZ, URZ, URZ ;  /* 0x0000003f3f3ff290 */ /* 0x000fee000fffe03f */
[----:B------:R-:W-:-:S11]  /*7770*/  @!P0 BRA `(.L_x_1951) ;  /* 0x0000025000008947 */ /* 0x000fd60003800000 */
[----:B------:R-:W-:Y:S02]  /*7780*/  SHF.R.S32.HI R3, RZ, 0x1f, R134 ;  /* 0x0000001fff037819 */ /* 0x000fe40000011486 */
[----:B------:R-:W-:Y:S02]  /*7790*/  IADD3 R0, R196, -0x1, RZ ;  /* 0xffffffffc4007810 */ /* 0x000fe40007ffe0ff */
        /* <DEDUP_REMOVED lines=35> */
.L_x_1951:
[----:B------:R-:W-:Y:S05]  /*79d0*/  BSYNC B0 ;  /* 0x0000000000007941 */ /* 0x000fea0003800000 */
.L_x_1950:
[----:B-1----:R-:W2:Y:S01]  /*79e0*/  LDL R2, [R1+0x10] ;  /* 0x0000100001027983 */ /* 0x002ea20000100800 */
[----:B------:R-:W-:Y:S01]  /*79f0*/  IMAD.MOV.U32 R3, RZ, RZ, c[0x0][0x2c4] ;  /* 0x0000b100ff037624 */ /* 0x000fe200078e00ff */
[----:B------:R-:W-:Y:S01]  /*7a00*/  ULDC UR4, c[0x0][0x324] ;  /* 0x0000c90000047ab9 */ /* 0x000fe20000000800 */
[----:B------:R-:W-:Y:S01]  /*7a10*/  IMAD.MOV.U32 R167, RZ, RZ, c[0x0][0x32c] ;  /* 0x0000cb00ffa77624 */ /* 0x000fe200078e00ff */
[----:B------:R-:W2:Y:S01]  /*7a20*/  LDL R0, [R1+0x38] ;  /* 0x0000380001007983 */ /* 0x000ea20000100800 */
[----:B------:R-:W-:Y:S01]  /*7a30*/  ULOP3.LUT UR4, URZ, UR4, URZ, 0x33, !UPT ;  /* 0x000000043f047292 */ /* 0x000fe2000f8e333f */
[----:B------:R-:W-:Y:S01]  /*7a40*/  ISETP.NE.AND P0, PT, R3, 0x1, PT ;  /* 0x000000010300780c */ /* 0x000fe20003f05270 */
[----:B------:R-:W-:Y:S01]  /*7a50*/  IMAD R3, R196, -0x30, RZ ;  /* 0xffffffd0c4037824 */ /* 0x000fe200078e02ff */
[----:B------:R-:W-:Y:S01]  /*7a60*/  ISETP.GE.AND P1, PT, R167, 0x1, PT ;  /* 0x00000001a700780c */ /* 0x000fe20003f26270 */
[----:B------:R-:W0:Y:S01]  /*7a70*/  LDGDEPBAR ;  /* 0x00000000000079af */ /* 0x000e220000000000 */
[----:B--2---:R-:W-:Y:S09]  /*7a80*/  IMAD.IADD R141, R0, 0x1, R2 ;  /* 0x00000001008d7824 */ /* 0x004ff200078e0202 */
[----:B------:R-:W-:Y:S05]  /*7a90*/  @P0 IMAD.HI.U32 R0, R141, c[0x0][0x2c8], RZ ;  /* 0x0000b2008d000a27 */ /* 0x000fea00078e00ff */
[----:B------:R-:W-:Y:S02]  /*7aa0*/  @P0 SHF.R.U32.HI R141, RZ, c[0x0][0x2cc], R0 ;  /* 0x0000b300ff8d0a19 */ /* 0x000fe40000011600 */
[----:B------:R-:W-:Y:S03]  /*7ab0*/  IADD3 R0, -R235, 0x1, R3 ;  /* 0x00000001eb007810 */ /* 0x000fe60007ffe103 */
[----:B------:R-:W1:Y:S01]  /*7ac0*/  SHFL.IDX PT, R2, R141, RZ, 0x1c1f ;  /* 0x001c1fff8d027589 */ /* 0x000e6200000e0000 */
        /* <DEDUP_REMOVED lines=19> */
.L_x_1954:
[----:B------:R-:W-:Y:S04]  /*7c00*/  MOV R134, c[0x0][0x32c] ;  /* 0x0000cb0000867a02 */ /* 0x000fe80000000f00 */
[----:B------:R-:W-:Y:S11]  /*7c10*/  ISETP.NE.AND P0, PT, R134, 0x1, PT ;  /* 0x000000018600780c */ /* 0x000ff60003f05270 */
[----:B------:R-:W-:Y:S02]  /*7c20*/  @!UPT UIADD3 URZ, URZ, URZ, URZ ;  /* 0x0000003f3f3ff290 */ /* 0x000fe4000fffe03f */
[----:B------:R-:W-:Y:S05]  /*7c30*/  @P0 IMAD.HI.U32 R134, R2, c[0x0][0x330], RZ ;  /* 0x0000cc0002860a27 */ /* 0x000fea00078e00ff */
[----:B------:R-:W-:Y:S02]  /*7c40*/  @P0 SHF.R.U32.HI R2, RZ, c[0x0][0x334], R134 ;  /* 0x0000cd00ff020a19 */ /* 0x000fe40000011686 */
.L_x_1955:
[----:B------:R-:W-:Y:S05]  /*7c50*/  BSYNC B0 ;  /* 0x0000000000007941 */ /* 0x000fea0003800000 */
.L_x_1953:
[----:B------:R-:W-:Y:S04]  /*7c60*/  IMAD.IADD R134, R3, 0x1, -R235 ;  /* 0x0000000103867824 */ /* 0x000fe800078e0aeb */
[----:B------:R-:W-:Y:S05]  /*7c70*/  IMAD R2, R2, c[0x0][0x32c], R134 ;  /* 0x0000cb0002027a24 */ /* 0x000fea00078e0286 */
[----:B------:R-:W-:Y:S02]  /*7c80*/  IADD3 R134, R2, c[0x0][0x32c], RZ ;  /* 0x0000cb0002867a10 */ /* 0x000fe40007ffe0ff */
[----:B------:R-:W-:Y:S02]  /*7c90*/  IMNMX R0, R0, R2, !PT ;  /* 0x0000000200007217 */ /* 0x000fe40007800200 */
[----:B------:R-:W-:Y:S02]  /*7ca0*/  IMNMX R138, R138, R134, PT ;  /* 0x000000868a8a7217 */ /* 0x000fe40003800200 */
.L_x_1952:
[----:B------:R-:W1:Y:S02]  /*7cb0*/  SHFL.IDX PT, R2, R141, 0x1, 0x1c1f ;  /* 0x003c1f008d027f89 */ /* 0x000e6400000e0000 */
[-C--:B-1----:R-:W-:Y:S02]  /*7cc0*/  IADD3 R137, R142, R2.reuse, RZ ;  /* 0x000000028e897210 */ /* 0x082fe40007ffe0ff */
[----:B------:R-:W-:Y:S01]  /*7cd0*/  IADD3 R134, R143, R2, RZ ;  /* 0x000000028f867210 */ /* 0x000fe20007ffe0ff */
        /* <DEDUP_REMOVED lines=14> */
.L_x_1958:
[----:B------:R-:W-:Y:S04]  /*7dc0*/  MOV R136, c[0x0][0x32c] ;  /* 0x0000cb0000887a02 */ /* 0x000fe80000000f00 */
[----:B------:R-:W-:Y:S11]  /*7dd0*/  ISETP.NE.AND P0, PT, R136, 0x1, PT ;  /* 0x000000018800780c */ /* 0x000ff60003f05270 */
[----:B------:R-:W-:Y:S02]  /*7de0*/  @!UPT UIADD3 URZ, URZ, URZ, URZ ;  /* 0x0000003f3f3ff290 */ /* 0x000fe4000fffe03f */
[----:B------:R-:W-:Y:S05]  /*7df0*/  @P0 IMAD.HI.U32 R136, R2, c[0x0][0x330], RZ ;  /* 0x0000cc0002880a27 */ /* 0x000fea00078e00ff */
[----:B------:R-:W-:Y:S02]  /*7e00*/  @P0 SHF.R.U32.HI R2, RZ, c[0x0][0x334], R136 ;  /* 0x0000cd00ff020a19 */ /* 0x000fe40000011688 */
.L_x_1959:
[----:B------:R-:W-:Y:S05]  /*7e10*/  BSYNC B0 ;  /* 0x0000000000007941 */ /* 0x000fea0003800000 */
.L_x_1957:
[----:B------:R-:W-:Y:S04]  /*7e20*/  IMAD.IADD R136, R3, 0x1, -R235 ;  /* 0x0000000103887824 */ /* 0x000fe800078e0aeb */
[----:B------:R-:W-:Y:S05]  /*7e30*/  IMAD R2, R2, c[0x0][0x32c], R136 ;  /* 0x0000cb0002027a24 */ /* 0x000fea00078e0288 */
[----:B------:R-:W-:Y:S02]  /*7e40*/  IADD3 R136, R2, c[0x0][0x32c], RZ ;  /* 0x0000cb0002887a10 */ /* 0x000fe40007ffe0ff */
[----:B------:R-:W-:Y:S02]  /*7e50*/  IMNMX R134, R134, R2, !PT ;  /* 0x0000000286867217 */ /* 0x000fe40007800200 */
[----:B------:R-:W-:Y:S02]  /*7e60*/  IMNMX R137, R137, R136, PT ;  /* 0x0000008889897217 */ /* 0x000fe40003800200 */
.L_x_1956:
        /* <DEDUP_REMOVED lines=17> */
.L_x_1962:
[----:B------:R-:W-:Y:S04]  /*7f80*/  MOV R160, c[0x0][0x32c] ;  /* 0x0000cb0000a07a02 */ /* 0x000fe80000000f00 */
[----:B------:R-:W-:Y:S11]  /*7f90*/  ISETP.NE.AND P0, PT, R160, 0x1, PT ;  /* 0x00000001a000780c */ /* 0x000ff60003f05270 */
[----:B------:R-:W-:Y:S02]  /*7fa0*/  @!UPT UIADD3 URZ, URZ, URZ, URZ ;  /* 0x0000003f3f3ff290 */ /* 0x000fe4000fffe03f */
[----:B------:R-:W-:Y:S05]  /*7fb0*/  @P0 IMAD.HI.U32 R160, R140, c[0x0][0x330], RZ ;  /* 0x0000cc008ca00a27 */ /* 0x000fea00078e00ff */
[----:B------:R-:W-:Y:S02]  /*7fc0*/  @P0 SHF.R.U32.HI R140, RZ, c[0x0][0x334], R160 ;  /* 0x0000cd00ff8c0a19 */ /* 0x000fe400000116a0 */
.L_x_1963:
[----:B------:R-:W-:Y:S05]  /*7fd0*/  BSYNC B0 ;  /* 0x0000000000007941 */ /* 0x000fea0003800000 */
.L_x_1961:
[----:B------:R-:W-:Y:S04]  /*7fe0*/  IMAD.IADD R160, R3, 0x1, -R235 ;  /* 0x0000000103a07824 */ /* 0x000fe800078e0aeb */
[----:B------:R-:W-:Y:S05]  /*7ff0*/  IMAD R140, R140, c[0x0][0x32c], R160 ;  /* 0x0000cb008c8c7a24 */ /* 0x000fea00078e02a0 */
[----:B------:R-:W-:Y:S02]  /*8000*/  IADD3 R160, R140, c[0x0][0x32c], RZ ;  /* 0x0000cb008ca07a10 */ /* 0x000fe40007ffe0ff */
[----:B------:R-:W-:Y:S02]  /*8010*/  IMNMX R2, R2, R140, !PT ;  /* 0x0000008c02027217 */ /* 0x000fe40007800200 */
[----:B------:R-:W-:Y:S02]  /*8020*/  IMNMX R136, R136, R160, PT ;  /* 0x000000a088887217 */ /* 0x000fe40003800200 */
.L_x_1960:
[C---:B------:R-:W-:Y:S02]  /*8030*/  ISETP.GE.AND P2, PT, R3.reuse, 0x9, PT ;  /* 0x000000090300780c */ /* 0x040fe40003f46270 */
[C---:B------:R-:W-:Y:S02]  /*8040*/  ISETP.GE.AND P1, PT, R3.reuse, 0xa, PT ;  /* 0x0000000a0300780c */ /* 0x040fe40003f26270 */
[----:B------:R-:W-:Y:S02]  /*8050*/  ISETP.GT.AND P0, PT, R0, 0x8, !P2 ;  /* 0x000000080000780c */ /* 0x000fe40005704270 */
[----:B------:R-:W-:Y:S02]  /*8060*/  LOP3.LUT R194, R194, 0xffffffdf, RZ, 0xc0, !PT ;  /* 0xffffffdfc2c27812 */ /* 0x000fe400078ec0ff */
[----:B------:R-:W-:Y:S02]  /*8070*/  ISETP.LT.OR P0, PT, R138, 0x9, P0 ;  /* 0x000000098a00780c */ /* 0x000fe40000701670 */
[----:B------:R-:W-:Y:S02]  /*8080*/  ISETP.GE.AND P5, PT, R3, 0x21, PT ;  /* 0x000000210300780c */ /* 0x000fe40003fa6270 */
[----:B------:R-:W-:Y:S02]  /*8090*/  FSEL R160, R16, -INF , !P0 ;  /* 0xff80000010a07808 */ /* 0x000fe40004000000 */
[----:B------:R-:W-:Y:S02]  /*80a0*/  ISETP.GT.AND P0, PT, R0, 0x9, !P1 ;  /* 0x000000090000780c */ /* 0x000fe40004f04270 */
[----:B------:R-:W-:Y:S02]  /*80b0*/  @P2 LOP3.LUT R194, R194, 0x20, RZ, 0xfc, !PT ;  /* 0x00000020c2c22812 */ /* 0x000fe400078efcff */
[----:B------:R-:W-:Y:S02]  /*80c0*/  ISETP.LT.OR P0, PT, R138, 0xa, P0 ;  /* 0x0000000a8a00780c */ /* 0x000fe40000701670 */
[----:B------:R-:W-:Y:S02]  /*80d0*/  LOP3.LUT R194, R194, 0xffffffef, RZ, 0xc0, !PT ;  /* 0xffffffefc2c27812 */ /* 0x000fe400078ec0ff */
[----:B------:R-:W-:Y:S02]  /*80e0*/  FSEL R161, R17, -INF , !P0 ;  /* 0xff80000011a17808 */ /* 0x000fe40004000000 */
[----:B------:R-:W-:Y:S02]  /*80f0*/  ISETP.GT.AND P0, PT, R134, 0x8, !P2 ;  /* 0x000000088600780c */ /* 0x000fe40005704270 */
[----:B------:R-:W-:Y:S02]  /*8100*/  ISETP.GE.AND P2, PT, R3, 0x11, PT ;  /* 0x000000110300780c */ /* 0x000fe40003f46270 */
        /* <DEDUP_REMOVED lines=9> */
[----:B------:R-:W-:Y:S02]  /*81a0*/  @P2 LOP3.LUT R194, R194, 0x8, RZ, 0xfc, !PT ;  /* 0x00000008c2c22812 */ /* 0x000fe400078efcff */
[----:B------:R-:W-:Y:S02]  /*81b0*/  ISETP.LT.OR P0, PT, R138, 0x11, P0 ;  /* 0x000000118a00780c */ /* 0x000fe40000701670 */
[----:B------:R-:W-:Y:S02]  /*81c0*/  LOP3.LUT R194, R194, 0xfffffffb, RZ, 0xc0, !PT ;  /* 0xfffffffbc2c27812 */ /* 0x000fe400078ec0ff */
[----:B------:R-:W-:Y:S02]  /*81d0*/  FSEL R165, R20, -INF , !P0 ;  /* 0xff80000014a57808 */ /* 0x000fe40004000000 */
[----:B------:R-:W-:Y:S02]  /*81e0*/  ISETP.GT.AND P0, PT, R0, 0x11, !P1 ;  /* 0x000000110000780c */ /* 0x000fe40004f04270 */
[----:B------:R-:W-:Y:S02]  /*81f0*/  @P1 LOP3.LUT R194, R194, 0x4, RZ, 0xfc, !PT ;  /* 0x00000004c2c21812 */ /* 0x000fe400078efcff */
[----:B------:R-:W-:Y:S02]  /*8200*/  ISETP.LT.OR P0, PT, R138, 0x12, P0 ;  /* 0x000000128a00780c */ /* 0x000fe40000701670 */
[----:B------:R-:W-:Y:S02]  /*8210*/  ISETP.GE.AND P4, PT, R3, 0x22, PT ;  /* 0x000000220300780c */ /* 0x000fe40003f86270 */
        /* <DEDUP_REMOVED lines=12> */
[----:B------:R-:W-:Y:S02]  /*82e0*/  LOP3.LUT R194, R194, 0xfffffffe, RZ, 0xc0, !PT ;  /* 0xfffffffec2c27812 */ /* 0x000fe400078ec0ff */
[----:B------:R-:W-:Y:S02]  /*82f0*/  ISETP.LT.OR P0, PT, R138, 0x19, P0 ;  /* 0x000000198a00780c */ /* 0x000fe40000701670 */
[----:B------:R-:W-:Y:S02]  /*8300*/  @P1 LOP3.LUT R194, R194, 0x1, RZ, 0xfc, !PT ;  /* 0x00000001c2c21812 */ /* 0x000fe400078efcff */
[----:B------:R-:W-:Y:S02]  /*8310*/  FSEL R174, R32, -INF , !P0 ;  /* 0xff80000020ae7808 */ /* 0x000fe40004000000 */
[----:B------:R-:W-:Y:S02]  /*8320*/  ISETP.GT.AND P0, PT, R0, 0x19, !P1 ;  /* 0x000000190000780c */ /* 0x000fe40004f04270 */
[C---:B------:R-:W-:Y:S02]  /*8330*/  ISETP.GE.AND P3, PT, R3.reuse, 0x29, PT ;  /* 0x000000290300780c */ /* 0x040fe40003f66270 */
[----:B------:R-:W-:Y:S02]  /*8340*/  ISETP.LT.OR P0, PT, R138, 0x1a, P0 ;  /* 0x0000001a8a00780c */ /* 0x000fe40000701670 */
[----:B------:R-:W-:Y:S02]  /*8350*/  ISETP.GE.AND P6, PT, R3, 0x2a, PT ;  /* 0x0000002a0300780c */ /* 0x000fe40003fc6270 */
[----:B------:R-:W-:Y:S02]  /*8360*/  FSEL R179, R33, -INF , !P0 ;  /* 0xff80000021b37808 */ /* 0x000fe40004000000 */
[----:B------:R-:W-:Y:S02]  /*8370*/  ISETP.GT.AND P0, PT, R134, 0x18, !P2 ;  /* 0x000000188600780c */ /* 0x000fe40005704270 */
[----:B------:R-:W-:Y:S02]  /*8380*/  ISETP.GE.AND P2, PT, R3, 0x1, PT ;  /* 0x000000010300780c */ /* 0x000fe40003f46270 */
[----:B------:R-:W-:Y:S04]  /*8390*/  ISETP.LT.OR P0, PT, R137, 0x19, P0 ;  /* 0x000000198900780c */ /* 0x000fe80000701670 */
[----:B------:R-:W-:Y:S02]  /*83a0*/  FSEL R178, R34, -INF , !P0 ;  /* 0xff80000022b27808 */ /* 0x000fe40004000000 */
[----:B------:R-:W-:Y:S02]  /*83b0*/  ISETP.GT.AND P0, PT, R134, 0x19, !P1 ;  /* 0x000000198600780c */ /* 0x000fe40004f04270 */
[----:B------:R-:W-:Y:S02]  /*83c0*/  ISETP.GE.AND P1, PT, R3, 0x2, PT ;  /* 0x000000020300780c */ /* 0x000fe40003f26270 */
[----:B------:R-:W-:Y:S04]  /*83d0*/  ISETP.LT.OR P0, PT, R137, 0x1a, P0 ;  /* 0x0000001a8900780c */ /* 0x000fe80000701670 */
[----:B------:R-:W-:Y:S02]  /*83e0*/  FSEL R177, R35, -INF , !P0 ;  /* 0xff80000023b17808 */ /* 0x000fe40004000000 */
[----:B------:R-:W-:Y:S04]  /*83f0*/  ISETP.GT.AND P0, PT, R0, 0x20, !P5 ;  /* 0x000000200000780c */ /* 0x000fe80006f04270 */
[----:B------:R-:W-:Y:S04]  /*8400*/  ISETP.LT.OR P0, PT, R138, 0x21, P0 ;  /* 0x000000218a00780c */ /* 0x000fe80000701670 */
[----:B------:R-:W-:Y:S02]  /*8410*/  FSEL R199, R36, -INF , !P0 ;  /* 0xff80000024c77808 */ /* 0x000fe40004000000 */
        /* <DEDUP_REMOVED lines=10> */
[----:B------:R-:W-:Y:S04]  /*84c0*/  ISETP.LT.OR P0, PT, R138, 0x1, P0 ;  /* 0x000000018a00780c */ /* 0x000fe80000701670 */
[----:B------:R-:W-:Y:S02]  /*84d0*/  FSEL R16, R4, -INF , !P0 ;  /* 0xff80000004107808 */ /* 0x000fe40004000000 */
[----:B------:R-:W-:Y:S01]  /*84e0*/  ISETP.GT.AND P0, PT, R0, 0x1, !P1 ;  /* 0x000000010000780c */ /* 0x000fe20004f04270 */
[----:B------:R-:W1:Y:S03]  /*84f0*/  SHFL.IDX PT, R4, R141, 0x3, 0x1c1f ;  /* 0x007c1f008d047f89 */ /* 0x000e6600000e0000 */
        /* <DEDUP_REMOVED lines=9> */
[----:B------:R-:W-:Y:S04]  /*8590*/  ISETP.LT.OR P0, PT, R138, 0x29, P0 ;  /* 0x000000298a00780c */ /* 0x000fe80000701670 */
[----:B------:R-:W-:Y:S02]  /*85a0*/  FSEL R198, R48, -INF , !P0 ;  /* 0xff80000030c67808 */ /* 0x000fe40004000000 */
[----:B------:R-:W-:Y:S01]  /*85b0*/  ISETP.GT.AND P0, PT, R0, 0x29, !P6 ;  /* 0x000000290000780c */ /* 0x000fe20007704270 */
[--C-:B-1----:R-:W-:Y:S03]  /*85c0*/  IMAD.IADD R0, R143, 0x1, R4.reuse ;  /* 0x000000018f007824 */ /* 0x102fe600078e0204 */
        /* <DEDUP_REMOVED lines=48> */
[----:B------:R-:W-:Y:S03]  /*88d0*/  IMAD.IADD R2, R142, 0x1, R4 ;  /* 0x000000018e027824 */ /* 0x000fe600078e0204 */
[----:B------:R-:W-:Y:S04]  /*88e0*/  ISETP.LT.OR P0, PT, R136, 0x2a, P0 ;  /* 0x0000002a8800780c */ /* 0x000fe80000701670 */
        /* <DEDUP_REMOVED lines=17> */
.L_x_1966:
[----:B------:R-:W-:Y:S04]  /*8a00*/  MOV R5, c[0x0][0x32c] ;  /* 0x0000cb0000057a02 */ /* 0x000fe80000000f00 */
[----:B------:R-:W-:Y:S11]  /*8a10*/  ISETP.NE.AND P0, PT, R5, 0x1, PT ;  /* 0x000000010500780c */ /* 0x000ff60003f05270 */
[----:B------:R-:W-:Y:S02]  /*8a20*/  @!UPT UIADD3 URZ, URZ, URZ, URZ ;  /* 0x0000003f3f3ff290 */ /* 0x000fe4000fffe03f */
[----:B------:R-:W-:Y:S05]  /*8a30*/  @P0 IMAD.HI.U32 R5, R4, c[0x0][0x330], RZ ;  /* 0x0000cc0004050a27 */ /* 0x000fea00078e00ff */
[----:B------:R-:W-:Y:S02]  /*8a40*/  @P0 SHF.R.U32.HI R4, RZ, c[0x0][0x334], R5 ;  /* 0x0000cd00ff040a19 */ /* 0x000fe40000011605 */
.L_x_1967:
[----:B------:R-:W-:Y:S05]  /*8a50*/  BSYNC B0 ;  /* 0x0000000000007941 */ /* 0x000fea0003800000 */
.L_x_1965:
[----:B------:R-:W-:Y:S04]  /*8a60*/  IMAD.IADD R3, R3, 0x1, -R235 ;  /* 0x0000000103037824 */ /* 0x000fe800078e0aeb */
[----:B------:R-:W-:Y:S05]  /*8a70*/  IMAD R3, R4, c[0x0][0x32c], R3 ;  /* 0x0000cb0004037a24 */ /* 0x000fea00078e0203 */
[----:B------:R-:W-:Y:S02]  /*8a80*/  IADD3 R4, R3, c[0x0][0x32c], RZ ;  /* 0x0000cb0003047a10 */ /* 0x000fe40007ffe0ff */
[----:B------:R-:W-:Y:S02]  /*8a90*/  IMNMX R0, R0, R3, !PT ;  /* 0x0000000300007217 */ /* 0x000fe40007800200 */
[----:B------:R-:W-:Y:S02]  /*8aa0*/  IMNMX R2, R2, R4, PT ;  /* 0x0000000402027217 */ /* 0x000fe40003800200 */
.L_x_1964:
[----:B------:R-:W-:Y:S01]  /*8ab0*/  ISETP.GT.AND P0, PT, R0, RZ, !P2 ;  /* 0x000000ff0000720c */ /* 0x000fe20005704270 */
[----:B------:R-:W-:Y:S01]  /*8ac0*/  LDSM.16.MT88.4 R36, [R182] ;  /* 0x00000000b624783b */ /* 0x000fe20000004200 */
        /* <DEDUP_REMOVED lines=28> */
[----:B------:R-:W-:Y:S01]  /*8c90*/  FMNMX.FTZ R4, R18, R133, !PT ;  /* 0x0000008512047209 */ /* 0x000fe20007810000 */
[----:B------:R-:W1:Y:S01]  /*8ca0*/  SHFL.BFLY PT, R6, R3, 0x2, 0x1f ;  /* 0x0c401f0003067f89 */ /* 0x000e6200000e0000 */
[----:B------:R-:W-:Y:S02]  /*8cb0*/  FSEL R167, R26, -INF , !P0 ;  /* 0xff8000001aa77808 */ /* 0x000fe40004000000 */
[C---:B------:R-:W-:Y:S02]  /*8cc0*/  LOP3.LUT P0, RZ, R194.reuse, 0x4, RZ, 0xc0, !PT ;  /* 0x00000004c2ff7812 */ /* 0x040fe4000780c0ff */
[----:B------:R-:W-:Y:S02]  /*8cd0*/  LOP3.LUT P1, RZ, R194, 0x2, RZ, 0xc0, !PT ;  /* 0x00000002c2ff7812 */ /* 0x000fe4000782c0ff */
[----:B------:R-:W-:Y:S02]  /*8ce0*/  ISETP.GT.AND P0, PT, R0, 0x11, !P0 ;  /* 0x000000110000780c */ /* 0x000fe40004704270 */
[----:B------:R-:W-:Y:S02]  /*8cf0*/  FMNMX.FTZ R4, R19, R4, !PT ;  /* 0x0000000413047209 */ /* 0x000fe40007810000 */
[----:B------:R-:W-:Y:S02]  /*8d00*/  ISETP.LT.OR P0, PT, R2, 0x12, P0 ;  /* 0x000000120200780c */ /* 0x000fe40000701670 */
[----:B------:R-:W-:Y:S02]  /*8d10*/  FMNMX.FTZ R4, R162, R4, !PT ;  /* 0x00000004a2047209 */ /* 0x000fe40007810000 */
[----:B------:R-:W-:Y:S02]  /*8d20*/  FSEL R172, R27, -INF , !P0 ;  /* 0xff8000001bac7808 */ /* 0x000fe40004000000 */
[----:B------:R-:W-:Y:S02]  /*8d30*/  ISETP.GT.AND P0, PT, R0, 0x18, !P1 ;  /* 0x000000180000780c */ /* 0x000fe40004f04270 */
        /* <DEDUP_REMOVED lines=18> */
[----:B------:R-:W-:Y:S02]  /*8e60*/  FMNMX.FTZ R5, R8, R135, !PT ;  /* 0x0000008708057209 */ /* 0x000fe40007810000 */
[----:B------:R-:W-:Y:S02]  /*8e70*/  ISETP.LT.OR P0, PT, R2, 0x22, P0 ;  /* 0x000000220200780c */ /* 0x000fe40000701670 */
[----:B------:R-:W-:Y:S02]  /*8e80*/  FMNMX.FTZ R4, R211, R4, !PT ;  /* 0x00000004d3047209 */ /* 0x000fe40007810000 */
        /* <DEDUP_REMOVED lines=8> */
[----:B------:R-:W-:Y:S01]  /*8f10*/  FSEL R205, R46, -INF , !P0 ;  /* 0xff8000002ecd7808 */ /* 0x000fe20004000000 */
[----:B------:R-:W2:Y:S01]  /*8f20*/  SHFL.BFLY PT, R7, R4, 0x2, 0x1f ;  /* 0x0c401f0004077f89 */ /* 0x000ea200000e0000 */
[----:B------:R-:W-:Y:S02]  /*8f30*/  ISETP.GT.AND P0, PT, R0, 0x29, !P6 ;  /* 0x000000290000780c */ /* 0x000fe40007704270 */
[----:B-1----:R-:W-:Y:S02]  /*8f40*/  FMNMX.FTZ R138, R3, R6, !PT ;  /* 0x00000006038a7209 */ /* 0x002fe40007810000 */
[----:B------:R-:W-:Y:S02]  /*8f50*/  FMNMX.FTZ R5, R171, R5, !PT ;  /* 0x00000005ab057209 */ /* 0x000fe40007810000 */
[----:B------:R-:W-:Y:S01]  /*8f60*/  ISETP.LT.OR P0, PT, R2, 0x2a, P0 ;  /* 0x0000002a0200780c */ /* 0x000fe20000701670 */
[----:B------:R-:W-:Y:S01]  /*8f70*/  FMUL.FTZ R3, R138, c[0x0][0x2d0] ;  /* 0x0000b4008a037a20 */ /* 0x000fe20000410000 */
[----:B------:R-:W-:Y:S02]  /*8f80*/  FMNMX.FTZ R5, R170, R5, !PT ;  /* 0x00000005aa057209 */ /* 0x000fe40007810000 */
[----:B------:R-:W-:Y:S02]  /*8f90*/  FSEL R140, R47, -INF , !P0 ;  /* 0xff8000002f8c7808 */ /* 0x000fe40004000000 */
[----:B------:R-:W-:Y:S02]  /*8fa0*/  FSETP.NEU.FTZ.AND P0, PT, R138, -INF , PT ;  /* 0xff8000008a00780b */ /* 0x000fe40003f1d000 */
[----:B------:R-:W-:Y:S02]  /*8fb0*/  FMNMX.FTZ R5, R169, R5, !PT ;  /* 0x00000005a9057209 */ /* 0x000fe40007810000 */
[----:B------:R-:W-:Y:S02]  /*8fc0*/  FSEL R141, R3, RZ, P0 ;  /* 0x000000ff038d7208 */ /* 0x000fe40000000000 */
[----:B------:R-:W-:Y:S03]  /*8fd0*/  FMNMX.FTZ R5, R175, R5, !PT ;  /* 0x00000005af057209 */ /* 0x000fe60007810000 */
[--C-:B------:R-:W-:Y:S01]  /*8fe0*/  FFMA.FTZ R3, R16, c[0x0][0x2d0], -R141.reuse ;  /* 0x0000b40010037a23 */ /* 0x100fe2000001088d */
[----:B------:R-:W-:Y:S03]  /*8ff0*/  FMNMX.FTZ R5, R209, R5, !PT ;  /* 0x00000005d1057209 */ /* 0x000fe60007810000 */
[----:B------:R1:W-:Y:S01]  /*9000*/  MUFU.EX2 R248, R3 ;  /* 0x0000000300f87308 */ /* 0x0003e20000000800 */
[----:B------:R-:W-:Y:S04]  /*9010*/  FMNMX.FTZ R0, R208, R5, !PT ;  /* 0x00000005d0007209 */ /* 0x000fe80007810000 */
[----:B------:R-:W-:Y:S02]  /*9020*/  FMNMX.FTZ R2, R207, R0, !PT ;  /* 0x00000000cf027209 */ /* 0x000fe40007810000 */
[----:B--2---:R-:W-:Y:S01]  /*9030*/  FMNMX.FTZ R0, R4, R7, !PT ;  /* 0x0000000704007209 */ /* 0x004fe20007810000 */
[--C-:B------:R-:W-:Y:S01]  /*9040*/  FFMA.FTZ R4, R17, c[0x0][0x2d0], -R141.reuse ;  /* 0x0000b40011047a23 */ /* 0x100fe2000001088d */
[----:B------:R-:W-:Y:S03]  /*9050*/  FMNMX.FTZ R2, R206, R2, !PT ;  /* 0x00000002ce027209 */ /* 0x000fe60007810000 */
[----:B------:R2:W3:Y:S01]  /*9060*/  MUFU.EX2 R251, R4 ;  /* 0x0000000400fb7308 */ /* 0x0004e20000000800 */
[----:B------:R-:W4:Y:S08]  /*9070*/  SHFL.BFLY PT, R5, R0, 0x1, 0x1f ;  /* 0x0c201f0000057f89 */ /* 0x000f3000000e0000 */
[----:B------:R-:W5:Y:S01]  /*9080*/  SHFL.BFLY PT, R6, R2, 0x2, 0x1f ;  /* 0x0c401f0002067f89 */ /* 0x000f6200000e0000 */
[----:B-1----:R-:W-:Y:S04]  /*9090*/  FMNMX.FTZ R3, R10, R139, !PT ;  /* 0x0000008b0a037209 */ /* 0x002fe80007810000 */
[----:B------:R-:W-:Y:S04]  /*90a0*/  FMNMX.FTZ R3, R11, R3, !PT ;  /* 0x000000030b037209 */ /* 0x000fe80007810000 */
[----:B------:R-:W-:Y:S01]  /*90b0*/  FMNMX.FTZ R3, R9, R3, !PT ;  /* 0x0000000309037209 */ /* 0x000fe20007810000 */
[----:B--2---:R-:W-:Y:S01]  /*90c0*/  FFMA.FTZ R4, R160, c[0x0][0x2d0], -R141 ;  /* 0x0000b400a0047a23 */ /* 0x004fe2000001088d */
[----:B----4-:R-:W-:Y:S02]  /*90d0*/  FMNMX.FTZ R137, R0, R5, !PT ;  /* 0x0000000500897209 */ /* 0x010fe40007810000 */
[----:B------:R-:W-:Y:S01]  /*90e0*/  FMNMX.FTZ R0, R15, R3, !PT ;  /* 0x000000030f007209 */ /* 0x000fe20007810000 */
[----:B------:R1:W-:Y:S01]  /*90f0*/  MUFU.EX2 R249, R4 ;  /* 0x0000000400f97308 */ /* 0x0003e20000000800 */
[----:B------:R-:W-:Y:S02]  /*9100*/  FSEL R3, R138, RZ, P0 ;  /* 0x000000ff8a037208 */ /* 0x000fe40000000000 */
[----:B------:R-:W-:Y:S01]  /*9110*/  FMNMX.FTZ R5, R167, R0, !PT ;  /* 0x00000000a7057209 */ /* 0x000fe20007810000 */
[C---:B------:R-:W-:Y:S01]  /*9120*/  FMUL.FTZ R0, R137.reuse, c[0x0][0x2d0] ;  /* 0x0000b40089007a20 */ /* 0x040fe20000410000 */
[----:B------:R-:W-:Y:S02]  /*9130*/  FSETP.NEU.FTZ.AND P0, PT, R137, -INF , PT ;  /* 0xff8000008900780b */ /* 0x000fe40003f1d000 */
[----:B-----5:R-:W-:Y:S02]  /*9140*/  FMNMX.FTZ R2, R2, R6, !PT ;  /* 0x0000000602027209 */ /* 0x020fe40007810000 */
[----:B------:R-:W-:Y:S02]  /*9150*/  FSEL R143, R0, RZ, P0 ;  /* 0x000000ff008f7208 */ /* 0x000fe40000000000 */
[----:B------:R-:W-:Y:S02]  /*9160*/  FMNMX.FTZ R6, R172, R5, !PT ;  /* 0x00000005ac067209 */ /* 0x000fe40007810000 */
[----:B------:R-:W2:Y:S01]  /*9170*/  SHFL.BFLY PT, R5, R2, 0x1, 0x1f ;  /* 0x0c201f0002057f89 */ /* 0x000ea200000e0000 */
[----:B------:R-:W-:Y:S01]  /*9180*/  FFMA.FTZ R0, R18, c[0x0][0x2d0], -R143 ;  /* 0x0000b40012007a23 */ /* 0x000fe2000001088f */
[----:B---3--:R-:W-:Y:S03]  /*9190*/  F2FP.BF16.PACK_AB R160, R251, R248 ;  /* 0x000000f8fba0723e */ /* 0x008fe600000010ff */
[----:B------:R3:W-:Y:S01]  /*91a0*/  MUFU.EX2 R241, R0 ;  /* 0x0000000000f17308 */ /* 0x0007e20000000800 */
[----:B-1----:R-:W-:Y:S09]  /*91b0*/  FFMA.FTZ R4, R161, c[0x0][0x2d0], -R141 ;  /* 0x0000b400a1047a23 */ /* 0x002ff2000001088d */
[----:B------:R1:W4:Y:S01]  /*91c0*/  MUFU.EX2 R25, R4 ;  /* 0x0000000400197308 */ /* 0x0003220000000800 */
[----:B--2---:R-:W-:Y:S02]  /*91d0*/  FMNMX.FTZ R136, R2, R5, !PT ;  /* 0x0000000502887209 */ /* 0x004fe40007810000 */
[----:B------:R-:W-:Y:S02]  /*91e0*/  FSEL R5, R137, RZ, P0 ;  /* 0x000000ff89057208 */ /* 0x000fe40000000000 */
[----:B------:R-:W-:Y:S01]  /*91f0*/  FSETP.NEU.FTZ.AND P0, PT, R136, -INF , PT ;  /* 0xff8000008800780b */ /* 0x000fe20003f1d000 */
[--C-:B---3--:R-:W-:Y:S04]  /*9200*/  FFMA.FTZ R0, R19, c[0x0][0x2d0], -R143.reuse ;  /* 0x0000b40013007a23 */ /* 0x108fe8000001088f */
[----:B------:R2:W3:Y:S01]  /*9210*/  MUFU.EX2 R242, R0 ;  /* 0x0000000000f27308 */ /* 0x0004e20000000800 */
[----:B-1----:R-:W-:Y:S01]  /*9220*/  FMNMX.FTZ R4, R173, R6, !PT ;  /* 0x00000006ad047209 */ /* 0x002fe20007810000 */
[--C-:B------:R-:W-:Y:S03]  /*9230*/  FFMA.FTZ R6, R163, c[0x0][0x2d0], -R143.reuse ;  /* 0x0000b400a3067a23 */ /* 0x100fe6000001088f */
[----:B------:R-:W-:Y:S05]  /*9240*/  FMNMX.FTZ R4, R176, R4, !PT ;  /* 0x00000004b0047209 */ /* 0x000fea0007810000 */
[----:B------:R-:W-:Y:S01]  /*9250*/  MUFU.EX2 R24, R6 ;  /* 0x0000000600187308 */ /* 0x000fe20000000800 */
[----:B------:R-:W-:Y:S04]  /*9260*/  FMNMX.FTZ R4, R203, R4, !PT ;  /* 0x00000004cb047209 */ /* 0x000fe80007810000 */
[----:B------:R-:W-:Y:S04]  /*9270*/  FMNMX.FTZ R4, R204, R4, !PT ;  /* 0x00000004cc047209 */ /* 0x000fe80007810000 */
[----:B--2---:R-:W-:Y:S01]  /*9280*/  FMNMX.FTZ R0, R205, R4, !PT ;  /* 0x00000004cd007209 */ /* 0x004fe20007810000 */
[----:B------:R-:W-:Y:S01]  /*9290*/  FFMA.FTZ R4, R162, c[0x0][0x2d0], -R143 ;  /* 0x0000b400a2047a23 */ /* 0x000fe2000001088f */
[----:B----4-:R-:W-:Y:S02]  /*92a0*/  F2FP.BF16.PACK_AB R162, R25, R249 ;  /* 0x000000f919a2723e */ /* 0x010fe400000010ff */
[----:B------:R-:W-:Y:S01]  /*92b0*/  FMNMX.FTZ R0, R140, R0, !PT ;  /* 0x000000008c007209 */ /* 0x000fe20007810000 */
[----:B------:R1:W2:Y:S01]  /*92c0*/  MUFU.EX2 R243, R4 ;  /* 0x0000000400f37308 */ /* 0x0002a20000000800 */
[----:B---3--:R-:W-:Y:S03]  /*92d0*/  F2FP.BF16.PACK_AB R161, R242, R241 ;  /* 0x000000f1f2a1723e */ /* 0x008fe600000010ff */
[----:B------:R-:W3:Y:S01]  /*92e0*/  SHFL.BFLY PT, R2, R0, 0x2, 0x1f ;  /* 0x0c401f0000027f89 */ /* 0x000ee200000e0000 */
[----:B-1----:R-:W-:Y:S01]  /*92f0*/  FMUL.FTZ R4, R136, c[0x0][0x2d0] ;  /* 0x0000b40088047a20 */ /* 0x002fe20000410000 */
[----:B--2---:R-:W-:Y:S04]  /*9300*/  F2FP.BF16.PACK_AB R163, R24, R243 ;  /* 0x000000f318a3723e */ /* 0x004fe800000010ff */
[----:B------:R-:W-:Y:S05]  /*9310*/  FSEL R142, R4, RZ, P0 ;  /* 0x000000ff048e7208 */ /* 0x000fea0000000000 */
[--C-:B------:R-:W-:Y:S04]  /*9320*/  FFMA.FTZ R4, R8, c[0x0][0x2d0], -R142.reuse ;  /* 0x0000b40008047a23 */ /* 0x100fe8000001088e */
[----:B------:R1:W-:Y:S02]  /*9330*/  MUFU.EX2 R239, R4 ;  /* 0x0000000400ef7308 */ /* 0x0003e40000000800 */
[--C-:B-1----:R-:W-:Y:S02]  /*9340*/  FFMA.FTZ R4, R20, c[0x0][0x2d0], -R142.reuse ;  /* 0x0000b40014047a23 */ /* 0x102fe4000001088e */
[----:B------:R-:W-:Y:S06]  /*9350*/  LDSM.16.MT88.4 R20, [R181] ;  /* 0x00000000b514783b */ /* 0x000fec0000004200 */
        /* <DEDUP_REMOVED lines=27> */
[----:B------:R-:W-:Y:S01]  /*9510*/  FMUL.FTZ R33, R132, R113 ;  /* 0x0000007184217220 */ /* 0x000fe20000410000 */
[----:B------:R-:W-:Y:S01]  /*9520*/  LDSM.16.MT88.4 R156, [R181+0x800] ;  /* 0x00080000b59c783b */ /* 0x000fe20000004200 */
[----:B------:R-:W-:Y:S02]  /*9530*/  FMUL.FTZ R0, R0, c[0x0][0x2d0] ;  /* 0x0000b40000007a20 */ /* 0x000fe40000410000 */
[--C-:B------:R-:W-:Y:S02]  /*9540*/  FFMA.FTZ R5, R9, c[0x0][0x2d0], -R133.reuse ;  /* 0x0000b40009057a23 */ /* 0x100fe40000010885 */
[----:B------:R1:W2:Y:S01]  /*9550*/  MUFU.EX2 R2, R0 ;  /* 0x0000000000027308 */ /* 0x0002a20000000800 */
[--C-:B------:R-:W-:Y:S02]  /*9560*/  FFMA.FTZ R4, R15, c[0x0][0x2d0], -R133.reuse ;  /* 0x0000b4000f047a23 */ /* 0x100fe40000010885 */
        /* <DEDUP_REMOVED lines=9> */
[C---:B------:R-:W-:Y:S02]  /*9600*/  FMUL.FTZ R53, R132.reuse, R53 ;  /* 0x0000003584357220 */ /* 0x040fe40000410000 */
[C---:B------:R-:W-:Y:S01]  /*9610*/  FMUL.FTZ R54, R3.reuse, R54 ;  /* 0x0000003603367220 */ /* 0x040fe20000410000 */
[----:B------:R-:W4:Y:S01]  /*9620*/  MUFU.EX2 R245, R4 ;  /* 0x0000000400f57308 */ /* 0x000f220000000800 */
[----:B------:R-:W-:Y:S02]  /*9630*/  FMUL.FTZ R55, R3, R55 ;  /* 0x0000003703377220 */ /* 0x000fe40000410000 */
[----:B------:R-:W-:Y:S02]  /*9640*/  FMUL.FTZ R64, R132, R64 ;  /* 0x0000004084407220 */ /* 0x000fe40000410000 */
[----:B-1----:R-:W-:Y:S02]  /*9650*/  FFMA.FTZ R0, R10, c[0x0][0x2d0], -R133 ;  /* 0x0000b4000a007a23 */ /* 0x002fe40000010885 */
[C---:B--2---:R-:W-:Y:S02]  /*9660*/  FMUL.FTZ R8, R2.reuse, R148 ;  /* 0x0000009402087220 */ /* 0x044fe40000410000 */
[C---:B------:R-:W-:Y:S01]  /*9670*/  FMUL.FTZ R9, R2.reuse, R149 ;  /* 0x0000009502097220 */ /* 0x040fe20000410000 */
[----:B------:R1:W-:Y:S01]  /*9680*/  MUFU.EX2 R201, R0 ;  /* 0x0000000000c97308 */ /* 0x0003e20000000800 */
[C---:B------:R-:W-:Y:S01]  /*9690*/  FMUL.FTZ R12, R2.reuse, R152 ;  /* 0x00000098020c7220 */ /* 0x040fe20000410000 */
[----:B------:R-:W-:Y:S01]  /*96a0*/  MOV R149, R25 ;  /* 0x0000001900957202 */ /* 0x000fe20000000f00 */
[----:B------:R-:W-:Y:S01]  /*96b0*/  FMUL.FTZ R13, R2, R153 ;  /* 0x00000099020d7220 */ /* 0x000fe20000410000 */
[----:B------:R-:W2:Y:S01]  /*96c0*/  LDL.LU R148, [R1+0x4] ;  /* 0x0000040001947983 */ /* 0x000ea20000300800 */
[----:B---3--:R-:W-:Y:S02]  /*96d0*/  FMUL.FTZ R5, R132, R145 ;  /* 0x0000009184057220 */ /* 0x008fe40000410000 */
[C---:B------:R-:W-:Y:S02]  /*96e0*/  FMUL.FTZ R25, R2.reuse, R105 ;  /* 0x0000006902197220 */ /* 0x040fe40000410000 */
[C---:B------:R-:W-:Y:S02]  /*96f0*/  FMUL.FTZ R28, R2.reuse, R108 ;  /* 0x0000006c021c7220 */ /* 0x040fe40000410000 */
[C---:B------:R-:W-:Y:S02]  /*9700*/  FMUL.FTZ R29, R2.reuse, R109 ;  /* 0x0000006d021d7220 */ /* 0x040fe40000410000 */
[----:B------:R-:W-:Y:S01]  /*9710*/  FMUL.FTZ R40, R2, R120 ;  /* 0x0000007802287220 */ /* 0x000fe20000410000 */
[----:B----4-:R-:W-:Y:S01]  /*9720*/  F2FP.BF16.PACK_AB R147, R245, R244 ;  /* 0x000000f4f593723e */ /* 0x010fe200000010ff */
[----:B------:R-:W-:Y:S01]  /*9730*/  FMUL.FTZ R4, R132, R144 ;  /* 0x0000009084047220 */ /* 0x000fe20000410000 */
[----:B------:R-:W-:Y:S01]  /*9740*/  F2FP.BF16.PACK_AB R144, R240, R239 ;  /* 0x000000eff090723e */ /* 0x000fe200000010ff */
[--C-:B------:R-:W-:Y:S02]  /*9750*/  FFMA.FTZ R114, R198, c[0x0][0x2d0], -R141.reuse ;  /* 0x0000b400c6727a23 */ /* 0x100fe4000001088d */
[----:B------:R-:W-:Y:S02]  /*9760*/  FFMA.FTZ R113, R199, c[0x0][0x2d0], -R141 ;  /* 0x0000b400c7717a23 */ /* 0x000fe4000001088d */
[C---:B------:R-:W-:Y:S01]  /*9770*/  FMUL.FTZ R41, R2.reuse, R121 ;  /* 0x0000007902297220 */ /* 0x040fe20000410000 */
[-C--:B------:R-:W-:Y:S01]  /*9780*/  HMMA.16816.F32.BF16 R4, R160, R20.reuse, R4 ;  /* 0x00000014a004723c */ /* 0x080fe20000041804 */
[C---:B------:R-:W-:Y:S01]  /*9790*/  FMUL.FTZ R44, R2.reuse, R124 ;  /* 0x0000007c022c7220 */ /* 0x040fe20000410000 */
[----:B------:R-:W-:Y:S01]  /*97a0*/  MUFU.EX2 R215, R113 ;  /* 0x0000007100d77308 */ /* 0x000fe20000000800 */
[----:B-1----:R-:W-:Y:S02]  /*97b0*/  FFMA.FTZ R0, R11, c[0x0][0x2d0], -R133 ;  /* 0x0000b4000b007a23 */ /* 0x002fe40000010885 */
[C---:B------:R-:W-:Y:S02]  /*97c0*/  FMUL.FTZ R45, R2.reuse, R125 ;  /* 0x0000007d022d7220 */ /* 0x040fe40000410000 */
[C---:B------:R-:W-:Y:S02]  /*97d0*/  FMUL.FTZ R56, R2.reuse, R56 ;  /* 0x0000003802387220 */ /* 0x040fe40000410000 */
[C---:B------:R-:W-:Y:S03]  /*97e0*/  FMUL.FTZ R57, R2.reuse, R57 ;  /* 0x0000003902397220 */ /* 0x040fe60000410000 */
[----:B------:R1:W3:Y:S01]  /*97f0*/  MUFU.EX2 R202, R0 ;  /* 0x0000000000ca7308 */ /* 0x0002e20000000800 */
[C---:B------:R-:W-:Y:S02]  /*9800*/  FMUL.FTZ R60, R2.reuse, R60 ;  /* 0x0000003c023c7220 */ /* 0x040fe40000410000 */
[----:B------:R-:W-:Y:S02]  /*9810*/  FMUL.FTZ R61, R2, R61 ;  /* 0x0000003d023d7220 */ /* 0x000fe40000410000 */
[C---:B------:R-:W-:Y:S02]  /*9820*/  FMUL.FTZ R65, R132.reuse, R65 ;  /* 0x0000004184417220 */ /* 0x040fe40000410000 */
[C---:B------:R-:W-:Y:S02]  /*9830*/  FMUL.FTZ R66, R3.reuse, R66 ;  /* 0x0000004203427220 */ /* 0x040fe40000410000 */
[C---:B------:R-:W-:Y:S02]  /*9840*/  FMUL.FTZ R67, R3.reuse, R67 ;  /* 0x0000004303437220 */ /* 0x040fe40000410000 */
[C---:B------:R-:W-:Y:S02]  /*9850*/  FMUL.FTZ R68, R132.reuse, R68 ;  /* 0x0000004484447220 */ /* 0x040fe40000410000 */
[----:B------:R-:W-:Y:S02]  /*9860*/  FMUL.FTZ R69, R132, R69 ;  /* 0x0000004584457220 */ /* 0x000fe40000410000 */
[C---:B------:R-:W-:Y:S02]  /*9870*/  FMUL.FTZ R70, R3.reuse, R70 ;  /* 0x0000004603467220 */ /* 0x040fe40000410000 */
[C---:B------:R-:W-:Y:S02]  /*9880*/  FMUL.FTZ R71, R3.reuse, R71 ;  /* 0x0000004703477220 */ /* 0x040fe40000410000 */
[C---:B------:R-:W-:Y:S02]  /*9890*/  FMUL.FTZ R72, R2.reuse, R72 ;  /* 0x0000004802487220 */ /* 0x040fe40000410000 */
[C---:B------:R-:W-:Y:S02]  /*98a0*/  FMUL.FTZ R73, R2.reuse, R73 ;  /* 0x0000004902497220 */ /* 0x040fe40000410000 */
[----:B------:R-:W-:Y:S01]  /*98b0*/  FMUL.FTZ R76, R2, R76 ;  /* 0x0000004c024c7220 */ /* 0x000fe20000410000 */
[----:B-1----:R-:W-:Y:S01]  /*98c0*/  FSEL R0, R134, RZ, P0 ;  /* 0x000000ff86007208 */ /* 0x002fe20000000000 */
[----:B------:R-:W-:Y:S01]  /*98d0*/  FMUL.FTZ R77, R2, R77 ;  /* 0x0000004d024d7220 */ /* 0x000fe20000410000 */
[----:B---3--:R-:W-:Y:S01]  /*98e0*/  F2FP.BF16.PACK_AB R145, R202, R201 ;  /* 0x000000c9ca91723e */ /* 0x008fe200000010ff */
[----:B------:R-:W-:Y:S02]  /*98f0*/  FMUL.FTZ R80, R132, R80 ;  /* 0x0000005084507220 */ /* 0x000fe40000410000 */
[----:B------:R-:W-:Y:S02]  /*9900*/  FADD.FTZ R0, -R0, R139 ;  /* 0x0000008b00007221 */ /* 0x000fe40000010100 */
[----:B------:R-:W-:Y:S02]  /*9910*/  FMUL.FTZ R81, R132, R81 ;  /* 0x0000005184517220 */ /* 0x000fe40000410000 */
[----:B------:R-:W-:Y:S02]  /*9920*/  FMUL.FTZ R0, R0, c[0x0][0x2d0] ;  /* 0x0000b40000007a20 */ /* 0x000fe40000410000 */
[C---:B------:R-:W-:Y:S02]  /*9930*/  FMUL.FTZ R82, R3.reuse, R82 ;  /* 0x0000005203527220 */ /* 0x040fe40000410000 */
[C---:B------:R-:W-:Y:S02]  /*9940*/  FMUL.FTZ R83, R3.reuse, R83 ;  /* 0x0000005303537220 */ /* 0x040fe40000410000 */
[----:B------:R-:W1:Y:S01]  /*9950*/  MUFU.EX2 R0, R0 ;  /* 0x0000000000007308 */ /* 0x000e620000000800 */
[C---:B------:R-:W-:Y:S02]  /*9960*/  FMUL.FTZ R84, R132.reuse, R84 ;  /* 0x0000005484547220 */ /* 0x040fe40000410000 */
[----:B------:R-:W-:Y:S02]  /*9970*/  FMUL.FTZ R85, R132, R85 ;  /* 0x0000005584557220 */ /* 0x000fe40000410000 */
[C---:B------:R-:W-:Y:S02]  /*9980*/  FMUL.FTZ R86, R3.reuse, R86 ;  /* 0x0000005603567220 */ /* 0x040fe40000410000 */
[C---:B------:R-:W-:Y:S02]  /*9990*/  FMUL.FTZ R87, R3.reuse, R87 ;  /* 0x0000005703577220 */ /* 0x040fe40000410000 */
        /* <DEDUP_REMOVED lines=8> */
[C---:B-1----:R-:W-:Y:S02]  /*9a20*/  FMUL.FTZ R11, R0.reuse, R151 ;  /* 0x00000097000b7220 */ /* 0x042fe40000410000 */
[C---:B------:R-:W-:Y:S01]  /*9a30*/  FMUL.FTZ R10, R0.reuse, R150 ;  /* 0x00000096000a7220 */ /* 0x040fe20000410000 */
[----:B------:R-:W3:Y:S01]  /*9a40*/  LDL.LU R151, [R1] ;  /* 0x0000000001977983 */ /* 0x000ee20000300800 */
[C---:B------:R-:W-:Y:S01]  /*9a50*/  FMUL.FTZ R26, R0.reuse, R106 ;  /* 0x0000006a001a7220 */ /* 0x040fe20000410000 */
[----:B------:R-:W-:Y:S01]  /*9a60*/  MOV R150, R24 ;  /* 0x0000001800967202 */ /* 0x000fe20000000f00 */
[----:B------:R-:W-:Y:S02]  /*9a70*/  FMUL.FTZ R27, R0, R107 ;  /* 0x0000006b001b7220 */ /* 0x000fe40000410000 */
[----:B------:R-:W-:Y:S01]  /*9a80*/  FMUL.FTZ R24, R2, R104 ;  /* 0x0000006802187220 */ /* 0x000fe20000410000 */
[C---:B------:R-:W-:Y:S01]  /*9a90*/  HMMA.16816.F32.BF16 R8, R144.reuse, R20, R8 ;  /* 0x000000149008723c */ /* 0x040fe20000041808 */
[C---:B------:R-:W-:Y:S02]  /*9aa0*/  FMUL.FTZ R14, R0.reuse, R154 ;  /* 0x0000009a000e7220 */ /* 0x040fe40000410000 */
[----:B------:R-:W-:Y:S02]  /*9ab0*/  FMUL.FTZ R15, R0, R155 ;  /* 0x0000009b000f7220 */ /* 0x000fe40000410000 */
[--C-:B------:R-:W-:Y:S02]  /*9ac0*/  FFMA.FTZ R104, R165, c[0x0][0x2d0], -R141.reuse ;  /* 0x0000b400a5687a23 */ /* 0x100fe4000001088d */
[C---:B------:R-:W-:Y:S02]  /*9ad0*/  FMUL.FTZ R20, R132.reuse, R100 ;  /* 0x0000006484147220 */ /* 0x040fe40000410000 */
[----:B------:R-:W-:Y:S01]  /*9ae0*/  FMUL.FTZ R21, R132, R101 ;  /* 0x0000006584157220 */ /* 0x000fe20000410000 */
[-C--:B------:R-:W-:Y:S01]  /*9af0*/  HMMA.16816.F32.BF16 R12, R144, R22.reuse, R12 ;  /* 0x00000016900c723c */ /* 0x080fe2000004180c */
[----:B------:R1:W-:Y:S01]  /*9b00*/  MUFU.EX2 R233, R104 ;  /* 0x0000006800e97308 */ /* 0x0003e20000000800 */
[C---:B------:R-:W-:Y:S02]  /*9b10*/  FMUL.FTZ R42, R0.reuse, R122 ;  /* 0x0000007a002a7220 */ /* 0x040fe40000410000 */
[C---:B------:R-:W-:Y:S02]  /*9b20*/  FMUL.FTZ R43, R0.reuse, R123 ;  /* 0x0000007b002b7220 */ /* 0x040fe40000410000 */
[C---:B------:R-:W-:Y:S02]  /*9b30*/  FMUL.FTZ R46, R0.reuse, R126 ;  /* 0x0000007e002e7220 */ /* 0x040fe40000410000 */
[C---:B------:R-:W-:Y:S01]  /*9b40*/  HMMA.16816.F32.BF16 R16, R160.reuse, R22, R16 ;  /* 0x00000016a010723c */ /* 0x040fe20000041810 */
[C---:B------:R-:W-:Y:S03]  /*9b50*/  FMUL.FTZ R30, R0.reuse, R110 ;  /* 0x0000006e001e7220 */ /* 0x040fe60000410000 */
[C---:B------:R-:W-:Y:S02]  /*9b60*/  FMUL.FTZ R31, R0.reuse, R111 ;  /* 0x0000006f001f7220 */ /* 0x040fe40000410000 */
[C---:B------:R-:W-:Y:S02]  /*9b70*/  FMUL.FTZ R47, R0.reuse, R127 ;  /* 0x0000007f002f7220 */ /* 0x040fe40000410000 */
[C---:B------:R-:W-:Y:S04]  /*9b80*/  FMUL.FTZ R22, R3.reuse, R102 ;  /* 0x0000006603167220 */ /* 0x040fe80000410000 */
[C---:B------:R-:W-:Y:S02]  /*9b90*/  FMUL.FTZ R23, R3.reuse, R103 ;  /* 0x0000006703177220 */ /* 0x040fe40000410000 */
[----:B------:R-:W4:Y:S01]  /*9ba0*/  LDSM.16.MT88.4 R100, [R181+0xc00] ;  /* 0x000c0000b564783b */ /* 0x000f220000004200 */
[----:B------:R-:W-:Y:S02]  /*9bb0*/  FMUL.FTZ R58, R0, R58 ;  /* 0x0000003a003a7220 */ /* 0x000fe40000410000 */
[--C-:B-1----:R-:W-:Y:S02]  /*9bc0*/  FFMA.FTZ R104, R164, c[0x0][0x2d0], -R141.reuse ;  /* 0x0000b400a4687a23 */ /* 0x102fe4000001088d */
[-C--:B------:R-:W-:Y:S01]  /*9bd0*/  HMMA.16816.F32.BF16 R20, R160, R36.reuse, R20 ;  /* 0x00000024a014723c */ /* 0x080fe20000041814 */
[C---:B------:R-:W-:Y:S01]  /*9be0*/  FMUL.FTZ R59, R0.reuse, R59 ;  /* 0x0000003b003b7220 */ /* 0x040fe20000410000 */
[----:B------:R1:W-:Y:S01]  /*9bf0*/  MUFU.EX2 R234, R104 ;  /* 0x0000006800ea7308 */ /* 0x0003e20000000800 */
[C---:B------:R-:W-:Y:S02]  /*9c00*/  FMUL.FTZ R62, R0.reuse, R62 ;  /* 0x0000003e003e7220 */ /* 0x040fe40000410000 */
[C---:B------:R-:W-:Y:S02]  /*9c10*/  FMUL.FTZ R63, R0.reuse, R63 ;  /* 0x0000003f003f7220 */ /* 0x040fe40000410000 */
[C---:B------:R-:W-:Y:S01]  /*9c20*/  FMUL.FTZ R74, R0.reuse, R74 ;  /* 0x0000004a004a7220 */ /* 0x040fe20000410000 */
[C---:B------:R-:W-:Y:S01]  /*9c30*/  HMMA.16816.F32.BF16 R24, R144.reuse, R36, R24 ;  /* 0x000000249018723c */ /* 0x040fe20000041818 */
[C---:B------:R-:W-:Y:S03]  /*9c40*/  FMUL.FTZ R75, R0.reuse, R75 ;  /* 0x0000004b004b7220 */ /* 0x040fe60000410000 */
[C---:B------:R-:W-:Y:S02]  /*9c50*/  FMUL.FTZ R78, R0.reuse, R78 ;  /* 0x0000004e004e7220 */ /* 0x040fe40000410000 */
[----:B------:R-:W-:Y:S02]  /*9c60*/  FMUL.FTZ R79, R0, R79 ;  /* 0x0000004f004f7220 */ /* 0x000fe40000410000 */
[-C--:B------:R-:W-:Y:S01]  /*9c70*/  HMMA.16816.F32.BF16 R28, R144, R38.reuse, R28 ;  /* 0x00000026901c723c */ /* 0x080fe2000004181c */
[C---:B------:R-:W-:Y:S03]  /*9c80*/  FMUL.FTZ R36, R132.reuse, R116 ;  /* 0x0000007484247220 */ /* 0x040fe60000410000 */
[----:B------:R-:W-:Y:S02]  /*9c90*/  FMUL.FTZ R37, R132, R117 ;  /* 0x0000007584257220 */ /* 0x000fe40000410000 */
[----:B------:R-:W-:Y:S02]  /*9ca0*/  FFMA.FTZ R112, R200, c[0x0][0x2d0], -R141 ;  /* 0x0000b400c8707a23 */ /* 0x000fe4000001088d */
[C---:B------:R-:W-:Y:S01]  /*9cb0*/  HMMA.16816.F32.BF16 R32, R160.reuse, R38, R32 ;  /* 0x00000026a020723c */ /* 0x040fe20000041820 */
[----:B------:R-:W-:Y:S01]  /*9cc0*/  FMUL.FTZ R90, R0, R90 ;  /* 0x0000005a005a7220 */ /* 0x000fe20000410000 */
[----:B------:R5:W-:Y:S02]  /*9cd0*/  MUFU.EX2 R216, R112 ;  /* 0x0000007000d87308 */ /* 0x000be40000000800 */
[----:B-1----:R-:W-:Y:S02]  /*9ce0*/  FFMA.FTZ R104, R166, c[0x0][0x2d0], -R143 ;  /* 0x0000b400a6687a23 */ /* 0x002fe4000001088f */
[C---:B------:R-:W-:Y:S02]  /*9cf0*/  FMUL.FTZ R91, R0.reuse, R91 ;  /* 0x0000005b005b7220 */ /* 0x040fe40000410000 */
[C---:B------:R-:W-:Y:S04]  /*9d00*/  FMUL.FTZ R38, R3.reuse, R118 ;  /* 0x0000007603267220 */ /* 0x040fe80000410000 */
[C---:B------:R-:W-:Y:S01]  /*9d10*/  FMUL.FTZ R39, R3.reuse, R119 ;  /* 0x0000007703277220 */ /* 0x040fe20000410000 */
[----:B------:R-:W-:Y:S01]  /*9d20*/  MUFU.EX2 R200, R114 ;  /* 0x0000007200c87308 */ /* 0x000fe20000000800 */
[C---:B------:R-:W-:Y:S02]  /*9d30*/  FMUL.FTZ R94, R0.reuse, R94 ;  /* 0x0000005e005e7220 */ /* 0x040fe40000410000 */
[----:B------:R-:W-:Y:S02]  /*9d40*/  FMUL.FTZ R95, R0, R95 ;  /* 0x0000005f005f7220 */ /* 0x000fe40000410000 */
[----:B------:R-:W-:Y:S01]  /*9d50*/  FFMA.FTZ R3, R3, R246, R241 ;  /* 0x000000f603037223 */ /* 0x000fe200000100f1 */
[-C--:B----4-:R-:W-:Y:S03]  /*9d60*/  HMMA.16816.F32.BF16 R36, R160, R100.reuse, R36 ;  /* 0x00000064a024723c */ /* 0x090fe60000041824 */
[----:B------:R-:W-:Y:S01]  /*9d70*/  FADD.FTZ R3, R242, R3 ;  /* 0x00000003f2037221 */ /* 0x000fe20000010000 */
[----:B------:R1:W-:Y:S01]  /*9d80*/  MUFU.EX2 R232, R104 ;  /* 0x0000006800e87308 */ /* 0x0003e20000000800 */
[----:B-----5:R-:W-:Y:S03]  /*9d90*/  FFMA.FTZ R112, R210, c[0x0][0x2d0], -R143 ;  /* 0x0000b400d2707a23 */ /* 0x020fe6000001088f */
[C---:B------:R-:W-:Y:S06]  /*9da0*/  HMMA.16816.F32.BF16 R40, R144.reuse, R100, R40 ;  /* 0x000000649028723c */ /* 0x040fec0000041828 */
[----:B------:R4:W-:Y:S02]  /*9db0*/  MUFU.EX2 R214, R112 ;  /* 0x0000007000d67308 */ /* 0x0009e40000000800 */
[-C--:B------:R-:W-:Y:S08]  /*9dc0*/  HMMA.16816.F32.BF16 R44, R144, R102.reuse, R44 ;  /* 0x00000066902c723c */ /* 0x080ff0000004182c */
[C---:B------:R-:W-:Y:S01]  /*9dd0*/  HMMA.16816.F32.BF16 R48, R160.reuse, R102, R48 ;  /* 0x00000066a030723c */ /* 0x040fe20000041830 */
[----:B------:R-:W5:Y:S03]  /*9de0*/  LDSM.16.MT88.4 R100, [R182+0xc00] ;  /* 0x000c0000b664783b */ /* 0x000f660000004200 */
[----:B-1----:R-:W-:Y:S04]  /*9df0*/  FFMA.FTZ R104, R179, c[0x0][0x2d0], -R141 ;  /* 0x0000b400b3687a23 */ /* 0x002fe8000001088d */
[----:B------:R1:W-:Y:S01]  /*9e00*/  MUFU.EX2 R229, R104 ;  /* 0x0000006800e57308 */ /* 0x0003e20000000800 */
[--C-:B----4-:R-:W-:Y:S03]  /*9e10*/  FFMA.FTZ R112, R213, c[0x0][0x2d0], -R143.reuse ;  /* 0x0000b400d5707a23 */ /* 0x110fe6000001088f */
[----:B------:R-:W-:Y:S06]  /*9e20*/  MOV R213, R150 ;  /* 0x0000009600d57202 */ /* 0x000fec0000000f00 */
[----:B------:R4:W-:Y:S01]  /*9e30*/  MUFU.EX2 R198, R112 ;  /* 0x0000007000c67308 */ /* 0x0009e20000000800 */
[--C-:B-1----:R-:W-:Y:S09]  /*9e40*/  FFMA.FTZ R104, R178, c[0x0][0x2d0], -R143.reuse ;  /* 0x0000b400b2687a23 */ /* 0x102ff2000001088f */
[----:B------:R1:W-:Y:S01]  /*9e50*/  MUFU.EX2 R227, R104 ;  /* 0x0000006800e37308 */ /* 0x0003e20000000800 */
[-C--:B-----5:R-:W-:Y:S01]  /*9e60*/  HMMA.16816.F32.BF16 R52, R160, R100.reuse, R52 ;  /* 0x00000064a034723c */ /* 0x0a0fe20000041834 */
[--C-:B----4-:R-:W-:Y:S07]  /*9e70*/  FFMA.FTZ R112, R209, c[0x0][0x2d0], -R142.reuse ;  /* 0x0000b400d1707a23 */ /* 0x110fee000001088e */
[C---:B------:R-:W-:Y:S08]  /*9e80*/  HMMA.16816.F32.BF16 R56, R144.reuse, R100, R56 ;  /* 0x000000649038723c */ /* 0x040ff00000041838 */
[-C--:B------:R-:W-:Y:S01]  /*9e90*/  HMMA.16816.F32.BF16 R60, R144, R102.reuse, R60 ;  /* 0x00000066903c723c */ /* 0x080fe2000004183c */
[--C-:B-1----:R-:W-:Y:S02]  /*9ea0*/  FFMA.FTZ R104, R177, c[0x0][0x2d0], -R143.reuse ;  /* 0x0000b400b1687a23 */ /* 0x102fe4000001088f */
[----:B------:R1:W-:Y:S05]  /*9eb0*/  MUFU.EX2 R177, R112 ;  /* 0x0000007000b17308 */ /* 0x0003ea0000000800 */
[C---:B------:R-:W-:Y:S01]  /*9ec0*/  HMMA.16816.F32.BF16 R64, R160.reuse, R102, R64 ;  /* 0x00000066a040723c */ /* 0x040fe20000041840 */
[----:B------:R-:W4:Y:S04]  /*9ed0*/  LDSM.16.MT88.4 R100, [R181+0x1800] ;  /* 0x00180000b564783b */ /* 0x000f280000004200 */
[----:B------:R5:W-:Y:S01]  /*9ee0*/  MUFU.EX2 R228, R104 ;  /* 0x0000006800e47308 */ /* 0x000be20000000800 */
[--C-:B-1----:R-:W-:Y:S09]  /*9ef0*/  FFMA.FTZ R112, R208, c[0x0][0x2d0], -R142.reuse ;  /* 0x0000b400d0707a23 */ /* 0x102ff2000001088e */
[----:B------:R1:W-:Y:S01]  /*9f00*/  MUFU.EX2 R178, R112 ;  /* 0x0000007000b27308 */ /* 0x0003e20000000800 */
[--C-:B-----5:R-:W-:Y:S09]  /*9f10*/  FFMA.FTZ R104, R171, c[0x0][0x2d0], -R142.reuse ;  /* 0x0000b400ab687a23 */ /* 0x120ff2000001088e */
[----:B------:R5:W-:Y:S01]  /*9f20*/  MUFU.EX2 R224, R104 ;  /* 0x0000006800e07308 */ /* 0x000be20000000800 */
[-C--:B----4-:R-:W-:Y:S08]  /*9f30*/  HMMA.16816.F32.BF16 R68, R160, R100.reuse, R68 ;  /* 0x00000064a044723c */ /* 0x090ff00000041844 */
[C---:B------:R-:W-:Y:S01]  /*9f40*/  HMMA.16816.F32.BF16 R72, R144.reuse, R100, R72 ;  /* 0x000000649048723c */ /* 0x040fe20000041848 */
[--C-:B-1----:R-:W-:Y:S06]  /*9f50*/  FFMA.FTZ R112, R207, c[0x0][0x2d0], -R142.reuse ;  /* 0x0000b400cf707a23 */ /* 0x102fec000001088e */
[----:B------:R-:W-:Y:S01]  /*9f60*/  FFMA.FTZ R100, R168, c[0x0][0x2d0], -R143 ;  /* 0x0000b400a8647a23 */ /* 0x000fe2000001088f */
[-C--:B------:R-:W-:Y:S03]  /*9f70*/  HMMA.16816.F32.BF16 R76, R144, R102.reuse, R76 ;  /* 0x00000066904c723c */ /* 0x080fe6000004184c */
[----:B------:R1:W-:Y:S01]  /*9f80*/  MUFU.EX2 R231, R100 ;  /* 0x0000006400e77308 */ /* 0x0003e20000000800 */
[--C-:B-----5:R-:W-:Y:S04]  /*9f90*/  FFMA.FTZ R104, R170, c[0x0][0x2d0], -R142.reuse ;  /* 0x0000b400aa687a23 */ /* 0x120fe8000001088e */
[C---:B------:R-:W-:Y:S05]  /*9fa0*/  HMMA.16816.F32.BF16 R80, R160.reuse, R102, R80 ;  /* 0x00000066a050723c */ /* 0x040fea0000041850 */
[----:B------:R4:W5:Y:S01]  /*9fb0*/  MUFU.EX2 R225, R104 ;  /* 0x0000006800e17308 */ /* 0x0009620000000800 */
[--C-:B-1----:R-:W-:Y:S02]  /*9fc0*/  FFMA.FTZ R100, R174, c[0x0][0x2d0], -R141.reuse ;  /* 0x0000b400ae647a23 */ /* 0x102fe4000001088d */
[----:B------:R-:W-:Y:S07]  /*9fd0*/  FFMA.FTZ R141, R197, c[0x0][0x2d0], -R141 ;  /* 0x0000b400c58d7a23 */ /* 0x000fee000001088d */
[----:B------:R1:W-:Y:S01]  /*9fe0*/  MUFU.EX2 R230, R100 ;  /* 0x0000006400e67308 */ /* 0x0003e20000000800 */
[--C-:B----4-:R-:W-:Y:S01]  /*9ff0*/  FFMA.FTZ R104, R169, c[0x0][0x2d0], -R142.reuse ;  /* 0x0000b400a9687a23 */ /* 0x110fe2000001088e */
[----:B-----5:R-:W-:Y:S01]  /*a000*/  F2FP.BF16.PACK_AB R108, R225, R224 ;  /* 0x000000e0e16c723e */ /* 0x020fe200000010ff */
[----:B------:R-:W-:Y:S07]  /*a010*/  LDSM.16.MT88.4 R168, [R181+0x2000] ;  /* 0x00200000b5a8783b */ /* 0x000fee0000004200 */
[----:B------:R4:W-:Y:S10]  /*a020*/  MUFU.EX2 R226, R104 ;  /* 0x0000006800e27308 */ /* 0x0009f40000000800 */
[----:B------:R5:W-:Y:S01]  /*a030*/  MUFU.EX2 R197, R112 ;  /* 0x0000007000c57308 */ /* 0x000be20000000800 */
[----:B-1----:R-:W1:Y:S09]  /*a040*/  LDSM.16.MT88.4 R100, [R182+0x1800] ;  /* 0x00180000b664783b */ /* 0x002e720000004200 */
[----:B------:R-:W-:Y:S01]  /*a050*/  MUFU.EX2 R210, R141 ;  /* 0x0000008d00d27308 */ /* 0x000fe20000000800 */
[--C-:B----4-:R-:W-:Y:S02]  /*a060*/  FFMA.FTZ R104, R175, c[0x0][0x2d0], -R142.reuse ;  /* 0x0000b400af687a23 */ /* 0x110fe4000001088e */
[----:B------:R-:W-:Y:S07]  /*a070*/  FFMA.FTZ R142, R206, c[0x0][0x2d0], -R142 ;  /* 0x0000b400ce8e7a23 */ /* 0x000fee000001088e */
[----:B------:R4:W1:Y:S01]  /*a080*/  MUFU.EX2 R223, R104 ;  /* 0x0000006800df7308 */ /* 0x0008620000000800 */
[--C-:B-----5:R-:W-:Y:S09]  /*a090*/  FFMA.FTZ R112, R203, c[0x0][0x2d0], -R133.reuse ;  /* 0x0000b400cb707a23 */ /* 0x120ff20000010885 */
[----:B------:R5:W-:Y:S10]  /*a0a0*/  MUFU.EX2 R139, R112 ;  /* 0x00000070008b7308 */ /* 0x000bf40000000800 */
[----:B------:R2:W2:Y:S01]  /*a0b0*/  MUFU.EX2 R179, R142 ;  /* 0x0000008e00b37308 */ /* 0x0004a20000000800 */
[-C--:B-1----:R-:W-:Y:S01]  /*a0c0*/  HMMA.16816.F32.BF16 R84, R160, R100.reuse, R84 ;  /* 0x00000064a054723c */ /* 0x082fe20000041854 */
[----:B----4-:R-:W1:Y:S01]  /*a0d0*/  LDSM.16.MT88.4 R104, [R181+0x400] ;  /* 0x00040000b568783b */ /* 0x010e620000004200 */
[----:B------:R-:W-:Y:S06]  /*a0e0*/  F2FP.BF16.PACK_AB R110, R223, R226 ;  /* 0x000000e2df6e723e */ /* 0x000fec00000010ff */
[C---:B------:R-:W-:Y:S01]  /*a0f0*/  HMMA.16816.F32.BF16 R88, R144.reuse, R100, R88 ;  /* 0x000000649058723c */ /* 0x040fe20000041858 */
[----:B-----5:R-:W-:Y:S06]  /*a100*/  LDSM.16.MT88.4 R112, [R182+0x800] ;  /* 0x00080000b670783b */ /* 0x020fec0000004200 */
[--C-:B------:R-:W-:Y:S01]  /*a110*/  FFMA.FTZ R100, R167, c[0x0][0x2d0], -R133.reuse ;  /* 0x0000b400a7647a23 */ /* 0x100fe20000010885 */
[-C--:B------:R-:W-:Y:S01]  /*a120*/  HMMA.16816.F32.BF16 R92, R144, R102.reuse, R92 ;  /* 0x00000066905c723c */ /* 0x080fe2000004185c */
[----:B------:R-:W-:Y:S01]  /*a130*/  F2FP.BF16.PACK_AB R101, R231, R232 ;  /* 0x000000e8e765723e */ /* 0x000fe200000010ff */
[----:B------:R-:W-:Y:S01]  /*a140*/  LDSM.16.MT88.4 R164, [R182+0x1400] ;  /* 0x00140000b6a4783b */ /* 0x000fe20000004200 */
[----:B------:R4:W-:Y:S01]  /*a150*/  MUFU.EX2 R217, R100 ;  /* 0x0000006400d97308 */ /* 0x0009e20000000800 */
[----:B--2---:R-:W-:Y:S04]  /*a160*/  F2FP.BF16.PACK_AB R142, R210, R200 ;  /* 0x000000c8d28e723e */ /* 0x004fe800000010ff */
[----:B------:R-:W-:Y:S07]  /*a170*/  HMMA.16816.F32.BF16 R96, R160, R102, R96 ;  /* 0x00000066a060723c */ /* 0x000fee0000041860 */
[----:B------:R-:W-:Y:S02]  /*a180*/  F2FP.BF16.PACK_AB R102, R229, R230 ;  /* 0x000000e6e566723e */ /* 0x000fe400000010ff */
[----:B------:R-:W-:Y:S03]  /*a190*/  F2FP.BF16.PACK_AB R103, R228, R227 ;  /* 0x000000e3e467723e */ /* 0x000fe600000010ff */
[----:B------:R-:W-:Y:S02]  /*a1a0*/  F2FP.BF16.PACK_AB R160, R178, R177 ;  /* 0x000000b1b2a0723e */ /* 0x000fe400000010ff */
[----:B------:R-:W-:Y:S01]  /*a1b0*/  F2FP.BF16.PACK_AB R162, R179, R197 ;  /* 0x000000c5b3a2723e */ /* 0x000fe200000010ff */
[--C-:B----4-:R-:W-:Y:S04]  /*a1c0*/  FFMA.FTZ R100, R172, c[0x0][0x2d0], -R133.reuse ;  /* 0x0000b400ac647a23 */ /* 0x110fe80000010885 */
[----:B------:R2:W4:Y:S02]  /*a1d0*/  MUFU.EX2 R174, R100 ;  /* 0x0000006400ae7308 */ /* 0x0005240000000800 */
[----:B--2---:R-:W-:Y:S01]  /*a1e0*/  FFMA.FTZ R100, R173, c[0x0][0x2d0], -R133 ;  /* 0x0000b400ad647a23 */ /* 0x004fe20000010885 */
[----:B----4-:R-:W-:Y:S01]  /*a1f0*/  F2FP.BF16.PACK_AB R109, R174, R217 ;  /* 0x000000d9ae6d723e */ /* 0x010fe200000010ff */
[----:B------:R-:W-:Y:S06]  /*a200*/  FADD.FTZ R173, R243, R3 ;  /* 0x00000003f3ad7221 */ /* 0x000fec0000010000 */
[----:B------:R2:W4:Y:S01]  /*a210*/  MUFU.EX2 R175, R100 ;  /* 0x0000006400af7308 */ /* 0x0005220000000800 */
[----:B------:R-:W-:Y:S04]  /*a220*/  FFMA.FTZ R3, R0, R148, R201 ;  /* 0x0000009400037223 */ /* 0x000fe800000100c9 */
[----:B------:R-:W-:Y:S04]  /*a230*/  FADD.FTZ R3, R202, R3 ;  /* 0x00000003ca037221 */ /* 0x000fe80000010000 */
[----:B------:R-:W-:Y:S04]  /*a240*/  FADD.FTZ R3, R244, R3 ;  /* 0x00000003f4037221 */ /* 0x000fe80000010000 */
[----:B------:R-:W-:Y:S04]  /*a250*/  FADD.FTZ R3, R245, R3 ;  /* 0x00000003f5037221 */ /* 0x000fe80000010000 */
[----:B------:R-:W-:Y:S04]  /*a260*/  FADD.FTZ R3, R217, R3 ;  /* 0x00000003d9037221 */ /* 0x000fe80000010000 */
[----:B------:R-:W-:Y:S02]  /*a270*/  FADD.FTZ R3, R174, R3 ;  /* 0x00000003ae037221 */ /* 0x000fe40000010000 */
[----:B--2---:R-:W-:Y:S02]  /*a280*/  FFMA.FTZ R100, R176, c[0x0][0x2d0], -R133 ;  /* 0x0000b400b0647a23 */ /* 0x004fe40000010885 */
[----:B----4-:R-:W-:Y:S02]  /*a290*/  FADD.FTZ R3, R175, R3 ;  /* 0x00000003af037221 */ /* 0x010fe40000010000 */
[----:B------:R2:W4:Y:S02]  /*a2a0*/  MUFU.EX2 R176, R100 ;  /* 0x0000006400b07308 */ /* 0x0005240000000800 */
[----:B--2---:R-:W-:Y:S01]  /*a2b0*/  F2FP.BF16.PACK_AB R100, R234, R233 ;  /* 0x000000e9ea64723e */ /* 0x004fe200000010ff */
[C---:B----4-:R-:W-:Y:S01]  /*a2c0*/  FADD.FTZ R3, R176.reuse, R3 ;  /* 0x00000003b0037221 */ /* 0x050fe20000010000 */
[----:B------:R-:W-:Y:S05]  /*a2d0*/  F2FP.BF16.PACK_AB R111, R176, R175 ;  /* 0x000000afb06f723e */ /* 0x000fea00000010ff */
        /* <DEDUP_REMOVED lines=24> */
[----:B------:R-:W-:Y:S02]  /*a460*/  FFMA.FTZ R143, R212, c[0x0][0x2d0], -R143 ;  /* 0x0000b400d48f7a23 */ /* 0x000fe4000001088f */
[----:B------:R1:W2:Y:S01]  /*a470*/  MUFU.EX2 R211, R104 ;  /* 0x0000006800d37308 */ /* 0x0002a20000000800 */
[----:B------:R-:W-:Y:S04]  /*a480*/  MOV R212, R149 ;  /* 0x0000009500d47202 */ /* 0x000fe80000000f00 */
[C---:B------:R-:W-:Y:S05]  /*a490*/  HMMA.16816.F32.BF16 R80, R100.reuse, R106, R80 ;  /* 0x0000006a6450723c */ /* 0x040fea0000041850 */
[----:B------:R-:W4:Y:S01]  /*a4a0*/  MUFU.EX2 R199, R143 ;  /* 0x0000008f00c77308 */ /* 0x000f220000000800 */
[----:B-1----:R-:W1:Y:S01]  /*a4b0*/  LDSM.16.MT88.4 R104, [R182+0x1c00] ;  /* 0x001c0000b668783b */ /* 0x002e620000004200 */
[----:B--2---:R-:W-:Y:S02]  /*a4c0*/  F2FP.BF16.PACK_AB R141, R211, R214 ;  /* 0x000000d6d38d723e */ /* 0x004fe400000010ff */
[----:B----4-:R-:W-:Y:S01]  /*a4d0*/  F2FP.BF16.PACK_AB R143, R199, R198 ;  /* 0x000000c6c78f723e */ /* 0x010fe200000010ff */
[-C--:B-1----:R-:W-:Y:S08]  /*a4e0*/  HMMA.16816.F32.BF16 R84, R100, R104.reuse, R84 ;  /* 0x000000686454723c */ /* 0x082ff00000041854 */
[C---:B------:R-:W-:Y:S07]  /*a4f0*/  HMMA.16816.F32.BF16 R88, R108.reuse, R104, R88 ;  /* 0x000000686c58723c */ /* 0x040fee0000041858 */
[--C-:B------:R-:W-:Y:S01]  /*a500*/  FFMA.FTZ R104, R204, c[0x0][0x2d0], -R133.reuse ;  /* 0x0000b400cc687a23 */ /* 0x100fe20000010885 */
[-C--:B------:R-:W-:Y:S01]  /*a510*/  HMMA.16816.F32.BF16 R92, R108, R106.reuse, R92 ;  /* 0x0000006a6c5c723c */ /* 0x080fe2000004185c */
[----:B------:R-:W-:Y:S02]  /*a520*/  FFMA.FTZ R105, R132, R247, R248 ;  /* 0x000000f784697223 */ /* 0x000fe400000100f8 */
[----:B------:R1:W2:Y:S05]  /*a530*/  MUFU.EX2 R135, R104 ;  /* 0x0000006800877308 */ /* 0x0002aa0000000800 */
[----:B------:R-:W-:Y:S01]  /*a540*/  HMMA.16816.F32.BF16 R96, R100, R106, R96 ;  /* 0x0000006a6460723c */ /* 0x000fe20000041860 */
[--C-:B-1----:R-:W-:Y:S03]  /*a550*/  FFMA.FTZ R104, R205, c[0x0][0x2d0], -R133.reuse ;  /* 0x0000b400cd687a23 */ /* 0x102fe60000010885 */
[----:B--2---:R-:W-:Y:S01]  /*a560*/  F2FP.BF16.PACK_AB R161, R135, R139 ;  /* 0x0000008b87a1723e */ /* 0x004fe200000010ff */
[----:B------:R-:W-:Y:S01]  /*a570*/  FFMA.FTZ R133, R140, c[0x0][0x2d0], -R133 ;  /* 0x0000b4008c857a23 */ /* 0x000fe20000010885 */
[----:B------:R-:W-:Y:S01]  /*a580*/  F2FP.BF16.PACK_AB R140, R216, R215 ;  /* 0x000000d7d88c723e */ /* 0x000fe200000010ff */
[----:B------:R3:W-:Y:S06]  /*a590*/  MUFU.EX2 R172, R104 ;  /* 0x0000006800ac7308 */ /* 0x0007ec0000000800 */
[-C--:B------:R-:W-:Y:S01]  /*a5a0*/  HMMA.16816.F32.BF16 R144, R140, R156.reuse, R4 ;  /* 0x0000009c8c90723c */ /* 0x080fe20000041804 */
[----:B------:R-:W1:Y:S03]  /*a5b0*/  LDSM.16.MT88.4 R4, [R182+0x2000] ;  /* 0x00200000b604783b */ /* 0x000e660000004200 */
[----:B------:R-:W2:Y:S01]  /*a5c0*/  MUFU.EX2 R133, R133 ;  /* 0x0000008500857308 */ /* 0x000ea20000000800 */
[----:B---3--:R-:W-:Y:S02]  /*a5d0*/  FFMA.FTZ R104, R2, R151, R239 ;  /* 0x0000009702687223 */ /* 0x008fe400000100ef */
[----:B------:R-:W-:Y:S02]  /*a5e0*/  FADD.FTZ R2, R251, R105 ;  /* 0x00000069fb027221 */ /* 0x000fe40000010000 */
[----:B------:R-:W-:Y:S03]  /*a5f0*/  FADD.FTZ R132, R240, R104 ;  /* 0x00000068f0847221 */ /* 0x000fe60000010000 */
[----:B------:R-:W-:Y:S02]  /*a600*/  FADD.FTZ R2, R249, R2 ;  /* 0x00000002f9027221 */ /* 0x000fe40000010000 */
[----:B------:R-:W-:Y:S01]  /*a610*/  FADD.FTZ R0, R250, R132 ;  /* 0x00000084fa007221 */ /* 0x000fe20000010000 */
[----:B------:R-:W-:Y:S02]  /*a620*/  MOV R132, R138 ;  /* 0x0000008a00847202 */ /* 0x000fe40000000f00 */
[----:B--2---:R-:W-:Y:S01]  /*a630*/  F2FP.BF16.PACK_AB R163, R133, R172 ;  /* 0x000000ac85a3723e */ /* 0x004fe200000010ff */
[----:B------:R-:W-:Y:S06]  /*a640*/  FADD.FTZ R0, R252, R0 ;  /* 0x00000000fc007221 */ /* 0x000fec0000010000 */
[C---:B------:R-:W-:Y:S01]  /*a650*/  HMMA.16816.F32.BF16 R148, R160.reuse, R156, R8 ;  /* 0x0000009ca094723c */ /* 0x040fe20000041808 */
[----:B------:R-:W2:Y:S06]  /*a660*/  LDL R11, [R1+0xc] ;  /* 0x00000c00010b7983 */ /* 0x000eac0000100800 */
        /* <DEDUP_REMOVED lines=41> */
[----:B------:R-:W-:Y:S01]  /*a900*/  FADD.FTZ R2, R139, R3 ;  /* 0x000000038b027221 */ /* 0x000fe20000010000 */
[----:B------:R-:W-:Y:S01]  /*a910*/  MOV R139, R134 ;  /* 0x00000086008b7202 */ /* 0x000fe20000000f00 */
[----:B------:R-:W-:Y:S03]  /*a920*/  FADD.FTZ R3, R178, R0 ;  /* 0x00000000b2037221 */ /* 0x000fe60000010000 */
[----:B------:R-:W-:Y:S02]  /*a930*/  FADD.FTZ R0, R200, R4 ;  /* 0x00000004c8007221 */ /* 0x000fe40000010000 */
[----:B------:R-:W-:Y:S01]  /*a940*/  FADD.FTZ R2, R135, R2 ;  /* 0x0000000287027221 */ /* 0x000fe20000010000 */
[----:B------:R-:W-:Y:S01]  /*a950*/  MOV R135, R136 ;  /* 0x0000008800877202 */ /* 0x000fe20000000f00 */
[----:B------:R-:W-:Y:S02]  /*a960*/  FADD.FTZ R3, R197, R3 ;  /* 0x00000003c5037221 */ /* 0x000fe40000010000 */
[----:B------:R-:W-:Y:S02]  /*a970*/  FADD.FTZ R247, R210, R0 ;  /* 0x00000000d2f77221 */ /* 0x000fe40000010000 */
[----:B------:R-:W-:Y:S02]  /*a980*/  FADD.FTZ R0, R172, R2 ;  /* 0x00000002ac007221 */ /* 0x000fe40000010000 */
[----:B------:R-:W-:Y:S02]  /*a990*/  FADD.FTZ R2, R179, R3 ;  /* 0x00000003b3027221 */ /* 0x000fe40000010000 */
[----:B------:R-:W-:Y:S01]  /*a9a0*/  FADD.FTZ R0, R133, R0 ;  /* 0x0000000085007221 */ /* 0x000fe20000010000 */
[----:B------:R-:W-:Y:S01]  /*a9b0*/  MOV R133, R137 ;  /* 0x0000008900857202 */ /* 0x000fe20000000f00 */
[----:B------:R-:W-:Y:S01]  /*a9c0*/  FADD.FTZ R4, R198, R5 ;  /* 0x00000005c6047221 */ /* 0x000fe20000010000 */
[----:B------:R1:W-:Y:S03]  /*a9d0*/  STL [R1], R2 ;  /* 0x0000000201007387 */ /* 0x0003e60000100800 */
[----:B------:R-:W-:Y:S01]  /*a9e0*/  FADD.FTZ R246, R199, R4 ;  /* 0x00000004c7f67221 */ /* 0x000fe20000010000 */
[----:B------:R1:W-:Y:S01]  /*a9f0*/  STL [R1+0x4], R0 ;  /* 0x0000040001007387 */ /* 0x0003e20000100800 */
[C---:B--2---:R-:W-:Y:S02]  /*aa00*/  ISETP.GT.AND P0, PT, R196.reuse, R11, PT ;  /* 0x0000000bc400720c */ /* 0x044fe40003f04270 */
[----:B------:R-:W-:Y:S11]  /*aa10*/  IADD3 R196, R196, -0x1, RZ ;  /* 0xffffffffc4c47810 */ /* 0x000ff60007ffe0ff */
[----:B-1----:R-:W-:-:S05]  /*aa20*/  @P0 BRA `(.L_x_1968) ;  /* 0xffffc3d000000947 */ /* 0x002fca000383ffff */
.L_x_1947:
        /* <DEDUP_REMOVED lines=22> */
.L_x_1971:
[----:B------:R-:W-:-:S04]  /*ab90*/  MOV R3, c[0x0][0x32c] ;  /* 0x0000cb0000037a02 */ /* 0x000fc80000000f00 */
[----:B------:R-:W-:-:S13]  /*aba0*/  ISETP.NE.AND P0, PT, R3, 0x1, PT ;  /* 0x000000010300780c */ /* 0x000fda0003f05270 */
[----:B------:R-:W-:-:S05]  /*abb0*/  @P0 IMAD.HI.U32 R3, R0, c[0x0][0x330], RZ ;  /* 0x0000cc0000030a27 */ /* 0x000fca00078e00ff */
[----:B------:R-:W-:Y:S02]  /*abc0*/  @P0 SHF.R.U32.HI R0, RZ, c[0x0][0x334], R3 ;  /* 0x0000cd00ff000a19 */ /* 0x000fe40000011603 */
.L_x_1972:
[----:B------:R-:W-:Y:S05]  /*abd0*/  BSYNC B0 ;  /* 0x0000000000007941 */ /* 0x000fea0003800000 */
.L_x_1970:
[----:B------:R-:W-:-:S05]  /*abe0*/  IMAD R0, R0, c[0x0][0x32c], RZ ;  /* 0x0000cb0000007a24 */ /* 0x000fca00078e02ff */
[----:B------:R-:W-:-:S03]  /*abf0*/  IMNMX R2, R2, R0, !PT ;  /* 0x0000000002027217 */ /* 0x000fc60007800200 */
.L_x_1969:
        /* <DEDUP_REMOVED lines=8> */
.L_x_1978:
        /* <DEDUP_REMOVED lines=71> */
.L_x_1975:
[----:B-1-34-:R-:W-:Y:S05]  /*b0f0*/  BSYNC B0 ;  /* 0x0000000000007941 */ /* 0x01afea0003800000 */
.L_x_1974:
        /* <DEDUP_REMOVED lines=99> */
[----:B------:R-:W-:Y:S04]  /*b730*/  SHF.R.S32.HI R2, RZ, 0x1f, R132 ;  /* 0x0000001fff027819 */ /* 0x000fe80000011484 */
[----:B------:R-:W-:Y:S04]  /*b740*/  LEA.HI R2, R2, R132, RZ, 0x2 ;  /* 0x0000008402027211 */ /* 0x000fe800078f10ff */
[----:B------:R-:W-:Y:S04]  /*b750*/  SHF.R.S32.HI R2, RZ, 0x2, R2 ;  /* 0x00000002ff027819 */ /* 0x000fe80000011402 */
[----:B------:R-:W-:Y:S04]  /*b760*/  IADD3 R2, -R2, 0x30, RZ ;  /* 0x0000003002027810 */ /* 0x000fe80007ffe1ff */
        /* <DEDUP_REMOVED lines=14> */
[C---:B------:R-:W-:Y:S03]  /*b850*/  @P0 IADD3 R166, P2, P1, R132.reuse, 0x20, R236 ;  /* 0x0000002084a60810 */ /* 0x040fe6000795e0ec */
[----:B------:R-:W-:Y:S05]  /*b860*/  @P0 IMAD.IADD R139, R139, 0x1, R133 ;  /* 0x000000018b8b0824 */ /* 0x000fea00078e0285 */
[C---:B------:R-:W-:Y:S02]  /*b870*/  @P0 IADD3.X R168, R139.reuse, RZ, R238, P2, P1 ;  /* 0x000000ff8ba80210 */ /* 0x040fe400017e24ee */
        /* <DEDUP_REMOVED lines=42> */
.L_x_1977:
[----:B------:R-:W-:Y:S05]  /*bb20*/  BSYNC B0 ;  /* 0x0000000000007941 */ /* 0x000fea0003800000 */
.L_x_1976:
[----:B------:R-:W-:Y:S01]  /*bb30*/  FMNMX.FTZ R2, R4, R138, !PT ;  /* 0x0000008a04027209 */ /* 0x000fe20007810000 */
[----:B-1----:R-:W-:Y:S01]  /*bb40*/  LDSM.16.MT88.4 R160, [R181] ;  /* 0x00000000b5a0783b */ /* 0x002fe20000004200 */
[----:B------:R-:W-:Y:S02]  /*bb50*/  FMNMX.FTZ R132, R6, R137, !PT ;  /* 0x0000008906847209 */ /* 0x000fe40007810000 */
[----:B------:R-:W-:Y:S02]  /*bb60*/  FMNMX.FTZ R2, R5, R2, !PT ;  /* 0x0000000205027209 */ /* 0x000fe40007810000 */
[----:B------:R-:W-:Y:S02]  /*bb70*/  FMNMX.FTZ R132, R7, R132, !PT ;  /* 0x0000008407847209 */ /* 0x000fe40007810000 */
[----:B------:R-:W-:Y:S01]  /*bb80*/  FMNMX.FTZ R2, R16, R2, !PT ;  /* 0x0000000210027209 */ /* 0x000fe20007810000 */
[----:B------:R-:W2:Y:S01]  /*bb90*/  LDL.LU R214, [R1] ;  /* 0x0000000001d67983 */ /* 0x000ea20000300800 */
[----:B------:R-:W-:Y:S02]  /*bba0*/  FMNMX.FTZ R132, R18, R132, !PT ;  /* 0x0000008412847209 */ /* 0x000fe40007810000 */
[----:B------:R-:W-:Y:S01]  /*bbb0*/  FMNMX.FTZ R2, R17, R2, !PT ;  /* 0x0000000211027209 */ /* 0x000fe20007810000 */
[----:B------:R-:W3:Y:S01]  /*bbc0*/  LDL.LU R213, [R1+0x4] ;  /* 0x0000040001d57983 */ /* 0x000ee20000300800 */
        /* <DEDUP_REMOVED lines=29> */
[----:B------:R-:W-:Y:S01]  /*bda0*/  ISETP.GT.AND P0, PT, R196, R212, PT ;  /* 0x000000d4c400720c */ /* 0x000fe20003f04270 */
[----:B------:R-:W4:Y:S01]  /*bdb0*/  SHFL.BFLY PT, R137, R132, 0x2, 0x1f ;  /* 0x0c401f0084897f89 */ /* 0x000f2200000e0000 */
[----:B------:R-:W-:Y:S02]  /*bdc0*/  FMNMX.FTZ R133, R44, R133, !PT ;  /* 0x000000852c857209 */ /* 0x000fe40007810000 */
[----:B------:R-:W-:Y:S02]  /*bdd0*/  IADD3 R196, R196, -0x1, RZ ;  /* 0xffffffffc4c47810 */ /* 0x000fe40007ffe0ff */
[----:B------:R-:W-:Y:S05]  /*bde0*/  FMNMX.FTZ R133, R45, R133, !PT ;  /* 0x000000852d857209 */ /* 0x000fea0007810000 */
[----:B------:R-:W5:Y:S01]  /*bdf0*/  SHFL.BFLY PT, R138, R133, 0x2, 0x1f ;  /* 0x0c401f00858a7f89 */ /* 0x000f6200000e0000 */
[----:B-1----:R-:W-:Y:S02]  /*be00*/  FMNMX.FTZ R2, R2, R136, !PT ;  /* 0x0000008802027209 */ /* 0x002fe40007810000 */
[----:B------:R-:W-:Y:S05]  /*be10*/  FMNMX.FTZ R136, R10, R134, !PT ;  /* 0x000000860a887209 */ /* 0x000fea0007810000 */
[----:B------:R-:W1:Y:S01]  /*be20*/  SHFL.BFLY PT, R139, R2, 0x1, 0x1f ;  /* 0x0c201f00028b7f89 */ /* 0x000e6200000e0000 */
[----:B------:R-:W-:Y:S02]  /*be30*/  FMNMX.FTZ R136, R11, R136, !PT ;  /* 0x000000880b887209 */ /* 0x000fe40007810000 */
[----:B----4-:R-:W-:Y:S02]  /*be40*/  FMNMX.FTZ R132, R132, R137, !PT ;  /* 0x0000008984847209 */ /* 0x010fe40007810000 */
[----:B------:R-:W-:Y:S03]  /*be50*/  FMNMX.FTZ R137, R14, R136, !PT ;  /* 0x000000880e897209 */ /* 0x000fe60007810000 */
[----:B------:R-:W4:Y:S01]  /*be60*/  SHFL.BFLY PT, R140, R132, 0x1, 0x1f ;  /* 0x0c201f00848c7f89 */ /* 0x000f2200000e0000 */
[----:B-----5:R-:W-:Y:S02]  /*be70*/  FMNMX.FTZ R136, R133, R138, !PT ;  /* 0x0000008a85887209 */ /* 0x020fe40007810000 */
[----:B------:R-:W-:Y:S05]  /*be80*/  FMNMX.FTZ R133, R15, R137, !PT ;  /* 0x000000890f857209 */ /* 0x000fea0007810000 */
[----:B------:R-:W5:Y:S01]  /*be90*/  SHFL.BFLY PT, R141, R136, 0x1, 0x1f ;  /* 0x0c201f00888d7f89 */ /* 0x000f6200000e0000 */
[----:B------:R-:W-:Y:S02]  /*bea0*/  FMNMX.FTZ R133, R26, R133, !PT ;  /* 0x000000851a857209 */ /* 0x000fe40007810000 */
[----:B-1----:R-:W-:Y:S02]  /*beb0*/  FMNMX.FTZ R138, R2, R139, !PT ;  /* 0x0000008b028a7209 */ /* 0x002fe40007810000 */
[----:B------:R-:W-:Y:S03]  /*bec0*/  FMNMX.FTZ R133, R27, R133, !PT ;  /* 0x000000851b857209 */ /* 0x000fe60007810000 */
[----:B------:R-:W-:Y:S01]  /*bed0*/  FADD.FTZ R0, -R138, R0 ;  /* 0x000000008a007221 */ /* 0x000fe20000010100 */
[----:B------:R-:W-:Y:S01]  /*bee0*/  FMNMX.FTZ R2, R30, R133, !PT ;  /* 0x000000851e027209 */ /* 0x000fe20007810000 */
[----:B------:R-:W-:Y:S03]  /*bef0*/  FMUL.FTZ R166, R138, c[0x0][0x2d0] ;  /* 0x0000b4008aa67a20 */ /* 0x000fe60000410000 */
[----:B------:R-:W-:Y:S01]  /*bf00*/  FMNMX.FTZ R2, R31, R2, !PT ;  /* 0x000000021f027209 */ /* 0x000fe20007810000 */
[--C-:B------:R-:W-:Y:S01]  /*bf10*/  FFMA.FTZ R4, R4, c[0x0][0x2d0], -R166.reuse ;  /* 0x0000b40004047a23 */ /* 0x100fe200000108a6 */
[----:B----4-:R-:W-:Y:S01]  /*bf20*/  FMNMX.FTZ R137, R132, R140, !PT ;  /* 0x0000008c84897209 */ /* 0x010fe20007810000 */
[--C-:B------:R-:W-:Y:S01]  /*bf30*/  FFMA.FTZ R20, R20, c[0x0][0x2d0], -R166.reuse ;  /* 0x0000b40014147a23 */ /* 0x100fe200000108a6 */
[----:B------:R-:W-:Y:S01]  /*bf40*/  FMNMX.FTZ R132, R42, R2, !PT ;  /* 0x000000022a847209 */ /* 0x000fe20007810000 */
[----:B------:R-:W-:Y:S01]  /*bf50*/  FMUL.FTZ R2, R0, c[0x0][0x2d0] ;  /* 0x0000b40000027a20 */ /* 0x000fe20000410000 */
[----:B------:R-:W-:Y:S01]  /*bf60*/  MUFU.EX2 R168, R4 ;  /* 0x0000000400a87308 */ /* 0x000fe20000000800 */
[----:B------:R-:W-:Y:S01]  /*bf70*/  FMUL.FTZ R165, R137, c[0x0][0x2d0] ;  /* 0x0000b40089a57a20 */ /* 0x000fe20000410000 */
[----:B------:R-:W-:Y:S01]  /*bf80*/  FMNMX.FTZ R0, R43, R132, !PT ;  /* 0x000000842b007209 */ /* 0x000fe20007810000 */
[----:B------:R-:W-:Y:S01]  /*bf90*/  FFMA.FTZ R21, R21, c[0x0][0x2d0], -R166 ;  /* 0x0000b40015157a23 */ /* 0x000fe200000108a6 */
[----:B-----5:R-:W-:Y:S01]  /*bfa0*/  FMNMX.FTZ R136, R136, R141, !PT ;  /* 0x0000008d88887209 */ /* 0x020fe20007810000 */
[--C-:B------:R-:W-:Y:S01]  /*bfb0*/  FFMA.FTZ R22, R22, c[0x0][0x2d0], -R165.reuse ;  /* 0x0000b40016167a23 */ /* 0x100fe200000108a5 */
[----:B------:R-:W-:Y:S01]  /*bfc0*/  FMNMX.FTZ R0, R46, R0, !PT ;  /* 0x000000002e007209 */ /* 0x000fe20007810000 */
[--C-:B------:R-:W-:Y:S02]  /*bfd0*/  FFMA.FTZ R23, R23, c[0x0][0x2d0], -R165.reuse ;  /* 0x0000b40017177a23 */ /* 0x100fe400000108a5 */
[----:B------:R-:W-:Y:S01]  /*bfe0*/  FMUL.FTZ R164, R136, c[0x0][0x2d0] ;  /* 0x0000b40088a47a20 */ /* 0x000fe20000410000 */
[----:B------:R1:W4:Y:S01]  /*bff0*/  MUFU.EX2 R133, R2 ;  /* 0x0000000200857308 */ /* 0x0003220000000800 */
[----:B------:R-:W-:Y:S01]  /*c000*/  FMNMX.FTZ R0, R47, R0, !PT ;  /* 0x000000002f007209 */ /* 0x000fe20007810000 */
[--C-:B------:R-:W-:Y:S02]  /*c010*/  FFMA.FTZ R34, R34, c[0x0][0x2d0], -R165.reuse ;  /* 0x0000b40022227a23 */ /* 0x100fe400000108a5 */
[--C-:B------:R-:W-:Y:S02]  /*c020*/  FFMA.FTZ R25, R25, c[0x0][0x2d0], -R164.reuse ;  /* 0x0000b40019197a23 */ /* 0x100fe400000108a4 */
[--C-:B------:R-:W-:Y:S02]  /*c030*/  FFMA.FTZ R35, R35, c[0x0][0x2d0], -R165.reuse ;  /* 0x0000b40023237a23 */ /* 0x100fe400000108a5 */
[----:B------:R-:W-:Y:S02]  /*c040*/  FFMA.FTZ R24, R24, c[0x0][0x2d0], -R164 ;  /* 0x0000b40018187a23 */ /* 0x000fe400000108a4 */
[----:B------:R5:W-:Y:S01]  /*c050*/  MUFU.EX2 R179, R20 ;  /* 0x0000001400b37308 */ /* 0x000be20000000800 */
[----:B------:R-:W-:Y:S02]  /*c060*/  FFMA.FTZ R139, R48, c[0x0][0x2d0], -R166 ;  /* 0x0000b400308b7a23 */ /* 0x000fe400000108a6 */
[--C-:B------:R-:W-:Y:S02]  /*c070*/  FFMA.FTZ R48, R39, c[0x0][0x2d0], -R165.reuse ;  /* 0x0000b40027307a23 */ /* 0x100fe400000108a5 */
[--C-:B------:R-:W-:Y:S02]  /*c080*/  FFMA.FTZ R41, R41, c[0x0][0x2d0], -R164.reuse ;  /* 0x0000b40029297a23 */ /* 0x100fe400000108a4 */
[--C-:B------:R-:W-:Y:S02]  /*c090*/  FFMA.FTZ R45, R45, c[0x0][0x2d0], -R164.reuse ;  /* 0x0000b4002d2d7a23 */ /* 0x100fe400000108a4 */
[--C-:B------:R-:W-:Y:S01]  /*c0a0*/  FFMA.FTZ R50, R50, c[0x0][0x2d0], -R165.reuse ;  /* 0x0000b40032327a23 */ /* 0x100fe200000108a5 */
[----:B------:R-:W-:Y:S01]  /*c0b0*/  MUFU.EX2 R197, R21 ;  /* 0x0000001500c57308 */ /* 0x000fe20000000800 */
[----:B------:R-:W-:Y:S02]  /*c0c0*/  FFMA.FTZ R51, R51, c[0x0][0x2d0], -R165 ;  /* 0x0000b40033337a23 */ /* 0x000fe400000108a5 */
[----:B------:R-:W-:Y:S02]  /*c0d0*/  FFMA.FTZ R40, R40, c[0x0][0x2d0], -R164 ;  /* 0x0000b40028287a23 */ /* 0x000fe400000108a4 */
[----:B-1----:R-:W-:Y:S02]  /*c0e0*/  FADD.FTZ R2, -R137, R3 ;  /* 0x0000000389027221 */ /* 0x002fe40000010100 */
[----:B------:R-:W1:Y:S01]  /*c0f0*/  SHFL.BFLY PT, R3, R0, 0x2, 0x1f ;  /* 0x0c401f0000037f89 */ /* 0x000e6200000e0000 */
[C---:B----4-:R-:W-:Y:S02]  /*c100*/  FMUL.FTZ R100, R133.reuse, R100 ;  /* 0x0000006485647220 */ /* 0x050fe40000410000 */
[----:B------:R-:W-:Y:S01]  /*c110*/  FMUL.FTZ R2, R2, c[0x0][0x2d0] ;  /* 0x0000b40002027a20 */ /* 0x000fe20000410000 */
[----:B------:R-:W-:Y:S01]  /*c120*/  MUFU.EX2 R178, R22 ;  /* 0x0000001600b27308 */ /* 0x000fe20000000800 */
[C---:B------:R-:W-:Y:S02]  /*c130*/  FMUL.FTZ R101, R133.reuse, R101 ;  /* 0x0000006585657220 */ /* 0x040fe40000410000 */
[C---:B------:R-:W-:Y:S02]  /*c140*/  FMUL.FTZ R112, R133.reuse, R112 ;  /* 0x0000007085707220 */ /* 0x040fe40000410000 */
[C---:B------:R-:W-:Y:S02]  /*c150*/  FMUL.FTZ R113, R133.reuse, R113 ;  /* 0x0000007185717220 */ /* 0x040fe40000410000 */
[C---:B------:R-:W-:Y:S02]  /*c160*/  FMUL.FTZ R116, R133.reuse, R116 ;  /* 0x0000007485747220 */ /* 0x040fe40000410000 */
[C---:B------:R-:W-:Y:S01]  /*c170*/  FMUL.FTZ R117, R133.reuse, R117 ;  /* 0x0000007585757220 */ /* 0x040fe20000410000 */
[----:B------:R4:W4:Y:S01]  /*c180*/  MUFU.EX2 R132, R2 ;  /* 0x0000000200847308 */ /* 0x0009220000000800 */
[C---:B------:R-:W-:Y:S02]  /*c190*/  FMUL.FTZ R128, R133.reuse, R128 ;  /* 0x0000008085807220 */ /* 0x040fe40000410000 */
[C---:B------:R-:W-:Y:S02]  /*c1a0*/  FMUL.FTZ R129, R133.reuse, R129 ;  /* 0x0000008185817220 */ /* 0x040fe40000410000 */
[C---:B------:R-:W-:Y:S02]  /*c1b0*/  FMUL.FTZ R52, R133.reuse, R52 ;  /* 0x0000003485347220 */ /* 0x040fe40000410000 */
[----:B------:R-:W-:Y:S02]  /*c1c0*/  FMUL.FTZ R53, R133, R53 ;  /* 0x0000003585357220 */ /* 0x000fe40000410000 */
[--C-:B-----5:R-:W-:Y:S01]  /*c1d0*/  FFMA.FTZ R20, R32, c[0x0][0x2d0], -R166.reuse ;  /* 0x0000b40020147a23 */ /* 0x120fe200000108a6 */
[----:B-1----:R-:W-:Y:S01]  /*c1e0*/  FMNMX.FTZ R0, R0, R3, !PT ;  /* 0x0000000300007209 */ /* 0x002fe20007810000 */
[----:B------:R-:W-:Y:S01]  /*c1f0*/  FFMA.FTZ R3, R7, c[0x0][0x2d0], -R165 ;  /* 0x0000b40007037a23 */ /* 0x000fe200000108a5 */
[----:B------:R-:W-:Y:S01]  /*c200*/  MUFU.EX2 R177, R23 ;  /* 0x0000001700b17308 */ /* 0x000fe20000000800 */
[C---:B------:R-:W-:Y:S02]  /*c210*/  FMUL.FTZ R64, R133.reuse, R64 ;  /* 0x0000004085407220 */ /* 0x040fe40000410000 */
[C---:B------:R-:W-:Y:S02]  /*c220*/  FMUL.FTZ R65, R133.reuse, R65 ;  /* 0x0000004185417220 */ /* 0x040fe40000410000 */
[C---:B------:R-:W-:Y:S02]  /*c230*/  FMUL.FTZ R68, R133.reuse, R68 ;  /* 0x0000004485447220 */ /* 0x040fe40000410000 */
[C---:B------:R-:W-:Y:S02]  /*c240*/  FMUL.FTZ R69, R133.reuse, R69 ;  /* 0x0000004585457220 */ /* 0x040fe40000410000 */
[C---:B------:R-:W-:Y:S01]  /*c250*/  FMUL.FTZ R80, R133.reuse, R80 ;  /* 0x0000005085507220 */ /* 0x040fe20000410000 */
[----:B------:R1:W-:Y:S01]  /*c260*/  MUFU.EX2 R202, R3 ;  /* 0x0000000300ca7308 */ /* 0x0003e20000000800 */
[C---:B------:R-:W-:Y:S02]  /*c270*/  FMUL.FTZ R81, R133.reuse, R81 ;  /* 0x0000005185517220 */ /* 0x040fe40000410000 */
[----:B----4-:R-:W-:Y:S02]  /*c280*/  FADD.FTZ R2, -R136, R135 ;  /* 0x0000008788027221 */ /* 0x010fe40000010100 */
[----:B------:R-:W-:Y:S02]  /*c290*/  FMUL.FTZ R7, R132, R147 ;  /* 0x0000009384077220 */ /* 0x000fe40000410000 */
[----:B------:R-:W-:Y:S02]  /*c2a0*/  FMUL.FTZ R2, R2, c[0x0][0x2d0] ;  /* 0x0000b40002027a20 */ /* 0x000fe40000410000 */
[C---:B------:R-:W-:Y:S01]  /*c2b0*/  FMUL.FTZ R102, R132.reuse, R102 ;  /* 0x0000006684667220 */ /* 0x040fe20000410000 */
[----:B------:R4:W-:Y:S01]  /*c2c0*/  MUFU.EX2 R176, R20 ;  /* 0x0000001400b07308 */ /* 0x0009e20000000800 */
[C---:B------:R-:W-:Y:S02]  /*c2d0*/  FMUL.FTZ R103, R132.reuse, R103 ;  /* 0x0000006784677220 */ /* 0x040fe40000410000 */
[C---:B------:R-:W-:Y:S02]  /*c2e0*/  FMUL.FTZ R114, R132.reuse, R114 ;  /* 0x0000007284727220 */ /* 0x040fe40000410000 */
[C---:B------:R-:W-:Y:S02]  /*c2f0*/  FMUL.FTZ R115, R132.reuse, R115 ;  /* 0x0000007384737220 */ /* 0x040fe40000410000 */
[C---:B------:R-:W-:Y:S02]  /*c300*/  FMUL.FTZ R118, R132.reuse, R118 ;  /* 0x0000007684767220 */ /* 0x040fe40000410000 */
[C---:B------:R-:W-:Y:S01]  /*c310*/  FMUL.FTZ R119, R132.reuse, R119 ;  /* 0x0000007784777220 */ /* 0x040fe20000410000 */
[----:B------:R5:W5:Y:S01]  /*c320*/  MUFU.EX2 R135, R2 ;  /* 0x0000000200877308 */ /* 0x000b620000000800 */
[C---:B------:R-:W-:Y:S02]  /*c330*/  FMUL.FTZ R130, R132.reuse, R130 ;  /* 0x0000008284827220 */ /* 0x040fe40000410000 */
[----:B------:R-:W-:Y:S02]  /*c340*/  FMUL.FTZ R131, R132, R131 ;  /* 0x0000008384837220 */ /* 0x000fe40000410000 */
[--C-:B-1----:R-:W-:Y:S02]  /*c350*/  FFMA.FTZ R3, R16, c[0x0][0x2d0], -R166.reuse ;  /* 0x0000b40010037a23 */ /* 0x102fe400000108a6 */
[----:B------:R-:W-:Y:S02]  /*c360*/  FMUL.FTZ R16, R133, R156 ;  /* 0x0000009c85107220 */ /* 0x000fe40000410000 */
[C---:B------:R-:W-:Y:S01]  /*c370*/  FMUL.FTZ R54, R132.reuse, R54 ;  /* 0x0000003684367220 */ /* 0x040fe20000410000 */
[----:B------:R1:W-:Y:S01]  /*c380*/  MUFU.EX2 R205, R3 ;  /* 0x0000000300cd7308 */ /* 0x0003e20000000800 */
[C---:B------:R-:W-:Y:S02]  /*c390*/  FMUL.FTZ R55, R132.reuse, R55 ;  /* 0x0000003784377220 */ /* 0x040fe40000410000 */
[C---:B------:R-:W-:Y:S02]  /*c3a0*/  FMUL.FTZ R66, R132.reuse, R66 ;  /* 0x0000004284427220 */ /* 0x040fe40000410000 */
[--C-:B----4-:R-:W-:Y:S02]  /*c3b0*/  FFMA.FTZ R20, R33, c[0x0][0x2d0], -R166.reuse ;  /* 0x0000b40021147a23 */ /* 0x110fe400000108a6 */
[C---:B------:R-:W-:Y:S02]  /*c3c0*/  FMUL.FTZ R67, R132.reuse, R67 ;  /* 0x0000004384437220 */ /* 0x040fe40000410000 */
[C---:B------:R-:W-:Y:S01]  /*c3d0*/  FMUL.FTZ R70, R132.reuse, R70 ;  /* 0x0000004684467220 */ /* 0x040fe20000410000 */
[----:B------:R4:W-:Y:S01]  /*c3e0*/  MUFU.EX2 R175, R20 ;  /* 0x0000001400af7308 */ /* 0x0009e20000000800 */
[C---:B------:R-:W-:Y:S02]  /*c3f0*/  FMUL.FTZ R71, R132.reuse, R71 ;  /* 0x0000004784477220 */ /* 0x040fe40000410000 */
[----:B------:R-:W-:Y:S02]  /*c400*/  FMUL.FTZ R82, R132, R82 ;  /* 0x0000005284527220 */ /* 0x000fe40000410000 */
[--C-:B-----5:R-:W-:Y:S02]  /*c410*/  FFMA.FTZ R2, R5, c[0x0][0x2d0], -R166.reuse ;  /* 0x0000b40005027a23 */ /* 0x120fe400000108a6 */
[----:B------:R-:W-:Y:S02]  /*c420*/  FMUL.FTZ R5, R133, R145 ;  /* 0x0000009185057220 */ /* 0x000fe40000410000 */
[C---:B------:R-:W-:Y:S01]  /*c430*/  FMUL.FTZ R104, R135.reuse, R104 ;  /* 0x0000006887687220 */ /* 0x040fe20000410000 */
[----:B------:R-:W5:Y:S01]  /*c440*/  MUFU.EX2 R203, R2 ;  /* 0x0000000200cb7308 */ /* 0x000f620000000800 */
[C---:B------:R-:W-:Y:S02]  /*c450*/  FMUL.FTZ R105, R135.reuse, R105 ;  /* 0x0000006987697220 */ /* 0x040fe40000410000 */
[----:B------:R-:W-:Y:S02]  /*c460*/  FMUL.FTZ R108, R135, R108 ;  /* 0x0000006c876c7220 */ /* 0x000fe40000410000 */
[----:B-1----:R-:W-:Y:S02]  /*c470*/  FFMA.FTZ R3, R17, c[0x0][0x2d0], -R166 ;  /* 0x0000b40011037a23 */ /* 0x002fe400000108a6 */
[----:B------:R-:W-:Y:S02]  /*c480*/  FMUL.FTZ R17, R133, R157 ;  /* 0x0000009d85117220 */ /* 0x000fe40000410000 */
[C---:B------:R-:W-:Y:S01]  /*c490*/  FMUL.FTZ R109, R135.reuse, R109 ;  /* 0x0000006d876d7220 */ /* 0x040fe20000410000 */
[----:B------:R-:W1:Y:S01]  /*c4a0*/  MUFU.EX2 R211, R3 ;  /* 0x0000000300d37308 */ /* 0x000e620000000800 */
[C---:B------:R-:W-:Y:S02]  /*c4b0*/  FMUL.FTZ R120, R135.reuse, R120 ;  /* 0x0000007887787220 */ /* 0x040fe40000410000 */
[C---:B------:R-:W-:Y:S01]  /*c4c0*/  FMUL.FTZ R121, R135.reuse, R121 ;  /* 0x0000007987797220 */ /* 0x040fe20000410000 */
[----:B----4-:R-:W-:Y:S01]  /*c4d0*/  LDSM.16.MT88.4 R20, [R182+0x1800] ;  /* 0x00180000b614783b */ /* 0x010fe20000004200 */
[C---:B------:R-:W-:Y:S02]  /*c4e0*/  FMUL.FTZ R124, R135.reuse, R124 ;  /* 0x0000007c877c7220 */ /* 0x040fe40000410000 */
[C---:B------:R-:W-:Y:S02]  /*c4f0*/  FMUL.FTZ R125, R135.reuse, R125 ;  /* 0x0000007d877d7220 */ /* 0x040fe40000410000 */
[C---:B------:R-:W-:Y:S01]  /*c500*/  FMUL.FTZ R56, R135.reuse, R56 ;  /* 0x0000003887387220 */ /* 0x040fe20000410000 */
[----:B------:R-:W-:Y:S01]  /*c510*/  MUFU.EX2 R172, R25 ;  /* 0x0000001900ac7308 */ /* 0x000fe20000000800 */
[C---:B------:R-:W-:Y:S02]  /*c520*/  FMUL.FTZ R57, R135.reuse, R57 ;  /* 0x0000003987397220 */ /* 0x040fe40000410000 */
[----:B------:R-:W-:Y:S01]  /*c530*/  FMUL.FTZ R60, R135, R60 ;  /* 0x0000003c873c7220 */ /* 0x000fe20000410000 */
[----:B-----5:R-:W-:Y:S01]  /*c540*/  F2FP.BF16.PACK_AB R140, R203, R168 ;  /* 0x000000a8cb8c723e */ /* 0x020fe200000010ff */
[--C-:B------:R-:W-:Y:S02]  /*c550*/  FFMA.FTZ R2, R6, c[0x0][0x2d0], -R165.reuse ;  /* 0x0000b40006027a23 */ /* 0x100fe400000108a5 */
[----:B------:R-:W-:Y:S02]  /*c560*/  FMUL.FTZ R6, R132, R146 ;  /* 0x0000009284067220 */ /* 0x000fe40000410000 */
[C---:B------:R-:W-:Y:S01]  /*c570*/  FMUL.FTZ R61, R135.reuse, R61 ;  /* 0x0000003d873d7220 */ /* 0x040fe20000410000 */
[----:B------:R4:W5:Y:S01]  /*c580*/  MUFU.EX2 R167, R2 ;  /* 0x0000000200a77308 */ /* 0x0009620000000800 */
[C---:B------:R-:W-:Y:S02]  /*c590*/  FMUL.FTZ R72, R135.reuse, R72 ;  /* 0x0000004887487220 */ /* 0x040fe40000410000 */
[----:B------:R-:W-:Y:S01]  /*c5a0*/  FMUL.FTZ R73, R135, R73 ;  /* 0x0000004987497220 */ /* 0x000fe20000410000 */
[----:B-1----:R-:W-:Y:S01]  /*c5b0*/  F2FP.BF16.PACK_AB R142, R211, R205 ;  /* 0x000000cdd38e723e */ /* 0x002fe200000010ff */
[--C-:B------:R-:W-:Y:S02]  /*c5c0*/  FFMA.FTZ R3, R18, c[0x0][0x2d0], -R165.reuse ;  /* 0x0000b40012037a23 */ /* 0x100fe400000108a5 */
[C---:B------:R-:W-:Y:S02]  /*c5d0*/  FMUL.FTZ R18, R132.reuse, R158 ;  /* 0x0000009e84127220 */ /* 0x040fe40000410000 */
[C---:B------:R-:W-:Y:S01]  /*c5e0*/  FMUL.FTZ R76, R135.reuse, R76 ;  /* 0x0000004c874c7220 */ /* 0x040fe20000410000 */
[----:B------:R1:W-:Y:S01]  /*c5f0*/  MUFU.EX2 R204, R3 ;  /* 0x0000000300cc7308 */ /* 0x0003e20000000800 */
[C---:B------:R-:W-:Y:S02]  /*c600*/  FMUL.FTZ R77, R135.reuse, R77 ;  /* 0x0000004d874d7220 */ /* 0x040fe40000410000 */
[C---:B------:R-:W-:Y:S02]  /*c610*/  FMUL.FTZ R83, R132.reuse, R83 ;  /* 0x0000005384537220 */ /* 0x040fe40000410000 */
[C---:B------:R-:W-:Y:S02]  /*c620*/  FMUL.FTZ R86, R132.reuse, R86 ;  /* 0x0000005684567220 */ /* 0x040fe40000410000 */
[----:B------:R-:W-:Y:S02]  /*c630*/  FMUL.FTZ R87, R132, R87 ;  /* 0x0000005784577220 */ /* 0x000fe40000410000 */
[C---:B------:R-:W-:Y:S01]  /*c640*/  FMUL.FTZ R88, R135.reuse, R88 ;  /* 0x0000005887587220 */ /* 0x040fe20000410000 */
[----:B------:R-:W-:Y:S01]  /*c650*/  MUFU.EX2 R173, R34 ;  /* 0x0000002200ad7308 */ /* 0x000fe20000000800 */
[C---:B------:R-:W-:Y:S02]  /*c660*/  FMUL.FTZ R89, R135.reuse, R89 ;  /* 0x0000005987597220 */ /* 0x040fe40000410000 */
[C---:B------:R-:W-:Y:S01]  /*c670*/  FMUL.FTZ R92, R135.reuse, R92 ;  /* 0x0000005c875c7220 */ /* 0x040fe20000410000 */
[----:B----4-:R-:W4:Y:S01]  /*c680*/  SHFL.BFLY PT, R2, R0, 0x1, 0x1f ;  /* 0x0c201f0000027f89 */ /* 0x010f2200000e0000 */
[----:B-----5:R-:W-:Y:S01]  /*c690*/  F2FP.BF16.PACK_AB R141, R202, R167 ;  /* 0x000000a7ca8d723e */ /* 0x020fe200000010ff */
[----:B------:R-:W-:Y:S02]  /*c6a0*/  FMUL.FTZ R93, R135, R93 ;  /* 0x0000005d875d7220 */ /* 0x000fe40000410000 */
[C---:B------:R-:W-:Y:S02]  /*c6b0*/  FMUL.FTZ R96, R133.reuse, R96 ;  /* 0x0000006085607220 */ /* 0x040fe40000410000 */
[----:B------:R5:W-:Y:S01]  /*c6c0*/  MUFU.EX2 R174, R35 ;  /* 0x0000002300ae7308 */ /* 0x000be20000000800 */
[----:B------:R-:W-:Y:S02]  /*c6d0*/  FMUL.FTZ R97, R133, R97 ;  /* 0x0000006185617220 */ /* 0x000fe40000410000 */
[----:B------:R-:W-:Y:S02]  /*c6e0*/  FMUL.FTZ R98, R132, R98 ;  /* 0x0000006284627220 */ /* 0x000fe40000410000 */
[--C-:B-1----:R-:W-:Y:S02]  /*c6f0*/  FFMA.FTZ R3, R8, c[0x0][0x2d0], -R164.reuse ;  /* 0x0000b40008037a23 */ /* 0x102fe400000108a4 */
[----:B------:R-:W-:Y:S02]  /*c700*/  FMUL.FTZ R8, R135, R148 ;  /* 0x0000009487087220 */ /* 0x000fe40000410000 */
[----:B------:R-:W-:Y:S01]  /*c710*/  FMUL.FTZ R99, R132, R99 ;  /* 0x0000006384637220 */ /* 0x000fe20000410000 */
[----:B------:R1:W-:Y:S01]  /*c720*/  MUFU.EX2 R199, R3 ;  /* 0x0000000300c77308 */ /* 0x0003e20000000800 */
[C---:B------:R-:W-:Y:S02]  /*c730*/  FMUL.FTZ R84, R133.reuse, R84 ;  /* 0x0000005485547220 */ /* 0x040fe40000410000 */
[----:B------:R-:W-:Y:S02]  /*c740*/  FMUL.FTZ R85, R133, R85 ;  /* 0x0000005585557220 */ /* 0x000fe40000410000 */
[--C-:B------:R-:W-:Y:S01]  /*c750*/  FFMA.FTZ R44, R44, c[0x0][0x2d0], -R164.reuse ;  /* 0x0000b4002c2c7a23 */ /* 0x100fe200000108a4 */
[----:B----4-:R-:W-:Y:S01]  /*c760*/  FMNMX.FTZ R2, R0, R2, !PT ;  /* 0x0000000200027209 */ /* 0x010fe20007810000 */
[--C-:B------:R-:W-:Y:S03]  /*c770*/  FFMA.FTZ R0, R19, c[0x0][0x2d0], -R165.reuse ;  /* 0x0000b40013007a23 */ /* 0x100fe600000108a5 */
[----:B------:R4:W2:Y:S01]  /*c780*/  MUFU.EX2 R171, R24 ;  /* 0x0000001800ab7308 */ /* 0x0008a20000000800 */
[----:B------:R-:W-:Y:S02]  /*c790*/  FMUL.FTZ R19, R132, R159 ;  /* 0x0000009f84137220 */ /* 0x000fe40000410000 */
[----:B------:R-:W-:Y:S07]  /*c7a0*/  LDSM.16.MT88.4 R156, [R181+0x800] ;  /* 0x00080000b59c783b */ /* 0x000fee0000004200 */
[----:B------:R3:W3:Y:S01]  /*c7b0*/  MUFU.EX2 R210, R0 ;  /* 0x0000000000d27308 */ /* 0x0006e20000000800 */
[----:B-----5:R-:W-:Y:S01]  /*c7c0*/  LDSM.16.MT88.4 R32, [R182+0x400] ;  /* 0x00040000b620783b */ /* 0x020fe20000004200 */
[--C-:B-1----:R-:W-:Y:S02]  /*c7d0*/  FFMA.FTZ R3, R9, c[0x0][0x2d0], -R164.reuse ;  /* 0x0000b40009037a23 */ /* 0x102fe400000108a4 */
[----:B------:R-:W-:Y:S06]  /*c7e0*/  FMUL.FTZ R9, R135, R149 ;  /* 0x0000009587097220 */ /* 0x000fec0000410000 */
[----:B------:R1:W-:Y:S01]  /*c7f0*/  MUFU.EX2 R200, R3 ;  /* 0x0000000300c87308 */ /* 0x0003e20000000800 */
[----:B----4-:R-:W-:Y:S01]  /*c800*/  FFMA.FTZ R24, R28, c[0x0][0x2d0], -R164 ;  /* 0x0000b4001c187a23 */ /* 0x010fe200000108a4 */
[----:B--2---:R-:W-:Y:S08]  /*c810*/  F2FP.BF16.PACK_AB R28, R172, R171 ;  /* 0x000000abac1c723e */ /* 0x004ff000000010ff */
[----:B------:R-:W-:Y:S01]  /*c820*/  MUFU.EX2 R139, R139 ;  /* 0x0000008b008b7308 */ /* 0x000fe20000000800 */
[----:B---3--:R-:W-:Y:S01]  /*c830*/  FADD.FTZ R0, -R2, R134 ;  /* 0x0000008602007221 */ /* 0x008fe20000010100 */
[----:B------:R-:W-:Y:S01]  /*c840*/  F2FP.BF16.PACK_AB R143, R210, R204 ;  /* 0x000000ccd28f723e */ /* 0x000fe200000010ff */
[----:B------:R-:W-:Y:S02]  /*c850*/  FFMA.FTZ R134, R49, c[0x0][0x2d0], -R166 ;  /* 0x0000b40031867a23 */ /* 0x000fe400000108a6 */
[----:B------:R-:W-:Y:S02]  /*c860*/  FMUL.FTZ R0, R0, c[0x0][0x2d0] ;  /* 0x0000b40000007a20 */ /* 0x000fe40000410000 */
[----:B------:R-:W-:Y:S03]  /*c870*/  FFMA.FTZ R49, R38, c[0x0][0x2d0], -R165 ;  /* 0x0000b40026317a23 */ /* 0x000fe600000108a5 */
[----:B------:R-:W-:Y:S01]  /*c880*/  MUFU.EX2 R50, R50 ;  /* 0x0000003200327308 */ /* 0x000fe20000000800 */
[--C-:B-1----:R-:W-:Y:S02]  /*c890*/  FFMA.FTZ R3, R12, c[0x0][0x2d0], -R164.reuse ;  /* 0x0000b4000c037a23 */ /* 0x102fe400000108a4 */
[----:B------:R-:W-:Y:S07]  /*c8a0*/  FMUL.FTZ R12, R135, R152 ;  /* 0x00000098870c7220 */ /* 0x000fee0000410000 */
[----:B------:R1:W-:Y:S10]  /*c8b0*/  MUFU.EX2 R208, R3 ;  /* 0x0000000300d07308 */ /* 0x0003f40000000800 */
[----:B------:R-:W2:Y:S10]  /*c8c0*/  MUFU.EX2 R0, R0 ;  /* 0x0000000000007308 */ /* 0x000eb40000000800 */
[----:B------:R-:W-:Y:S01]  /*c8d0*/  MUFU.EX2 R134, R134 ;  /* 0x0000008600867308 */ /* 0x000fe20000000800 */
[----:B-1----:R-:W-:Y:S02]  /*c8e0*/  FFMA.FTZ R3, R13, c[0x0][0x2d0], -R164 ;  /* 0x0000b4000d037a23 */ /* 0x002fe400000108a4 */
[----:B------:R-:W-:Y:S07]  /*c8f0*/  FMUL.FTZ R13, R135, R153 ;  /* 0x00000099870d7220 */ /* 0x000fee0000410000 */
[----:B------:R1:W3:Y:S01]  /*c900*/  MUFU.EX2 R209, R3 ;  /* 0x0000000300d17308 */ /* 0x0002e20000000800 */
[C---:B--2---:R-:W-:Y:S02]  /*c910*/  FMUL.FTZ R106, R0.reuse, R106 ;  /* 0x0000006a006a7220 */ /* 0x044fe40000410000 */
        /* <DEDUP_REMOVED lines=8> */
[C---:B------:R-:W-:Y:S02]  /*c9a0*/  FMUL.FTZ R58, R0.reuse, R58 ;  /* 0x0000003a003a7220 */ /* 0x040fe40000410000 */
[----:B------:R-:W-:Y:S02]  /*c9b0*/  FMUL.FTZ R59, R0, R59 ;  /* 0x0000003b003b7220 */ /* 0x000fe40000410000 */
[----:B-1----:R-:W-:Y:S01]  /*c9c0*/  FMUL.FTZ R3, R2, c[0x0][0x2d0] ;  /* 0x0000b40002037a20 */ /* 0x002fe20000410000 */
[----:B---3--:R-:W-:Y:S01]  /*c9d0*/  F2FP.BF16.PACK_AB R146, R209, R208 ;  /* 0x000000d0d192723e */ /* 0x008fe200000010ff */
[----:B------:R-:W-:Y:S02]  /*c9e0*/  FMUL.FTZ R62, R0, R62 ;  /* 0x0000003e003e7220 */ /* 0x000fe40000410000 */
[--C-:B------:R-:W-:Y:S02]  /*c9f0*/  FFMA.FTZ R4, R10, c[0x0][0x2d0], -R3.reuse ;  /* 0x0000b4000a047a23 */ /* 0x100fe40000010803 */
[C---:B------:R-:W-:Y:S02]  /*ca00*/  FMUL.FTZ R10, R0.reuse, R150 ;  /* 0x00000096000a7220 */ /* 0x040fe40000410000 */
[----:B------:R1:W-:Y:S01]  /*ca10*/  MUFU.EX2 R198, R4 ;  /* 0x0000000400c67308 */ /* 0x0003e20000000800 */
[----:B------:R-:W-:Y:S02]  /*ca20*/  FMUL.FTZ R63, R0, R63 ;  /* 0x0000003f003f7220 */ /* 0x000fe40000410000 */
[--C-:B------:R-:W-:Y:S02]  /*ca30*/  FFMA.FTZ R26, R26, c[0x0][0x2d0], -R3.reuse ;  /* 0x0000b4001a1a7a23 */ /* 0x100fe40000010803 */
[--C-:B------:R-:W-:Y:S02]  /*ca40*/  FFMA.FTZ R27, R27, c[0x0][0x2d0], -R3.reuse ;  /* 0x0000b4001b1b7a23 */ /* 0x100fe40000010803 */
        /* <DEDUP_REMOVED lines=10> */
[--C-:B------:R-:W-:Y:S02]  /*caf0*/  FFMA.FTZ R42, R42, c[0x0][0x2d0], -R3.reuse ;  /* 0x0000b4002a2a7a23 */ /* 0x100fe40000010803 */
[--C-:B-1----:R-:W-:Y:S02]  /*cb00*/  FFMA.FTZ R4, R11, c[0x0][0x2d0], -R3.reuse ;  /* 0x0000b4000b047a23 */ /* 0x102fe40000010803 */
[----:B------:R-:W-:Y:S02]  /*cb10*/  FMUL.FTZ R11, R0, R151 ;  /* 0x00000097000b7220 */ /* 0x000fe40000410000 */
[----:B------:R-:W1:Y:S01]  /*cb20*/  LDSM.16.MT88.4 R148, [R182] ;  /* 0x00000000b694783b */ /* 0x000e620000004200 */
[----:B------:R2:W3:Y:S01]  /*cb30*/  MUFU.EX2 R201, R4 ;  /* 0x0000000400c97308 */ /* 0x0004e20000000800 */
[--C-:B------:R-:W-:Y:S02]  /*cb40*/  FFMA.FTZ R43, R43, c[0x0][0x2d0], -R3.reuse ;  /* 0x0000b4002b2b7a23 */ /* 0x100fe40000010803 */
[--C-:B------:R-:W-:Y:S07]  /*cb50*/  FFMA.FTZ R46, R46, c[0x0][0x2d0], -R3.reuse ;  /* 0x0000b4002e2e7a23 */ /* 0x100fee0000010803 */
[----:B------:R-:W-:Y:S10]  /*cb60*/  MUFU.EX2 R42, R42 ;  /* 0x0000002a002a7308 */ /* 0x000ff40000000800 */
[----:B------:R-:W-:Y:S01]  /*cb70*/  MUFU.EX2 R43, R43 ;  /* 0x0000002b002b7308 */ /* 0x000fe20000000800 */
[--C-:B--2---:R-:W-:Y:S01]  /*cb80*/  FFMA.FTZ R4, R14, c[0x0][0x2d0], -R3.reuse ;  /* 0x0000b4000e047a23 */ /* 0x104fe20000010803 */
[----:B---3--:R-:W-:Y:S01]  /*cb90*/  F2FP.BF16.PACK_AB R145, R201, R198 ;  /* 0x000000c6c991723e */ /* 0x008fe200000010ff */
[C---:B------:R-:W-:Y:S07]  /*cba0*/  FMUL.FTZ R14, R0.reuse, R154 ;  /* 0x0000009a000e7220 */ /* 0x040fee0000410000 */
[----:B------:R2:W3:Y:S02]  /*cbb0*/  MUFU.EX2 R206, R4 ;  /* 0x0000000400ce7308 */ /* 0x0004e40000000800 */
[--C-:B--2---:R-:W-:Y:S02]  /*cbc0*/  FFMA.FTZ R4, R15, c[0x0][0x2d0], -R3.reuse ;  /* 0x0000b4000f047a23 */ /* 0x104fe40000010803 */
[C---:B------:R-:W-:Y:S06]  /*cbd0*/  FMUL.FTZ R15, R0.reuse, R155 ;  /* 0x0000009b000f7220 */ /* 0x040fec0000410000 */
[----:B------:R2:W4:Y:S01]  /*cbe0*/  MUFU.EX2 R207, R4 ;  /* 0x0000000400cf7308 */ /* 0x0005220000000800 */
[----:B------:R-:W-:Y:S04]  /*cbf0*/  FFMA.FTZ R0, R0, R213, R198 ;  /* 0x000000d500007223 */ /* 0x000fe800000100c6 */
[----:B------:R-:W-:Y:S04]  /*cc00*/  FADD.FTZ R0, R201, R0 ;  /* 0x00000000c9007221 */ /* 0x000fe80000010000 */
[----:B---3--:R-:W-:Y:S02]  /*cc10*/  FADD.FTZ R0, R206, R0 ;  /* 0x00000000ce007221 */ /* 0x008fe40000010000 */
[C---:B--2---:R-:W-:Y:S01]  /*cc20*/  FMUL.FTZ R4, R133.reuse, R144 ;  /* 0x0000009085047220 */ /* 0x044fe20000410000 */
[----:B------:R-:W-:Y:S01]  /*cc30*/  F2FP.BF16.PACK_AB R144, R200, R199 ;  /* 0x000000c7c890723e */ /* 0x000fe200000010ff */
[----:B------:R-:W-:Y:S01]  /*cc40*/  FFMA.FTZ R133, R133, R247, R168 ;  /* 0x000000f785857223 */ /* 0x000fe200000100a8 */
[C---:B----4-:R-:W-:Y:S01]  /*cc50*/  F2FP.BF16.PACK_AB R147, R207.reuse, R206 ;  /* 0x000000cecf93723e */ /* 0x050fe200000010ff */
[----:B------:R-:W-:Y:S03]  /*cc60*/  FADD.FTZ R0, R207, R0 ;  /* 0x00000000cf007221 */ /* 0x000fe60000010000 */
[-C--:B------:R-:W-:Y:S08]  /*cc70*/  HMMA.16816.F32.BF16 R4, R140, R160.reuse, R4 ;  /* 0x000000a08c04723c */ /* 0x080ff00000041804 */
[C---:B------:R-:W-:Y:S08]  /*cc80*/  HMMA.16816.F32.BF16 R8, R144.reuse, R160, R8 ;  /* 0x000000a09008723c */ /* 0x040ff00000041808 */
[-C--:B------:R-:W-:Y:S08]  /*cc90*/  HMMA.16816.F32.BF16 R12, R144, R162.reuse, R12 ;  /* 0x000000a2900c723c */ /* 0x080ff0000004180c */
[C---:B------:R-:W-:Y:S01]  /*cca0*/  HMMA.16816.F32.BF16 R16, R140.reuse, R162, R16 ;  /* 0x000000a28c10723c */ /* 0x040fe20000041810 */
[----:B------:R2:W-:Y:S07]  /*ccb0*/  MUFU.EX2 R162, R24 ;  /* 0x0000001800a27308 */ /* 0x0005ee0000000800 */
[-C--:B-1----:R-:W-:Y:S08]  /*ccc0*/  HMMA.16816.F32.BF16 R100, R140, R148.reuse, R100 ;  /* 0x000000948c64723c */ /* 0x082ff00000041864 */
[C---:B------:R-:W-:Y:S08]  /*ccd0*/  HMMA.16816.F32.BF16 R104, R144.reuse, R148, R104 ;  /* 0x000000949068723c */ /* 0x040ff00000041868 */
[-C--:B------:R-:W-:Y:S01]  /*cce0*/  HMMA.16816.F32.BF16 R108, R144, R150.reuse, R108 ;  /* 0x00000096906c723c */ /* 0x080fe2000004186c */
[----:B--2---:R-:W-:Y:S07]  /*ccf0*/  LDSM.16.MT88.4 R24, [R181+0x400] ;  /* 0x00040000b518783b */ /* 0x004fee0000004200 */
        /* <DEDUP_REMOVED lines=15> */
[C---:B------:R-:W-:Y:S08]  /*cdf0*/  HMMA.16816.F32.BF16 R80, R140.reuse, R150, R80 ;  /* 0x000000968c50723c */ /* 0x040ff00000041850 */
[-C--:B------:R-:W-:Y:S08]  /*ce00*/  HMMA.16816.F32.BF16 R84, R140, R20.reuse, R84 ;  /* 0x000000148c54723c */ /* 0x080ff00000041854 */
[C---:B------:R-:W-:Y:S07]  /*ce10*/  HMMA.16816.F32.BF16 R88, R144.reuse, R20, R88 ;  /* 0x000000149058723c */ /* 0x040fee0000041858 */
[----:B------:R-:W-:Y:S01]  /*ce20*/  FFMA.FTZ R20, R29, c[0x0][0x2d0], -R164 ;  /* 0x0000b4001d147a23 */ /* 0x000fe200000108a4 */
[-C--:B------:R-:W-:Y:S03]  /*ce30*/  HMMA.16816.F32.BF16 R92, R144, R22.reuse, R92 ;  /* 0x00000016905c723c */ /* 0x080fe6000004185c */
[----:B------:R1:W2:Y:S01]  /*ce40*/  MUFU.EX2 R163, R20 ;  /* 0x0000001400a37308 */ /* 0x0002a20000000800 */
[--C-:B------:R-:W-:Y:S01]  /*ce50*/  FFMA.FTZ R21, R31, c[0x0][0x2d0], -R3.reuse ;  /* 0x0000b4001f157a23 */ /* 0x100fe20000010803 */
[----:B------:R-:W-:Y:S02]  /*ce60*/  F2FP.BF16.PACK_AB R29, R170, R169 ;  /* 0x000000a9aa1d723e */ /* 0x000fe400000010ff */
[--C-:B------:R-:W-:Y:S01]  /*ce70*/  FFMA.FTZ R145, R36, c[0x0][0x2d0], -R166.reuse ;  /* 0x0000b40024917a23 */ /* 0x100fe200000108a6 */
[----:B------:R-:W-:Y:S04]  /*ce80*/  HMMA.16816.F32.BF16 R96, R140, R22, R96 ;  /* 0x000000168c60723c */ /* 0x000fe80000041860 */
[----:B------:R-:W-:Y:S01]  /*ce90*/  FFMA.FTZ R144, R37, c[0x0][0x2d0], -R166 ;  /* 0x0000b40025907a23 */ /* 0x000fe200000108a6 */
[----:B------:R3:W-:Y:S01]  /*cea0*/  MUFU.EX2 R160, R21 ;  /* 0x0000001500a07308 */ /* 0x0007e20000000800 */
[----:B------:R-:W4:Y:S01]  /*ceb0*/  LDSM.16.MT88.4 R36, [R181+0x1000] ;  /* 0x00100000b524783b */ /* 0x000f220000004200 */
[----:B------:R-:W-:Y:S02]  /*cec0*/  F2FP.BF16.PACK_AB R22, R175, R176 ;  /* 0x000000b0af16723e */ /* 0x000fe400000010ff */
[----:B------:R-:W-:Y:S06]  /*ced0*/  F2FP.BF16.PACK_AB R23, R174, R173 ;  /* 0x000000adae17723e */ /* 0x000fec00000010ff */
[----:B------:R-:W-:Y:S01]  /*cee0*/  MUFU.EX2 R142, R144 ;  /* 0x00000090008e7308 */ /* 0x000fe20000000800 */
[--C-:B-1----:R-:W-:Y:S01]  /*cef0*/  FFMA.FTZ R20, R30, c[0x0][0x2d0], -R3.reuse ;  /* 0x0000b4001e147a23 */ /* 0x102fe20000010803 */
[----:B--2---:R-:W-:Y:S01]  /*cf00*/  F2FP.BF16.PACK_AB R30, R163, R162 ;  /* 0x000000a2a31e723e */ /* 0x004fe200000010ff */
[----:B------:R-:W-:Y:S02]  /*cf10*/  FFMA.FTZ R3, R47, c[0x0][0x2d0], -R3 ;  /* 0x0000b4002f037a23 */ /* 0x000fe40000010803 */
[----:B------:R-:W-:Y:S05]  /*cf20*/  FFMA.FTZ R47, R132, R246, R167 ;  /* 0x000000f6842f7223 */ /* 0x000fea00000100a7 */
[----:B------:R1:W2:Y:S01]  /*cf30*/  MUFU.EX2 R161, R20 ;  /* 0x0000001400a17308 */ /* 0x0002a20000000800 */
[----:B---3--:R-:W-:Y:S09]  /*cf40*/  F2FP.BF16.PACK_AB R21, R177, R178 ;  /* 0x000000b2b115723e */ /* 0x008ff200000010ff */
[----:B------:R-:W-:Y:S10]  /*cf50*/  MUFU.EX2 R132, R145 ;  /* 0x0000009100847308 */ /* 0x000ff40000000800 */
[----:B------:R-:W-:Y:S01]  /*cf60*/  MUFU.EX2 R140, R49 ;  /* 0x00000031008c7308 */ /* 0x000fe20000000800 */
[----:B-1----:R-:W-:Y:S02]  /*cf70*/  F2FP.BF16.PACK_AB R20, R197, R179 ;  /* 0x000000b3c514723e */ /* 0x002fe400000010ff */
[----:B--2---:R-:W-:Y:S07]  /*cf80*/  F2FP.BF16.PACK_AB R31, R160, R161 ;  /* 0x000000a1a01f723e */ /* 0x004fee00000010ff */
[----:B------:R-:W-:Y:S01]  /*cf90*/  MUFU.EX2 R141, R48 ;  /* 0x00000030008d7308 */ /* 0x000fe20000000800 */
[-C--:B------:R-:W-:Y:S08]  /*cfa0*/  HMMA.16816.F32.BF16 R4, R20, R24.reuse, R4 ;  /* 0x000000181404723c */ /* 0x080ff00000041804 */
[C---:B------:R-:W-:Y:S01]  /*cfb0*/  HMMA.16816.F32.BF16 R8, R28.reuse, R24, R8 ;  /* 0x000000181c08723c */ /* 0x040fe20000041808 */
[----:B------:R-:W-:Y:S07]  /*cfc0*/  MUFU.EX2 R49, R40 ;  /* 0x0000002800317308 */ /* 0x000fee0000000800 */
[-C--:B------:R-:W-:Y:S03]  /*cfd0*/  HMMA.16816.F32.BF16 R12, R28, R26.reuse, R12 ;  /* 0x0000001a1c0c723c */ /* 0x080fe6000004180c */
[----:B------:R-:W-:Y:S05]  /*cfe0*/  MUFU.EX2 R48, R41 ;  /* 0x0000002900307308 */ /* 0x000fea0000000800 */
[C---:B------:R-:W-:Y:S01]  /*cff0*/  HMMA.16816.F32.BF16 R16, R20.reuse, R26, R16 ;  /* 0x0000001a1410723c */ /* 0x040fe20000041810 */
[----:B------:R-:W1:Y:S04]  /*d000*/  LDSM.16.MT88.4 R24, [R182+0x1000] ;  /* 0x00100000b618783b */ /* 0x000e680000004200 */
[----:B------:R-:W-:Y:S03]  /*d010*/  MUFU.EX2 R41, R45 ;  /* 0x0000002d00297308 */ /* 0x000fe60000000800 */
[-C--:B------:R-:W-:Y:S07]  /*d020*/  HMMA.16816.F32.BF16 R100, R20, R32.reuse, R100 ;  /* 0x000000201464723c */ /* 0x080fee0000041864 */
[----:B------:R-:W2:Y:S01]  /*d030*/  MUFU.EX2 R40, R44 ;  /* 0x0000002c00287308 */ /* 0x000ea20000000800 */
[C---:B------:R-:W-:Y:S08]  /*d040*/  HMMA.16816.F32.BF16 R104, R28.reuse, R32, R104 ;  /* 0x000000201c68723c */ /* 0x040ff00000041868 */
[-C--:B------:R-:W-:Y:S08]  /*d050*/  HMMA.16816.F32.BF16 R108, R28, R34.reuse, R108 ;  /* 0x000000221c6c723c */ /* 0x080ff0000004186c */
[C---:B------:R-:W-:Y:S01]  /*d060*/  HMMA.16816.F32.BF16 R112, R20.reuse, R34, R112 ;  /* 0x000000221470723c */ /* 0x040fe20000041870 */
[----:B------:R-:W3:Y:S07]  /*d070*/  LDSM.16.MT88.4 R32, [R181+0x1c00] ;  /* 0x001c0000b520783b */ /* 0x000eee0000004200 */
[-C--:B----4-:R-:W-:Y:S08]  /*d080*/  HMMA.16816.F32.BF16 R116, R20, R36.reuse, R116 ;  /* 0x000000241474723c */ /* 0x090ff00000041874 */
[C---:B------:R-:W-:Y:S08]  /*d090*/  HMMA.16816.F32.BF16 R120, R28.reuse, R36, R120 ;  /* 0x000000241c78723c */ /* 0x040ff00000041878 */
[-C--:B------:R-:W-:Y:S08]  /*d0a0*/  HMMA.16816.F32.BF16 R124, R28, R38.reuse, R124 ;  /* 0x000000261c7c723c */ /* 0x080ff0000004187c */
[C---:B------:R-:W-:Y:S01]  /*d0b0*/  HMMA.16816.F32.BF16 R128, R20.reuse, R38, R128 ;  /* 0x000000261480723c */ /* 0x040fe20000041880 */
[----:B------:R-:W4:Y:S07]  /*d0c0*/  LDSM.16.MT88.4 R36, [R182+0x1c00] ;  /* 0x001c0000b624783b */ /* 0x000f2e0000004200 */
[-C--:B-1----:R-:W-:Y:S08]  /*d0d0*/  HMMA.16816.F32.BF16 R52, R20, R24.reuse, R52 ;  /* 0x000000181434723c */ /* 0x082ff00000041834 */
[C---:B------:R-:W-:Y:S07]  /*d0e0*/  HMMA.16816.F32.BF16 R56, R28.reuse, R24, R56 ;  /* 0x000000181c38723c */ /* 0x040fee0000041838 */
[----:B------:R-:W-:Y:S01]  /*d0f0*/  FADD.FTZ R25, R203, R133 ;  /* 0x00000085cb197221 */ /* 0x000fe20000010000 */
[-C--:B------:R-:W-:Y:S04]  /*d100*/  HMMA.16816.F32.BF16 R60, R28, R26.reuse, R60 ;  /* 0x0000001a1c3c723c */ /* 0x080fe8000004183c */
[----:B------:R-:W-:Y:S04]  /*d110*/  FADD.FTZ R24, R202, R47 ;  /* 0x0000002fca187221 */ /* 0x000fe80000010000 */
[C---:B------:R-:W-:Y:S07]  /*d120*/  HMMA.16816.F32.BF16 R64, R20.reuse, R26, R64 ;  /* 0x0000001a1440723c */ /* 0x040fee0000041840 */
[----:B--2---:R-:W-:Y:S01]  /*d130*/  F2FP.BF16.PACK_AB R26, R41, R40 ;  /* 0x00000028291a723e */ /* 0x004fe200000010ff */
[-C--:B---3--:R-:W-:Y:S08]  /*d140*/  HMMA.16816.F32.BF16 R68, R20, R32.reuse, R68 ;  /* 0x000000201444723c */ /* 0x088ff00000041844 */
[C---:B------:R-:W-:Y:S07]  /*d150*/  HMMA.16816.F32.BF16 R72, R28.reuse, R32, R72 ;  /* 0x000000201c48723c */ /* 0x040fee0000041848 */
[----:B------:R-:W-:Y:S01]  /*d160*/  FADD.FTZ R32, R204, R24 ;  /* 0x00000018cc207221 */ /* 0x000fe20000010000 */
[-C--:B------:R-:W-:Y:S04]  /*d170*/  HMMA.16816.F32.BF16 R76, R28, R34.reuse, R76 ;  /* 0x000000221c4c723c */ /* 0x080fe8000004184c */
[----:B------:R-:W-:Y:S04]  /*d180*/  F2FP.BF16.PACK_AB R24, R48, R49 ;  /* 0x000000313018723e */ /* 0x000fe800000010ff */
[C---:B------:R-:W-:Y:S01]  /*d190*/  HMMA.16816.F32.BF16 R80, R20.reuse, R34, R80 ;  /* 0x000000221450723c */ /* 0x040fe20000041850 */
[----:B------:R1:W-:Y:S07]  /*d1a0*/  MUFU.EX2 R34, R3 ;  /* 0x0000000300227308 */ /* 0x0003ee0000000800 */
[-C--:B----4-:R-:W-:Y:S03]  /*d1b0*/  HMMA.16816.F32.BF16 R84, R20, R36.reuse, R84 ;  /* 0x000000241454723c */ /* 0x090fe60000041854 */
[----:B------:R-:W2:Y:S05]  /*d1c0*/  MUFU.EX2 R35, R46 ;  /* 0x0000002e00237308 */ /* 0x000eaa0000000800 */
[C---:B------:R-:W-:Y:S08]  /*d1d0*/  HMMA.16816.F32.BF16 R88, R28.reuse, R36, R88 ;  /* 0x000000241c58723c */ /* 0x040ff00000041858 */
[-C--:B------:R-:W-:Y:S01]  /*d1e0*/  HMMA.16816.F32.BF16 R92, R28, R38.reuse, R92 ;  /* 0x000000261c5c723c */ /* 0x080fe2000004185c */
[----:B------:R-:W-:Y:S03]  /*d1f0*/  LDSM.16.MT88.4 R28, [R182+0x1400] ;  /* 0x00140000b61c783b */ /* 0x000fe60000004200 */
[----:B-1----:R-:W-:Y:S04]  /*d200*/  FFMA.FTZ R3, R135, R214, R199 ;  /* 0x000000d687037223 */ /* 0x002fe800000100c7 */
[----:B------:R-:W-:Y:S04]  /*d210*/  HMMA.16816.F32.BF16 R96, R20, R38, R96 ;  /* 0x000000261460723c */ /* 0x000fe80000041860 */
[----:B--2---:R-:W-:Y:S01]  /*d220*/  F2FP.BF16.PACK_AB R27, R34, R35 ;  /* 0x00000023221b723e */ /* 0x004fe200000010ff */
[----:B------:R-:W-:Y:S02]  /*d230*/  FADD.FTZ R33, R200, R3 ;  /* 0x00000003c8217221 */ /* 0x000fe40000010000 */
[----:B------:R-:W-:Y:S01]  /*d240*/  F2FP.BF16.PACK_AB R20, R142, R132 ;  /* 0x000000848e14723e */ /* 0x000fe200000010ff */
[----:B------:R-:W-:Y:S01]  /*d250*/  FADD.FTZ R3, R205, R25 ;  /* 0x00000019cd037221 */ /* 0x000fe20000010000 */
[----:B------:R-:W-:Y:S03]  /*d260*/  F2FP.BF16.PACK_AB R21, R141, R140 ;  /* 0x0000008c8d15723e */ /* 0x000fe600000010ff */
[----:B------:R-:W-:Y:S01]  /*d270*/  F2FP.BF16.PACK_AB R22, R134, R139 ;  /* 0x0000008b8616723e */ /* 0x000fe200000010ff */
[----:B------:R-:W-:Y:S01]  /*d280*/  FADD.FTZ R3, R211, R3 ;  /* 0x00000003d3037221 */ /* 0x000fe20000010000 */
[----:B------:R-:W-:Y:S02]  /*d290*/  F2FP.BF16.PACK_AB R23, R51, R50 ;  /* 0x000000323317723e */ /* 0x000fe400000010ff */
[----:B------:R-:W-:Y:S01]  /*d2a0*/  F2FP.BF16.PACK_AB R25, R43, R42 ;  /* 0x0000002a2b19723e */ /* 0x000fe200000010ff */
[----:B------:R-:W-:Y:S04]  /*d2b0*/  FADD.FTZ R3, R179, R3 ;  /* 0x00000003b3037221 */ /* 0x000fe80000010000 */
[-C--:B------:R-:W-:Y:S01]  /*d2c0*/  HMMA.16816.F32.BF16 R144, R20, R156.reuse, R4 ;  /* 0x0000009c1490723c */ /* 0x080fe20000041804 */
[----:B------:R-:W1:Y:S02]  /*d2d0*/  LDSM.16.MT88.4 R4, [R182+0x800] ;  /* 0x00080000b604783b */ /* 0x000e640000004200 */
[----:B------:R-:W-:Y:S05]  /*d2e0*/  FADD.FTZ R3, R197, R3 ;  /* 0x00000003c5037221 */ /* 0x000fea0000010000 */
[C---:B------:R-:W-:Y:S01]  /*d2f0*/  HMMA.16816.F32.BF16 R148, R24.reuse, R156, R8 ;  /* 0x0000009c1894723c */ /* 0x040fe20000041808 */
[----:B------:R-:W2:Y:S07]  /*d300*/  LDSM.16.MT88.4 R8, [R181+0x1400] ;  /* 0x00140000b508783b */ /* 0x000eae0000004200 */
[-C--:B------:R-:W-:Y:S01]  /*d310*/  HMMA.16816.F32.BF16 R152, R24, R158.reuse, R12 ;  /* 0x0000009e1898723c */ /* 0x080fe2000004180c */
[----:B------:R-:W3:Y:S07]  /*d320*/  LDSM.16.MT88.4 R12, [R181+0x2000] ;  /* 0x00200000b50c783b */ /* 0x000eee0000004200 */
[C---:B------:R-:W-:Y:S01]  /*d330*/  HMMA.16816.F32.BF16 R156, R20.reuse, R158, R16 ;  /* 0x0000009e149c723c */ /* 0x040fe20000041810 */
[----:B------:R-:W4:Y:S07]  /*d340*/  LDSM.16.MT88.4 R16, [R182+0x2000] ;  /* 0x00200000b610783b */ /* 0x000f2e0000004200 */
        /* <DEDUP_REMOVED lines=16> */
[C---:B------:R-:W-:Y:S04]  /*d450*/  HMMA.16816.F32.BF16 R128, R20.reuse, R10, R128 ;  /* 0x0000000a1480723c */ /* 0x040fe80000041880 */
[----:B------:R-:W-:Y:S04]  /*d460*/  FADD.FTZ R6, R171, R6 ;  /* 0x00000006ab067221 */ /* 0x000fe80000010000 */
        /* <DEDUP_REMOVED lines=23> */
[----:B------:R-:W-:Y:S01]  /*d5e0*/  FADD.FTZ R247, R134, R6 ;  /* 0x0000000686f77221 */ /* 0x000fe20000010000 */
[----:B------:R-:W-:Y:S01]  /*d5f0*/  MOV R134, R2 ;  /* 0x0000000200867202 */ /* 0x000fe20000000f00 */
        /* <DEDUP_REMOVED lines=9> */
[----:B------:R-:W-:Y:S01]  /*d690*/  HMMA.16816.F32.BF16 R96, R20, R18, R96 ;  /* 0x000000121460723c */ /* 0x000fe20000041860 */
[----:B------:R1:W-:Y:S03]  /*d6a0*/  STL [R1], R3 ;  /* 0x0000000301007387 */ /* 0x0003e60000100800 */
[----:B------:R-:W-:Y:S01]  /*d6b0*/  FADD.FTZ R246, R51, R4 ;  /* 0x0000000433f67221 */ /* 0x000fe20000010000 */
[----:B------:R1:W-:Y:S03]  /*d6c0*/  STL [R1+0x4], R0 ;  /* 0x0000040001007387 */ /* 0x0003e60000100800 */
[----:B------:R-:W-:-:S05]  /*d6d0*/  @P0 BRA `(.L_x_1978) ;  /* 0xffffd5a000000947 */ /* 0x000fca000383ffff */
.L_x_1973:
[----:B-1----:R-:W2:Y:S02]  /*d6e0*/  LDL R0, [R1+0x8] ;  /* 0x0000080001007983 */ /* 0x002ea40000100800 */
[----:B--2---:R-:W-:-:S13]  /*d6f0*/  ISETP.GE.AND P0, PT, R196, R0, PT ;  /* 0x00000000c400720c */ /* 0x004fda0003f06270 */
[----:B------:R-:W-:Y:S05]  /*d700*/  @!P0 BRA `(.L_x_1979) ;  /* 0x00003be000008947 */ /* 0x000fea0003800000 */
[----:B------:R-:W-:Y:S01]  /*d710*/  IMAD.MOV.U32 R133, RZ, RZ, R137 ;  /* 0x000000ffff857224 */ /* 0x000fe200078e0089 */
[----:B------:R-:W-:Y:S01]  /*d720*/  MOV R139, R134 ;  /* 0x00000086008b7202 */ /* 0x000fe20000000f00 */
[----:B------:R-:W-:Y:S01]  /*d730*/  IMAD.MOV.U32 R132, RZ, RZ, R138 ;  /* 0x000000ffff847224 */ /* 0x000fe200078e008a */
[----:B------:R-:W-:Y:S02]  /*d740*/  MOV R135, R136 ;  /* 0x0000008800877202 */ /* 0x000fe40000000f00 */
.L_x_1998:
[----:B------:R-:W-:Y:S04]  /*d750*/  DEPBAR.LE SB0, 0x0 ;  /* 0x000080000000791a */ /* 0x000fe80000000000 */
[----:B------:R-:W-:Y:S01]  /*d760*/  WARPSYNC 0xffffffff ;  /* 0xffffffff00007948 */ /* 0x000fe20003800000 */
[----:B------:R-:W-:Y:S01]  /*d770*/  BAR.SYNC.DEFER_BLOCKING 0x0 ;  /* 0x0000000000007b1d */ /* 0x000fe20000010000 */
[----:B------:R-:W-:Y:S01]  /*d780*/  SHF.R.S32.HI R0, RZ, 0x1f, R196 ;  /* 0x0000001fff007819 */ /* 0x000fe200000114c4 */
[----:B-1----:R-:W-:Y:S01]  /*d790*/  IMAD.WIDE.U32 R2, R196, c[0x0][0x208], RZ ;  /* 0x00008200c4027a25 */ /* 0x002fe200078e00ff */
[C---:B------:R-:W-:Y:S02]  /*d7a0*/  LOP3.LUT P5, RZ, R194.reuse, 0x100, RZ, 0xc0, !PT ;  /* 0x00000100c2ff7812 */ /* 0x040fe400078ac0ff */
[----:B------:R-:W-:Y:S01]  /*d7b0*/  LOP3.LUT P4, RZ, R194, 0x80, RZ, 0xc0, !PT ;  /* 0x00000080c2ff7812 */ /* 0x000fe2000788c0ff */
[----:B------:R-:W-:Y:S01]  /*d7c0*/  IMAD R0, R0, c[0x0][0x208], RZ ;  /* 0x0000820000007a24 */ /* 0x000fe200078e02ff */
[----:B------:R-:W-:Y:S03]  /*d7d0*/  LOP3.LUT P3, RZ, R194, 0x40, RZ, 0xc0, !PT ;  /* 0x00000040c2ff7812 */ /* 0x000fe6000786c0ff */
[----:B------:R-:W-:Y:S04]  /*d7e0*/  IMAD R0, R196, c[0x0][0x20c], R0 ;  /* 0x00008300c4007a24 */ /* 0x000fe800078e0200 */
[----:B------:R-:W-:Y:S02]  /*d7f0*/  IMAD.IADD R8, R3, 0x1, R0 ;  /* 0x0000000103087824 */ /* 0x000fe400078e0200 */
[----:B------:R-:W-:Y:S04]  /*d800*/  IMAD.WIDE.U32 R2, R2, 0x30, RZ ;  /* 0x0000003002027825 */ /* 0x000fe800078e00ff */
[----:B------:R-:W-:Y:S01]  /*d810*/  IMAD R12, R8, 0x30, RZ ;  /* 0x00000030080c7824 */ /* 0x000fe200078e02ff */
[----:B------:R-:W-:Y:S03]  /*d820*/  LDSM.16.M88.4 R48, [R183] ;  /* 0x00000000b730783b */ /* 0x000fe60000000200 */
[----:B------:R-:W-:Y:S01]  /*d830*/  IMAD.IADD R3, R3, 0x1, R12 ;  /* 0x0000000103037824 */ /* 0x000fe200078e020c */
[----:B------:R-:W-:Y:S02]  /*d840*/  BSSY B0, `(.L_x_1980) ;  /* 0x00000a9000007945 */ /* 0x000fe40003800000 */
[----:B------:R-:W1:Y:S06]  /*d850*/  LDSM.16.M88.4 R16, [R180] ;  /* 0x00000000b410783b */ /* 0x000e6c0000000200 */
[----:B------:R-:W2:Y:S06]  /*d860*/  LDSM.16.M88.4 R44, [R183+0x1000] ;  /* 0x00100000b72c783b */ /* 0x000eac0000000200 */
[----:B------:R-:W3:Y:S06]  /*d870*/  S2R R136, SR_TID.X ;  /* 0x0000000000887919 */ /* 0x000eec0000002100 */
[----:B------:R-:W4:Y:S06]  /*d880*/  LDSM.16.M88.4 R32, [R180+0x400] ;  /* 0x00040000b420783b */ /* 0x000f2c0000000200 */
[----:B------:R-:W5:Y:S06]  /*d890*/  LDL R231, [R1+0x8] ;  /* 0x0000080001e77983 */ /* 0x000f6c0000100800 */
[----:B------:R-:W4:Y:S06]  /*d8a0*/  LDSM.16.M88.4 R140, [R180+0x800] ;  /* 0x00080000b48c783b */ /* 0x000f2c0000000200 */
[----:B------:R-:W-:Y:S01]  /*d8b0*/  LDSM.16.M88.4 R160, [R184] ;  /* 0x00000000b8a0783b */ /* 0x000fe20000000200 */
[-C--:B-1----:R-:W-:Y:S05]  /*d8c0*/  HMMA.16816.F32.BF16 R4, R48, R16.reuse, RZ ;  /* 0x000000103004723c */ /* 0x082fea00000418ff */
[----:B------:R-:W1:Y:S01]  /*d8d0*/  LDSM.16.M88.4 R164, [R185] ;  /* 0x00000000b9a4783b */ /* 0x000e620000000200 */
[----:B---3--:R-:W-:Y:S02]  /*d8e0*/  ISETP.GT.AND P1, PT, R136, 0x3f, PT ;  /* 0x0000003f8800780c */ /* 0x008fe40003f24270 */
[C---:B--2---:R-:W-:Y:S03]  /*d8f0*/  HMMA.16816.F32.BF16 R8, R44.reuse, R16, RZ ;  /* 0x000000102c08723c */ /* 0x044fe600000418ff */
[----:B------:R-:W2:Y:S06]  /*d900*/  LDSM.16.M88.4 R168, [R184+0x1000] ;  /* 0x00100000b8a8783b */ /* 0x000eac0000000200 */
[----:B------:R-:W3:Y:S01]  /*d910*/  LDSM.16.M88.4 R172, [R193] ;  /* 0x00000000c1ac783b */ /* 0x000ee20000000200 */
[-C--:B------:R-:W-:Y:S02]  /*d920*/  HMMA.16816.F32.BF16 R12, R44, R18.reuse, RZ ;  /* 0x000000122c0c723c */ /* 0x080fe400000418ff */
[----:B------:R-:W-:Y:S02]  /*d930*/  @!P1 IMAD.MOV.U32 R0, RZ, RZ, c[0x0][0x208] ;  /* 0x00008200ff009624 */ /* 0x000fe400078e00ff */
[----:B------:R-:W-:Y:S01]  /*d940*/  @!P1 IMAD.MOV.U32 R16, RZ, RZ, c[0x0][0x20c] ;  /* 0x00008300ff109624 */ /* 0x000fe200078e00ff */
[----:B------:R-:W1:Y:S02]  /*d950*/  LDSM.16.M88.4 R176, [R192] ;  /* 0x00000000c0b0783b */ /* 0x000e640000000200 */
[CC--:B------:R-:W-:Y:S05]  /*d960*/  @!P1 LEA R24, P0, R0.reuse, R2.reuse, 0x5 ;  /* 0x0000000200189211 */ /* 0x0c0fea00078028ff */
[----:B------:R-:W-:Y:S02]  /*d970*/  @!P1 LEA.HI.X R28, R0, R3, R16, 0x5, P0 ;  /* 0x00000003001c9211 */ /* 0x000fe400000f2c10 */
[C---:B------:R-:W-:Y:S02]  /*d980*/  HMMA.16816.F32.BF16 R16, R48.reuse, R18, RZ ;  /* 0x000000123010723c */ /* 0x040fe400000418ff */
[----:B------:R-:W-:Y:S05]  /*d990*/  IADD3 R2, P0, R220, R2, RZ ;  /* 0x00000002dc027210 */ /* 0x000fea0007f1e0ff */
[--C-:B------:R-:W-:Y:S01]  /*d9a0*/  IMAD.X R3, R3, 0x1, R222.reuse, P0 ;  /* 0x0000000103037824 */ /* 0x100fe200000e06de */
        /* <DEDUP_REMOVED lines=9> */
[----:B------:R-:W-:Y:S01]  /*da40*/  @!P1 IMAD.X R3, R28, 0x1, R222, P0 ;  /* 0x000000011c039824 */ /* 0x000fe200000e06de */
[C---:B------:R-:W-:Y:S03]  /*da50*/  @!P1 LEA R2, P0, R0.reuse, c[0x0][0x1f8], 0x1 ;  /* 0x00007e0000029a11 */ /* 0x040fe600078008ff */
[----:B------:R4:W-:Y:S01]  /*da60*/  LDGSTS.E.BYPASS.LTC128B.128 [R195+0x2480], [R36.64+0x40], !P4 ;  /* 0x0248004024c37fae */ /* 0x0009e2000e101d46 */
[-C--:B------:R-:W-:Y:S01]  /*da70*/  HMMA.16816.F32.BF16 R28, R44, R34.reuse, RZ ;  /* 0x000000222c1c723c */ /* 0x080fe200000418ff */
[----:B------:R-:W-:Y:S04]  /*da80*/  @!P1 LEA.HI.X R3, R0, c[0x0][0x1fc], R3, 0x1, P0 ;  /* 0x00007f0000039a11 */ /* 0x000fe800000f0c03 */
[----:B------:R4:W-:Y:S03]  /*da90*/  LDGSTS.E.BYPASS.LTC128B.128 [R195+0x3080], [R36.64+0x80], !P3 ;  /* 0x0308008024c37fae */ /* 0x0009e6000d901d46 */
[C---:B------:R-:W-:Y:S03]  /*daa0*/  HMMA.16816.F32.BF16 R32, R48.reuse, R34, RZ ;  /* 0x000000223020723c */ /* 0x040fe600000418ff */
[----:B------:R1:W-:Y:S06]  /*dab0*/  @!P1 LDGSTS.E.BYPASS.LTC128B.128 [R195+0x2080], [R2.64], !P5 ;  /* 0x0208000002c39fae */ /* 0x0003ec000e901d46 */
[----:B------:R1:W-:Y:S06]  /*dac0*/  @!P1 LDGSTS.E.BYPASS.LTC128B.128 [R195+0x2c80], [R2.64+0x40], !P4 ;  /* 0x02c8004002c39fae */ /* 0x0003ec000e101d46 */
[----:B------:R1:W-:Y:S06]  /*dad0*/  @!P1 LDGSTS.E.BYPASS.LTC128B.128 [R195+0x3880], [R2.64+0x80], !P3 ;  /* 0x0388008002c39fae */ /* 0x0003ec000d901d46 */
[----:B------:R-:W0:Y:S01]  /*dae0*/  LDGDEPBAR ;  /* 0x00000000000079af */ /* 0x000e220000000000 */
[-C--:B----4-:R-:W-:Y:S08]  /*daf0*/  HMMA.16816.F32.BF16 R36, R48, R140.reuse, RZ ;  /* 0x0000008c3024723c */ /* 0x090ff000000418ff */
        /* <DEDUP_REMOVED lines=27> */
[-C--:B------:R-:W-:Y:S03]  /*dcb0*/  HMMA.16816.F32.BF16 R28, R168, R162.reuse, R28 ;  /* 0x000000a2a81c723c */ /* 0x080fe6000004181c */
[----:B-----5:R-:W-:Y:S05]  /*dcc0*/  ISETP.GT.AND P0, PT, R196, R231, PT ;  /* 0x000000e7c400720c */ /* 0x020fea0003f04270 */
        /* <DEDUP_REMOVED lines=63> */
[----:B------:R-:W-:Y:S04]  /*e0c0*/  SHF.R.S32.HI R134, RZ, 0x2, R134 ;  /* 0x00000002ff867819 */ /* 0x000fe80000011486 */
[----:B------:R-:W-:Y:S01]  /*e0d0*/  IADD3 R136, -R134, 0x30, RZ ;  /* 0x0000003086887810 */ /* 0x000fe20007ffe1ff */
[----:B------:R-:W-:Y:S02]  /*e0e0*/  IMAD R134, R2, c[0x0][0x1e0], RZ ;  /* 0x0000780002867a24 */ /* 0x000fe400078e02ff */
[----:B------:R-:W-:Y:S01]  /*e0f0*/  IMAD.WIDE.U32 R2, R0, c[0x0][0x1e0], RZ ;  /* 0x0000780000027a25 */ /* 0x000fe200078e00ff */
[----:B------:R-:W-:Y:S03]  /*e100*/  ISETP.GE.AND P0, PT, R136, 0x21, PT ;  /* 0x000000218800780c */ /* 0x000fe60003f06270 */
[----:B------:R-:W-:Y:S04]  /*e110*/  IMAD R0, R0, c[0x0][0x1e4], R134 ;  /* 0x0000790000007a24 */ /* 0x000fe800078e0286 */
[----:B------:R-:W-:Y:S02]  /*e120*/  IMAD.IADD R0, R3, 0x1, R0 ;  /* 0x0000000103007824 */ /* 0x000fe400078e0200 */
[----:B------:R-:W-:Y:S04]  /*e130*/  IMAD.WIDE.U32 R2, R2, 0x30, RZ ;  /* 0x0000003002027825 */ /* 0x000fe800078e00ff */
[----:B------:R-:W-:Y:S02]  /*e140*/  @P0 IMAD.MOV.U32 R134, RZ, RZ, c[0x0][0x1e0] ;  /* 0x00007800ff860624 */ /* 0x000fe400078e00ff */
[----:B------:R-:W-:Y:S02]  /*e150*/  IMAD R0, R0, 0x30, RZ ;  /* 0x0000003000007824 */ /* 0x000fe400078e02ff */
        /* <DEDUP_REMOVED lines=23> */
.L_x_1981:
[----:B------:R-:W-:Y:S05]  /*e2d0*/  BSYNC B0 ;  /* 0x0000000000007941 */ /* 0x000fea0003800000 */
.L_x_1980:
        /* <DEDUP_REMOVED lines=34> */
.L_x_1984:
[----:B------:R-:W-:Y:S04]  /*e500*/  MOV R134, c[0x0][0x32c] ;  /* 0x0000cb0000867a02 */ /* 0x000fe80000000f00 */
[----:B------:R-:W-:Y:S11]  /*e510*/  ISETP.NE.AND P0, PT, R134, 0x1, PT ;  /* 0x000000018600780c */ /* 0x000ff60003f05270 */
[----:B------:R-:W-:Y:S02]  /*e520*/  @!UPT UIADD3 URZ, URZ, URZ, URZ ;  /* 0x0000003f3f3ff290 */ /* 0x000fe4000fffe03f */
[----:B------:R-:W-:Y:S05]  /*e530*/  @P0 IMAD.HI.U32 R134, R2, c[0x0][0x330], RZ ;  /* 0x0000cc0002860a27 */ /* 0x000fea00078e00ff */
[----:B------:R-:W-:Y:S02]  /*e540*/  @P0 SHF.R.U32.HI R2, RZ, c[0x0][0x334], R134 ;  /* 0x0000cd00ff020a19 */ /* 0x000fe40000011686 */
.L_x_1985:
[----:B------:R-:W-:Y:S05]  /*e550*/  BSYNC B0 ;  /* 0x0000000000007941 */ /* 0x000fea0003800000 */
.L_x_1983:
[----:B------:R-:W-:Y:S04]  /*e560*/  IMAD.IADD R134, R3, 0x1, -R235 ;  /* 0x0000000103867824 */ /* 0x000fe800078e0aeb */
[----:B------:R-:W-:Y:S05]  /*e570*/  IMAD R2, R2, c[0x0][0x32c], R134 ;  /* 0x0000cb0002027a24 */ /* 0x000fea00078e0286 */
[----:B------:R-:W-:Y:S02]  /*e580*/  IADD3 R134, R2, c[0x0][0x32c], RZ ;  /* 0x0000cb0002867a10 */ /* 0x000fe40007ffe0ff */
[----:B------:R-:W-:Y:S02]  /*e590*/  IMNMX R0, R0, R2, !PT ;  /* 0x0000000200007217 */ /* 0x000fe40007800200 */
[----:B------:R-:W-:Y:S02]  /*e5a0*/  IMNMX R138, R138, R134, PT ;  /* 0x000000868a8a7217 */ /* 0x000fe40003800200 */
.L_x_1982:
        /* <DEDUP_REMOVED lines=17> */
.L_x_1988:
[----:B------:R-:W-:Y:S04]  /*e6c0*/  MOV R136, c[0x0][0x32c] ;  /* 0x0000cb0000887a02 */ /* 0x000fe80000000f00 */
[----:B------:R-:W-:Y:S11]  /*e6d0*/  ISETP.NE.AND P0, PT, R136, 0x1, PT ;  /* 0x000000018800780c */ /* 0x000ff60003f05270 */
[----:B------:R-:W-:Y:S02]  /*e6e0*/  @!UPT UIADD3 URZ, URZ, URZ, URZ ;  /* 0x0000003f3f3ff290 */ /* 0x000fe4000fffe03f */
[----:B------:R-:W-:Y:S05]  /*e6f0*/  @P0 IMAD.HI.U32 R136, R2, c[0x0][0x330], RZ ;  /* 0x0000cc0002880a27 */ /* 0x000fea00078e00ff */
[----:B------:R-:W-:Y:S02]  /*e700*/  @P0 SHF.R.U32.HI R2, RZ, c[0x0][0x334], R136 ;  /* 0x0000cd00ff020a19 */ /* 0x000fe40000011688 */
.L_x_1989:
[----:B------:R-:W-:Y:S05]  /*e710*/  BSYNC B0 ;  /* 0x0000000000007941 */ /* 0x000fea0003800000 */
.L_x_1987:
[----:B------:R-:W-:Y:S04]  /*e720*/  IMAD.IADD R136, R3, 0x1, -R235 ;  /* 0x0000000103887824 */ /* 0x000fe800078e0aeb */
[----:B------:R-:W-:Y:S05]  /*e730*/  IMAD R2, R2, c[0x0][0x32c], R136 ;  /* 0x0000cb0002027a24 */ /* 0x000fea00078e0288 */
[----:B------:R-:W-:Y:S02]  /*e740*/  IADD3 R136, R2, c[0x0][0x32c], RZ ;  /* 0x0000cb0002887a10 */ /* 0x000fe40007ffe0ff */
[----:B------:R-:W-:Y:S02]  /*e750*/  IMNMX R134, R134, R2, !PT ;  /* 0x0000000286867217 */ /* 0x000fe40007800200 */
[----:B------:R-:W-:Y:S02]  /*e760*/  IMNMX R137, R137, R136, PT ;  /* 0x0000008889897217 */ /* 0x000fe40003800200 */
.L_x_1986:
        /* <DEDUP_REMOVED lines=17> */
.L_x_1992:
[----:B------:R-:W-:Y:S04]  /*e880*/  MOV R160, c[0x0][0x32c] ;  /* 0x0000cb0000a07a02 */ /* 0x000fe80000000f00 */
[----:B------:R-:W-:Y:S11]  /*e890*/  ISETP.NE.AND P0, PT, R160, 0x1, PT ;  /* 0x00000001a000780c */ /* 0x000ff60003f05270 */
[----:B------:R-:W-:Y:S02]  /*e8a0*/  @!UPT UIADD3 URZ, URZ, URZ, URZ ;  /* 0x0000003f3f3ff290 */ /* 0x000fe4000fffe03f */
[----:B------:R-:W-:Y:S05]  /*e8b0*/  @P0 IMAD.HI.U32 R160, R140, c[0x0][0x330], RZ ;  /* 0x0000cc008ca00a27 */ /* 0x000fea00078e00ff */
[----:B------:R-:W-:Y:S02]  /*e8c0*/  @P0 SHF.R.U32.HI R140, RZ, c[0x0][0x334], R160 ;  /* 0x0000cd00ff8c0a19 */ /* 0x000fe400000116a0 */
.L_x_1993:
[----:B------:R-:W-:Y:S05]  /*e8d0*/  BSYNC B0 ;  /* 0x0000000000007941 */ /* 0x000fea0003800000 */
.L_x_1991:
[----:B------:R-:W-:Y:S04]  /*e8e0*/  IMAD.IADD R160, R3, 0x1, -R235 ;  /* 0x0000000103a07824 */ /* 0x000fe800078e0aeb */
[----:B------:R-:W-:Y:S05]  /*e8f0*/  IMAD R140, R140, c[0x0][0x32c], R160 ;  /* 0x0000cb008c8c7a24 */ /* 0x000fea00078e02a0 */
[----:B------:R-:W-:Y:S02]  /*e900*/  IADD3 R160, R140, c[0x0][0x32c], RZ ;  /* 0x0000cb008ca07a10 */ /* 0x000fe40007ffe0ff */
[----:B------:R-:W-:Y:S02]  /*e910*/  IMNMX R2, R2, R140, !PT ;  /* 0x0000008c02027217 */ /* 0x000fe40007800200 */
[----:B------:R-:W-:Y:S02]  /*e920*/  IMNMX R136, R136, R160, PT ;  /* 0x000000a088887217 */ /* 0x000fe40003800200 */
.L_x_1990:
        /* <DEDUP_REMOVED lines=157> */
.L_x_1996:
[----:B------:R-:W-:Y:S04]  /*f300*/  MOV R5, c[0x0][0x32c] ;  /* 0x0000cb0000057a02 */ /* 0x000fe80000000f00 */
[----:B------:R-:W-:Y:S11]  /*f310*/  ISETP.NE.AND P0, PT, R5, 0x1, PT ;  /* 0x000000010500780c */ /* 0x000ff60003f05270 */
[----:B------:R-:W-:Y:S02]  /*f320*/  @!UPT UIADD3 URZ, URZ, URZ, URZ ;  /* 0x0000003f3f3ff290 */ /* 0x000fe4000fffe03f */
[----:B------:R-:W-:Y:S05]  /*f330*/  @P0 IMAD.HI.U32 R5, R4, c[0x0][0x330], RZ ;  /* 0x0000cc0004050a27 */ /* 0x000fea00078e00ff */
[----:B------:R-:W-:Y:S02]  /*f340*/  @P0 SHF.R.U32.HI R4, RZ, c[0x0][0x334], R5 ;  /* 0x0000cd00ff040a19 */ /* 0x000fe40000011605 */
.L_x_1997:
[----:B------:R-:W-:Y:S05]  /*f350*/  BSYNC B0 ;  /* 0x0000000000007941 */ /* 0x000fea0003800000 */
.L_x_1995:
[----:B------:R-:W-:Y:S04]  /*f360*/  IMAD.IADD R3, R3, 0x1, -R235 ;  /* 0x0000000103037824 */ /* 0x000fe800078e0aeb */
[----:B------:R-:W-:Y:S05]  /*f370*/  IMAD R3, R4, c[0x0][0x32c], R3 ;  /* 0x0000cb0004037a24 */ /* 0x000fea00078e0203 */
[----:B------:R-:W-:Y:S02]  /*f380*/  IADD3 R4, R3, c[0x0][0x32c], RZ ;  /* 0x0000cb0003047a10 */ /* 0x000fe40007ffe0ff */
[----:B------:R-:W-:Y:S02]  /*f390*/  IMNMX R0, R0, R3, !PT ;  /* 0x0000000300007217 */ /* 0x000fe40007800200 */
[----:B------:R-:W-:Y:S02]  /*f3a0*/  IMNMX R2, R2, R4, PT ;  /* 0x0000000402027217 */ /* 0x000fe40003800200 */
.L_x_1994:
[----:B------:R-:W-:Y:S01]  /*f3b0*/  ISETP.GT.AND P0, PT, R0, RZ, !P2 ;  /* 0x000000ff0000720c */ /* 0x000fe20005704270 */
[----:B------:R-:W2:Y:S01]  /*f3c0*/  LDL.LU R232, [R1] ;  /* 0x0000000001e87983 */ /* 0x000ea20000300800 */
        /* <DEDUP_REMOVED lines=48> */
[----:B------:R-:W-:Y:S01]  /*f6d0*/  ISETP.GT.AND P0, PT, R0, 0x20, !P5 ;  /* 0x000000200000780c */ /* 0x000fe20006f04270 */
[----:B------:R-:W-:Y:S01]  /*f6e0*/  LDSM.16.MT88.4 R28, [R181] ;  /* 0x00000000b51c783b */ /* 0x000fe20000004200 */
        /* <DEDUP_REMOVED lines=18> */
[----:B------:R-:W3:Y:S01]  /*f810*/  SHFL.BFLY PT, R7, R4, 0x2, 0x1f ;  /* 0x0c401f0004077f89 */ /* 0x000ee200000e0000 */
[----:B------:R-:W-:Y:S02]  /*f820*/  ISETP.GT.AND P0, PT, R0, 0x29, !P6 ;  /* 0x000000290000780c */ /* 0x000fe40007704270 */
[----:B------:R-:W-:Y:S02]  /*f830*/  FMNMX.FTZ R5, R48, R5, !PT ;  /* 0x0000000530057209 */ /* 0x000fe40007810000 */
[----:B------:R-:W-:Y:S02]  /*f840*/  ISETP.LT.OR P0, PT, R2, 0x2a, P0 ;  /* 0x0000002a0200780c */ /* 0x000fe40000701670 */
[----:B------:R-:W-:Y:S02]  /*f850*/  FMNMX.FTZ R5, R39, R5, !PT ;  /* 0x0000000527057209 */ /* 0x000fe40007810000 */
[----:B------:R-:W-:Y:S02]  /*f860*/  FSEL R21, R47, -INF , !P0 ;  /* 0xff8000002f157808 */ /* 0x000fe40004000000 */
[----:B------:R-:W-:Y:S04]  /*f870*/  FMNMX.FTZ R5, R38, R5, !PT ;  /* 0x0000000526057209 */ /* 0x000fe80007810000 */
[----:B------:R-:W-:Y:S04]  /*f880*/  FMNMX.FTZ R5, R50, R5, !PT ;  /* 0x0000000532057209 */ /* 0x000fe80007810000 */
[----:B------:R-:W-:Y:S04]  /*f890*/  FMNMX.FTZ R5, R174, R5, !PT ;  /* 0x00000005ae057209 */ /* 0x000fe80007810000 */
[----:B------:R-:W-:Y:S04]  /*f8a0*/  FMNMX.FTZ R0, R173, R5, !PT ;  /* 0x00000005ad007209 */ /* 0x000fe80007810000 */
[----:B------:R-:W-:Y:S04]  /*f8b0*/  FMNMX.FTZ R2, R178, R0, !PT ;  /* 0x00000000b2027209 */ /* 0x000fe80007810000 */
[----:B------:R-:W-:Y:S02]  /*f8c0*/  FMNMX.FTZ R2, R179, R2, !PT ;  /* 0x00000002b3027209 */ /* 0x000fe40007810000 */
[----:B-1----:R-:W-:Y:S02]  /*f8d0*/  FMNMX.FTZ R3, R3, R6, !PT ;  /* 0x0000000603037209 */ /* 0x002fe40007810000 */
[----:B---3--:R-:W-:Y:S03]  /*f8e0*/  FMNMX.FTZ R0, R4, R7, !PT ;  /* 0x0000000704007209 */ /* 0x008fe60007810000 */
[----:B------:R-:W1:Y:S08]  /*f8f0*/  SHFL.BFLY PT, R6, R3, 0x1, 0x1f ;  /* 0x0c201f0003067f89 */ /* 0x000e7000000e0000 */
[----:B------:R-:W3:Y:S01]  /*f900*/  SHFL.BFLY PT, R5, R0, 0x1, 0x1f ;  /* 0x0c201f0000057f89 */ /* 0x000ee200000e0000 */
[----:B-1----:R-:W-:Y:S07]  /*f910*/  FMNMX.FTZ R138, R3, R6, !PT ;  /* 0x00000006038a7209 */ /* 0x002fee0007810000 */
[----:B------:R-:W1:Y:S01]  /*f920*/  SHFL.BFLY PT, R6, R2, 0x2, 0x1f ;  /* 0x0c401f0002067f89 */ /* 0x000e6200000e0000 */
[C---:B------:R-:W-:Y:S01]  /*f930*/  FSETP.NEU.FTZ.AND P0, PT, R138.reuse, -INF , PT ;  /* 0xff8000008a00780b */ /* 0x040fe20003f1d000 */
[----:B------:R-:W-:Y:S01]  /*f940*/  FMUL.FTZ R3, R138, c[0x0][0x2d0] ;  /* 0x0000b4008a037a20 */ /* 0x000fe20000410000 */
[----:B---3--:R-:W-:Y:S04]  /*f950*/  FMNMX.FTZ R137, R0, R5, !PT ;  /* 0x0000000500897209 */ /* 0x008fe80007810000 */
[----:B------:R-:W-:Y:S05]  /*f960*/  FSEL R23, R3, RZ, P0 ;  /* 0x000000ff03177208 */ /* 0x000fea0000000000 */
[--C-:B------:R-:W-:Y:S02]  /*f970*/  FFMA.FTZ R3, R16, c[0x0][0x2d0], -R23.reuse ;  /* 0x0000b40010037a23 */ /* 0x100fe40000010817 */
[--C-:B------:R-:W-:Y:S02]  /*f980*/  FFMA.FTZ R4, R17, c[0x0][0x2d0], -R23.reuse ;  /* 0x0000b40011047a23 */ /* 0x100fe40000010817 */
[----:B------:R3:W-:Y:S01]  /*f990*/  MUFU.EX2 R225, R3 ;  /* 0x0000000300e17308 */ /* 0x0007e20000000800 */
[--C-:B------:R-:W-:Y:S02]  /*f9a0*/  FFMA.FTZ R36, R164, c[0x0][0x2d0], -R23.reuse ;  /* 0x0000b400a4247a23 */ /* 0x100fe40000010817 */
[--C-:B------:R-:W-:Y:S02]  /*f9b0*/  FFMA.FTZ R46, R197, c[0x0][0x2d0], -R23.reuse ;  /* 0x0000b400c52e7a23 */ /* 0x100fe40000010817 */
[--C-:B------:R-:W-:Y:S01]  /*f9c0*/  FFMA.FTZ R47, R177, c[0x0][0x2d0], -R23.reuse ;  /* 0x0000b400b12f7a23 */ /* 0x100fe20000010817 */
[----:B-1----:R-:W-:Y:S04]  /*f9d0*/  FMNMX.FTZ R2, R2, R6, !PT ;  /* 0x0000000602027209 */ /* 0x002fe80007810000 */
[----:B------:R1:W4:Y:S10]  /*f9e0*/  MUFU.EX2 R227, R4 ;  /* 0x0000000400e37308 */ /* 0x0003340000000800 */
[----:B------:R5:W-:Y:S01]  /*f9f0*/  MUFU.EX2 R210, R36 ;  /* 0x0000002400d27308 */ /* 0x000be20000000800 */
[----:B---3--:R-:W-:Y:S04]  /*fa00*/  FMNMX.FTZ R3, R10, R139, !PT ;  /* 0x0000008b0a037209 */ /* 0x008fe80007810000 */
[----:B------:R-:W-:Y:S04]  /*fa10*/  FMNMX.FTZ R3, R11, R3, !PT ;  /* 0x000000030b037209 */ /* 0x000fe80007810000 */
[----:B------:R-:W-:Y:S01]  /*fa20*/  FMNMX.FTZ R3, R9, R3, !PT ;  /* 0x0000000309037209 */ /* 0x000fe20007810000 */
[--C-:B-1----:R-:W-:Y:S01]  /*fa30*/  FFMA.FTZ R4, R140, c[0x0][0x2d0], -R23.reuse ;  /* 0x0000b4008c047a23 */ /* 0x102fe20000010817 */
[----:B----4-:R-:W-:Y:S02]  /*fa40*/  F2FP.BF16.PACK_AB R24, R227, R225 ;  /* 0x000000e1e318723e */ /* 0x010fe400000010ff */
[----:B------:R-:W-:Y:S01]  /*fa50*/  FMNMX.FTZ R0, R15, R3, !PT ;  /* 0x000000030f007209 */ /* 0x000fe20007810000 */
[----:B------:R1:W-:Y:S01]  /*fa60*/  MUFU.EX2 R226, R4 ;  /* 0x0000000400e27308 */ /* 0x0003e20000000800 */
[----:B------:R-:W-:Y:S02]  /*fa70*/  FSEL R3, R138, RZ, P0 ;  /* 0x000000ff8a037208 */ /* 0x000fe40000000000 */
[----:B------:R-:W-:Y:S01]  /*fa80*/  FMNMX.FTZ R5, R37, R0, !PT ;  /* 0x0000000025057209 */ /* 0x000fe20007810000 */
[C---:B------:R-:W-:Y:S01]  /*fa90*/  FMUL.FTZ R0, R137.reuse, c[0x0][0x2d0] ;  /* 0x0000b40089007a20 */ /* 0x040fe20000410000 */
[----:B------:R-:W-:Y:S01]  /*faa0*/  FSETP.NEU.FTZ.AND P0, PT, R137, -INF , PT ;  /* 0xff8000008900780b */ /* 0x000fe20003f1d000 */
[--C-:B-----5:R-:W-:Y:S01]  /*fab0*/  FFMA.FTZ R36, R163, c[0x0][0x2d0], -R23.reuse ;  /* 0x0000b400a3247a23 */ /* 0x120fe20000010817 */
[----:B------:R-:W-:Y:S02]  /*fac0*/  FMNMX.FTZ R6, R44, R5, !PT ;  /* 0x000000052c067209 */ /* 0x000fe40007810000 */
[----:B------:R-:W-:Y:S01]  /*fad0*/  FSEL R22, R0, RZ, P0 ;  /* 0x000000ff00167208 */ /* 0x000fe20000000000 */
[----:B------:R-:W3:Y:S01]  /*fae0*/  SHFL.BFLY PT, R5, R2, 0x1, 0x1f ;  /* 0x0c201f0002057f89 */ /* 0x000ee200000e0000 */
[----:B------:R4:W-:Y:S03]  /*faf0*/  MUFU.EX2 R211, R36 ;  /* 0x0000002400d37308 */ /* 0x0009e60000000800 */
[--C-:B------:R-:W-:Y:S02]  /*fb00*/  FFMA.FTZ R0, R18, c[0x0][0x2d0], -R22.reuse ;  /* 0x0000b40012007a23 */ /* 0x100fe40000010816 */
[--C-:B------:R-:W-:Y:S02]  /*fb10*/  FFMA.FTZ R43, R198, c[0x0][0x2d0], -R22.reuse ;  /* 0x0000b400c62b7a23 */ /* 0x100fe40000010816 */
[--C-:B------:R-:W-:Y:S03]  /*fb20*/  FFMA.FTZ R42, R175, c[0x0][0x2d0], -R22.reuse ;  /* 0x0000b400af2a7a23 */ /* 0x100fe60000010816 */
[----:B------:R5:W-:Y:S01]  /*fb30*/  MUFU.EX2 R214, R0 ;  /* 0x0000000000d67308 */ /* 0x000be20000000800 */
[--C-:B-1----:R-:W-:Y:S09]  /*fb40*/  FFMA.FTZ R4, R160, c[0x0][0x2d0], -R23.reuse ;  /* 0x0000b400a0047a23 */ /* 0x102ff20000010817 */
[----:B------:R1:W1:Y:S01]  /*fb50*/  MUFU.EX2 R230, R4 ;  /* 0x0000000400e67308 */ /* 0x0002620000000800 */
[----:B---3--:R-:W-:Y:S01]  /*fb60*/  FMNMX.FTZ R136, R2, R5, !PT ;  /* 0x0000000502887209 */ /* 0x008fe20007810000 */
[--C-:B----4-:R-:W-:Y:S01]  /*fb70*/  FFMA.FTZ R36, R165, c[0x0][0x2d0], -R22.reuse ;  /* 0x0000b400a5247a23 */ /* 0x110fe20000010816 */
[----:B------:R-:W-:Y:S02]  /*fb80*/  FSEL R5, R137, RZ, P0 ;  /* 0x000000ff89057208 */ /* 0x000fe40000000000 */
[----:B------:R-:W-:Y:S05]  /*fb90*/  FSETP.NEU.FTZ.AND P0, PT, R136, -INF , PT ;  /* 0xff8000008800780b */ /* 0x000fea0003f1d000 */
[----:B------:R3:W-:Y:S01]  /*fba0*/  MUFU.EX2 R209, R36 ;  /* 0x0000002400d17308 */ /* 0x0007e20000000800 */
[--C-:B-----5:R-:W-:Y:S09]  /*fbb0*/  FFMA.FTZ R0, R19, c[0x0][0x2d0], -R22.reuse ;  /* 0x0000b40013007a23 */ /* 0x120ff20000010816 */
[----:B------:R4:W5:Y:S01]  /*fbc0*/  MUFU.EX2 R215, R0 ;  /* 0x0000000000d77308 */ /* 0x0009620000000800 */
[----:B-1----:R-:W-:Y:S01]  /*fbd0*/  FMNMX.FTZ R4, R45, R6, !PT ;  /* 0x000000062d047209 */ /* 0x002fe20007810000 */
[--C-:B------:R-:W-:Y:S01]  /*fbe0*/  FFMA.FTZ R6, R162, c[0x0][0x2d0], -R22.reuse ;  /* 0x0000b400a2067a23 */ /* 0x100fe20000010816 */
[----:B------:R-:W-:Y:S02]  /*fbf0*/  F2FP.BF16.PACK_AB R26, R230, R226 ;  /* 0x000000e2e61a723e */ /* 0x000fe400000010ff */
[----:B------:R-:W-:Y:S05]  /*fc00*/  FMNMX.FTZ R4, R49, R4, !PT ;  /* 0x0000000431047209 */ /* 0x000fea0007810000 */
[----:B------:R-:W-:Y:S01]  /*fc10*/  MUFU.EX2 R229, R6 ;  /* 0x0000000600e57308 */ /* 0x000fe20000000800 */
[----:B------:R-:W-:Y:S01]  /*fc20*/  FMNMX.FTZ R4, R141, R4, !PT ;  /* 0x000000048d047209 */ /* 0x000fe20007810000 */
[----:B---3--:R-:W-:Y:S03]  /*fc30*/  FFMA.FTZ R36, R170, c[0x0][0x2d0], -R23 ;  /* 0x0000b400aa247a23 */ /* 0x008fe60000010817 */
[----:B------:R-:W-:Y:S05]  /*fc40*/  FMNMX.FTZ R4, R142, R4, !PT ;  /* 0x000000048e047209 */ /* 0x000fea0007810000 */
[----:B------:R1:W-:Y:S01]  /*fc50*/  MUFU.EX2 R206, R36 ;  /* 0x0000002400ce7308 */ /* 0x0003e20000000800 */
[----:B----4-:R-:W-:Y:S01]  /*fc60*/  FMNMX.FTZ R0, R143, R4, !PT ;  /* 0x000000048f007209 */ /* 0x010fe20007810000 */
[--C-:B------:R-:W-:Y:S01]  /*fc70*/  FFMA.FTZ R4, R161, c[0x0][0x2d0], -R22.reuse ;  /* 0x0000b400a1047a23 */ /* 0x100fe20000010816 */
[----:B-----5:R-:W-:Y:S02]  /*fc80*/  F2FP.BF16.PACK_AB R25, R215, R214 ;  /* 0x000000d6d719723e */ /* 0x020fe400000010ff */
[----:B------:R-:W-:Y:S05]  /*fc90*/  FMNMX.FTZ R0, R21, R0, !PT ;  /* 0x0000000015007209 */ /* 0x000fea0007810000 */
[----:B------:R3:W4:Y:S01]  /*fca0*/  MUFU.EX2 R216, R4 ;  /* 0x0000000400d87308 */ /* 0x0007220000000800 */
[----:B------:R-:W5:Y:S09]  /*fcb0*/  SHFL.BFLY PT, R2, R0, 0x2, 0x1f ;  /* 0x0c401f0000027f89 */ /* 0x000f7200000e0000 */
[----:B------:R-:W-:Y:S01]  /*fcc0*/  MUFU.EX2 R164, R43 ;  /* 0x0000002b00a47308 */ /* 0x000fe20000000800 */
[--C-:B-1----:R-:W-:Y:S09]  /*fcd0*/  FFMA.FTZ R36, R169, c[0x0][0x2d0], -R22.reuse ;  /* 0x0000b400a9247a23 */ /* 0x102ff20000010816 */
[----:B------:R1:W-:Y:S01]  /*fce0*/  MUFU.EX2 R204, R36 ;  /* 0x0000002400cc7308 */ /* 0x0003e20000000800 */
[----:B---3--:R-:W-:Y:S01]  /*fcf0*/  FMUL.FTZ R4, R136, c[0x0][0x2d0] ;  /* 0x0000b40088047a20 */ /* 0x008fe20000410000 */
[----:B----4-:R-:W-:Y:S04]  /*fd00*/  F2FP.BF16.PACK_AB R27, R229, R216 ;  /* 0x000000d8e51b723e */ /* 0x010fe800000010ff */
[----:B------:R-:W-:Y:S04]  /*fd10*/  FSEL R41, R4, RZ, P0 ;  /* 0x000000ff04297208 */ /* 0x000fe80000000000 */
[----:B------:R-:W-:Y:S01]  /*fd20*/  MUFU.EX2 R165, R46 ;  /* 0x0000002e00a57308 */ /* 0x000fe20000000800 */
[--C-:B------:R-:W-:Y:S09]  /*fd30*/  FFMA.FTZ R4, R8, c[0x0][0x2d0], -R41.reuse ;  /* 0x0000b40008047a23 */ /* 0x100ff20000010829 */
[----:B------:R3:W-:Y:S01]  /*fd40*/  MUFU.EX2 R212, R4 ;  /* 0x0000000400d47308 */ /* 0x0007e20000000800 */
[----:B-1----:R-:W-:Y:S09]  /*fd50*/  FFMA.FTZ R36, R168, c[0x0][0x2d0], -R22 ;  /* 0x0000b400a8247a23 */ /* 0x002ff20000010816 */
[----:B------:R1:W-:Y:S10]  /*fd60*/  MUFU.EX2 R205, R36 ;  /* 0x0000002400cd7308 */ /* 0x0003f40000000800 */
[----:B------:R-:W-:Y:S01]  /*fd70*/  MUFU.EX2 R161, R47 ;  /* 0x0000002f00a17308 */ /* 0x000fe20000000800 */
[--C-:B---3--:R-:W-:Y:S09]  /*fd80*/  FFMA.FTZ R4, R20, c[0x0][0x2d0], -R41.reuse ;  /* 0x0000b40014047a23 */ /* 0x108ff20000010829 */
[----:B------:R5:W3:Y:S01]  /*fd90*/  MUFU.EX2 R213, R4 ;  /* 0x0000000400d57308 */ /* 0x000ae20000000800 */
[--C-:B-1----:R-:W-:Y:S09]  /*fda0*/  FFMA.FTZ R36, R48, c[0x0][0x2d0], -R41.reuse ;  /* 0x0000b40030247a23 */ /* 0x102ff20000010829 */
[----:B------:R1:W-:Y:S01]  /*fdb0*/  MUFU.EX2 R201, R36 ;  /* 0x0000002400c97308 */ /* 0x0003e20000000800 */
[----:B-----5:R-:W-:Y:S01]  /*fdc0*/  FMNMX.FTZ R4, R0, R2, !PT ;  /* 0x0000000200047209 */ /* 0x020fe20007810000 */
[----:B------:R-:W-:Y:S01]  /*fdd0*/  FFMA.FTZ R0, R12, c[0x0][0x2d0], -R41 ;  /* 0x0000b4000c007a23 */ /* 0x000fe20000010829 */
[----:B---3--:R-:W-:Y:S01]  /*fde0*/  F2FP.BF16.PACK_AB R32, R213, R212 ;  /* 0x000000d4d520723e */ /* 0x008fe200000010ff */
[----:B------:R-:W-:Y:S06]  /*fdf0*/  FADD.FTZ R2, -R5, R133 ;  /* 0x0000008505027221 */ /* 0x000fec0000010100 */
[----:B------:R3:W-:Y:S01]  /*fe00*/  MUFU.EX2 R224, R0 ;  /* 0x0000000000e07308 */ /* 0x0007e20000000800 */
[----:B------:R-:W4:Y:S01]  /*fe10*/  SHFL.BFLY PT, R6, R4, 0x1, 0x1f ;  /* 0x0c201f0004067f89 */ /* 0x000f2200000e0000 */
[----:B------:R-:W-:Y:S02]  /*fe20*/  FMUL.FTZ R2, R2, c[0x0][0x2d0] ;  /* 0x0000b40002027a20 */ /* 0x000fe40000410000 */
[--C-:B-1----:R-:W-:Y:S06]  /*fe30*/  FFMA.FTZ R36, R39, c[0x0][0x2d0], -R41.reuse ;  /* 0x0000b40027247a23 */ /* 0x102fec0000010829 */
[----:B------:R1:W-:Y:S01]  /*fe40*/  MUFU.EX2 R202, R36 ;  /* 0x0000002400ca7308 */ /* 0x0003e20000000800 */
[--C-:B---3--:R-:W-:Y:S01]  /*fe50*/  FFMA.FTZ R0, R13, c[0x0][0x2d0], -R41.reuse ;  /* 0x0000b4000d007a23 */ /* 0x108fe20000010829 */
[----:B----4-:R-:W-:Y:S08]  /*fe60*/  FMNMX.FTZ R134, R4, R6, !PT ;  /* 0x0000000604867209 */ /* 0x010ff00007810000 */
[----:B------:R3:W4:Y:S01]  /*fe70*/  MUFU.EX2 R228, R0 ;  /* 0x0000000000e47308 */ /* 0x0007220000000800 */
[----:B------:R-:W-:Y:S02]  /*fe80*/  FMUL.FTZ R4, R134, c[0x0][0x2d0] ;  /* 0x0000b40086047a20 */ /* 0x000fe40000410000 */
[--C-:B-1----:R-:W-:Y:S07]  /*fe90*/  FFMA.FTZ R36, R38, c[0x0][0x2d0], -R41.reuse ;  /* 0x0000b40026247a23 */ /* 0x102fee0000010829 */
[----:B------:R1:W-:Y:S01]  /*fea0*/  MUFU.EX2 R203, R36 ;  /* 0x0000002400cb7308 */ /* 0x0003e20000000800 */
[----:B---3--:R-:W-:Y:S01]  /*feb0*/  FADD.FTZ R0, -R3, R132 ;  /* 0x0000008403007221 */ /* 0x008fe20000010100 */
[----:B----4-:R-:W-:Y:S08]  /*fec0*/  F2FP.BF16.PACK_AB R34, R228, R224 ;  /* 0x000000e0e422723e */ /* 0x010ff000000010ff */
[----:B------:R-:W3:Y:S01]  /*fed0*/  MUFU.EX2 R3, R2 ;  /* 0x0000000200037308 */ /* 0x000ee20000000800 */
[----:B------:R-:W-:Y:S02]  /*fee0*/  FMUL.FTZ R0, R0, c[0x0][0x2d0] ;  /* 0x0000b40000007a20 */ /* 0x000fe40000410000 */
[----:B-1----:R-:W-:Y:S07]  /*fef0*/  FFMA.FTZ R36, R50, c[0x0][0x2d0], -R41 ;  /* 0x0000b40032247a23 */ /* 0x002fee0000010829 */
[----:B------:R1:W4:Y:S10]  /*ff00*/  MUFU.EX2 R20, R0 ;  /* 0x0000000000147308 */ /* 0x0003340000000800 */
[----:B------:R-:W-:Y:S01]  /*ff10*/  MUFU.EX2 R200, R36 ;  /* 0x0000002400c87308 */ /* 0x000fe20000000800 */
[C---:B---3--:R-:W-:Y:S02]  /*ff20*/  FMUL.FTZ R6, R3.reuse, R146 ;  /* 0x0000009203067220 */ /* 0x048fe40000410000 */
[C---:B------:R-:W-:Y:S02]  /*ff30*/  FMUL.FTZ R7, R3.reuse, R147 ;  /* 0x0000009303077220 */ /* 0x040fe40000410000 */
[C---:B------:R-:W-:Y:S02]  /*ff40*/  FMUL.FTZ R18, R3.reuse, R158 ;  /* 0x0000009e03127220 */ /* 0x040fe40000410000 */
[C---:B------:R-:W-:Y:S02]  /*ff50*/  FMUL.FTZ R19, R3.reuse, R159 ;  /* 0x0000009f03137220 */ /* 0x040fe40000410000 */
[----:B------:R-:W-:Y:S01]  /*ff60*/  FMUL.FTZ R102, R3, R102 ;  /* 0x0000006603667220 */ /* 0x000fe20000410000 */
[----:B-1----:R-:W-:Y:S01]  /*ff70*/  FSEL R0, R136, RZ, P0 ;  /* 0x000000ff88007208 */ /* 0x002fe20000000000 */
[----:B----4-:R-:W-:Y:S01]  /*ff80*/  FMUL.FTZ R16, R20, R156 ;  /* 0x0000009c14107220 */ /* 0x010fe20000410000 */
        /* <DEDUP_REMOVED lines=8> */
[----:B------:R1:W3:Y:S01]  /*10010*/  MUFU.EX2 R2, R0 ;  /* 0x0000000000027308 */ /* 0x0002e20000000800 */
        /* <DEDUP_REMOVED lines=11> */
[----:B------:R-:W5:Y:S01]  /*100d0*/  MUFU.EX2 R223, R4 ;  /* 0x0000000400df7308 */ /* 0x000f620000000800 */
[----:B------:R-:W-:Y:S02]  /*100e0*/  FMUL.FTZ R119, R3, R119 ;  /* 0x0000007703777220 */ /* 0x000fe40000410000 */
[----:B------:R-:W-:Y:S02]  /*100f0*/  FMUL.FTZ R128, R20, R128 ;  /* 0x0000008014807220 */ /* 0x000fe40000410000 */
[--C-:B-1----:R-:W-:Y:S02]  /*10100*/  FFMA.FTZ R0, R10, c[0x0][0x2d0], -R40.reuse ;  /* 0x0000b4000a007a23 */ /* 0x102fe40000010828 */
[C---:B---3--:R-:W-:Y:S02]  /*10110*/  FMUL.FTZ R8, R2.reuse, R148 ;  /* 0x0000009402087220 */ /* 0x048fe40000410000 */
[C---:B------:R-:W-:Y:S01]  /*10120*/  FMUL.FTZ R9, R2.reuse, R149 ;  /* 0x0000009502097220 */ /* 0x040fe20000410000 */
[----:B------:R1:W-:Y:S01]  /*10130*/  MUFU.EX2 R133, R0 ;  /* 0x0000000000857308 */ /* 0x0003e20000000800 */
[C---:B------:R-:W-:Y:S02]  /*10140*/  FMUL.FTZ R12, R2.reuse, R152 ;  /* 0x00000098020c7220 */ /* 0x040fe40000410000 */
[----:B------:R-:W-:Y:S02]  /*10150*/  FMUL.FTZ R13, R2, R153 ;  /* 0x00000099020d7220 */ /* 0x000fe40000410000 */
[----:B----4-:R-:W-:Y:S02]  /*10160*/  FMUL.FTZ R5, R20, R145 ;  /* 0x0000009114057220 */ /* 0x010fe40000410000 */
[C---:B------:R-:W-:Y:S02]  /*10170*/  FMUL.FTZ R104, R2.reuse, R104 ;  /* 0x0000006802687220 */ /* 0x040fe40000410000 */
[C---:B------:R-:W-:Y:S02]  /*10180*/  FMUL.FTZ R105, R2.reuse, R105 ;  /* 0x0000006902697220 */ /* 0x040fe40000410000 */
[C---:B------:R-:W-:Y:S02]  /*10190*/  FMUL.FTZ R108, R2.reuse, R108 ;  /* 0x0000006c026c7220 */ /* 0x040fe40000410000 */
[----:B------:R-:W-:Y:S01]  /*101a0*/  FMUL.FTZ R109, R2, R109 ;  /* 0x0000006d026d7220 */ /* 0x000fe20000410000 */
[----:B-----5:R-:W-:Y:S01]  /*101b0*/  F2FP.BF16.PACK_AB R35, R223, R217 ;  /* 0x000000d9df23723e */ /* 0x020fe200000010ff */
[----:B------:R-:W-:Y:S02]  /*101c0*/  FMUL.FTZ R4, R20, R144 ;  /* 0x0000009014047220 */ /* 0x000fe40000410000 */
[C---:B------:R-:W-:Y:S02]  /*101d0*/  FMUL.FTZ R120, R2.reuse, R120 ;  /* 0x0000007802787220 */ /* 0x040fe40000410000 */
[C---:B------:R-:W-:Y:S02]  /*101e0*/  FMUL.FTZ R121, R2.reuse, R121 ;  /* 0x0000007902797220 */ /* 0x040fe40000410000 */
[C---:B------:R-:W-:Y:S01]  /*101f0*/  FMUL.FTZ R124, R2.reuse, R124 ;  /* 0x0000007c027c7220 */ /* 0x040fe20000410000 */
[-C--:B------:R-:W-:Y:S01]  /*10200*/  HMMA.16816.F32.BF16 R4, R24, R28.reuse, R4 ;  /* 0x0000001c1804723c */ /* 0x080fe20000041804 */
[----:B------:R-:W-:Y:S02]  /*10210*/  FMUL.FTZ R125, R2, R125 ;  /* 0x0000007d027d7220 */ /* 0x000fe40000410000 */
[----:B-1----:R-:W-:Y:S02]  /*10220*/  FFMA.FTZ R0, R11, c[0x0][0x2d0], -R40 ;  /* 0x0000b4000b007a23 */ /* 0x002fe40000010828 */
[C---:B------:R-:W-:Y:S02]  /*10230*/  FMUL.FTZ R129, R20.reuse, R129 ;  /* 0x0000008114817220 */ /* 0x040fe40000410000 */
[----:B------:R1:W3:Y:S01]  /*10240*/  MUFU.EX2 R135, R0 ;  /* 0x0000000000877308 */ /* 0x0002e20000000800 */
[C---:B------:R-:W-:Y:S04]  /*10250*/  FMUL.FTZ R130, R3.reuse, R130 ;  /* 0x0000008203827220 */ /* 0x040fe80000410000 */
[C---:B------:R-:W-:Y:S02]  /*10260*/  FMUL.FTZ R131, R3.reuse, R131 ;  /* 0x0000008303837220 */ /* 0x040fe40000410000 */
[C---:B------:R-:W-:Y:S02]  /*10270*/  FMUL.FTZ R52, R20.reuse, R52 ;  /* 0x0000003414347220 */ /* 0x040fe40000410000 */
[----:B------:R-:W-:Y:S02]  /*10280*/  FMUL.FTZ R53, R20, R53 ;  /* 0x0000003514357220 */ /* 0x000fe40000410000 */
[C---:B------:R-:W-:Y:S02]  /*10290*/  FMUL.FTZ R54, R3.reuse, R54 ;  /* 0x0000003603367220 */ /* 0x040fe40000410000 */
[----:B------:R-:W-:Y:S02]  /*102a0*/  FMUL.FTZ R55, R3, R55 ;  /* 0x0000003703377220 */ /* 0x000fe40000410000 */
[C---:B------:R-:W-:Y:S02]  /*102b0*/  FMUL.FTZ R56, R2.reuse, R56 ;  /* 0x0000003802387220 */ /* 0x040fe40000410000 */
[C---:B------:R-:W-:Y:S02]  /*102c0*/  FMUL.FTZ R57, R2.reuse, R57 ;  /* 0x0000003902397220 */ /* 0x040fe40000410000 */
[C---:B------:R-:W-:Y:S02]  /*102d0*/  FMUL.FTZ R60, R2.reuse, R60 ;  /* 0x0000003c023c7220 */ /* 0x040fe40000410000 */
[----:B------:R-:W-:Y:S02]  /*102e0*/  FMUL.FTZ R61, R2, R61 ;  /* 0x0000003d023d7220 */ /* 0x000fe40000410000 */
[----:B------:R-:W-:Y:S01]  /*102f0*/  FMUL.FTZ R64, R20, R64 ;  /* 0x0000004014407220 */ /* 0x000fe20000410000 */
[----:B-1----:R-:W-:Y:S01]  /*10300*/  FSEL R0, R134, RZ, P0 ;  /* 0x000000ff86007208 */ /* 0x002fe20000000000 */
[----:B------:R-:W-:Y:S01]  /*10310*/  FMUL.FTZ R65, R20, R65 ;  /* 0x0000004114417220 */ /* 0x000fe20000410000 */
[----:B---3--:R-:W-:Y:S01]  /*10320*/  F2FP.BF16.PACK_AB R33, R135, R133 ;  /* 0x000000858721723e */ /* 0x008fe200000010ff */
[C---:B------:R-:W-:Y:S01]  /*10330*/  FMUL.FTZ R66, R3.reuse, R66 ;  /* 0x0000004203427220 */ /* 0x040fe20000410000 */
[----:B------:R-:W-:Y:S01]  /*10340*/  ISETP.GT.AND P0, PT, R196, R231, PT ;  /* 0x000000e7c400720c */ /* 0x000fe20003f04270 */
[----:B------:R-:W-:Y:S02]  /*10350*/  FADD.FTZ R0, -R0, R139 ;  /* 0x0000008b00007221 */ /* 0x000fe40000010100 */
[C---:B------:R-:W-:Y:S02]  /*10360*/  FMUL.FTZ R67, R3.reuse, R67 ;  /* 0x0000004303437220 */ /* 0x040fe40000410000 */
[----:B------:R-:W-:Y:S02]  /*10370*/  FMUL.FTZ R0, R0, c[0x0][0x2d0] ;  /* 0x0000b40000007a20 */ /* 0x000fe40000410000 */
[C---:B------:R-:W-:Y:S02]  /*10380*/  FMUL.FTZ R68, R20.reuse, R68 ;  /* 0x0000004414447220 */ /* 0x040fe40000410000 */
[----:B------:R-:W-:Y:S02]  /*10390*/  FMUL.FTZ R69, R20, R69 ;  /* 0x0000004514457220 */ /* 0x000fe40000410000 */
[----:B------:R-:W1:Y:S01]  /*103a0*/  MUFU.EX2 R0, R0 ;  /* 0x0000000000007308 */ /* 0x000e620000000800 */
[C---:B------:R-:W-:Y:S02]  /*103b0*/  FMUL.FTZ R70, R3.reuse, R70 ;  /* 0x0000004603467220 */ /* 0x040fe40000410000 */
        /* <DEDUP_REMOVED lines=11> */
[C---:B-1----:R-:W-:Y:S02]  /*10470*/  FMUL.FTZ R10, R0.reuse, R150 ;  /* 0x00000096000a7220 */ /* 0x042fe40000410000 */
[C---:B------:R-:W-:Y:S02]  /*10480*/  FMUL.FTZ R11, R0.reuse, R151 ;  /* 0x00000097000b7220 */ /* 0x040fe40000410000 */
[C---:B------:R-:W-:Y:S02]  /*10490*/  FMUL.FTZ R14, R0.reuse, R154 ;  /* 0x0000009a000e7220 */ /* 0x040fe40000410000 */
[C---:B------:R-:W-:Y:S02]  /*104a0*/  FMUL.FTZ R15, R0.reuse, R155 ;  /* 0x0000009b000f7220 */ /* 0x040fe40000410000 */
[C---:B------:R-:W-:Y:S01]  /*104b0*/  FMUL.FTZ R106, R0.reuse, R106 ;  /* 0x0000006a006a7220 */ /* 0x040fe20000410000 */
[C---:B------:R-:W-:Y:S01]  /*104c0*/  HMMA.16816.F32.BF16 R8, R32.reuse, R28, R8 ;  /* 0x0000001c2008723c */ /* 0x040fe20000041808 */
[C---:B------:R-:W-:Y:S02]  /*104d0*/  FMUL.FTZ R107, R0.reuse, R107 ;  /* 0x0000006b006b7220 */ /* 0x040fe40000410000 */
[C---:B------:R-:W-:Y:S02]  /*104e0*/  FMUL.FTZ R110, R0.reuse, R110 ;  /* 0x0000006e006e7220 */ /* 0x040fe40000410000 */
[C---:B------:R-:W-:Y:S02]  /*104f0*/  FMUL.FTZ R111, R0.reuse, R111 ;  /* 0x0000006f006f7220 */ /* 0x040fe40000410000 */
[C---:B------:R-:W-:Y:S01]  /*10500*/  FMUL.FTZ R122, R0.reuse, R122 ;  /* 0x0000007a007a7220 */ /* 0x040fe20000410000 */
[-C--:B------:R-:W-:Y:S01]  /*10510*/  HMMA.16816.F32.BF16 R12, R32, R30.reuse, R12 ;  /* 0x0000001e200c723c */ /* 0x080fe2000004180c */
[C---:B------:R-:W-:Y:S03]  /*10520*/  FMUL.FTZ R123, R0.reuse, R123 ;  /* 0x0000007b007b7220 */ /* 0x040fe60000410000 */
[C---:B------:R-:W-:Y:S02]  /*10530*/  FMUL.FTZ R126, R0.reuse, R126 ;  /* 0x0000007e007e7220 */ /* 0x040fe40000410000 */
[C---:B------:R-:W-:Y:S02]  /*10540*/  FMUL.FTZ R127, R0.reuse, R127 ;  /* 0x0000007f007f7220 */ /* 0x040fe40000410000 */
[C---:B------:R-:W-:Y:S01]  /*10550*/  HMMA.16816.F32.BF16 R16, R24.reuse, R30, R16 ;  /* 0x0000001e1810723c */ /* 0x040fe20000041810 */
[----:B------:R-:W1:Y:S03]  /*10560*/  LDSM.16.MT88.4 R28, [R182] ;  /* 0x00000000b61c783b */ /* 0x000e660000004200 */
[C---:B------:R-:W-:Y:S02]  /*10570*/  FMUL.FTZ R58, R0.reuse, R58 ;  /* 0x0000003a003a7220 */ /* 0x040fe40000410000 */
[C---:B------:R-:W-:Y:S02]  /*10580*/  FMUL.FTZ R59, R0.reuse, R59 ;  /* 0x0000003b003b7220 */ /* 0x040fe40000410000 */
[C---:B------:R-:W-:Y:S04]  /*10590*/  FMUL.FTZ R62, R0.reuse, R62 ;  /* 0x0000003e003e7220 */ /* 0x040fe80000410000 */
        /* <DEDUP_REMOVED lines=14> */
[C---:B------:R-:W-:Y:S01]  /*10680*/  FMUL.FTZ R87, R3.reuse, R87 ;  /* 0x0000005703577220 */ /* 0x040fe20000410000 */
[-C--:B-1----:R-:W-:Y:S01]  /*10690*/  HMMA.16816.F32.BF16 R100, R24, R28.reuse, R100 ;  /* 0x0000001c1864723c */ /* 0x082fe20000041864 */
[C---:B------:R-:W-:Y:S02]  /*106a0*/  FMUL.FTZ R96, R20.reuse, R96 ;  /* 0x0000006014607220 */ /* 0x040fe40000410000 */
[----:B------:R-:W-:Y:S02]  /*106b0*/  FMUL.FTZ R97, R20, R97 ;  /* 0x0000006114617220 */ /* 0x000fe40000410000 */
[C---:B------:R-:W-:Y:S02]  /*106c0*/  FMUL.FTZ R98, R3.reuse, R98 ;  /* 0x0000006203627220 */ /* 0x040fe40000410000 */
[C---:B------:R-:W-:Y:S01]  /*106d0*/  FMUL.FTZ R99, R3.reuse, R99 ;  /* 0x0000006303637220 */ /* 0x040fe20000410000 */
[C---:B------:R-:W-:Y:S01]  /*106e0*/  HMMA.16816.F32.BF16 R104, R32.reuse, R28, R104 ;  /* 0x0000001c2068723c */ /* 0x040fe20000041868 */
[----:B------:R-:W-:Y:S04]  /*106f0*/  FFMA.FTZ R3, R3, R246, R214 ;  /* 0x000000f603037223 */ /* 0x000fe800000100d6 */
[----:B------:R-:W-:Y:S03]  /*10700*/  FADD.FTZ R3, R215, R3 ;  /* 0x00000003d7037221 */ /* 0x000fe60000010000 */
        /* <DEDUP_REMOVED lines=15> */
[----:B------:R-:W-:Y:S01]  /*10800*/  FFMA.FTZ R28, R166, c[0x0][0x2d0], -R22 ;  /* 0x0000b400a61c7a23 */ /* 0x000fe20000010816 */
[-C--:B------:R-:W-:Y:S01]  /*10810*/  HMMA.16816.F32.BF16 R76, R32, R30.reuse, R76 ;  /* 0x0000001e204c723c */ /* 0x080fe2000004184c */
[----:B------:R-:W-:Y:S07]  /*10820*/  MUFU.EX2 R166, R42 ;  /* 0x0000002a00a67308 */ /* 0x000fee0000000800 */
[C---:B------:R-:W-:Y:S03]  /*10830*/  HMMA.16816.F32.BF16 R80, R24.reuse, R30, R80 ;  /* 0x0000001e1850723c */ /* 0x040fe60000041850 */
[----:B------:R1:W3:Y:S02]  /*10840*/  MUFU.EX2 R208, R28 ;  /* 0x0000001c00d07308 */ /* 0x0002e40000000800 */
[--C-:B-1----:R-:W-:Y:S08]  /*10850*/  FFMA.FTZ R28, R167, c[0x0][0x2d0], -R23.reuse ;  /* 0x0000b400a71c7a23 */ /* 0x102ff00000010817 */
[----:B------:R1:W4:Y:S02]  /*10860*/  MUFU.EX2 R207, R28 ;  /* 0x0000001c00cf7308 */ /* 0x0003240000000800 */
[----:B-1----:R-:W1:Y:S02]  /*10870*/  LDSM.16.MT88.4 R28, [R182+0x1800] ;  /* 0x00180000b61c783b */ /* 0x002e640000004200 */
[-C--:B-1----:R-:W-:Y:S08]  /*10880*/  HMMA.16816.F32.BF16 R84, R24, R28.reuse, R84 ;  /* 0x0000001c1854723c */ /* 0x082ff00000041854 */
[C---:B------:R-:W-:Y:S07]  /*10890*/  HMMA.16816.F32.BF16 R88, R32.reuse, R28, R88 ;  /* 0x0000001c2058723c */ /* 0x040fee0000041858 */
[--C-:B------:R-:W-:Y:S01]  /*108a0*/  FFMA.FTZ R28, R37, c[0x0][0x2d0], -R40.reuse ;  /* 0x0000b400251c7a23 */ /* 0x100fe20000010828 */
[-C--:B------:R-:W-:Y:S01]  /*108b0*/  HMMA.16816.F32.BF16 R92, R32, R30.reuse, R92 ;  /* 0x0000001e205c723c */ /* 0x080fe2000004185c */
[----:B------:R-:W1:Y:S02]  /*108c0*/  LDSM.16.MT88.4 R32, [R181+0x400] ;  /* 0x00040000b520783b */ /* 0x000e640000004200 */
[----:B------:R5:W-:Y:S05]  /*108d0*/  MUFU.EX2 R170, R28 ;  /* 0x0000001c00aa7308 */ /* 0x000bea0000000800 */
[----:B------:R-:W-:Y:S01]  /*108e0*/  HMMA.16816.F32.BF16 R96, R24, R30, R96 ;  /* 0x0000001e1860723c */ /* 0x000fe20000041860 */
[----:B------:R-:W-:Y:S06]  /*108f0*/  LDSM.16.MT88.4 R36, [R182+0x1c00] ;  /* 0x001c0000b624783b */ /* 0x000fec0000004200 */
[----:B------:R-:W-:Y:S02]  /*10900*/  F2FP.BF16.PACK_AB R24, R211, R210 ;  /* 0x000000d2d318723e */ /* 0x000fe400000010ff */
[----:B---3--:R-:W-:Y:S03]  /*10910*/  F2FP.BF16.PACK_AB R25, R208, R209 ;  /* 0x000000d1d019723e */ /* 0x008fe600000010ff */
[----:B----4-:R-:W-:Y:S02]  /*10920*/  F2FP.BF16.PACK_AB R26, R206, R207 ;  /* 0x000000cfce1a723e */ /* 0x010fe400000010ff */
[----:B------:R-:W-:Y:S02]  /*10930*/  F2FP.BF16.PACK_AB R27, R205, R204 ;  /* 0x000000cccd1b723e */ /* 0x000fe400000010ff */
[----:B------:R-:W-:Y:S01]  /*10940*/  F2FP.BF16.PACK_AB R30, R200, R203 ;  /* 0x000000cbc81e723e */ /* 0x000fe200000010ff */
[----:B-----5:R-:W-:Y:S02]  /*10950*/  FFMA.FTZ R28, R44, c[0x0][0x2d0], -R40 ;  /* 0x0000b4002c1c7a23 */ /* 0x020fe40000010828 */
[--C-:B------:R-:W-:Y:S02]  /*10960*/  FFMA.FTZ R44, R199, c[0x0][0x2d0], -R22.reuse ;  /* 0x0000b400c72c7a23 */ /* 0x100fe40000010816 */
[----:B------:R3:W4:Y:S01]  /*10970*/  MUFU.EX2 R50, R28 ;  /* 0x0000001c00327308 */ /* 0x0007220000000800 */
[----:B------:R-:W-:Y:S01]  /*10980*/  FFMA.FTZ R22, R171, c[0x0][0x2d0], -R22 ;  /* 0x0000b400ab167a23 */ /* 0x000fe20000010816 */
[-C--:B-1----:R-:W-:Y:S08]  /*10990*/  HMMA.16816.F32.BF16 R4, R24, R32.reuse, R4 ;  /* 0x000000201804723c */ /* 0x082ff00000041804 */
[----:B------:R1:W-:Y:S10]  /*109a0*/  MUFU.EX2 R168, R22 ;  /* 0x0000001600a87308 */ /* 0x0003f40000000800 */
[----:B------:R-:W-:Y:S01]  /*109b0*/  MUFU.EX2 R163, R44 ;  /* 0x0000002c00a37308 */ /* 0x000fe20000000800 */
[--C-:B---3--:R-:W-:Y:S01]  /*109c0*/  FFMA.FTZ R28, R45, c[0x0][0x2d0], -R40.reuse ;  /* 0x0000b4002d1c7a23 */ /* 0x108fe20000010828 */
[----:B----4-:R-:W-:Y:S01]  /*109d0*/  F2FP.BF16.PACK_AB R29, R50, R170 ;  /* 0x000000aa321d723e */ /* 0x010fe200000010ff */
[--C-:B------:R-:W-:Y:S02]  /*109e0*/  FFMA.FTZ R45, R176, c[0x0][0x2d0], -R23.reuse ;  /* 0x0000b400b02d7a23 */ /* 0x100fe40000010817 */
[----:B------:R-:W-:Y:S05]  /*109f0*/  FFMA.FTZ R23, R172, c[0x0][0x2d0], -R23 ;  /* 0x0000b400ac177a23 */ /* 0x000fea0000010817 */
[----:B------:R3:W-:Y:S01]  /*10a00*/  MUFU.EX2 R51, R28 ;  /* 0x0000001c00337308 */ /* 0x0007e20000000800 */
[----:B-1----:R-:W-:Y:S09]  /*10a10*/  FFMA.FTZ R22, R174, c[0x0][0x2d0], -R41 ;  /* 0x0000b400ae167a23 */ /* 0x002ff20000010829 */
[----:B------:R1:W-:Y:S10]  /*10a20*/  MUFU.EX2 R140, R22 ;  /* 0x00000016008c7308 */ /* 0x0003f40000000800 */
[----:B------:R-:W-:Y:S01]  /*10a30*/  MUFU.EX2 R167, R45 ;  /* 0x0000002d00a77308 */ /* 0x000fe20000000800 */
[--C-:B---3--:R-:W-:Y:S02]  /*10a40*/  FFMA.FTZ R28, R49, c[0x0][0x2d0], -R40.reuse ;  /* 0x0000b400311c7a23 */ /* 0x108fe40000010828 */
[----:B------:R-:W-:Y:S07]  /*10a50*/  FADD.FTZ R49, R216, R3 ;  /* 0x00000003d8317221 */ /* 0x000fee0000010000 */
[----:B------:R3:W4:Y:S01]  /*10a60*/  MUFU.EX2 R132, R28 ;  /* 0x0000001c00847308 */ /* 0x0007220000000800 */
[--C-:B-1----:R-:W-:Y:S09]  /*10a70*/  FFMA.FTZ R22, R173, c[0x0][0x2d0], -R41.reuse ;  /* 0x0000b400ad167a23 */ /* 0x102ff20000010829 */
[----:B------:R1:W-:Y:S10]  /*10a80*/  MUFU.EX2 R160, R22 ;  /* 0x0000001600a07308 */ /* 0x0003f40000000800 */
[----:B------:R5:W2:Y:S01]  /*10a90*/  MUFU.EX2 R169, R23 ;  /* 0x0000001700a97308 */ /* 0x000aa20000000800 */
[----:B---3--:R-:W-:Y:S02]  /*10aa0*/  F2FP.BF16.PACK_AB R28, R202, R201 ;  /* 0x000000c9ca1c723e */ /* 0x008fe400000010ff */
[----:B----4-:R-:W-:Y:S07]  /*10ab0*/  F2FP.BF16.PACK_AB R31, R132, R51 ;  /* 0x00000033841f723e */ /* 0x010fee00000010ff */
[C---:B------:R-:W-:Y:S01]  /*10ac0*/  HMMA.16816.F32.BF16 R8, R28.reuse, R32, R8 ;  /* 0x000000201c08723c */ /* 0x040fe20000041808 */
[--C-:B-1----:R-:W-:Y:S02]  /*10ad0*/  FFMA.FTZ R22, R178, c[0x0][0x2d0], -R41.reuse ;  /* 0x0000b400b2167a23 */ /* 0x102fe40000010829 */
[----:B------:R-:W-:Y:S02]  /*10ae0*/  FFMA.FTZ R41, R179, c[0x0][0x2d0], -R41 ;  /* 0x0000b400b3297a23 */ /* 0x000fe40000010829 */
[----:B------:R1:W-:Y:S03]  /*10af0*/  MUFU.EX2 R162, R22 ;  /* 0x0000001600a27308 */ /* 0x0003e60000000800 */
[-C--:B------:R-:W-:Y:S01]  /*10b00*/  HMMA.16816.F32.BF16 R12, R28, R34.reuse, R12 ;  /* 0x000000221c0c723c */ /* 0x080fe2000004180c */
[----:B-----5:R-:W-:Y:S06]  /*10b10*/  F2FP.BF16.PACK_AB R23, R168, R166 ;  /* 0x000000a6a817723e */ /* 0x020fec00000010ff */
[----:B------:R-:W3:Y:S01]  /*10b20*/  MUFU.EX2 R139, R41 ;  /* 0x00000029008b7308 */ /* 0x000ee20000000800 */
[C---:B------:R-:W-:Y:S01]  /*10b30*/  HMMA.16816.F32.BF16 R16, R24.reuse, R34, R16 ;  /* 0x000000221810723c */ /* 0x040fe20000041810 */
[----:B------:R-:W4:Y:S03]  /*10b40*/  LDSM.16.MT88.4 R32, [R182+0x400] ;  /* 0x00040000b620783b */ /* 0x000f260000004200 */
[--C-:B-1----:R-:W-:Y:S05]  /*10b50*/  FFMA.FTZ R22, R141, c[0x0][0x2d0], -R40.reuse ;  /* 0x0000b4008d167a23 */ /* 0x102fea0000010828 */
[----:B------:R-:W5:Y:S01]  /*10b60*/  LDL.LU R141, [R1+0x4] ;  /* 0x00000400018d7983 */ /* 0x000f620000300800 */
[----:B------:R1:W-:Y:S01]  /*10b70*/  MUFU.EX2 R46, R22 ;  /* 0x00000016002e7308 */ /* 0x0003e20000000800 */
[-C--:B----4-:R-:W-:Y:S01]  /*10b80*/  HMMA.16816.F32.BF16 R100, R24, R32.reuse, R100 ;  /* 0x000000201864723c */ /* 0x090fe20000041864 */
[--C-:B-1----:R-:W-:Y:S08]  /*10b90*/  FFMA.FTZ R22, R142, c[0x0][0x2d0], -R40.reuse ;  /* 0x0000b4008e167a23 */ /* 0x102ff00000010828 */
[----:B------:R1:W4:Y:S01]  /*10ba0*/  MUFU.EX2 R45, R22 ;  /* 0x00000016002d7308 */ /* 0x0003220000000800 */
[C---:B------:R-:W-:Y:S08]  /*10bb0*/  HMMA.16816.F32.BF16 R104, R28.reuse, R32, R104 ;  /* 0x000000201c68723c */ /* 0x040ff00000041868 */
[-C--:B------:R-:W-:Y:S08]  /*10bc0*/  HMMA.16816.F32.BF16 R108, R28, R34.reuse, R108 ;  /* 0x000000221c6c723c */ /* 0x080ff0000004186c */
[C---:B------:R-:W-:Y:S01]  /*10bd0*/  HMMA.16816.F32.BF16 R112, R24.reuse, R34, R112 ;  /* 0x000000221870723c */ /* 0x040fe20000041870 */
[----:B------:R-:W3:Y:S03]  /*10be0*/  LDSM.16.MT88.4 R32, [R181+0x1000] ;  /* 0x00100000b520783b */ /* 0x000ee60000004200 */
[--C-:B-1----:R-:W-:Y:S02]  /*10bf0*/  FFMA.FTZ R22, R143, c[0x0][0x2d0], -R40.reuse ;  /* 0x0000b4008f167a23 */ /* 0x102fe40000010828 */
[----:B------:R-:W-:Y:S02]  /*10c00*/  FFMA.FTZ R40, R21, c[0x0][0x2d0], -R40 ;  /* 0x0000b40015287a23 */ /* 0x000fe40000010828 */
[----:B------:R1:W-:Y:S01]  /*10c10*/  MUFU.EX2 R47, R22 ;  /* 0x00000016002f7308 */ /* 0x0003e20000000800 */
[----:B------:R-:W-:Y:S03]  /*10c20*/  FFMA.FTZ R21, R20, R247, R225 ;  /* 0x000000f714157223 */ /* 0x000fe600000100e1 */
[----:B--2---:R-:W-:Y:S02]  /*10c30*/  FFMA.FTZ R20, R2, R232, R212 ;  /* 0x000000e802147223 */ /* 0x004fe400000100d4 */
[----:B------:R-:W-:Y:S01]  /*10c40*/  FADD.FTZ R2, R227, R21 ;  /* 0x00000015e3027221 */ /* 0x000fe20000010000 */
[----:B------:R-:W-:Y:S03]  /*10c50*/  F2FP.BF16.PACK_AB R21, R164, R163 ;  /* 0x000000a3a415723e */ /* 0x000fe600000010ff */
[----:B------:R2:W2:Y:S01]  /*10c60*/  MUFU.EX2 R44, R40 ;  /* 0x00000028002c7308 */ /* 0x0004a20000000800 */
[----:B------:R-:W-:Y:S01]  /*10c70*/  FADD.FTZ R2, R226, R2 ;  /* 0x00000002e2027221 */ /* 0x000fe20000010000 */
[----:B-1----:R-:W-:Y:S01]  /*10c80*/  F2FP.BF16.PACK_AB R22, R169, R167 ;  /* 0x000000a7a916723e */ /* 0x002fe200000010ff */
[-C--:B---3--:R-:W-:Y:S01]  /*10c90*/  HMMA.16816.F32.BF16 R116, R24, R32.reuse, R116 ;  /* 0x000000201874723c */ /* 0x088fe20000041874 */
[----:B--2---:R-:W-:Y:S01]  /*10ca0*/  FADD.FTZ R40, R213, R20 ;  /* 0x00000014d5287221 */ /* 0x004fe20000010000 */
[----:B------:R-:W-:Y:S03]  /*10cb0*/  F2FP.BF16.PACK_AB R20, R165, R161 ;  /* 0x000000a1a514723e */ /* 0x000fe600000010ff */
[----:B------:R-:W-:Y:S03]  /*10cc0*/  FADD.FTZ R48, R224, R40 ;  /* 0x00000028e0307221 */ /* 0x000fe60000010000 */
[C---:B------:R-:W-:Y:S01]  /*10cd0*/  HMMA.16816.F32.BF16 R120, R28.reuse, R32, R120 ;  /* 0x000000201c78723c */ /* 0x040fe20000041878 */
[----:B------:R-:W-:Y:S07]  /*10ce0*/  LDSM.16.MT88.4 R40, [R181+0x2000] ;  /* 0x00200000b528783b */ /* 0x000fee0000004200 */
        /* <DEDUP_REMOVED lines=12> */
[----:B------:R-:W-:Y:S07]  /*10db0*/  LDSM.16.MT88.4 R32, [R181+0x1400] ;  /* 0x00140000b520783b */ /* 0x000fee0000004200 */
[-C--:B------:R-:W-:Y:S08]  /*10dc0*/  HMMA.16816.F32.BF16 R84, R24, R36.reuse, R84 ;  /* 0x000000241854723c */ /* 0x080ff00000041854 */
[C---:B------:R-:W-:Y:S08]  /*10dd0*/  HMMA.16816.F32.BF16 R88, R28.reuse, R36, R88 ;  /* 0x000000241c58723c */ /* 0x040ff00000041858 */
[-C--:B------:R-:W-:Y:S01]  /*10de0*/  HMMA.16816.F32.BF16 R92, R28, R38.reuse, R92 ;  /* 0x000000261c5c723c */ /* 0x080fe2000004185c */
[----:B------:R-:W1:Y:S07]  /*10df0*/  LDSM.16.MT88.4 R28, [R182+0x800] ;  /* 0x00080000b61c783b */ /* 0x000e6e0000004200 */
[----:B------:R-:W-:Y:S01]  /*10e00*/  HMMA.16816.F32.BF16 R96, R24, R38, R96 ;  /* 0x000000261860723c */ /* 0x000fe20000041860 */
[----:B------:R-:W2:Y:S06]  /*10e10*/  LDSM.16.MT88.4 R36, [R182+0x1400] ;  /* 0x00140000b624783b */ /* 0x000eac0000004200 */
[----:B------:R-:W-:Y:S01]  /*10e20*/  F2FP.BF16.PACK_AB R24, R160, R140 ;  /* 0x0000008ca018723e */ /* 0x000fe200000010ff */
[-C--:B------:R-:W-:Y:S01]  /*10e30*/  HMMA.16816.F32.BF16 R144, R20, R156.reuse, R4 ;  /* 0x0000009c1490723c */ /* 0x080fe20000041804 */
[----:B------:R-:W-:Y:S01]  /*10e40*/  F2FP.BF16.PACK_AB R26, R139, R162 ;  /* 0x000000a28b1a723e */ /* 0x000fe200000010ff */
[----:B------:R-:W3:Y:S02]  /*10e50*/  LDSM.16.MT88.4 R4, [R182+0x2000] ;  /* 0x00200000b604783b */ /* 0x000ee40000004200 */
[----:B----4-:R-:W-:Y:S02]  /*10e60*/  F2FP.BF16.PACK_AB R25, R45, R46 ;  /* 0x0000002e2d19723e */ /* 0x010fe400000010ff */
[----:B------:R-:W-:Y:S07]  /*10e70*/  F2FP.BF16.PACK_AB R27, R44, R47 ;  /* 0x0000002f2c1b723e */ /* 0x000fee00000010ff */
[C---:B------:R-:W-:Y:S01]  /*10e80*/  HMMA.16816.F32.BF16 R148, R24.reuse, R156, R8 ;  /* 0x0000009c1894723c */ /* 0x040fe20000041808 */
[----:B-----5:R-:W-:Y:S01]  /*10e90*/  FFMA.FTZ R3, R0, R141, R133 ;  /* 0x0000008d00037223 */ /* 0x020fe20000010085 */
[----:B------:R-:W-:Y:S01]  /*10ea0*/  MOV R133, R137 ;  /* 0x0000008900857202 */ /* 0x000fe20000000f00 */
[----:B------:R-:W-:Y:S02]  /*10eb0*/  FADD.FTZ R0, R228, R48 ;  /* 0x00000030e4007221 */ /* 0x000fe40000010000 */
[----:B------:R-:W-:Y:S01]  /*10ec0*/  FADD.FTZ R3, R135, R3 ;  /* 0x0000000387037221 */ /* 0x000fe20000010000 */
[----:B------:R-:W-:Y:S02]  /*10ed0*/  MOV R135, R136 ;  /* 0x0000008800877202 */ /* 0x000fe40000000f00 */
        /* <DEDUP_REMOVED lines=8> */
[-C--:B-1----:R-:W-:Y:S01]  /*10f60*/  HMMA.16816.F32.BF16 R100, R20, R28.reuse, R100 ;  /* 0x0000001c1464723c */ /* 0x082fe20000041864 */
        /* <DEDUP_REMOVED lines=8> */
[----:B------:R-:W-:Y:S04]  /*10ff0*/  FADD.FTZ R3, R217, R3 ;  /* 0x00000003d9037221 */ /* 0x000fe80000010000 */
[----:B------:R-:W-:Y:S03]  /*11000*/  FADD.FTZ R3, R223, R3 ;  /* 0x00000003df037221 */ /* 0x000fe60000010000 */
[C---:B------:R-:W-:Y:S01]  /*11010*/  HMMA.16816.F32.BF16 R112, R20.reuse, R30, R112 ;  /* 0x0000001e1470723c */ /* 0x040fe20000041870 */
[----:B------:R-:W-:Y:S04]  /*11020*/  FADD.FTZ R3, R170, R3 ;  /* 0x00000003aa037221 */ /* 0x000fe80000010000 */
[----:B------:R-:W-:Y:S03]  /*11030*/  FADD.FTZ R3, R50, R3 ;  /* 0x0000000332037221 */ /* 0x000fe60000010000 */
[-C--:B------:R-:W-:Y:S01]  /*11040*/  HMMA.16816.F32.BF16 R116, R20, R32.reuse, R116 ;  /* 0x000000201474723c */ /* 0x080fe20000041874 */
[----:B------:R-:W-:Y:S04]  /*11050*/  FADD.FTZ R3, R51, R3 ;  /* 0x0000000333037221 */ /* 0x000fe80000010000 */
[----:B------:R-:W-:Y:S01]  /*11060*/  FADD.FTZ R3, R132, R3 ;  /* 0x0000000384037221 */ /* 0x000fe20000010000 */
[----:B------:R-:W-:Y:S02]  /*11070*/  MOV R132, R138 ;  /* 0x0000008a00847202 */ /* 0x000fe40000000f00 */
        /* <DEDUP_REMOVED lines=26> */
[----:B------:R-:W-:Y:S01]  /*11220*/  FADD.FTZ R3, R139, R3 ;  /* 0x000000038b037221 */ /* 0x000fe20000010000 */
[----:B------:R-:W-:Y:S01]  /*11230*/  MOV R139, R134 ;  /* 0x00000086008b7202 */ /* 0x000fe20000000f00 */
[----:B------:R-:W-:Y:S02]  /*11240*/  FADD.FTZ R2, R44, R2 ;  /* 0x000000022c027221 */ /* 0x000fe40000010000 */
[----:B------:R-:W-:Y:S01]  /*11250*/  FADD.FTZ R4, R165, R4 ;  /* 0x00000004a5047221 */ /* 0x000fe20000010000 */
[----:B------:R1:W-:Y:S03]  /*11260*/  STL [R1], R3 ;  /* 0x0000000301007387 */ /* 0x0003e60000100800 */
[----:B------:R-:W-:Y:S01]  /*11270*/  FADD.FTZ R0, R167, R4 ;  /* 0x00000004a7007221 */ /* 0x000fe20000010000 */
[----:B------:R1:W-:Y:S01]  /*11280*/  STL [R1+0x4], R2 ;  /* 0x0000040201007387 */ /* 0x0003e20000100800 */
[----:B------:R-:W-:Y:S02]  /*11290*/  FADD.FTZ R4, R166, R5 ;  /* 0x00000005a6047221 */ /* 0x000fe40000010000 */
[----:B------:R-:W-:Y:S01]  /*112a0*/  FADD.FTZ R247, R169, R0 ;  /* 0x00000000a9f77221 */ /* 0x000fe20000010000 */
[----:B------:R-:W-:Y:S01]  /*112b0*/  IADD3 R0, R196, -0x1, RZ ;  /* 0xffffffffc4007810 */ /* 0x000fe20007ffe0ff */
[----:B------:R-:W-:Y:S03]  /*112c0*/  FADD.FTZ R246, R168, R4 ;  /* 0x00000004a8f67221 */ /* 0x000fe60000010000 */
[----:B------:R-:W-:Y:S01]  /*112d0*/  MOV R196, R0 ;  /* 0x0000000000c47202 */ /* 0x000fe20000000f00 */
[----:B------:R-:W-:-:S05]  /*112e0*/  @P0 BRA `(.L_x_1998) ;  /* 0xffffc46000000947 */ /* 0x000fca000383ffff */
.L_x_1979:
[----:B------:R-:W-:Y:S02]  /*112f0*/  MOV R9, 0x1f ;  /* 0x0000001f00097802 */ /* 0x000fe40000000f00 */
[----:B------:R-:W-:Y:S01]  /*11300*/  MOV R8, 0xffffffff ;  /* 0xffffffff00087802 */ /* 0x000fe20000000f00 */
[----:B------:R-:W-:Y:S05]  /*11310*/  BRA.DIV ~URZ, `(.L_x_1999) ;  /* 0x000060827f007947 */ /* 0x000fea000b800000 */
[----:B------:R2:W3:Y:S02]  /*11320*/  SHFL.BFLY PT, R0, R247, 0x2, 0x1f ;  /* 0x0c401f00f7007f89 */ /* 0x0004e400000e0000 */
.L_x_2079:
[----:B---3--:R-:W-:Y:S01]  /*11330*/  FADD.FTZ R5, R0, R247 ;  /* 0x000000f700057221 */ /* 0x008fe20000010000 */
[----:B------:R-:W-:Y:S05]  /*11340*/  BRA.DIV ~URZ, `(.L_x_2000) ;  /* 0x000060a27f007947 */ /* 0x000fea000b800000 */
[----:B-1----:R-:W3:Y:S04]  /*11350*/  LDL.LU R3, [R1] ;  /* 0x0000000001037983 */ /* 0x002ee80000300800 */
[----:B------:R-:W4:Y:S04]  /*11360*/  LDL.LU R9, [R1+0x4] ;  /* 0x0000040001097983 */ /* 0x000f280000300800 */
[----:B------:R-:W1:Y:S02]  /*11370*/  SHFL.BFLY PT, R2, R246, 0x2, 0x1f ;  /* 0x0c401f00f6027f89 */ /* 0x000e6400000e0000 */
[----:B-1----:R-:W-:-:S05]  /*11380*/  FADD.FTZ R2, R2, R246 ;  /* 0x000000f602027221 */ /* 0x002fca0000010000 */
[----:B------:R-:W1:Y:S02]  /*11390*/  SHFL.BFLY PT, R4, R2, 0x1, 0x1f ;  /* 0x0c201f0002047f89 */ /* 0x000e6400000e0000 */
[----:B-1----:R-:W-:Y:S02]  /*113a0*/  FADD.FTZ R4, R2, R4 ;  /* 0x0000000402047221 */ /* 0x002fe40000010000 */
[----:B---3--:R-:W1:Y:S04]  /*113b0*/  SHFL.BFLY PT, R0, R3, 0x2, 0x1f ;  /* 0x0c401f0003007f89 */ /* 0x008e6800000e0000 */
[----:B----4-:R-:W3:Y:S01]  /*113c0*/  SHFL.BFLY PT, R6, R9, 0x2, 0x1f ;  /* 0x0c401f0009067f89 */ /* 0x010ee200000e0000 */
[----:B-1----:R-:W-:-:S03]  /*113d0*/  FADD.FTZ R0, R0, R3 ;  /* 0x0000000300007221 */ /* 0x002fc60000010000 */
[----:B------:R-:W1:Y:S01]  /*113e0*/  SHFL.BFLY PT, R3, R5, 0x1, 0x1f ;  /* 0x0c201f0005037f89 */ /* 0x000e6200000e0000 */
[----:B---3--:R-:W-:-:S03]  /*113f0*/  FADD.FTZ R6, R6, R9 ;  /* 0x0000000906067221 */ /* 0x008fc60000010000 */
[----:B------:R-:W3:Y:S04]  /*11400*/  SHFL.BFLY PT, R7, R0, 0x1, 0x1f ;  /* 0x0c201f0000077f89 */ /* 0x000ee800000e0000 */
[----:B------:R4:W2:Y:S01]  /*11410*/  SHFL.BFLY PT, R8, R6, 0x1, 0x1f ;  /* 0x0c201f0006087f89 */ /* 0x0008a200000e0000 */
[----:B-1----:R-:W-:Y:S02]  /*11420*/  FADD.FTZ R5, R5, R3 ;  /* 0x0000000305057221 */ /* 0x002fe40000010000 */
[----:B---3--:R-:W-:-:S03]  /*11430*/  FADD.FTZ R7, R0, R7 ;  /* 0x0000000700077221 */ /* 0x008fc60000010000 */
.L_x_2080:
[----:B------:R-:W-:Y:S01]  /*11440*/  FSETP.NE.FTZ.AND P3, PT, R5, RZ, PT ;  /* 0x000000ff0500720b */ /* 0x000fe20003f75000 */
[----:B------:R-:W-:Y:S01]  /*11450*/  CS2R R2, SRZ ;  /* 0x0000000000027805 */ /* 0x000fe2000001ff00 */
[----:B------:R-:W-:Y:S01]  /*11460*/  MOV R0, RZ ;  /* 0x000000ff00007202 */ /* 0x000fe20000000f00 */
[----:B--2-4-:R-:W-:Y:S01]  /*11470*/  FADD.FTZ R6, R8, R6 ;  /* 0x0000000608067221 */ /* 0x014fe20000010000 */
        /* <DEDUP_REMOVED lines=130> */
.L_x_1912:
        /* <DEDUP_REMOVED lines=19> */
.L_x_2002:
[----:B---3--:R-:W-:Y:S05]  /*11dd0*/  BSYNC B0 ;  /* 0x0000000000007941 */ /* 0x008fea0003800000 */
.L_x_2001:
        /* <DEDUP_REMOVED lines=128> */
.L_x_2005:
        /* <DEDUP_REMOVED lines=145> */
.L_x_2081:
[----:B------:R-:W-:Y:S05]  /*12ef0*/  BRA.DIV ~URZ, `(.L_x_2008) ;  /* 0x000047c27f007947 */ /* 0x000fea000b800000 */
[----:B------:R3:W4:Y:S02]  /*12f00*/  SHFL.IDX PT, R0, R13, RZ, 0x1c1f ;  /* 0x001c1fff0d007589 */ /* 0x00072400000e0000 */
.L_x_2082:
        /* <DEDUP_REMOVED lines=20> */
.L_x_2010:
[----:B------:R-:W-:Y:S05]  /*13050*/  BSYNC B0 ;  /* 0x0000000000007941 */ /* 0x000fea0003800000 */
.L_x_2009:
[----:B------:R-:W-:Y:S05]  /*13060*/  BRA.DIV ~URZ, `(.L_x_2011) ;  /* 0x000046b27f007947 */ /* 0x000fea000b800000 */
[----:B--2---:R2:W1:Y:S04]  /*13070*/  SHFL.IDX PT, R10, R12, 0x1, 0x1c1f ;  /* 0x003c1f000c0a7f89 */ /* 0x00446800000e0000 */
[----:B----4-:R2:W4:Y:S02]  /*13080*/  SHFL.IDX PT, R0, R13, 0x1, 0x1c1f ;  /* 0x003c1f000d007f89 */ /* 0x01052400000e0000 */
.L_x_2083:
        /* <DEDUP_REMOVED lines=21> */
.L_x_2013:
[----:B------:R-:W-:Y:S05]  /*131e0*/  BSYNC B0 ;  /* 0x0000000000007941 */ /* 0x000fea0003800000 */
.L_x_2012:
[----:B------:R-:W-:Y:S05]  /*131f0*/  BRA.DIV ~URZ, `(.L_x_2014) ;  /* 0x000045e27f007947 */ /* 0x000fea000b800000 */
[----:B-1----:R1:W2:Y:S02]  /*13200*/  SHFL.IDX PT, R10, R12, 0x2, 0x1c1f ;  /* 0x005c1f000c0a7f89 */ /* 0x0022a400000e0000 */
.L_x_2084:
[----:B------:R-:W-:Y:S05]  /*13210*/  BRA.DIV ~URZ, `(.L_x_2015) ;  /* 0x000046327f007947 */ /* 0x000fea000b800000 */
[----:B----4-:R4:W1:Y:S02]  /*13220*/  SHFL.IDX PT, R0, R13, 0x2, 0x1c1f ;  /* 0x005c1f000d007f89 */ /* 0x01086400000e0000 */
.L_x_2085:
        /* <DEDUP_REMOVED lines=21> */
.L_x_2017:
[----:B------:R-:W-:Y:S05]  /*13380*/  BSYNC B0 ;  /* 0x0000000000007941 */ /* 0x000fea0003800000 */
.L_x_2016:
[----:B------:R-:W-:Y:S05]  /*13390*/  BRA.DIV ~URZ, `(.L_x_2018) ;  /* 0x000045127f007947 */ /* 0x000fea000b800000 */
[----:B-1----:R1:W3:Y:S04]  /*133a0*/  SHFL.IDX PT, R6, R12, 0x3, 0x1c1f ;  /* 0x007c1f000c067f89 */ /* 0x0022e800000e0000 */
[----:B------:R1:W4:Y:S02]  /*133b0*/  SHFL.IDX PT, R0, R13, 0x3, 0x1c1f ;  /* 0x007c1f000d007f89 */ /* 0x00032400000e0000 */
.L_x_2086:
        /* <DEDUP_REMOVED lines=22> */
.L_x_2006:
        /* <DEDUP_REMOVED lines=35> */
.L_x_2087:
[----:B------:R-:W-:Y:S05]  /*13750*/  BRA.DIV ~URZ, `(.L_x_2021) ;  /* 0x000042827f007947 */ /* 0x000fea000b800000 */
[----:B------:R3:W4:Y:S02]  /*13760*/  SHFL.IDX PT, R0, R13, RZ, 0x1c1f ;  /* 0x001c1fff0d007589 */ /* 0x00072400000e0000 */
.L_x_2088:
        /* <DEDUP_REMOVED lines=13> */
[----:B------:R-:W-:Y:S01]  /*13840*/  IADD3 R5, R235, 0x18, RZ ;  /* 0x00000018eb057810 */ /* 0x000fe20007ffe0ff */
        /* <DEDUP_REMOVED lines=20> */
[C---:B------:R-:W-:Y:S01]  /*13990*/  IADD3 R10, R235.reuse, 0x30, RZ ;  /* 0x00000030eb0a7810 */ /* 0x040fe20007ffe0ff */
        /* <DEDUP_REMOVED lines=38> */
[----:B------:R-:W-:Y:S02]  /*13c00*/  IADD3 R14, R235, 0x50, RZ ;  /* 0x00000050eb0e7810 */ /* 0x000fe40007ffe0ff */
[----:B----4-:R-:W-:Y:S01]  /*13c10*/  @!P2 LEA R6, P0, R11, R0, 0x2 ;  /* 0x000000000b06a211 */ /* 0x010fe200078010ff */
        /* <DEDUP_REMOVED lines=9> */
.L_x_2023:
[----:B------:R-:W-:Y:S05]  /*13cb0*/  BSYNC B0 ;  /* 0x0000000000007941 */ /* 0x000fea0003800000 */
.L_x_2022:
[----:B------:R-:W-:Y:S05]  /*13cc0*/  BRA.DIV ~URZ, `(.L_x_2024) ;  /* 0x00003d727f007947 */ /* 0x000fea000b800000 */
[----:B--2---:R2:W1:Y:S04]  /*13cd0*/  SHFL.IDX PT, R4, R12, 0x1, 0x1c1f ;  /* 0x003c1f000c047f89 */ /* 0x00446800000e0000 */
[----:B----4-:R2:W4:Y:S02]  /*13ce0*/  SHFL.IDX PT, R0, R13, 0x1, 0x1c1f ;  /* 0x003c1f000d007f89 */ /* 0x01052400000e0000 */
.L_x_2089:
[----:B------:R-:W-:Y:S01]  /*13cf0*/  BSSY B0, `(.L_x_2025) ;  /* 0x0000054000007945 */ /* 0x000fe20003800000 */
[----:B------:R-:W-:Y:S05]  /*13d00*/  @P6 BRA `(.L_x_2026) ;  /* 0x0000052000006947 */ /* 0x000fea0003800000 */
[C---:B------:R-:W-:Y:S02]  /*13d10*/  ISETP.GE.AND P1, PT, R235.reuse, c[0x0][0x3c8], PT ;  /* 0x0000f200eb007a0c */ /* 0x040fe40003f26270 */
[C---:B------:R-:W-:Y:S02]  /*13d20*/  IADD3 R9, R235.reuse, 0x8, RZ ;  /* 0x00000008eb097810 */ /* 0x040fe40007ffe0ff */
[----:B------:R-:W-:Y:S02]  /*13d30*/  IADD3 R11, R235, 0x10, RZ ;  /* 0x00000010eb0b7810 */ /* 0x000fe40007ffe0ff */
[----:B------:R-:W-:-:S02]  /*13d40*/  ISETP.GE.AND P0, PT, R9, c[0x0][0x3c8], PT ;  /* 0x0000f20009007a0c */ /* 0x000fc40003f06270 */
[----:B------:R-:W-:Y:S02]  /*13d50*/  IADD3 R5, R235, 0x18, RZ ;  /* 0x00000018eb057810 */ /* 0x000fe40007ffe0ff */
[----:B------:R-:W-:Y:S02]  /*13d60*/  SHF.R.S32.HI R6, RZ, 0x1f, R235 ;  /* 0x0000001fff067819 */ /* 0x000fe400000114eb */
[----:B------:R-:W-:Y:S02]  /*13d70*/  ISETP.GE.AND P3, PT, R11, c[0x0][0x3c8], PT ;  /* 0x0000f2000b007a0c */ /* 0x000fe40003f66270 */
[C---:B----4-:R-:W-:Y:S02]  /*13d80*/  @!P1 LEA R2, P2, R235.reuse, R0, 0x2 ;  /* 0x00000000eb029211 */ /* 0x050fe400078410ff */
[----:B------:R-:W-:Y:S02]  /*13d90*/  IADD3 R10, R235, 0x8, RZ ;  /* 0x00000008eb0a7810 */ /* 0x000fe40007ffe0ff */
[----:B------:R-:W-:-:S02]  /*13da0*/  ISETP.GE.AND P5, PT, R5, c[0x0][0x3c8], PT ;  /* 0x0000f20005007a0c */ /* 0x000fc40003fa6270 */
[----:B-1----:R-:W-:Y:S02]  /*13db0*/  @!P1 LEA.HI.X R3, R235, R4, R6, 0x2, P2 ;  /* 0x00000004eb039211 */ /* 0x002fe400010f1406 */
[----:B------:R-:W-:Y:S02]  /*13dc0*/  SHF.R.S32.HI R10, RZ, 0x1f, R10 ;  /* 0x0000001fff0a7819 */ /* 0x000fe4000001140a */
[----:B------:R-:W-:Y:S01]  /*13dd0*/  @!P0 LEA R6, P2, R9, R0, 0x2 ;  /* 0x0000000009068211 */ /* 0x000fe200078410ff */
[----:B------:R1:W-:Y:S01]  /*13de0*/  @!P1 ST.E.64 [R2.64], R128 ;  /* 0x0000008002009985 */ /* 0x0003e2000c101b06 */
[----:B------:R-:W-:Y:S02]  /*13df0*/  IADD3 R8, R235, 0x20, RZ ;  /* 0x00000020eb087810 */ /* 0x000fe40007ffe0ff */
        /* <DEDUP_REMOVED lines=15> */
[----:B------:R-:W-:Y:S02]  /*13ef0*/  IADD3 R16, R235, 0x48, RZ ;  /* 0x00000048eb107810 */ /* 0x000fe40007ffe0ff */
[----:B------:R-:W-:Y:S02]  /*13f00*/  @!P3 LEA.HI.X R3, R11, R4, R14, 0x2, P4 ;  /* 0x000000040b03b211 */ /* 0x000fe400020f140e */
[----:B------:R-:W-:Y:S02]  /*13f10*/  IADD3 R11, R235, 0x30, RZ ;  /* 0x00000030eb0b7810 */ /* 0x000fe40007ffe0ff */
[----:B----4-:R-:W-:Y:S01]  /*13f20*/  @!P5 LEA R6, P0, R5, R0, 0x2 ;  /* 0x000000000506d211 */ /* 0x010fe200078010ff */
[----:B------:R1:W-:Y:S01]  /*13f30*/  @!P3 ST.E.64 [R2.64], R146 ;  /* 0x000000920200b985 */ /* 0x0003e2000c101b06 */
[----:B------:R-:W-:Y:S02]  /*13f40*/  IADD3 R14, R235, 0x28, RZ ;  /* 0x00000028eb0e7810 */ /* 0x000fe40007ffe0ff */
[----:B------:R-:W-:-:S02]  /*13f50*/  @!P5 LEA.HI.X R7, R5, R4, R9, 0x2, P0 ;  /* 0x000000040507d211 */ /* 0x000fc400000f1409 */
[----:B------:R-:W-:Y:S02]  /*13f60*/  IADD3 R9, R235, 0x20, RZ ;  /* 0x00000020eb097810 */ /* 0x000fe40007ffe0ff */
        /* <DEDUP_REMOVED lines=13> */
[----:B------:R-:W-:Y:S02]  /*14040*/  IADD3 R14, R235, 0x48, RZ ;  /* 0x00000048eb0e7810 */ /* 0x000fe40007ffe0ff */
[----:B----4-:R-:W-:Y:S01]  /*14050*/  @!P0 LEA R6, P2, R11, R0, 0x2 ;  /* 0x000000000b068211 */ /* 0x010fe200078410ff */
        /* <DEDUP_REMOVED lines=10> */
[----:B------:R-:W-:Y:S02]  /*14100*/  @!P5 LEA R10, P0, R17, R0, 0x2 ;  /* 0x00000000110ad211 */ /* 0x000fe400078010ff */
[----:B------:R-:W-:Y:S01]  /*14110*/  IADD3 R5, R235, 0x58, RZ ;  /* 0x00000058eb057810 */ /* 0x000fe20007ffe0ff */
[----:B------:R1:W-:Y:S01]  /*14120*/  @!P4 ST.E.64 [R2.64], R116 ;  /* 0x000000740200c985 */ /* 0x0003e2000c101b06 */
[----:B------:R-:W-:Y:S02]  /*14130*/  @!P5 LEA.HI.X R11, R17, R4, R18, 0x2, P0 ;  /* 0x00000004110bd211 */ /* 0x000fe400000f1412 */
[C---:B----4-:R-:W-:Y:S02]  /*14140*/  @!P3 LEA R8, P0, R14.reuse, R0, 0x2 ;  /* 0x000000000e08b211 */ /* 0x050fe400078010ff */
[----:B------:R-:W-:Y:S01]  /*14150*/  ISETP.GE.AND P1, PT, R5, c[0x0][0x3c8], PT ;  /* 0x0000f20005007a0c */ /* 0x000fe20003f26270 */
[----:B------:R4:W-:Y:S01]  /*14160*/  @!P5 ST.E.64 [R10.64], R130 ;  /* 0x000000820a00d985 */ /* 0x0009e2000c101b06 */
[----:B------:R-:W-:-:S02]  /*14170*/  @!P3 LEA.HI.X R9, R14, R4, R16, 0x2, P0 ;  /* 0x000000040e09b211 */ /* 0x000fc400000f1410 */
[----:B------:R-:W-:Y:S02]  /*14180*/  IADD3 R16, R235, 0x50, RZ ;  /* 0x00000050eb107810 */ /* 0x000fe40007ffe0ff */
[----:B-----5:R-:W-:Y:S01]  /*14190*/  @!P2 LEA R6, P0, R15, R0, 0x2 ;  /* 0x000000000f06a211 */ /* 0x020fe200078010ff */
        /* <DEDUP_REMOVED lines=9> */
.L_x_2026:
[----:B------:R-:W-:Y:S05]  /*14230*/  BSYNC B0 ;  /* 0x0000000000007941 */ /* 0x000fea0003800000 */
.L_x_2025:
[----:B------:R-:W-:Y:S05]  /*14240*/  BRA.DIV ~URZ, `(.L_x_2027) ;  /* 0x000038b27f007947 */ /* 0x000fea000b800000 */
[----:B-1----:R1:W2:Y:S02]  /*14250*/  SHFL.IDX PT, R4, R12, 0x2, 0x1c1f ;  /* 0x005c1f000c047f89 */ /* 0x0022a400000e0000 */
.L_x_2090:
[----:B------:R-:W-:Y:S05]  /*14260*/  BRA.DIV ~URZ, `(.L_x_2028) ;  /* 0x000039027f007947 */ /* 0x000fea000b800000 */
[----:B----4-:R4:W1:Y:S02]  /*14270*/  SHFL.IDX PT, R0, R13, 0x2, 0x1c1f ;  /* 0x005c1f000d007f89 */ /* 0x01086400000e0000 */
.L_x_2091:
[----:B------:R-:W-:Y:S01]  /*14280*/  LOP3.LUT P0, RZ, R194, 0x1, RZ, 0xc0, !PT ;  /* 0x00000001c2ff7812 */ /* 0x000fe2000780c0ff */
[----:B------:R-:W-:-:S12]  /*14290*/  BSSY B0, `(.L_x_2029) ;  /* 0x0000054000007945 */ /* 0x000fd80003800000 */
[----:B------:R-:W-:Y:S05]  /*142a0*/  @P0 BRA `(.L_x_2030) ;  /* 0x0000052000000947 */ /* 0x000fea0003800000 */
[C---:B------:R-:W-:Y:S02]  /*142b0*/  IADD3 R5, R235.reuse, 0x8, RZ ;  /* 0x00000008eb057810 */ /* 0x040fe40007ffe0ff */
[----:B------:R-:W-:Y:S02]  /*142c0*/  ISETP.GE.AND P0, PT, R235, c[0x0][0x3c8], PT ;  /* 0x0000f200eb007a0c */ /* 0x000fe40003f06270 */
[----:B------:R-:W-:Y:S02]  /*142d0*/  ISETP.GE.AND P2, PT, R5, c[0x0][0x3c8], PT ;  /* 0x0000f20005007a0c */ /* 0x000fe40003f46270 */
[C---:B------:R-:W-:Y:S02]  /*142e0*/  IADD3 R16, R235.reuse, 0x10, RZ ;  /* 0x00000010eb107810 */ /* 0x040fe40007ffe0ff */
[----:B------:R-:W-:Y:S02]  /*142f0*/  IADD3 R10, R235, 0x18, RZ ;  /* 0x00000018eb0a7810 */ /* 0x000fe40007ffe0ff */
[----:B------:R-:W-:-:S02]  /*14300*/  ISETP.GE.AND P4, PT, R16, c[0x0][0x3c8], PT ;  /* 0x0000f20010007a0c */ /* 0x000fc40003f86270 */
[C---:B------:R-:W-:Y:S02]  /*14310*/  IADD3 R6, R235.reuse, 0x8, RZ ;  /* 0x00000008eb067810 */ /* 0x040fe40007ffe0ff */
[----:B------:R-:W-:Y:S02]  /*14320*/  ISETP.GE.AND P3, PT, R10, c[0x0][0x3c8], PT ;  /* 0x0000f2000a007a0c */ /* 0x000fe40003f66270 */
[-C--:B-1----:R-:W-:Y:S02]  /*14330*/  @!P0 LEA R2, P5, R235, R0.reuse, 0x2 ;  /* 0x00000000eb028211 */ /* 0x082fe400078a10ff */
[----:B------:R-:W-:Y:S02]  /*14340*/  SHF.R.S32.HI R7, RZ, 0x1f, R235 ;  /* 0x0000001fff077819 */ /* 0x000fe400000114eb */
[----:B------:R-:W-:Y:S02]  /*14350*/  SHF.R.S32.HI R6, RZ, 0x1f, R6 ;  /* 0x0000001fff067819 */ /* 0x000fe40000011406 */
[----:B------:R-:W-:-:S02]  /*14360*/  @!P2 LEA R8, P1, R5, R0, 0x2 ;  /* 0x000000000508a211 */ /* 0x000fc400078210ff */
[CC--:B--2---:R-:W-:Y:S02]  /*14370*/  @!P0 LEA.HI.X R3, R235.reuse, R4.reuse, R7, 0x2, P5 ;  /* 0x00000004eb038211 */ /* 0x0c4fe400028f1407 */
[C---:B------:R-:W-:Y:S02]  /*14380*/  IADD3 R11, R235.reuse, 0x28, RZ ;  /* 0x00000028eb0b7810 */ /* 0x040fe40007ffe0ff */
[----:B------:R-:W-:Y:S01]  /*14390*/  IADD3 R14, R235, 0x20, RZ ;  /* 0x00000020eb0e7810 */ /* 0x000fe20007ffe0ff */
[----:B------:R1:W-:Y:S01]  /*143a0*/  @!P0 ST.E.64 [R2.64], R34 ;  /* 0x0000002202008985 */ /* 0x0003e2000c101b06 */
[----:B------:R-:W-:Y:S02]  /*143b0*/  @!P2 LEA.HI.X R9, R5, R4, R6, 0x2, P1 ;  /* 0x000000040509a211 */ /* 0x000fe400008f1406 */
[C---:B------:R-:W-:Y:S02]  /*143c0*/  IADD3 R17, R235.reuse, 0x10, RZ ;  /* 0x00000010eb117810 */ /* 0x040fe40007ffe0ff */
[----:B------:R-:W-:Y:S01]  /*143d0*/  IADD3 R15, R235, 0x18, RZ ;  /* 0x00000018eb0f7810 */ /* 0x000fe20007ffe0ff */
[----:B------:R2:W-:Y:S01]  /*143e0*/  @!P2 ST.E.64 [R8.64], R36 ;  /* 0x000000240800a985 */ /* 0x0005e2000c101b06 */
[----:B------:R-:W-:-:S02]  /*143f0*/  ISETP.GE.AND P0, PT, R11, c[0x0][0x3c8], PT ;  /* 0x0000f2000b007a0c */ /* 0x000fc40003f06270 */
[----:B------:R-:W-:Y:S02]  /*14400*/  ISETP.GE.AND P1, PT, R14, c[0x0][0x3c8], PT ;  /* 0x0000f2000e007a0c */ /* 0x000fe40003f26270 */
[C---:B------:R-:W-:Y:S02]  /*14410*/  @!P4 LEA R6, P5, R16.reuse, R0, 0x2 ;  /* 0x000000001006c211 */ /* 0x040fe400078a10ff */
[----:B------:R-:W-:Y:S02]  /*14420*/  SHF.R.S32.HI R17, RZ, 0x1f, R17 ;  /* 0x0000001fff117819 */ /* 0x000fe40000011411 */
[----:B------:R-:W-:Y:S02]  /*14430*/  SHF.R.S32.HI R15, RZ, 0x1f, R15 ;  /* 0x0000001fff0f7819 */ /* 0x000fe4000001140f */
[----:B------:R-:W-:Y:S02]  /*14440*/  IADD3 R5, R235, 0x30, RZ ;  /* 0x00000030eb057810 */ /* 0x000fe40007ffe0ff */
[----:B------:R-:W-:-:S02]  /*14450*/  @!P4 LEA.HI.X R7, R16, R4, R17, 0x2, P5 ;  /* 0x000000041007c211 */ /* 0x000fc400028f1411 */
[----:B------:R-:W-:Y:S02]  /*14460*/  ISETP.GE.AND P6, PT, R5, c[0x0][0x3c8], PT ;  /* 0x0000f20005007a0c */ /* 0x000fe40003fc6270 */
[C---:B------:R-:W-:Y:S01]  /*14470*/  IADD3 R16, R235.reuse, 0x20, RZ ;  /* 0x00000020eb107810 */ /* 0x040fe20007ffe0ff */
[----:B------:R5:W-:Y:S01]  /*14480*/  @!P4 ST.E.64 [R6.64], R38 ;  /* 0x000000260600c985 */ /* 0x000be2000c101b06 */
[C---:B------:R-:W-:Y:S02]  /*14490*/  IADD3 R17, R235.reuse, 0x48, RZ ;  /* 0x00000048eb117810 */ /* 0x040fe40007ffe0ff */
        /* <DEDUP_REMOVED lines=51> */
.L_x_2030:
[----:B------:R-:W-:Y:S05]  /*147d0*/  BSYNC B0 ;  /* 0x0000000000007941 */ /* 0x000fea0003800000 */
.L_x_2029:
[----:B------:R-:W-:Y:S05]  /*147e0*/  BRA.DIV ~URZ, `(.L_x_2031) ;  /* 0x000033e27f007947 */ /* 0x000fea000b800000 */
[----:B--2---:R2:W3:Y:S04]  /*147f0*/  SHFL.IDX PT, R4, R12, 0x3, 0x1c1f ;  /* 0x007c1f000c047f89 */ /* 0x0044e800000e0000 */
[----:B-1----:R2:W1:Y:S02]  /*14800*/  SHFL.IDX PT, R0, R13, 0x3, 0x1c1f ;  /* 0x007c1f000d007f89 */ /* 0x00246400000e0000 */
.L_x_2092:
        /* <DEDUP_REMOVED lines=16> */
[C---:B------:R-:W-:Y:S02]  /*14910*/  IADD3 R5, R235.reuse, 0x20, RZ ;  /* 0x00000020eb057810 */ /* 0x040fe40007ffe0ff */
[----:B------:R-:W-:Y:S02]  /*14920*/  @!P3 LEA.HI.X R3, R8, R4, R9, 0x2, P5 ;  /* 0x000000040803b211 */ /* 0x000fe400028f1409 */
[----:B----4-:R-:W-:Y:S02]  /*14930*/  IADD3 R13, R235, 0x10, RZ ;  /* 0x00000010eb0d7810 */ /* 0x010fe40007ffe0ff */
[----:B------:R-:W-:Y:S01]  /*14940*/  ISETP.GE.AND P0, PT, R5, c[0x0][0x3c8], PT ;  /* 0x0000f20005007a0c */ /* 0x000fe20003f06270 */
[----:B------:R2:W-:Y:S01]  /*14950*/  @!P3 ST.E.64 [R2.64], R30 ;  /* 0x0000001e0200b985 */ /* 0x0005e2000c101b06 */
[----:B------:R-:W-:Y:S02]  /*14960*/  @!P2 LEA R8, P3, R11, R0, 0x2 ;  /* 0x000000000b08a211 */ /* 0x000fe400078610ff */
[----:B------:R-:W-:-:S02]  /*14970*/  SHF.R.S32.HI R13, RZ, 0x1f, R13 ;  /* 0x0000001fff0d7819 */ /* 0x000fc4000001140d */
[----:B------:R-:W-:Y:S02]  /*14980*/  IADD3 R14, R235, 0x28, RZ ;  /* 0x00000028eb0e7810 */ /* 0x000fe40007ffe0ff */
[----:B------:R-:W-:Y:S02]  /*14990*/  @!P2 LEA.HI.X R9, R11, R4, R13, 0x2, P3 ;  /* 0x000000040b09a211 */ /* 0x000fe400018f140d */
[C---:B------:R-:W-:Y:S02]  /*149a0*/  IADD3 R13, R235.reuse, 0x18, RZ ;  /* 0x00000018eb0d7810 */ /* 0x040fe40007ffe0ff */
[C---:B------:R-:W-:Y:S01]  /*149b0*/  IADD3 R11, R235.reuse, 0x20, RZ ;  /* 0x00000020eb0b7810 */ /* 0x040fe20007ffe0ff */
        /* <DEDUP_REMOVED lines=17> */
[C---:B------:R-:W-:Y:S01]  /*14ad0*/  IADD3 R11, R235.reuse, 0x30, RZ ;  /* 0x00000030eb0b7810 */ /* 0x040fe20007ffe0ff */
        /* <DEDUP_REMOVED lines=9> */
[C---:B--2---:R-:W-:Y:S02]  /*14b70*/  @!P4 LEA R2, P6, R10.reuse, R0, 0x2 ;  /* 0x000000000a02c211 */ /* 0x044fe400078c10ff */
        /* <DEDUP_REMOVED lines=35> */
.L_x_2004:
        /* <DEDUP_REMOVED lines=20> */
.L_x_2032:
        /* <DEDUP_REMOVED lines=58> */
.L_x_2034:
[----:B------:R-:W-:Y:S05]  /*15290*/  BSYNC B0 ;  /* 0x0000000000007941 */ /* 0x000fea0003800000 */
.L_x_2033:
        /* <DEDUP_REMOVED lines=47> */
.L_x_2093:
[----:B------:R-:W-:Y:S05]  /*15590*/  BRA.DIV ~URZ, `(.L_x_2036) ;  /* 0x000027627f007947 */ /* 0x000fea000b800000 */
[----:B------:R3:W4:Y:S02]  /*155a0*/  SHFL.IDX PT, R0, R12, RZ, 0x1c1f ;  /* 0x001c1fff0c007589 */ /* 0x00072400000e0000 */
.L_x_2094:
        /* <DEDUP_REMOVED lines=21> */
.L_x_2038:
[----:B------:R-:W-:Y:S05]  /*15700*/  BSYNC B0 ;  /* 0x0000000000007941 */ /* 0x000fea0003800000 */
.L_x_2037:
[----:B------:R-:W-:Y:S05]  /*15710*/  BRA.DIV ~URZ, `(.L_x_2039) ;  /* 0x000026427f007947 */ /* 0x000fea000b800000 */
[----:B--2---:R2:W1:Y:S04]  /*15720*/  SHFL.IDX PT, R8, R9, 0x1, 0x1c1f ;  /* 0x003c1f0009087f89 */ /* 0x00446800000e0000 */
[----:B----4-:R2:W4:Y:S02]  /*15730*/  SHFL.IDX PT, R0, R12, 0x1, 0x1c1f ;  /* 0x003c1f000c007f89 */ /* 0x01052400000e0000 */
.L_x_2095:
        /* <DEDUP_REMOVED lines=21> */
.L_x_2041:
[----:B------:R-:W-:Y:S05]  /*15890*/  BSYNC B0 ;  /* 0x0000000000007941 */ /* 0x000fea0003800000 */
.L_x_2040:
[----:B------:R-:W-:Y:S05]  /*158a0*/  BRA.DIV ~URZ, `(.L_x_2042) ;  /* 0x000025727f007947 */ /* 0x000fea000b800000 */
[----:B-1----:R1:W2:Y:S02]  /*158b0*/  SHFL.IDX PT, R8, R9, 0x2, 0x1c1f ;  /* 0x005c1f0009087f89 */ /* 0x0022a400000e0000 */
.L_x_2096:
[----:B------:R-:W-:Y:S05]  /*158c0*/  BRA.DIV ~URZ, `(.L_x_2043) ;  /* 0x000025c27f007947 */ /* 0x000fea000b800000 */
[----:B----4-:R4:W1:Y:S02]  /*158d0*/  SHFL.IDX PT, R0, R12, 0x2, 0x1c1f ;  /* 0x005c1f000c007f89 */ /* 0x01086400000e0000 */
.L_x_2097:
        /* <DEDUP_REMOVED lines=21> */
.L_x_2045:
[----:B------:R-:W-:Y:S05]  /*15a30*/  BSYNC B0 ;  /* 0x0000000000007941 */ /* 0x000fea0003800000 */
.L_x_2044:
[----:B------:R-:W-:Y:S05]  /*15a40*/  BRA.DIV ~URZ, `(.L_x_2046) ;  /* 0x000024a27f007947 */ /* 0x000fea000b800000 */
[----:B--2---:R2:W3:Y:S04]  /*15a50*/  SHFL.IDX PT, R8, R9, 0x3, 0x1c1f ;  /* 0x007c1f0009087f89 */ /* 0x0044e800000e0000 */
[----:B-1----:R2:W1:Y:S02]  /*15a60*/  SHFL.IDX PT, R0, R12, 0x3, 0x1c1f ;  /* 0x007c1f000c007f89 */ /* 0x00246400000e0000 */
.L_x_2098:
        /* <DEDUP_REMOVED lines=20> */
.L_x_2019:
[----:B------:R-:W-:Y:S05]  /*15bb0*/  BSYNC B1 ;  /* 0x0000000000017941 */ /* 0x000fea0003800000 */
.L_x_2003:
        /* <DEDUP_REMOVED lines=15> */
.L_x_2099:
[----:B------:R-:W-:Y:S05]  /*15cb0*/  BRA.DIV ~URZ, `(.L_x_2049) ;  /* 0x000023627f007947 */ /* 0x000fea000b800000 */
[----:B------:R3:W4:Y:S02]  /*15cc0*/  SHFL.IDX PT, R8, R74, 0x1, 0x1f ;  /* 0x00201f004a087f89 */ /* 0x00072400000e0000 */
.L_x_2100:
        /* <DEDUP_REMOVED lines=19> */
.L_x_2101:
        /* <DEDUP_REMOVED lines=16> */
.L_x_2102:
[----:B---3--:R-:W-:Y:S01]  /*15f00*/  IMAD R0, R0, c[0x0][0x538], RZ ;  /* 0x00014e0000007a24 */ /* 0x008fe200078e02ff */
[----:B------:R-:W-:Y:S04]  /*15f10*/  BSSY B1, `(.L_x_2052) ;  /* 0x00000ce000017945 */ /* 0x000fe80003800000 */
[----:B----4-:R-:W-:-:S04]  /*15f20*/  IADD3 R8, R0, R8, RZ ;  /* 0x0000000800087210 */ /* 0x010fc80007ffe0ff */
[----:B--2---:R-:W-:-:S13]  /*15f30*/  ISETP.GT.AND P0, PT, R8, R9, PT ;  /* 0x000000090800720c */ /* 0x004fda0003f04270 */
[----:B------:R-:W-:Y:S05]  /*15f40*/  @P0 BRA `(.L_x_2053) ;  /* 0x0000025000000947 */ /* 0x000fea0003800000 */
.L_x_2057:
        /* <DEDUP_REMOVED lines=17> */
.L_x_2103:
        /* <DEDUP_REMOVED lines=16> */
.L_x_2104:
[----:B--2---:R-:W-:-:S05]  /*16160*/  IMAD R0, R0, c[0x0][0x538], RZ ;  /* 0x00014e0000007a24 */ /* 0x004fca00078e02ff */
[----:B------:R-:W-:-:S04]  /*16170*/  IADD3 R8, R0, R8, RZ ;  /* 0x0000000800087210 */ /* 0x000fc80007ffe0ff */
[----:B------:R-:W-:-:S13]  /*16180*/  ISETP.GT.AND P0, PT, R8, R9, PT ;  /* 0x000000090800720c */ /* 0x000fda0003f04270 */
[----:B-1----:R-:W-:Y:S05]  /*16190*/  @!P0 BRA `(.L_x_2057) ;  /* 0xfffffdb000008947 */ /* 0x002fea000383ffff */
.L_x_2053:
[----:B------:R-:W-:-:S05]  /*161a0*/  IADD3 R12, -R0, R8, RZ ;  /* 0x00000008000c7210 */ /* 0x000fca0007ffe1ff */
[----:B------:R-:W-:-:S05]  /*161b0*/  IMAD R0, R4, c[0x0][0x538], R12 ;  /* 0x00014e0004007a24 */ /* 0x000fca00078e020c */
[----:B------:R-:W-:Y:S01]  /*161c0*/  ISETP.GT.AND P0, PT, R0, R9, PT ;  /* 0x000000090000720c */ /* 0x000fe20003f04270 */
[----:B------:R-:W-:-:S12]  /*161d0*/  BRA.DIV ~URZ, `(.L_x_2058) ;  /* 0x000022827f007947 */ /* 0x000fd8000b800000 */
[----:B------:R-:W-:-:S03]  /*161e0*/  VOTE.ANY R10, PT, !P0 ;  /* 0x00000000000a7806 */ /* 0x000fc600040e0100 */
.L_x_2105:
[----:B------:R-:W2:Y:S01]  /*161f0*/  LDL.LU R0, [R1+0x24] ;  /* 0x0000240001007983 */ /* 0x000ea20000300800 */
[----:B------:R-:W2:Y:S02]  /*16200*/  POPC R8, R10 ;  /* 0x0000000a00087309 */ /* 0x000ea40000000000 */
[----:B--2---:R-:W-:-:S05]  /*16210*/  IADD3 R0, R8, R0, RZ ;  /* 0x0000000008007210 */ /* 0x004fca0007ffe0ff */
[----:B------:R2:W-:Y:S01]  /*16220*/  STL [R1+0x24], R0 ;  /* 0x0000240001007387 */ /* 0x0005e20000100800 */
[----:B------:R-:W-:Y:S05]  /*16230*/  BRA.DIV ~URZ, `(.L_x_2059) ;  /* 0x000022727f007947 */ /* 0x000fea000b800000 */
[----:B------:R3:W4:Y:S04]  /*16240*/  SHFL.IDX PT, R11, R6, R8, 0x1f ;  /* 0x00001f08060b7589 */ /* 0x00072800000e0000 */
[----:B------:R3:W1:Y:S02]  /*16250*/  SHFL.IDX PT, R7, R7, R8, 0x1f ;  /* 0x00001f0807077589 */ /* 0x00066400000e0000 */
.L_x_2106:
[----:B------:R-:W-:Y:S01]  /*16260*/  ISETP.NE.AND P0, PT, R10, RZ, PT ;  /* 0x000000ff0a00720c */ /* 0x000fe20003f05270 */
[----:B------:R-:W-:-:S12]  /*16270*/  BSSY B0, `(.L_x_2060) ;  /* 0x0000005000007945 */ /* 0x000fd80003800000 */
[----:B------:R-:W-:Y:S05]  /*16280*/  @!P0 BRA `(.L_x_2061) ;  /* 0x0000003000008947 */ /* 0x000fea0003800000 */
[----:B------:R-:W-:Y:S01]  /*16290*/  IADD3 R3, R8, -0x1, RZ ;  /* 0xffffffff08037810 */ /* 0x000fe20007ffe0ff */
[----:B------:R-:W-:Y:S05]  /*162a0*/  BRA.DIV ~URZ, `(.L_x_2062) ;  /* 0x000022d27f007947 */ /* 0x000fea000b800000 */
[----:B------:R2:W3:Y:S02]  /*162b0*/  SHFL.IDX PT, R13, R4, R3, 0x1f ;  /* 0x00001f03040d7589 */ /* 0x0004e400000e0000 */
.L_x_2061:
[----:B------:R-:W-:Y:S05]  /*162c0*/  BSYNC B0 ;  /* 0x0000000000007941 */ /* 0x000fea0003800000 */
.L_x_2060:
        /* <DEDUP_REMOVED lines=68> */
.L_x_2064:
        /* <DEDUP_REMOVED lines=68> */
.L_x_2065:
[----:B------:R-:W-:Y:S05]  /*16b50*/  BSYNC B0 ;  /* 0x0000000000007941 */ /* 0x000fea0003800000 */
.L_x_2063:
[----:B------:R-:W-:-:S04]  /*16b60*/  LOP3.LUT R2, RZ, R2, RZ, 0x33, !PT ;  /* 0x00000002ff027212 */ /* 0x000fc800078e33ff */
[----:B-1----:R-:W-:-:S05]  /*16b70*/  IADD3 R0, R2, R11, RZ ;  /* 0x0000000b02007210 */ /* 0x002fca0007ffe0ff */
[----:B------:R1:W-:Y:S01]  /*16b80*/  STL [R1+0x1c], R0 ;  /* 0x00001c0001007387 */ /* 0x0003e20000100800 */
[----:B------:R-:W-:Y:S05]  /*16b90*/  BRA `(.L_x_2066) ;  /* 0x0000005000007947 */ /* 0x000fea0003800000 */
.L_x_2054:
[----:B------:R-:W-:Y:S01]  /*16ba0*/  MOV R0, c[0x0][0x53c] ;  /* 0x00014f0000007a02 */ /* 0x000fe20000000f00 */
[----:B------:R2:W-:Y:S04]  /*16bb0*/  STL [R1+0x18], R9 ;  /* 0x0000180901007387 */ /* 0x0005e80000100800 */
[----:B------:R2:W-:Y:S04]  /*16bc0*/  STL [R1+0x1c], RZ ;  /* 0x00001cff01007387 */ /* 0x0005e80000100800 */
[----:B------:R2:W-:Y:S04]  /*16bd0*/  STL [R1+0x20], RZ ;  /* 0x000020ff01007387 */ /* 0x0005e80000100800 */
[----:B------:R2:W-:Y:S02]  /*16be0*/  STL [R1+0x24], R0 ;  /* 0x0000240001007387 */ /* 0x0005e40000100800 */
.L_x_2066:
[----:B------:R-:W-:Y:S05]  /*16bf0*/  BSYNC B1 ;  /* 0x0000000000017941 */ /* 0x000fea0003800000 */
.L_x_2052:
        /* <DEDUP_REMOVED lines=9> */
.L_x_2047:
[----:B--2---:R-:W2:Y:S02]  /*16c90*/  LDL R0, [R1+0x24] ;  /* 0x0000240001007983 */ /* 0x004ea40000100800 */
[----:B--2---:R-:W-:-:S13]  /*16ca0*/  ISETP.GE.AND P0, PT, R0, c[0x0][0x53c], PT ;  /* 0x00014f0000007a0c */ /* 0x004fda0003f06270 */
[----:B-1----:R-:W-:Y:S01]  /*16cb0*/  @P0 CALL.REL.NOINC `(.L_x_2067) ;  /* 0x0000001000000944 */ /* 0x002fe20003c00000 */
[----:B------:R-:W-:Y:S05]  /*16cc0*/  BRA `(.L_x_2068) ;  /* 0xfffeae9000007947 */ /* 0x000fea000383ffff */
.L_x_2067:
[----:B------:R-:W-:Y:S05]  /*16cd0*/  EXIT ;  /* 0x000000000000794d */ /* 0x000fea0003800000 */
.L_x_1887:
[----:B------:R-:W-:Y:S01]  /*16ce0*/  IMAD.MOV.U32 R0, RZ, RZ, R5 ;  /* 0x000000ffff007224 */ /* 0x000fe200078e0005 */
[----:B------:R-:W-:Y:S02]  /*16cf0*/  MOV R2, 0x1 ;  /* 0x0000000100027802 */ /* 0x000fe40000000f00 */
[----:B------:R-:W-:Y:S02]  /*16d00*/  MOV R3, 0x16d20 ;  /* 0x00016d2000037802 */ /* 0x000fe40000000f00 */
[----:B------:R-:W-:Y:S05]  /*16d10*/  CALL.REL.NOINC `($__internal_36_$__cuda_sm70_shflsync_up_p) ;  /* 0x0000195000007944 */ /* 0x000fea0003c00000 */
[----:B------:R-:W-:Y:S01]  /*16d20*/  MOV R0, R4 ;  /* 0x0000000400007202 */ /* 0x000fe20000000f00 */
[----:B------:R-:W-:Y:S05]  /*16d30*/  BRA `(.L_x_2069) ;  /* 0xfffe972000007947 */ /* 0x000fea000383ffff */
.L_x_1888:
[----:B------:R-:W-:Y:S01]  /*16d40*/  IMAD.MOV.U32 R0, RZ, RZ, R5 ;  /* 0x000000ffff007224 */ /* 0x000fe200078e0005 */
[----:B------:R-:W-:Y:S02]  /*16d50*/  MOV R2, 0x2 ;  /* 0x0000000200027802 */ /* 0x000fe40000000f00 */
[----:B------:R-:W-:Y:S02]  /*16d60*/  MOV R3, 0x16d80 ;  /* 0x00016d8000037802 */ /* 0x000fe40000000f00 */
[----:B------:R-:W-:Y:S05]  /*16d70*/  CALL.REL.NOINC `($__internal_36_$__cuda_sm70_shflsync_up_p) ;  /* 0x000018f000007944 */ /* 0x000fea0003c00000 */
[----:B------:R-:W-:Y:S01]  /*16d80*/  SEL R0, R4, RZ, P4 ;  /* 0x000000ff04007207 */ /* 0x000fe20002000000 */
[----:B------:R-:W-:Y:S01]  /*16d90*/  IMAD.MOV.U32 R2, RZ, RZ, 0x4 ;  /* 0x00000004ff027424 */ /* 0x000fe200078e00ff */
[----:B------:R-:W-:-:S03]  /*16da0*/  MOV R3, 0x16dd0 ;  /* 0x00016dd000037802 */ /* 0x000fc60000000f00 */
[----:B------:R-:W-:Y:S02]  /*16db0*/  IMAD.IADD R0, R5, 0x1, R0 ;  /* 0x0000000105007824 */ /* 0x000fe400078e0200 */
        /* <DEDUP_REMOVED lines=14> */
[----:B------:R-:W-:Y:S01]  /*16ea0*/  IMAD.IADD R4, R0, 0x1, R4 ;  /* 0x0000000100047824 */ /* 0x000fe200078e0204 */
[----:B------:R-:W-:-:S03]  /*16eb0*/  MOV R0, 0x1f ;  /* 0x0000001f00007802 */ /* 0x000fc60000000f00 */
[----:B------:R-:W-:Y:S02]  /*16ec0*/  IMAD.MOV.U32 R5, RZ, RZ, R4 ;  /* 0x000000ffff057224 */ /* 0x000fe400078e0004 */
[----:B------:R-:W-:Y:S05]  /*16ed0*/  CALL.REL.NOINC `($__internal_35_$__cuda_sm70_shflsync_idx_p) ;  /* 0x0000174000007944 */ /* 0x000fea0003c00000 */
[----:B------:R-:W-:Y:S05]  /*16ee0*/  BRA `(.L_x_2070) ;  /* 0xfffe967000007947 */ /* 0x000fea000383ffff */
.L_x_1890:
[----:B------:R-:W-:Y:S02]  /*16ef0*/  SEL R0, RZ, 0x1, P0 ;  /* 0x00000001ff007807 */ /* 0x000fe40000000000 */
[----:B------:R-:W-:Y:S02]  /*16f00*/  MOV R2, 0x16f20 ;  /* 0x00016f2000027802 */ /* 0x000fe40000000f00 */
[----:B------:R-:W-:Y:S05]  /*16f10*/  CALL.REL.NOINC `($__internal_37_$__cuda_sm70_votesync_ballot) ;  /* 0x000017c000007944 */ /* 0x000fea0003c00000 */
[----:B------:R-:W-:Y:S01]  /*16f20*/  MOV R10, R0 ;  /* 0x00000000000a7202 */ /* 0x000fe20000000f00 */
[----:B------:R-:W-:Y:S05]  /*16f30*/  BRA `(.L_x_2071) ;  /* 0xfffe96b000007947 */ /* 0x000fea000383ffff */
.L_x_1891:
[----:B------:R-:W-:Y:S01]  /*16f40*/  IMAD.MOV.U32 R5, RZ, RZ, R9 ;  /* 0x000000ffff057224 */ /* 0x000fe200078e0009 */
[----:B------:R-:W-:Y:S01]  /*16f50*/  MOV R3, R6 ;  /* 0x0000000600037202 */ /* 0x000fe20000000f00 */
[----:B-1----:R-:W-:Y:S01]  /*16f60*/  IMAD.MOV.U32 R0, RZ, RZ, 0x1f ;  /* 0x0000001fff007424 */ /* 0x002fe200078e00ff */
[----:B------:R-:W-:Y:S02]  /*16f70*/  MOV R2, 0x16f90 ;  /* 0x00016f9000027802 */ /* 0x000fe40000000f00 */
[----:B------:R-:W-:Y:S05]  /*16f80*/  CALL.REL.NOINC `($__internal_35_$__cuda_sm70_shflsync_idx_p) ;  /* 0x0000169000007944 */ /* 0x000fea0003c00000 */
[----:B------:R-:W-:Y:S01]  /*16f90*/  IMAD.MOV.U32 R12, RZ, RZ, R0 ;  /* 0x000000ffff0c7224 */ /* 0x000fe200078e0000 */
[----:B------:R-:W-:Y:S01]  /*16fa0*/  MOV R5, R8 ;  /* 0x0000000800057202 */ /* 0x000fe20000000f00 */
[----:B------:R-:W-:Y:S01]  /*16fb0*/  IMAD.MOV.U32 R7, RZ, RZ, RZ ;  /* 0x000000ffff077224 */ /* 0x000fe200078e00ff */
[----:B------:R-:W-:Y:S01]  /*16fc0*/  MOV R3, R6 ;  /* 0x0000000600037202 */ /* 0x000fe20000000f00 */
[----:B------:R-:W-:Y:S01]  /*16fd0*/  IMAD.MOV.U32 R0, RZ, RZ, 0x1f ;  /* 0x0000001fff007424 */ /* 0x000fe200078e00ff */
[----:B------:R-:W-:-:S02]  /*16fe0*/  MOV R2, 0x17000 ;  /* 0x0001700000027802 */ /* 0x000fc40000000f00 */
[----:B------:R-:W-:Y:S05]  /*16ff0*/  CALL.REL.NOINC `($__internal_35_$__cuda_sm70_shflsync_idx_p) ;  /* 0x0000162000007944 */ /* 0x000fea0003c00000 */
[----:B------:R-:W-:Y:S01]  /*17000*/  MOV R9, R0 ;  /* 0x0000000000097202 */ /* 0x000fe20000000f00 */
[----:B------:R-:W-:Y:S05]  /*17010*/  BRA `(.L_x_2072) ;  /* 0xfffe964000007947 */ /* 0x000fea000383ffff */
.L_x_1894:
[----:B------:R-:W-:Y:S01]  /*17020*/  IMAD.MOV.U32 R5, RZ, RZ, R4 ;  /* 0x000000ffff057224 */ /* 0x000fe200078e0004 */
[----:B-1----:R-:W-:-:S02]  /*17030*/  MOV R0, 0x1f ;  /* 0x0000001f00007802 */ /* 0x002fc40000000f00 */
[----:B------:R-:W-:Y:S02]  /*17040*/  MOV R2, 0x17060 ;  /* 0x0001706000027802 */ /* 0x000fe40000000f00 */
[----:B--234-:R-:W-:Y:S05]  /*17050*/  CALL.REL.NOINC `($__internal_35_$__cuda_sm70_shflsync_idx_p) ;  /* 0x000015c000007944 */ /* 0x01cfea0003c00000 */
[----:B------:R-:W-:Y:S01]  /*17060*/  MOV R7, R0 ;  /* 0x0000000000077202 */ /* 0x000fe20000000f00 */
[----:B------:R-:W-:Y:S05]  /*17070*/  BRA `(.L_x_1893) ;  /* 0xfffe964000007947 */ /* 0x000fea000383ffff */
.L_x_1913:
[----:B------:R-:W-:Y:S01]  /*17080*/  IMAD.MOV.U32 R5, RZ, RZ, R11 ;  /* 0x000000ffff057224 */ /* 0x000fe200078e000b */
[----:B------:R-:W-:Y:S01]  /*17090*/  MOV R3, RZ ;  /* 0x000000ff00037202 */ /* 0x000fe20000000f00 */
[----:B------:R-:W-:Y:S01]  /*170a0*/  IMAD.MOV.U32 R0, RZ, RZ, 0x1c1f ;  /* 0x00001c1fff007424 */ /* 0x000fe200078e00ff */
[----:B------:R-:W-:Y:S02]  /*170b0*/  MOV R2, 0x170d0 ;  /* 0x000170d000027802 */ /* 0x000fe40000000f00 */
[----:B------:R-:W-:Y:S05]  /*170c0*/  CALL.REL.NOINC `($__internal_35_$__cuda_sm70_shflsync_idx_p) ;  /* 0x0000155000007944 */ /* 0x000fea0003c00000 */
[----:B------:R-:W-:Y:S01]  /*170d0*/  MOV R8, R0 ;  /* 0x0000000000087202 */ /* 0x000fe20000000f00 */
[----:B------:R-:W-:Y:S05]  /*170e0*/  BRA `(.L_x_2073) ;  /* 0xfffebe6000007947 */ /* 0x000fea000383ffff */
.L_x_1914:
[----:B------:R-:W-:Y:S01]  /*170f0*/  IMAD.MOV.U32 R5, RZ, RZ, R12 ;  /* 0x000000ffff057224 */ /* 0x000fe200078e000c */
[----:B------:R-:W-:Y:S01]  /*17100*/  MOV R3, RZ ;  /* 0x000000ff00037202 */ /* 0x000fe20000000f00 */
[----:B------:R-:W-:Y:S01]  /*17110*/  IMAD.MOV.U32 R0, RZ, RZ, 0x1c1f ;  /* 0x00001c1fff007424 */ /* 0x000fe200078e00ff */
[----:B------:R-:W-:Y:S02]  /*17120*/  MOV R2, 0x17140 ;  /* 0x0001714000027802 */ /* 0x000fe40000000f00 */
[----:B-12---:R-:W-:Y:S05]  /*17130*/  CALL.REL.NOINC `($__internal_35_$__cuda_sm70_shflsync_idx_p) ;  /* 0x000014e000007944 */ /* 0x006fea0003c00000 */
[----:B------:R-:W-:Y:S05]  /*17140*/  BRA `(.L_x_2074) ;  /* 0xfffebe2000007947 */ /* 0x000fea000383ffff */
.L_x_1917:
[----:B--2---:R-:W-:Y:S01]  /*17150*/  IMAD.MOV.U32 R5, RZ, RZ, R11 ;  /* 0x000000ffff057224 */ /* 0x004fe200078e000b */
[----:B------:R-:W-:Y:S01]  /*17160*/  MOV R3, 0x1 ;  /* 0x0000000100037802 */ /* 0x000fe20000000f00 */
[----:B----4-:R-:W-:Y:S01]  /*17170*/  IMAD.MOV.U32 R0, RZ, RZ, 0x1c1f ;  /* 0x00001c1fff007424 */ /* 0x010fe200078e00ff */
[----:B------:R-:W-:-:S02]  /*17180*/  MOV R2, 0x171a0 ;  /* 0x000171a000027802 */ /* 0x000fc40000000f00 */
[----:B-1-3--:R-:W-:Y:S05]  /*17190*/  CALL.REL.NOINC `($__internal_35_$__cuda_sm70_shflsync_idx_p) ;  /* 0x0000148000007944 */ /* 0x00afea0003c00000 */
[----:B------:R-:W-:Y:S01]  /*171a0*/  IMAD.MOV.U32 R8, RZ, RZ, R0 ;  /* 0x000000ffff087224 */ /* 0x000fe200078e0000 */
[----:B------:R-:W-:Y:S01]  /*171b0*/  MOV R3, 0x1 ;  /* 0x0000000100037802 */ /* 0x000fe20000000f00 */
[----:B------:R-:W-:Y:S01]  /*171c0*/  IMAD.MOV.U32 R5, RZ, RZ, R12 ;  /* 0x000000ffff057224 */ /* 0x000fe200078e000c */
[----:B------:R-:W-:-:S02]  /*171d0*/  MOV R0, 0x1c1f ;  /* 0x00001c1f00007802 */ /* 0x000fc40000000f00 */
[----:B------:R-:W-:Y:S02]  /*171e0*/  MOV R2, 0x17200 ;  /* 0x0001720000027802 */ /* 0x000fe40000000f00 */
[----:B------:R-:W-:Y:S05]  /*171f0*/  CALL.REL.NOINC `($__internal_35_$__cuda_sm70_shflsync_idx_p) ;  /* 0x0000142000007944 */ /* 0x000fea0003c00000 */
[----:B------:R-:W-:Y:S05]  /*17200*/  BRA `(.L_x_2075) ;  /* 0xfffebf1000007947 */ /* 0x000fea000383ffff */
.L_x_1920:
[----:B-1----:R-:W-:Y:S01]  /*17210*/  IMAD.MOV.U32 R5, RZ, RZ, R11 ;  /* 0x000000ffff057224 */ /* 0x002fe200078e000b */
[----:B------:R-:W-:Y:S01]  /*17220*/  MOV R3, 0x2 ;  /* 0x0000000200037802 */ /* 0x000fe20000000f00 */
[----:B----4-:R-:W-:Y:S01]  /*17230*/  IMAD.MOV.U32 R0, RZ, RZ, 0x1c1f ;  /* 0x00001c1fff007424 */ /* 0x010fe200078e00ff */
[----:B------:R-:W-:Y:S02]  /*17240*/  MOV R2, 0x17260 ;  /* 0x0001726000027802 */ /* 0x000fe40000000f00 */
[----:B--23--:R-:W-:Y:S05]  /*17250*/  CALL.REL.NOINC `($__internal_35_$__cuda_sm70_shflsync_idx_p) ;  /* 0x000013c000007944 */ /* 0x00cfea0003c00000 */
[----:B------:R-:W-:Y:S01]  /*17260*/  MOV R8, R0 ;  /* 0x0000000000087202 */ /* 0x000fe20000000f00 */
[----:B------:R-:W-:Y:S05]  /*17270*/  BRA `(.L_x_2076) ;  /* 0xfffec04000007947 */ /* 0x000fea000383ffff */
.L_x_1921:
[----:B------:R-:W-:Y:S01]  /*17280*/  IMAD.MOV.U32 R5, RZ, RZ, R12 ;  /* 0x000000ffff057224 */ /* 0x000fe200078e000c */
[----:B------:R-:W-:Y:S01]  /*17290*/  MOV R3, 0x2 ;  /* 0x0000000200037802 */ /* 0x000fe20000000f00 */
[----:B----4-:R-:W-:Y:S01]  /*172a0*/  IMAD.MOV.U32 R0, RZ, RZ, 0x1c1f ;  /* 0x00001c1fff007424 */ /* 0x010fe200078e00ff */
[----:B------:R-:W-:Y:S02]  /*172b0*/  MOV R2, 0x172d0 ;  /* 0x000172d000027802 */ /* 0x000fe40000000f00 */
[----:B-123--:R-:W-:Y:S05]  /*172c0*/  CALL.REL.NOINC `($__internal_35_$__cuda_sm70_shflsync_idx_p) ;  /* 0x0000135000007944 */ /* 0x00efea0003c00000 */
[----:B------:R-:W-:Y:S05]  /*172d0*/  BRA `(.L_x_2077) ;  /* 0xfffec00000007947 */ /* 0x000fea000383ffff */
.L_x_1924:
[----:B-1----:R-:W-:Y:S01]  /*172e0*/  IMAD.MOV.U32 R5, RZ, RZ, R11 ;  /* 0x000000ffff057224 */ /* 0x002fe200078e000b */
[----:B------:R-:W-:Y:S01]  /*172f0*/  MOV R3, 0x3 ;  /* 0x0000000300037802 */ /* 0x000fe20000000f00 */
[----:B------:R-:W-:Y:S01]  /*17300*/  IMAD.MOV.U32 R0, RZ, RZ, 0x1c1f ;  /* 0x00001c1fff007424 */ /* 0x000fe200078e00ff */
[----:B------:R-:W-:-:S02]  /*17310*/  MOV R2, 0x17330 ;  /* 0x0001733000027802 */ /* 0x000fc40000000f00 */
[----:B--234-:R-:W-:Y:S05]  /*17320*/  CALL.REL.NOINC `($__internal_35_$__cuda_sm70_shflsync_idx_p) ;  /* 0x000012f000007944 */ /* 0x01cfea0003c00000 */
[----:B------:R-:W-:Y:S01]  /*17330*/  IMAD.MOV.U32 R7, RZ, RZ, R0 ;  /* 0x000000ffff077224 */ /* 0x000fe200078e0000 */
[----:B------:R-:W-:Y:S01]  /*17340*/  MOV R3, 0x3 ;  /* 0x0000000300037802 */ /* 0x000fe20000000f00 */
[----:B------:R-:W-:Y:S01]  /*17350*/  IMAD.MOV.U32 R5, RZ, RZ, R12 ;  /* 0x000000ffff057224 */ /* 0x000fe200078e000c */
[----:B------:R-:W-:-:S02]  /*17360*/  MOV R0, 0x1c1f ;  /* 0x00001c1f00007802 */ /* 0x000fc40000000f00 */
[----:B------:R-:W-:Y:S02]  /*17370*/  MOV R2, 0x17390 ;  /* 0x0001739000027802 */ /* 0x000fe40000000f00 */
[----:B------:R-:W-:Y:S05]  /*17380*/  CALL.REL.NOINC `($__internal_35_$__cuda_sm70_shflsync_idx_p) ;  /* 0x0000129000007944 */ /* 0x000fea0003c00000 */
[----:B------:R-:W-:Y:S05]  /*17390*/  BRA `(.L_x_2078) ;  /* 0xfffec0f000007947 */ /* 0x000fea000383ffff */
.L_x_1999:
[----:B------:R-:W-:Y:S01]  /*173a0*/  IMAD.MOV.U32 R0, RZ, RZ, R247 ;  /* 0x000000ffff007224 */ /* 0x000fe200078e00f7 */
[----:B-1----:R-:W-:Y:S02]  /*173b0*/  MOV R3, 0x2 ;  /* 0x0000000200037802 */ /* 0x002fe40000000f00 */
[----:B------:R-:W-:Y:S02]  /*173c0*/  MOV R2, 0x173e0 ;  /* 0x000173e000027802 */ /* 0x000fe40000000f00 */
[----:B------:R-:W-:Y:S05]  /*173d0*/  CALL.REL.NOINC `($__internal_34_$__cuda_sm70_shflsync_bfly_p) ;  /* 0x0000120000007944 */ /* 0x000fea0003c00000 */
[----:B------:R-:W-:Y:S05]  /*173e0*/  BRA `(.L_x_2079) ;  /* 0xffff9f4000007947 */ /* 0x000fea000383ffff */
.L_x_2000:
[----:B------:R-:W-:Y:S01]  /*173f0*/  IMAD.MOV.U32 R0, RZ, RZ, R5 ;  /* 0x000000ffff007224 */ /* 0x000fe200078e0005 */
[----:B-1----:R-:W-:Y:S02]  /*17400*/  MOV R3, 0x1 ;  /* 0x0000000100037802 */ /* 0x002fe40000000f00 */
[----:B------:R-:W-:Y:S02]  /*17410*/  MOV R2, 0x17430 ;  /* 0x0001743000027802 */ /* 0x000fe40000000f00 */
[----:B--2---:R-:W-:Y:S05]  /*17420*/  CALL.REL.NOINC `($__internal_34_$__cuda_sm70_shflsync_bfly_p) ;  /* 0x000011b000007944 */ /* 0x004fea0003c00000 */
[----:B------:R-:W-:Y:S01]  /*17430*/  FADD.FTZ R5, R5, R0 ;  /* 0x0000000005057221 */ /* 0x000fe20000010000 */
[----:B------:R-:W-:Y:S02]  /*17440*/  MOV R0, R246 ;  /* 0x000000f600007202 */ /* 0x000fe40000000f00 */
[----:B------:R-:W-:Y:S02]  /*17450*/  MOV R3, 0x2 ;  /* 0x0000000200037802 */ /* 0x000fe40000000f00 */
[----:B------:R-:W-:-:S02]  /*17460*/  MOV R2, 0x17480 ;  /* 0x0001748000027802 */ /* 0x000fc40000000f00 */
[----:B------:R-:W-:Y:S05]  /*17470*/  CALL.REL.NOINC `($__internal_34_$__cuda_sm70_shflsync_bfly_p) ;  /* 0x0000116000007944 */ /* 0x000fea0003c00000 */
[----:B------:R-:W-:Y:S01]  /*17480*/  FADD.FTZ R7, R246, R0 ;  /* 0x00000000f6077221 */ /* 0x000fe20000010000 */
[----:B------:R-:W-:-:S02]  /*17490*/  MOV R3, 0x1 ;  /* 0x0000000100037802 */ /* 0x000fc40000000f00 */
[----:B------:R-:W-:Y:S02]  /*174a0*/  MOV R2, 0x174d0 ;  /* 0x000174d000027802 */ /* 0x000fe40000000f00 */
[----:B------:R-:W-:Y:S02]  /*174b0*/  MOV R0, R7 ;  /* 0x0000000700007202 */ /* 0x000fe40000000f00 */
[----:B------:R-:W-:Y:S05]  /*174c0*/  CALL.REL.NOINC `($__internal_34_$__cuda_sm70_shflsync_bfly_p) ;  /* 0x0000111000007944 */ /* 0x000fea0003c00000 */
[----:B------:R-:W-:Y:S02]  /*174d0*/  FADD.FTZ R4, R7, R0 ;  /* 0x0000000007047221 */ /* 0x000fe40000010000 */
[----:B------:R1:W5:Y:S01]  /*174e0*/  LDL R0, [R1] ;  /* 0x0000000001007983 */ /* 0x0003620000100800 */
[----:B------:R-:W-:Y:S02]  /*174f0*/  MOV R3, 0x2 ;  /* 0x0000000200037802 */ /* 0x000fe40000000f00 */
[----:B------:R-:W-:Y:S02]  /*17500*/  MOV R2, 0x17520 ;  /* 0x0001752000027802 */ /* 0x000fe40000000f00 */
[----:B-1---5:R-:W-:Y:S05]  /*17510*/  CALL.REL.NOINC `($__internal_34_$__cuda_sm70_shflsync_bfly_p) ;  /* 0x000010c000007944 */ /* 0x022fea0003c00000 */
[----:B------:R-:W2:Y:S01]  /*17520*/  LDL.LU R2, [R1] ;  /* 0x0000000001027983 */ /* 0x000ea20000300800 */
[----:B------:R-:W-:Y:S01]  /*17530*/  MOV R3, 0x1 ;  /* 0x0000000100037802 */ /* 0x000fe20000000f00 */
[----:B--2---:R-:W-:Y:S01]  /*17540*/  FADD.FTZ R7, R2, R0 ;  /* 0x0000000002077221 */ /* 0x004fe20000010000 */
[----:B------:R-:W-:-:S04]  /*17550*/  MOV R2, 0x17580 ;  /* 0x0001758000027802 */ /* 0x000fc80000000f00 */
[----:B------:R-:W-:Y:S02]  /*17560*/  MOV R0, R7 ;  /* 0x0000000700007202 */ /* 0x000fe40000000f00 */
[----:B------:R-:W-:Y:S05]  /*17570*/  CALL.REL.NOINC `($__internal_34_$__cuda_sm70_shflsync_bfly_p) ;  /* 0x0000106000007944 */ /* 0x000fea0003c00000 */
[----:B------:R-:W-:Y:S02]  /*17580*/  FADD.FTZ R7, R7, R0 ;  /* 0x0000000007077221 */ /* 0x000fe40000010000 */
[----:B------:R1:W5:Y:S01]  /*17590*/  LDL R0, [R1+0x4] ;  /* 0x0000040001007983 */ /* 0x0003620000100800 */
[----:B------:R-:W-:Y:S02]  /*175a0*/  MOV R3, 0x2 ;  /* 0x0000000200037802 */ /* 0x000fe40000000f00 */
[----:B------:R-:W-:Y:S02]  /*175b0*/  MOV R2, 0x175d0 ;  /* 0x000175d000027802 */ /* 0x000fe40000000f00 */
[----:B-1---5:R-:W-:Y:S05]  /*175c0*/  CALL.REL.NOINC `($__internal_34_$__cuda_sm70_shflsync_bfly_p) ;  /* 0x0000101000007944 */ /* 0x022fea0003c00000 */
[----:B------:R-:W2:Y:S01]  /*175d0*/  LDL.LU R2, [R1+0x4] ;  /* 0x0000040001027983 */ /* 0x000ea20000300800 */
[----:B------:R-:W-:Y:S01]  /*175e0*/  MOV R3, 0x1 ;  /* 0x0000000100037802 */ /* 0x000fe20000000f00 */
[----:B--2---:R-:W-:Y:S01]  /*175f0*/  FADD.FTZ R6, R2, R0 ;  /* 0x0000000002067221 */ /* 0x004fe20000010000 */
[----:B------:R-:W-:-:S04]  /*17600*/  MOV R2, 0x17630 ;  /* 0x0001763000027802 */ /* 0x000fc80000000f00 */
[----:B------:R-:W-:Y:S02]  /*17610*/  MOV R0, R6 ;  /* 0x0000000600007202 */ /* 0x000fe40000000f00 */
[----:B------:R-:W-:Y:S05]  /*17620*/  CALL.REL.NOINC `($__internal_34_$__cuda_sm70_shflsync_bfly_p) ;  /* 0x00000fb000007944 */ /* 0x000fea0003c00000 */
[----:B------:R-:W-:Y:S01]  /*17630*/  MOV R8, R0 ;  /* 0x0000000000087202 */ /* 0x000fe20000000f00 */
[----:B------:R-:W-:Y:S05]  /*17640*/  BRA `(.L_x_2080) ;  /* 0xffff9df000007947 */ /* 0x000fea000383ffff */
.L_x_2007:
[----:B-1234-:R-:W-:Y:S01]  /*17650*/  IMAD.MOV.U32 R5, RZ, RZ, R12 ;  /* 0x000000ffff057224 */ /* 0x01efe200078e000c */
[----:B------:R-:W-:Y:S01]  /*17660*/  MOV R3, RZ ;  /* 0x000000ff00037202 */ /* 0x000fe20000000f00 */
[----:B------:R-:W-:Y:S01]  /*17670*/  IMAD.MOV.U32 R0, RZ, RZ, 0x1c1f ;  /* 0x00001c1fff007424 */ /* 0x000fe200078e00ff */
[----:B------:R-:W-:Y:S02]  /*17680*/  MOV R2, 0x176a0 ;  /* 0x000176a000027802 */ /* 0x000fe40000000f00 */
[----:B------:R-:W-:Y:S05]  /*17690*/  CALL.REL.NOINC `($__internal_35_$__cuda_sm70_shflsync_idx_p) ;  /* 0x00000f8000007944 */ /* 0x000fea0003c00000 */
[----:B------:R-:W-:Y:S01]  /*176a0*/  MOV R10, R0 ;  /* 0x00000000000a7202 */ /* 0x000fe20000000f00 */
[----:B------:R-:W-:Y:S05]  /*176b0*/  BRA `(.L_x_2081) ;  /* 0xffffb83000007947 */ /* 0x000fea000383ffff */
.L_x_2008:
[----:B------:R-:W-:Y:S01]  /*176c0*/  IMAD.MOV.U32 R5, RZ, RZ, R13 ;  /* 0x000000ffff057224 */ /* 0x000fe200078e000d */
[----:B------:R-:W-:Y:S01]  /*176d0*/  MOV R3, RZ ;  /* 0x000000ff00037202 */ /* 0x000fe20000000f00 */
[----:B------:R-:W-:Y:S01]  /*176e0*/  IMAD.MOV.U32 R0, RZ, RZ, 0x1c1f ;  /* 0x00001c1fff007424 */ /* 0x000fe200078e00ff */
[----:B------:R-:W-:Y:S02]  /*176f0*/  MOV R2, 0x17710 ;  /* 0x0001771000027802 */ /* 0x000fe40000000f00 */
[----:B-12---:R-:W-:Y:S05]  /*17700*/  CALL.REL.NOINC `($__internal_35_$__cuda_sm70_shflsync_idx_p) ;  /* 0x00000f1000007944 */ /* 0x006fea0003c00000 */
[----:B------:R-:W-:Y:S05]  /*17710*/  BRA `(.L_x_2082) ;  /* 0xffffb7f000007947 */ /* 0x000fea000383ffff */
.L_x_2011:
[----:B------:R-:W-:Y:S01]  /*17720*/  IMAD.MOV.U32 R5, RZ, RZ, R12 ;  /* 0x000000ffff057224 */ /* 0x000fe200078e000c */
[----:B--2---:R-:W-:Y:S01]  /*17730*/  MOV R3, 0x1 ;  /* 0x0000000100037802 */ /* 0x004fe20000000f00 */
        /* <DEDUP_REMOVED lines=10> */
.L_x_2014:
[----:B------:R-:W-:Y:S01]  /*177e0*/  IMAD.MOV.U32 R5, RZ, RZ, R12 ;  /* 0x000000ffff057224 */ /* 0x000fe200078e000c */
[----:B-1----:R-:W-:Y:S01]  /*177f0*/  MOV R3, 0x2 ;  /* 0x0000000200037802 */ /* 0x002fe20000000f00 */
[----:B----4-:R-:W-:Y:S01]  /*17800*/  IMAD.MOV.U32 R0, RZ, RZ, 0x1c1f ;  /* 0x00001c1fff007424 */ /* 0x010fe200078e00ff */
[----:B------:R-:W-:Y:S02]  /*17810*/  MOV R2, 0x17830 ;  /* 0x0001783000027802 */ /* 0x000fe40000000f00 */
[----:B--23--:R-:W-:Y:S05]  /*17820*/  CALL.REL.NOINC `($__internal_35_$__cuda_sm70_shflsync_idx_p) ;  /* 0x00000df000007944 */ /* 0x00cfea0003c00000 */
[----:B------:R-:W-:Y:S01]  /*17830*/  MOV R10, R0 ;  /* 0x00000000000a7202 */ /* 0x000fe20000000f00 */
[----:B------:R-:W-:Y:S05]  /*17840*/  BRA `(.L_x_2084) ;  /* 0xffffb9c000007947 */ /* 0x000fea000383ffff */
.L_x_2015:
[----:B------:R-:W-:Y:S01]  /*17850*/  IMAD.MOV.U32 R5, RZ, RZ, R13 ;  /* 0x000000ffff057224 */ /* 0x000fe200078e000d */
[----:B------:R-:W-:Y:S01]  /*17860*/  MOV R3, 0x2 ;  /* 0x0000000200037802 */ /* 0x000fe20000000f00 */
[----:B----4-:R-:W-:Y:S01]  /*17870*/  IMAD.MOV.U32 R0, RZ, RZ, 0x1c1f ;  /* 0x00001c1fff007424 */ /* 0x010fe200078e00ff */
[----:B------:R-:W-:Y:S02]  /*17880*/  MOV R2, 0x178a0 ;  /* 0x000178a000027802 */ /* 0x000fe40000000f00 */
[----:B-123--:R-:W-:Y:S05]  /*17890*/  CALL.REL.NOINC `($__internal_35_$__cuda_sm70_shflsync_idx_p) ;  /* 0x00000d8000007944 */ /* 0x00efea0003c00000 */
[----:B------:R-:W-:Y:S05]  /*178a0*/  BRA `(.L_x_2085) ;  /* 0xffffb98000007947 */ /* 0x000fea000383ffff */
.L_x_2018:
[----:B------:R-:W-:Y:S01]  /*178b0*/  IMAD.MOV.U32 R5, RZ, RZ, R12 ;  /* 0x000000ffff057224 */ /* 0x000fe200078e000c */
[----:B-1----:R-:W-:Y:S01]  /*178c0*/  MOV R3, 0x3 ;  /* 0x0000000300037802 */ /* 0x002fe20000000f00 */
        /* <DEDUP_REMOVED lines=10> */
.L_x_2020:
[----:B------:R-:W-:Y:S01]  /*17970*/  IMAD.MOV.U32 R5, RZ, RZ, R12 ;  /* 0x000000ffff057224 */ /* 0x000fe200078e000c */
[----:B------:R-:W-:Y:S01]  /*17980*/  MOV R3, RZ ;  /* 0x000000ff00037202 */ /* 0x000fe20000000f00 */
[----:B------:R-:W-:Y:S01]  /*17990*/  IMAD.MOV.U32 R0, RZ, RZ, 0x1c1f ;  /* 0x00001c1fff007424 */ /* 0x000fe200078e00ff */
[----:B------:R-:W-:Y:S02]  /*179a0*/  MOV R2, 0x179c0 ;  /* 0x000179c000027802 */ /* 0x000fe40000000f00 */
[----:B------:R-:W-:Y:S05]  /*179b0*/  CALL.REL.NOINC `($__internal_35_$__cuda_sm70_shflsync_idx_p) ;  /* 0x00000c6000007944 */ /* 0x000fea0003c00000 */
[----:B------:R-:W-:Y:S01]  /*179c0*/  MOV R4, R0 ;  /* 0x0000000000047202 */ /* 0x000fe20000000f00 */
[----:B------:R-:W-:Y:S05]  /*179d0*/  BRA `(.L_x_2087) ;  /* 0xffffbd7000007947 */ /* 0x000fea000383ffff */
.L_x_2021:
[----:B------:R-:W-:Y:S01]  /*179e0*/  IMAD.MOV.U32 R5, RZ, RZ, R13 ;  /* 0x000000ffff057224 */ /* 0x000fe200078e000d */
[----:B------:R-:W-:Y:S01]  /*179f0*/  MOV R3, RZ ;  /* 0x000000ff00037202 */ /* 0x000fe20000000f00 */
[----:B------:R-:W-:Y:S01]  /*17a00*/  IMAD.MOV.U32 R0, RZ, RZ, 0x1c1f ;  /* 0x00001c1fff007424 */ /* 0x000fe200078e00ff */
[----:B------:R-:W-:Y:S02]  /*17a10*/  MOV R2, 0x17a30 ;  /* 0x00017a3000027802 */ /* 0x000fe40000000f00 */
[----:B-12---:R-:W-:Y:S05]  /*17a20*/  CALL.REL.NOINC `($__internal_35_$__cuda_sm70_shflsync_idx_p) ;  /* 0x00000bf000007944 */ /* 0x006fea0003c00000 */
[----:B------:R-:W-:Y:S05]  /*17a30*/  BRA `(.L_x_2088) ;  /* 0xffffbd3000007947 */ /* 0x000fea000383ffff */
.L_x_2024:
[----:B------:R-:W-:Y:S01]  /*17a40*/  IMAD.MOV.U32 R5, RZ, RZ, R12 ;  /* 0x000000ffff057224 */ /* 0x000fe200078e000c */
[----:B----4-:R-:W-:Y:S01]  /*17a50*/  MOV R3, 0x1 ;  /* 0x0000000100037802 */ /* 0x010fe20000000f00 */
[----:B------:R-:W-:Y:S01]  /*17a60*/  IMAD.MOV.U32 R0, RZ, RZ, 0x1c1f ;  /* 0x00001c1fff007424 */ /* 0x000fe200078e00ff */
[----:B------:R-:W-:-:S02]  /*17a70*/  MOV R2, 0x17a90 ;  /* 0x00017a9000027802 */ /* 0x000fc40000000f00 */
[----:B-123--:R-:W-:Y:S05]  /*17a80*/  CALL.REL.NOINC `($__internal_35_$__cuda_sm70_shflsync_idx_p) ;  /* 0x00000b9000007944 */ /* 0x00efea0003c00000 */
[----:B------:R-:W-:Y:S01]  /*17a90*/  IMAD.MOV.U32 R4, RZ, RZ, R0 ;  /* 0x000000ffff047224 */ /* 0x000fe200078e0000 */
[----:B------:R-:W-:Y:S01]  /*17aa0*/  MOV R3, 0x1 ;  /* 0x0000000100037802 */ /* 0x000fe20000000f00 */
[----:B------:R-:W-:Y:S01]  /*17ab0*/  IMAD.MOV.U32 R5, RZ, RZ, R13 ;  /* 0x000000ffff057224 */ /* 0x000fe200078e000d */
[----:B------:R-:W-:-:S02]  /*17ac0*/  MOV R0, 0x1c1f ;  /* 0x00001c1f00007802 */ /* 0x000fc40000000f00 */
[----:B------:R-:W-:Y:S02]  /*17ad0*/  MOV R2, 0x17af0 ;  /* 0x00017af000027802 */ /* 0x000fe40000000f00 */
[----:B------:R-:W-:Y:S05]  /*17ae0*/  CALL.REL.NOINC `($__internal_35_$__cuda_sm70_shflsync_idx_p) ;  /* 0x00000b3000007944 */ /* 0x000fea0003c00000 */
[----:B------:R-:W-:Y:S05]  /*17af0*/  BRA `(.L_x_2089) ;  /* 0xffffc1f000007947 */ /* 0x000fea000383ffff */
.L_x_2027:
[----:B------:R-:W-:Y:S01]  /*17b00*/  IMAD.MOV.U32 R5, RZ, RZ, R12 ;  /* 0x000000ffff057224 */ /* 0x000fe200078e000c */
[----:B----4-:R-:W-:Y:S01]  /*17b10*/  MOV R3, 0x2 ;  /* 0x0000000200037802 */ /* 0x010fe20000000f00 */
[----:B------:R-:W-:Y:S01]  /*17b20*/  IMAD.MOV.U32 R0, RZ, RZ, 0x1c1f ;  /* 0x00001c1fff007424 */ /* 0x000fe200078e00ff */
[----:B------:R-:W-:Y:S02]  /*17b30*/  MOV R2, 0x17b50 ;  /* 0x00017b5000027802 */ /* 0x000fe40000000f00 */
[----:B-123--:R-:W-:Y:S05]  /*17b40*/  CALL.REL.NOINC `($__internal_35_$__cuda_sm70_shflsync_idx_p) ;  /* 0x00000ad000007944 */ /* 0x00efea0003c00000 */
[----:B------:R-:W-:Y:S01]  /*17b50*/  MOV R4, R0 ;  /* 0x0000000000047202 */ /* 0x000fe20000000f00 */
[----:B------:R-:W-:Y:S05]  /*17b60*/  BRA `(.L_x_2090) ;  /* 0xffffc6f000007947 */ /* 0x000fea000383ffff */
.L_x_2028:
[----:B------:R-:W-:Y:S01]  /*17b70*/  IMAD.MOV.U32 R5, RZ, RZ, R13 ;  /* 0x000000ffff057224 */ /* 0x000fe200078e000d */
[----:B----4-:R-:W-:Y:S01]  /*17b80*/  MOV R3, 0x2 ;  /* 0x0000000200037802 */ /* 0x010fe20000000f00 */
[----:B------:R-:W-:Y:S01]  /*17b90*/  IMAD.MOV.U32 R0, RZ, RZ, 0x1c1f ;  /* 0x00001c1fff007424 */ /* 0x000fe200078e00ff */
[----:B------:R-:W-:Y:S02]  /*17ba0*/  MOV R2, 0x17bc0 ;  /* 0x00017bc000027802 */ /* 0x000fe40000000f00 */
[----:B-123--:R-:W-:Y:S05]  /*17bb0*/  CALL.REL.NOINC `($__internal_35_$__cuda_sm70_shflsync_idx_p) ;  /* 0x00000a6000007944 */ /* 0x00efea0003c00000 */
[----:B------:R-:W-:Y:S05]  /*17bc0*/  BRA `(.L_x_2091) ;  /* 0xffffc6b000007947 */ /* 0x000fea000383ffff */
.L_x_2031:
[----:B------:R-:W-:Y:S01]  /*17bd0*/  IMAD.MOV.U32 R5, RZ, RZ, R12 ;  /* 0x000000ffff057224 */ /* 0x000fe200078e000c */
[----:B---3--:R-:W-:Y:S01]  /*17be0*/  MOV R3, 0x3 ;  /* 0x0000000300037802 */ /* 0x008fe20000000f00 */
[----:B-1----:R-:W-:Y:S01]  /*17bf0*/  IMAD.MOV.U32 R0, RZ, RZ, 0x1c1f ;  /* 0x00001c1fff007424 */ /* 0x002fe200078e00ff */
[----:B------:R-:W-:-:S02]  /*17c00*/  MOV R2, 0x17c20 ;  /* 0x00017c2000027802 */ /* 0x000fc40000000f00 */
[----:B--2-4-:R-:W-:Y:S05]  /*17c10*/  CALL.REL.NOINC `($__internal_35_$__cuda_sm70_shflsync_idx_p) ;  /* 0x00000a0000007944 */ /* 0x014fea0003c00000 */
[----:B------:R-:W-:Y:S01]  /*17c20*/  IMAD.MOV.U32 R4, RZ, RZ, R0 ;  /* 0x000000ffff047224 */ /* 0x000fe200078e0000 */
[----:B------:R-:W-:Y:S01]  /*17c30*/  MOV R3, 0x3 ;  /* 0x0000000300037802 */ /* 0x000fe20000000f00 */
[----:B------:R-:W-:Y:S01]  /*17c40*/  IMAD.MOV.U32 R5, RZ, RZ, R13 ;  /* 0x000000ffff057224 */ /* 0x000fe200078e000d */
[----:B------:R-:W-:-:S02]  /*17c50*/  MOV R0, 0x1c1f ;  /* 0x00001c1f00007802 */ /* 0x000fc40000000f00 */
[----:B------:R-:W-:Y:S02]  /*17c60*/  MOV R2, 0x17c80 ;  /* 0x00017c8000027802 */ /* 0x000fe40000000f00 */
[----:B------:R-:W-:Y:S05]  /*17c70*/  CALL.REL.NOINC `($__internal_35_$__cuda_sm70_shflsync_idx_p) ;  /* 0x000009a000007944 */ /* 0x000fea0003c00000 */
[----:B------:R-:W-:Y:S05]  /*17c80*/  BRA `(.L_x_2092) ;  /* 0xffffcb8000007947 */ /* 0x000fea000383ffff */
.L_x_2035:
[----:B------:R-:W-:Y:S01]  /*17c90*/  IMAD.MOV.U32 R5, RZ, RZ, R9 ;  /* 0x000000ffff057224 */ /* 0x000fe200078e0009 */
[----:B------:R-:W-:Y:S01]  /*17ca0*/  MOV R3, RZ ;  /* 0x000000ff00037202 */ /* 0x000fe20000000f00 */
[----:B------:R-:W-:Y:S01]  /*17cb0*/  IMAD.MOV.U32 R0, RZ, RZ, 0x1c1f ;  /* 0x00001c1fff007424 */ /* 0x000fe200078e00ff */
[----:B------:R-:W-:Y:S02]  /*17cc0*/  MOV R2, 0x17ce0 ;  /* 0x00017ce000027802 */ /* 0x000fe40000000f00 */
[----:B------:R-:W-:Y:S05]  /*17cd0*/  CALL.REL.NOINC `($__internal_35_$__cuda_sm70_shflsync_idx_p) ;  /* 0x0000094000007944 */ /* 0x000fea0003c00000 */
[----:B------:R-:W-:Y:S01]  /*17ce0*/  MOV R8, R0 ;  /* 0x0000000000087202 */ /* 0x000fe20000000f00 */
[----:B------:R-:W-:Y:S05]  /*17cf0*/  BRA `(.L_x_2093) ;  /* 0xffffd89000007947 */ /* 0x000fea000383ffff */
.L_x_2036:
[----:B------:R-:W-:Y:S01]  /*17d00*/  IMAD.MOV.U32 R5, RZ, RZ, R12 ;  /* 0x000000ffff057224 */ /* 0x000fe200078e000c */
[----:B------:R-:W-:Y:S01]  /*17d10*/  MOV R3, RZ ;  /* 0x000000ff00037202 */ /* 0x000fe20000000f00 */
[----:B------:R-:W-:Y:S01]  /*17d20*/  IMAD.MOV.U32 R0, RZ, RZ, 0x1c1f ;  /* 0x00001c1fff007424 */ /* 0x000fe200078e00ff */
[----:B------:R-:W-:Y:S02]  /*17d30*/  MOV R2, 0x17d50 ;  /* 0x00017d5000027802 */ /* 0x000fe40000000f00 */
[----:B-12---:R-:W-:Y:S05]  /*17d40*/  CALL.REL.NOINC `($__internal_35_$__cuda_sm70_shflsync_idx_p) ;  /* 0x000008d000007944 */ /* 0x006fea0003c00000 */
[----:B------:R-:W-:Y:S05]  /*17d50*/  BRA `(.L_x_2094) ;  /* 0xffffd85000007947 */ /* 0x000fea000383ffff */
.L_x_2039:
        /* <DEDUP_REMOVED lines=12> */
.L_x_2042:
[----:B-1----:R-:W-:Y:S01]  /*17e20*/  IMAD.MOV.U32 R5, RZ, RZ, R9 ;  /* 0x000000ffff057224 */ /* 0x002fe200078e0009 */
[----:B------:R-:W-:Y:S01]  /*17e30*/  MOV R3, 0x2 ;  /* 0x0000000200037802 */ /* 0x000fe20000000f00 */
[----:B----4-:R-:W-:Y:S01]  /*17e40*/  IMAD.MOV.U32 R0, RZ, RZ, 0x1c1f ;  /* 0x00001c1fff007424 */ /* 0x010fe200078e00ff */
[----:B------:R-:W-:Y:S02]  /*17e50*/  MOV R2, 0x17e70 ;  /* 0x00017e7000027802 */ /* 0x000fe40000000f00 */
[----:B--23--:R-:W-:Y:S05]  /*17e60*/  CALL.REL.NOINC `($__internal_35_$__cuda_sm70_shflsync_idx_p) ;  /* 0x000007b000007944 */ /* 0x00cfea0003c00000 */
[----:B------:R-:W-:Y:S01]  /*17e70*/  MOV R8, R0 ;  /* 0x0000000000087202 */ /* 0x000fe20000000f00 */
[----:B------:R-:W-:Y:S05]  /*17e80*/  BRA `(.L_x_2096) ;  /* 0xffffda3000007947 */ /* 0x000fea000383ffff */
.L_x_2043:
[----:B------:R-:W-:Y:S01]  /*17e90*/  IMAD.MOV.U32 R5, RZ, RZ, R12 ;  /* 0x000000ffff057224 */ /* 0x000fe200078e000c */
[----:B------:R-:W-:Y:S01]  /*17ea0*/  MOV R3, 0x2 ;  /* 0x0000000200037802 */ /* 0x000fe20000000f00 */
[----:B----4-:R-:W-:Y:S01]  /*17eb0*/  IMAD.MOV.U32 R0, RZ, RZ, 0x1c1f ;  /* 0x00001c1fff007424 */ /* 0x010fe200078e00ff */
[----:B------:R-:W-:Y:S02]  /*17ec0*/  MOV R2, 0x17ee0 ;  /* 0x00017ee000027802 */ /* 0x000fe40000000f00 */
[----:B-123--:R-:W-:Y:S05]  /*17ed0*/  CALL.REL.NOINC `($__internal_35_$__cuda_sm70_shflsync_idx_p) ;  /* 0x0000074000007944 */ /* 0x00efea0003c00000 */
[----:B------:R-:W-:Y:S05]  /*17ee0*/  BRA `(.L_x_2097) ;  /* 0xffffd9f000007947 */ /* 0x000fea000383ffff */
.L_x_2046:
        /* <DEDUP_REMOVED lines=12> */
.L_x_2048:
[----:B------:R-:W-:Y:S01]  /*17fb0*/  IMAD.MOV.U32 R5, RZ, RZ, R74 ;  /* 0x000000ffff057224 */ /* 0x000fe200078e004a */
[----:B------:R-:W-:Y:S01]  /*17fc0*/  MOV R3, RZ ;  /* 0x000000ff00037202 */ /* 0x000fe20000000f00 */
[----:B------:R-:W-:Y:S01]  /*17fd0*/  IMAD.MOV.U32 R0, RZ, RZ, 0x1f ;  /* 0x0000001fff007424 */ /* 0x000fe200078e00ff */
[----:B------:R-:W-:Y:S02]  /*17fe0*/  MOV R2, 0x18000 ;  /* 0x0001800000027802 */ /* 0x000fe40000000f00 */
[----:B--2---:R-:W-:Y:S05]  /*17ff0*/  CALL.REL.NOINC `($__internal_35_$__cuda_sm70_shflsync_idx_p) ;  /* 0x0000062000007944 */ /* 0x004fea0003c00000 */
[----:B------:R-:W-:Y:S01]  /*18000*/  MOV R9, R0 ;  /* 0x0000000000097202 */ /* 0x000fe20000000f00 */
[----:B------:R-:W-:Y:S05]  /*18010*/  BRA `(.L_x_2099) ;  /* 0xffffdc9000007947 */ /* 0x000fea000383ffff */
.L_x_2049:
[----:B------:R-:W-:Y:S01]  /*18020*/  IMAD.MOV.U32 R5, RZ, RZ, R74 ;  /* 0x000000ffff057224 */ /* 0x000fe200078e004a */
[----:B------:R-:W-:Y:S01]  /*18030*/  MOV R3, 0x1 ;  /* 0x0000000100037802 */ /* 0x000fe20000000f00 */
[----:B------:R-:W-:Y:S01]  /*18040*/  IMAD.MOV.U32 R0, RZ, RZ, 0x1f ;  /* 0x0000001fff007424 */ /* 0x000fe200078e00ff */
[----:B------:R-:W-:Y:S02]  /*18050*/  MOV R2, 0x18070 ;  /* 0x0001807000027802 */ /* 0x000fe40000000f00 */
[----:B-12---:R-:W-:Y:S05]  /*18060*/  CALL.REL.NOINC `($__internal_35_$__cuda_sm70_shflsync_idx_p) ;  /* 0x000005b000007944 */ /* 0x006fea0003c00000 */
[----:B------:R-:W-:Y:S01]  /*18070*/  MOV R8, R0 ;  /* 0x0000000000087202 */ /* 0x000fe20000000f00 */
[----:B------:R-:W-:Y:S05]  /*18080*/  BRA `(.L_x_2100) ;  /* 0xffffdc4000007947 */ /* 0x000fea000383ffff */
.L_x_2050:
[----:B------:R-:W-:Y:S02]  /*18090*/  MOV R2, 0x1 ;  /* 0x0000000100027802 */ /* 0x000fe40000000f00 */
[----:B------:R-:W-:-:S02]  /*180a0*/  MOV R3, 0x180c0 ;  /* 0x000180c000037802 */ /* 0x000fc40000000f00 */
[----:B-1234-:R-:W-:Y:S05]  /*180b0*/  CALL.REL.NOINC `($__internal_36_$__cuda_sm70_shflsync_up_p) ;  /* 0x000005b000007944 */ /* 0x01efea0003c00000 */
[----:B------:R-:W-:Y:S05]  /*180c0*/  BRA `(.L_x_2101) ;  /* 0xffffdd3000007947 */ /* 0x000fea000383ffff */
.L_x_2051:
[----:B------:R-:W-:Y:S02]  /*180d0*/  MOV R2, 0x2 ;  /* 0x0000000200027802 */ /* 0x000fe40000000f00 */
[----:B------:R-:W-:-:S02]  /*180e0*/  MOV R3, 0x18100 ;  /* 0x0001810000037802 */ /* 0x000fc40000000f00 */
[----:B--2-4-:R-:W-:Y:S05]  /*180f0*/  CALL.REL.NOINC `($__internal_36_$__cuda_sm70_shflsync_up_p) ;  /* 0x0000057000007944 */ /* 0x014fea0003c00000 */
        /* <DEDUP_REMOVED lines=23> */
.L_x_2055:
[----:B------:R-:W-:Y:S02]  /*18270*/  MOV R2, 0x1 ;  /* 0x0000000100027802 */ /* 0x000fe40000000f00 */
[----:B------:R-:W-:Y:S02]  /*18280*/  MOV R3, 0x182a0 ;  /* 0x000182a000037802 */ /* 0x000fe40000000f00 */
[----:B------:R-:W-:Y:S05]  /*18290*/  CALL.REL.NOINC `($__internal_36_$__cuda_sm70_shflsync_up_p) ;  /* 0x000003d000007944 */ /* 0x000fea0003c00000 */
[----:B------:R-:W-:Y:S01]  /*182a0*/  MOV R2, R4 ;  /* 0x0000000400027202 */ /* 0x000fe20000000f00 */
[----:B------:R-:W-:Y:S05]  /*182b0*/  BRA `(.L_x_2103) ;  /* 0xffffdda000007947 */ /* 0x000fea000383ffff */
.L_x_2056:
        /* <DEDUP_REMOVED lines=26> */
.L_x_2058:
[----:B------:R-:W-:Y:S02]  /*18460*/  SEL R0, RZ, 0x1, P0 ;  /* 0x00000001ff007807 */ /* 0x000fe40000000000 */
[----:B------:R-:W-:Y:S02]  /*18470*/  MOV R2, 0x18490 ;  /* 0x0001849000027802 */ /* 0x000fe40000000f00 */
[----:B-1----:R-:W-:Y:S05]  /*18480*/  CALL.REL.NOINC `($__internal_37_$__cuda_sm70_votesync_ballot) ;  /* 0x0000025000007944 */ /* 0x002fea0003c00000 */
[----:B------:R-:W-:Y:S01]  /*18490*/  MOV R10, R0 ;  /* 0x00000000000a7202 */ /* 0x000fe20000000f00 */
[----:B------:R-:W-:Y:S05]  /*184a0*/  BRA `(.L_x_2105) ;  /* 0xffffdd4000007947 */ /* 0x000fea000383ffff */
.L_x_2059:
[----:B------:R-:W-:Y:S01]  /*184b0*/  IMAD.MOV.U32 R5, RZ, RZ, R6 ;  /* 0x000000ffff057224 */ /* 0x000fe200078e0006 */
[----:B------:R-:W-:Y:S01]  /*184c0*/  MOV R3, R8 ;  /* 0x0000000800037202 */ /* 0x000fe20000000f00 */
[----:B--2---:R-:W-:Y:S01]  /*184d0*/  IMAD.MOV.U32 R0, RZ, RZ, 0x1f ;  /* 0x0000001fff007424 */ /* 0x004fe200078e00ff */
[----:B------:R-:W-:Y:S02]  /*184e0*/  MOV R2, 0x18500 ;  /* 0x0001850000027802 */ /* 0x000fe40000000f00 */
[----:B-1----:R-:W-:Y:S05]  /*184f0*/  CALL.REL.NOINC `($__internal_35_$__cuda_sm70_shflsync_idx_p) ;  /* 0x0000012000007944 */ /* 0x002fea0003c00000 */
[----:B------:R-:W-:Y:S01]  /*18500*/  IMAD.MOV.U32 R11, RZ, RZ, R0 ;  /* 0x000000ffff0b7224 */ /* 0x000fe200078e0000 */
[----:B------:R-:W-:Y:S01]  /*18510*/  MOV R3, R8 ;  /* 0x0000000800037202 */ /* 0x000fe20000000f00 */
[----:B------:R-:W-:Y:S01]  /*18520*/  IMAD.MOV.U32 R5, RZ, RZ, R7 ;  /* 0x000000ffff057224 */ /* 0x000fe200078e0007 */
[----:B------:R-:W-:Y:S02]  /*18530*/  MOV R0, 0x1f ;  /* 0x0000001f00007802 */ /* 0x000fe40000000f00 */
[----:B------:R-:W-:-:S02]  /*18540*/  MOV R2, 0x18560 ;  /* 0x0001856000027802 */ /* 0x000fc40000000f00 */
[----:B------:R-:W-:Y:S05]  /*18550*/  CALL.REL.NOINC `($__internal_35_$__cuda_sm70_shflsync_idx_p) ;  /* 0x000000c000007944 */ /* 0x000fea0003c00000 */
[----:B------:R-:W-:Y:S01]  /*18560*/  MOV R7, R0 ;  /* 0x0000000000077202 */ /* 0x000fe20000000f00 */
[----:B------:R-:W-:Y:S05]  /*18570*/  BRA `(.L_x_2106) ;  /* 0xffffdce000007947 */ /* 0x000fea000383ffff */
.L_x_2062:
[----:B------:R-:W-:Y:S01]  /*18580*/  IMAD.MOV.U32 R5, RZ, RZ, R4 ;  /* 0x000000ffff057224 */ /* 0x000fe200078e0004 */
[----:B--2---:R-:W-:-:S02]  /*18590*/  MOV R0, 0x1f ;  /* 0x0000001f00007802 */ /* 0x004fc40000000f00 */
[----:B------:R-:W-:Y:S02]  /*185a0*/  MOV R2, 0x185c0 ;  /* 0x000185c000027802 */ /* 0x000fe40000000f00 */
[----:B-1-34-:R-:W-:Y:S05]  /*185b0*/  CALL.REL.NOINC `($__internal_35_$__cuda_sm70_shflsync_idx_p) ;  /* 0x0000006000007944 */ /* 0x01afea0003c00000 */
[----:B------:R-:W-:Y:S01]  /*185c0*/  MOV R13, R0 ;  /* 0x00000000000d7202 */ /* 0x000fe20000000f00 */
[----:B------:R-:W-:Y:S05]  /*185d0*/  BRA `(.L_x_2061) ;  /* 0xffffdce000007947 */ /* 0x000fea000383ffff */
        .weak           $__internal_34_$__cuda_sm70_shflsync_bfly_p
        .type           $__internal_34_$__cuda_sm70_shflsync_bfly_p,@function
        .size           $__internal_34_$__cuda_sm70_shflsync_bfly_p,($__internal_35_$__cuda_sm70_shflsync_idx_p - $__internal_34_$__cuda_sm70_shflsync_bfly_p)
$__internal_34_$__cuda_sm70_shflsync_bfly_p:
[----:B------:R-:W-:Y:S04]  /*185e0*/  WARPSYNC R8 ;  /* 0x0000000800007348 */ /* 0x000fe80003800000 */
[----:B------:R1:W2:Y:S02]  /*185f0*/  SHFL.BFLY PT, R0, R0, R3, R9 ;  /* 0x0c00000300007389 */ /* 0x0002a400000e0009 */
[----:B-1----:R-:W-:-:S04]  /*18600*/  MOV R3, 0x0 ;  /* 0x0000000000037802 */ /* 0x002fc80000000f00 */
[----:B--2---:R-:W-:Y:S05]  /*18610*/  RET.REL.NODEC R2 `(_ZN7cutlass13device_kernelIN5flash19enable_sm80_to_sm89INS1_16FlashAttnFwdSm80INS1_25CollectiveMainloopFwdSm80ILi4ELi1ELb0EN4cute5tupleIJNS5_1CILi128EEENS7_ILi48EEENS7_ILi96EEEEEELi96ENS_10bfloat16_tEfNS_4arch4Sm80ELb0ELb1ELb0ELb1ELb0ELb0ELb1ELb1EEENS1_21CollectiveEpilogueFwdINS6_IJS8_SA_S9_EEENS6_IJNS7_ILi1EEESI_SI_EEESC_SE_Li128ELb1ELb1ELb1ELb0EEENS1_36VarlenDynamicPersistentTileSchedulerILi128ELi48ELi128ELi128ELb1ELb1ELb0ELb1ELb0ELb1EEEEEEEEEvNT_6ParamsE) ;  /* 0xfffe79e002007950 */ /* 0x004fea0003c3ffff */
        .weak           $__internal_35_$__cuda_sm70_shflsync_idx_p
        .type           $__internal_35_$__cuda_sm70_shflsync_idx_p,@function
        .size           $__internal_35_$__cuda_sm70_shflsync_idx_p,($__internal_36_$__cuda_sm70_shflsync_up_p - $__internal_35_$__cuda_sm70_shflsync_idx_p)
$__internal_35_$__cuda_sm70_shflsync_idx_p:
[----:B------:R-:W-:-:S04]  /*18620*/  MOV R15, 0xffffffff ;  /* 0xffffffff000f7802 */ /* 0x000fc80000000f00 */
[----:B------:R-:W-:Y:S04]  /*18630*/  WARPSYNC R15 ;  /* 0x0000000f00007348 */ /* 0x000fe80003800000 */
[----:B------:R1:W2:Y:S02]  /*18640*/  SHFL.IDX PT, R0, R5, R3, R0 ;  /* 0x0000000305007389 */ /* 0x0002a400000e0000 */
[----:B-1----:R-:W-:-:S04]  /*18650*/  MOV R3, 0x0 ;  /* 0x0000000000037802 */ /* 0x002fc80000000f00 */
[----:B--2---:R-:W-:Y:S05]  /*18660*/  RET.REL.NODEC R2 `(_ZN7cutlass13device_kernelIN5flash19enable_sm80_to_sm89INS1_16FlashAttnFwdSm80INS1_25CollectiveMainloopFwdSm80ILi4ELi1ELb0EN4cute5tupleIJNS5_1CILi128EEENS7_ILi48EEENS7_ILi96EEEEEELi96ENS_10bfloat16_tEfNS_4arch4Sm80ELb0ELb1ELb0ELb1ELb0ELb0ELb1ELb1EEENS1_21CollectiveEpilogueFwdINS6_IJS8_SA_S9_EEENS6_IJNS7_ILi1EEESI_SI_EEESC_SE_Li128ELb1ELb1ELb1ELb0EEENS1_36VarlenDynamicPersistentTileSchedulerILi128ELi48ELi128ELi128ELb1ELb1ELb0ELb1ELb0ELb1EEEEEEEEEvNT_6ParamsE) ;  /* 0xfffe799002007950 */ /* 0x004fea0003c3ffff */
        .weak           $__internal_36_$__cuda_sm70_shflsync_up_p
        .type           $__internal_36_$__cuda_sm70_shflsync_up_p,@function
        .size           $__internal_36_$__cuda_sm70_shflsync_up_p,($__internal_37_$__cuda_sm70_votesync_ballot - $__internal_36_$__cuda_sm70_shflsync_up_p)
$__internal_36_$__cuda_sm70_shflsync_up_p:
[----:B------:R-:W-:Y:S02]  /*18670*/  IMAD.MOV.U32 R4, RZ, RZ, RZ ;  /* 0x000000ffff047224 */ /* 0x000fe400078e00ff */
[----:B------:R-:W-:-:S04]  /*18680*/  IMAD.MOV.U32 R10, RZ, RZ, -0x1 ;  /* 0xffffffffff0a7424 */ /* 0x000fc800078e00ff */
[----:B------:R-:W-:Y:S04]  /*18690*/  WARPSYNC R10 ;  /* 0x0000000a00007348 */ /* 0x000fe80003800000 */
[----:B------:R1:W2:Y:S02]  /*186a0*/  SHFL.UP PT, R4, R0, R2, R4 ;  /* 0x0400000200047389 */ /* 0x0002a400000e0004 */
[----:B-1----:R-:W-:Y:S02]  /*186b0*/  MOV R2, R3 ;  /* 0x0000000300027202 */ /* 0x002fe40000000f00 */
[----:B------:R-:W-:-:S04]  /*186c0*/  MOV R3, 0x0 ;  /* 0x0000000000037802 */ /* 0x000fc80000000f00 */
[----:B--2---:R-:W-:Y:S05]  /*186d0*/  RET.REL.NODEC R2 `(_ZN7cutlass13device_kernelIN5flash19enable_sm80_to_sm89INS1_16FlashAttnFwdSm80INS1_25CollectiveMainloopFwdSm80ILi4ELi1ELb0EN4cute5tupleIJNS5_1CILi128EEENS7_ILi48EEENS7_ILi96EEEEEELi96ENS_10bfloat16_tEfNS_4arch4Sm80ELb0ELb1ELb0ELb1ELb0ELb0ELb1ELb1EEENS1_21CollectiveEpilogueFwdINS6_IJS8_SA_S9_EEENS6_IJNS7_ILi1EEESI_SI_EEESC_SE_Li128ELb1ELb1ELb1ELb0EEENS1_36VarlenDynamicPersistentTileSchedulerILi128ELi48ELi128ELi128ELb1ELb1ELb0ELb1ELb0ELb1EEEEEEEEEvNT_6ParamsE) ;  /* 0xfffe792002007950 */ /* 0x004fea0003c3ffff */
        .weak           $__internal_37_$__cuda_sm70_votesync_ballot
        .type           $__internal_37_$__cuda_sm70_votesync_ballot,@function
        .size           $__internal_37_$__cuda_sm70_votesync_ballot,(.L_x_2895 - $__internal_37_$__cuda_sm70_votesync_ballot)
$__internal_37_$__cuda_sm70_votesync_ballot:
[----:B------:R-:W-:Y:S01]  /*186e0*/  ISETP.NE.U32.AND P0, PT, R0, 0x1, PT ;  /* 0x000000010000780c */ /* 0x000fe20003f05070 */
[----:B------:R-:W-:-:S04]  /*186f0*/  IMAD.MOV.U32 R3, RZ, RZ, -0x1 ;  /* 0xffffffffff037424 */ /* 0x000fc800078e00ff */
[----:B------:R-:W-:Y:S08]  /*18700*/  WARPSYNC R3 ;  /* 0x0000000300007348 */ /* 0x000ff00003800000 */
[----:B------:R-:W-:-:S04]  /*18710*/  VOTE.ANY R0, PT, !P0 ;  /* 0x0000000000007806 */ /* 0x000fc800040e0100 */
[----:B------:R-:W-:Y:S01]  /*18720*/  LOP3.LUT R0, R0, R3, RZ, 0xc0, !PT ;  /* 0x0000000300007212 */ /* 0x000fe200078ec0ff */
[----:B------:R-:W-:-:S04]  /*18730*/  IMAD.MOV.U32 R3, RZ, RZ, 0x0 ;  /* 0x00000000ff037424 */ /* 0x000fc800078e00ff */
[----:B------:R-:W-:Y:S05]  /*18740*/  RET.REL.NODEC R2 `(_ZN7cutlass13device_kernelIN5flash19enable_sm80_to_sm89INS1_16FlashAttnFwdSm80INS1_25CollectiveMainloopFwdSm80ILi4ELi1ELb0EN4cute5tupleIJNS5_1CILi128EEENS7_ILi48EEENS7_ILi96EEEEEELi96ENS_10bfloat16_tEfNS_4arch4Sm80ELb0ELb1ELb0ELb1ELb0ELb0ELb1ELb1EEENS1_21CollectiveEpilogueFwdINS6_IJS8_SA_S9_EEENS6_IJNS7_ILi1EEESI_SI_EEESC_SE_Li128ELb1ELb1ELb1ELb0EEENS1_36VarlenDynamicPersistentTileSchedulerILi128ELi48ELi128ELi128ELb1ELb1ELb0ELb1ELb0ELb1EEEEEEEEEvNT_6ParamsE) ;  /* 0xfffe78b002007950 */ /* 0x000fea0003c3ffff */
.L_x_2107:
        /* <DEDUP_REMOVED lines=11> */
.L_x_2895:


//--------------------- .text._ZN7cutlass13device_kernelIN5flash19enable_sm80_to_sm89INS1_16FlashAttnFwdSm80INS1_25CollectiveMainloopFwdSm80ILi4ELi1ELb0EN4cute5tupleIJNS5_1CILi128EEENS7_ILi48EEENS7_ILi96EEEEEELi96ENS_10bfloat16_tEfNS_4arch4Sm80ELb0ELb1ELb0ELb1ELb0ELb1ELb1ELb1EEENS1_21CollectiveEpilogueFwdINS6_IJS8_SA_S9_EEENS6_IJNS7_ILi1EEESI_SI_EEESC_SE_Li128ELb1ELb1ELb1ELb0EEENS1_36VarlenDynamicPersistentTileSchedulerILi128ELi48ELi128ELi128ELb1ELb1ELb0ELb1ELb0ELb1EEEEEEEEEvNT_6ParamsE --------------------------
	.section	.text._ZN7cutlass13device_kernelIN5flash19enable_sm80_to_sm89INS1_16FlashAttnFwdSm80INS1_25CollectiveMainloopFwdSm80ILi4ELi1ELb0EN4cute5tupleIJNS5_1CILi128EEENS7_ILi48EEENS7_ILi96EEEEEELi96ENS_10bfloat16_tEfNS_4arch4Sm80ELb0ELb1ELb0ELb1ELb0ELb1ELb1ELb1EEENS1_21CollectiveEpilogueFwdINS6_IJS8_SA_S9_EEENS6_IJNS7_ILi1EEESI_SI_EEESC_SE_Li128ELb1ELb1ELb1ELb0EEENS1_36VarlenDynamicPersistentTileSchedulerILi128ELi48ELi128ELi128ELb1ELb1ELb0ELb1ELb0ELb1EEEEEEEEEvNT_6ParamsE,"ax",@progbits
	.sectioninfo	@"SHI_REGISTERS=255"
	.align	128
.text._ZN7cutlass13device_kernelIN5flash19enable_sm80_to_sm89INS1_16FlashAttnFwdSm80INS1_25CollectiveMainloopFwdSm80ILi4ELi1ELb0EN4cute5tupleIJNS5_1CILi128EEENS7_ILi48EEENS7_ILi96EEEEEELi96ENS_10bfloat16_tEfNS_4arch4Sm80ELb0ELb1ELb0ELb1ELb0ELb1ELb1ELb1EEENS1_21CollectiveEpilogueFwdINS6_IJS8_SA_S9_EEENS6_IJNS7_ILi1EEESI_SI_EEESC_SE_Li128ELb1ELb1ELb1ELb0EEENS1_36VarlenDynamicPersistentTileSchedulerILi128ELi48ELi128ELi128ELb1ELb1ELb0ELb1ELb0ELb1EEEEEEEEEvNT_6ParamsE:
        .type           _ZN7cutlass13device_kernelIN5flash19enable_sm80_to_sm89INS1_16FlashAttnFwdSm80INS1_25CollectiveMainloopFwdSm80ILi4ELi1ELb0EN4cute5tupleIJNS5_1CILi128EEENS7_ILi48EEENS7_ILi96EEEEEELi96ENS_10bfloat16_tEfNS_4arch4Sm80ELb0ELb1ELb0ELb1ELb0ELb1ELb1ELb1EEENS1_21CollectiveEpilogueFwdINS6_IJS8_SA_S9_EEENS6_IJNS7_ILi1EEESI_SI_EEESC_SE_Li128ELb1ELb1ELb1ELb0EEENS1_36VarlenDynamicPersistentTileSchedulerILi128ELi48ELi128ELi128ELb1ELb1ELb0ELb1ELb0ELb1EEEEEEEEEvNT_6ParamsE,@function
        .size           _ZN7cutlass13device_kernelIN5flash19enable_sm80_to_sm89INS1_16FlashAttnFwdSm80INS1_25CollectiveMainloopFwdSm80ILi4ELi1ELb0EN4cute5tupleIJNS5_1CILi128EEENS7_ILi48EEENS7_ILi96EEEEEELi96ENS_10bfloat16_tEfNS_4arch4Sm80ELb0ELb1ELb0ELb1ELb0ELb1ELb1ELb1EEENS1_21CollectiveEpilogueFwdINS6_IJS8_SA_S9_EEENS6_IJNS7_ILi1EEESI_SI_EEESC_SE_Li128ELb1ELb1ELb1ELb0EEENS1_36VarlenDynamicPersistentTileSchedulerILi128ELi48ELi128ELi128ELb1ELb1ELb0ELb1ELb0ELb1EEEEEEEEEvNT_6ParamsE,(.L_x_2900 - _ZN7cutlass13device_kernelIN5flash19enable_sm80_to_sm89INS1_16FlashAttnFwdSm80INS1_25CollectiveMainloopFwdSm80ILi4ELi1ELb0EN4cute5tupleIJNS5_1CILi128EEENS7_ILi48EEENS7_ILi96EEEEEELi96ENS_10bfloat16_tEfNS_4arch4Sm80ELb0ELb1ELb0ELb1ELb0ELb1ELb1ELb1EEENS1_21CollectiveEpilogueFwdINS6_IJS8_SA_S9_EEENS6_IJNS7_ILi1EEESI_SI_EEESC_SE_Li128ELb1ELb1ELb1ELb0EEENS1_36VarlenDynamicPersistentTileSchedulerILi128ELi48ELi128ELi128ELb1ELb1ELb0ELb1ELb0ELb1EEEEEEEEEvNT_6ParamsE)
        .other          _ZN7cutlass13device_kernelIN5flash19enable_sm80_to_sm89INS1_16FlashAttnFwdSm80INS1_25CollectiveMainloopFwdSm80ILi4ELi1ELb0EN4cute5tupleIJNS5_1CILi128EEENS7_ILi48EEENS7_ILi96EEEEEELi96ENS_10bfloat16_tEfNS_4arch4Sm80ELb0ELb1ELb0ELb1ELb0ELb1ELb1ELb1EEENS1_21CollectiveEpilogueFwdINS6_IJS8_SA_S9_EEENS6_IJNS7_ILi1EEESI_SI_EEESC_SE_Li128ELb1ELb1ELb1ELb0EEENS1_36VarlenDynamicPersistentTileSchedulerILi128ELi48ELi128ELi128ELb1ELb1ELb0ELb1ELb0ELb1EEEEEEEEEvNT_6ParamsE,@"STO_CUDA_ENTRY STV_DEFAULT"
_ZN7cutlass13device_kernelIN5flash19enable_sm80_to_sm89INS1_16FlashAttnFwdSm80INS1_25CollectiveMainloopFwdSm80ILi4ELi1ELb0EN4cute5tupleIJNS5_1CILi128EEENS7_ILi48EEENS7_ILi96EEEEEELi96ENS_10bfloat16_tEfNS_4arch4Sm80ELb0ELb1ELb0ELb1ELb0ELb1ELb1ELb1EEENS1_21CollectiveEpilogueFwdINS6_IJS8_SA_S9_EEENS6_IJNS7_ILi1EEESI_SI_EEESC_SE_Li128ELb1ELb1ELb1ELb0EEENS1_36VarlenDynamicPersistentTileSchedulerILi128ELi48ELi128ELi128ELb1ELb1ELb0ELb1ELb0ELb1EEEEEEEEEvNT_6ParamsE:
        /* <DEDUP_REMOVED lines=54> */
.L_x_2113:
        /* <DEDUP_REMOVED lines=16> */
.L_x_2375:
        /* <DEDUP_REMOVED lines=16> */
.L_x_2376:
[----:B--2---:R-:W-:-:S05]  /*0560*/  IMAD R0, R0, c[0x0][0x538], RZ ;  /* 0x00014e0000007a24 */ /* 0x004fca00078e02ff */
[----:B------:R-:W-:-:S04]  /*0570*/  IADD3 R7, R0, R7, RZ ;  /* 0x0000000700077210 */ /* 0x000fc80007ffe0ff */
[----:B------:R-:W-:-:S13]  /*0580*/  ISETP.GT.AND P0, PT, R7, UR4, PT ;  /* 0x0000000407007c0c */ /* 0x000fda000bf04270 */
[----:B-1----:R-:W-:Y:S05]  /*0590*/  @!P0 BRA `(.L_x_2113) ;  /* 0xfffffdc000008947 */ /* 0x002fea000383ffff */
.L_x_2109:
[----:B------:R-:W-:-:S05]  /*05a0*/  IADD3 R11, -R0, R7, RZ ;  /* 0x00000007000b7210 */ /* 0x000fca0007ffe1ff */
[----:B------:R-:W-:-:S05]  /*05b0*/  IMAD R0, R4, c[0x0][0x538], R11 ;  /* 0x00014e0004007a24 */ /* 0x000fca00078e020b */
[----:B------:R-:W-:Y:S01]  /*05c0*/  ISETP.GT.AND P0, PT, R0, UR4, PT ;  /* 0x0000000400007c0c */ /* 0x000fe2000bf04270 */
[----:B------:R-:W-:-:S12]  /*05d0*/  BRA.DIV ~URZ, `(.L_x_2114) ;  /* 0x000232027f007947 */ /* 0x000fd8000b800000 */
[----:B------:R-:W-:-:S04]  /*05e0*/  VOTE.ANY R10, PT, !P0 ;  /* 0x00000000000a7806 */ /* 0x000fc800040e0100 */
.L_x_2377:
[----:B------:R-:W1:Y:S02]  /*05f0*/  POPC R7, R10 ;  /* 0x0000000a00077309 */ /* 0x000e640000000000 */
[----:B-1----:R-:W-:-:S05]  /*0600*/  IADD3 R0, R7, R6, RZ ;  /* 0x0000000607007210 */ /* 0x002fca0007ffe0ff */
[----:B------:R1:W-:Y:S01]  /*0610*/  STL [R1+0x44], R0 ;  /* 0x0000440001007387 */ /* 0x0003e20000100800 */
[----:B------:R-:W-:Y:S05]  /*0620*/  BRA.DIV ~URZ, `(.L_x_2115) ;  /* 0x000232027f007947 */ /* 0x000fea000b800000 */
[----:B------:R2:W3:Y:S01]  /*0630*/  SHFL.IDX PT, R12, R9, R7, 0x1f ;  /* 0x00001f07090c7589 */ /* 0x0004e200000e0000 */
[----:B------:R-:W-:-:S03]  /*0640*/  MOV R6, RZ ;  /* 0x000000ff00067202 */ /* 0x000fc60000000f00 */
[----:B------:R2:W4:Y:S04]  /*0650*/  SHFL.IDX PT, R9, R8, R7, 0x1f ;  /* 0x00001f0708097589 */ /* 0x00052800000e0000 */
.L_x_2378:
[----:B------:R-:W-:Y:S01]  /*0660*/  ISETP.NE.AND P0, PT, R10, RZ, PT ;  /* 0x000000ff0a00720c */ /* 0x000fe20003f05270 */
[----:B------:R-:W-:-:S12]  /*0670*/  BSSY B0, `(.L_x_2116) ;  /* 0x0000005000007945 */ /* 0x000fd80003800000 */
[----:B------:R-:W-:Y:S05]  /*0680*/  @!P0 BRA `(.L_x_2117) ;  /* 0x0000003000008947 */ /* 0x000fea0003800000 */
[----:B------:R-:W-:Y:S01]  /*0690*/  IADD3 R3, R7, -0x1, RZ ;  /* 0xffffffff07037810 */ /* 0x000fe20007ffe0ff */
[----:B------:R-:W-:Y:S05]  /*06a0*/  BRA.DIV ~URZ, `(.L_x_2118) ;  /* 0x000232627f007947 */ /* 0x000fea000b800000 */
[----:B------:R1:W2:Y:S02]  /*06b0*/  SHFL.IDX PT, R6, R4, R3, 0x1f ;  /* 0x00001f0304067589 */ /* 0x0002a400000e0000 */
.L_x_2117:
[----:B------:R-:W-:Y:S05]  /*06c0*/  BSYNC B0 ;  /* 0x0000000000007941 */ /* 0x000fea0003800000 */
.L_x_2116:
        /* <DEDUP_REMOVED lines=69> */
.L_x_2120:
        /* <DEDUP_REMOVED lines=70> */
.L_x_2121:
[----:B------:R-:W-:Y:S05]  /*0f80*/  BSYNC B0 ;  /* 0x0000000000007941 */ /* 0x000fea0003800000 */
.L_x_2119:
[----:B------:R-:W-:-:S04]  /*0f90*/  LOP3.LUT R0, RZ, R0, RZ, 0x33, !PT ;  /* 0x00000000ff007212 */ /* 0x000fc800078e33ff */
[----:B------:R-:W-:-:S05]  /*0fa0*/  IADD3 R0, R0, R12, RZ ;  /* 0x0000000c00007210 */ /* 0x000fca0007ffe0ff */
[----:B------:R2:W-:Y:S01]  /*0fb0*/  STL [R1+0x3c], R0 ;  /* 0x00003c0001007387 */ /* 0x0005e20000100800 */
[----:B------:R-:W-:Y:S05]  /*0fc0*/  BRA `(.L_x_2122) ;  /* 0x0000006000007947 */ /* 0x000fea0003800000 */
.L_x_2110:
[----:B------:R-:W-:Y:S01]  /*0fd0*/  MOV R0, UR4 ;  /* 0x0000000400007c02 */ /* 0x000fe20008000f00 */
[----:B------:R-:W-:Y:S04]  /*0fe0*/  STL [R1+0x3c], RZ ;  /* 0x00003cff01007387 */ /* 0x000fe80000100800 */
[----:B------:R-:W-:Y:S04]  /*0ff0*/  STL [R1+0x40], RZ ;  /* 0x000040ff01007387 */ /* 0x000fe80000100800 */
[----:B------:R1:W-:Y:S02]  /*1000*/  STL [R1+0x38], R0 ;  /* 0x0000380001007387 */ /* 0x0003e40000100800 */
[----:B-1----:R-:W-:-:S05]  /*1010*/  MOV R0, c[0x0][0x53c] ;  /* 0x00014f0000007a02 */ /* 0x002fca0000000f00 */
[----:B------:R1:W-:Y:S02]  /*1020*/  STL [R1+0x44], R0 ;  /* 0x0000440001007387 */ /* 0x0003e40000100800 */
.L_x_2122:
        /* <DEDUP_REMOVED lines=8> */
.L_x_2108:
        /* <DEDUP_REMOVED lines=114> */
[----:B------:R-:W-:Y:S01]  /*17d0*/  IADD3 R164, R162, 0x10, RZ ;  /* 0x00000010a2a47810 */ /* 0x000fe20007ffe0ff */
[----:B------:R-:W-:Y:S01]  /*17e0*/  IMAD R7, R7, 0x20, R0 ;  /* 0x0000002007077824 */ /* 0x000fe200078e0200 */
[----:B------:R-:W-:Y:S01]  /*17f0*/  SHF.R.S32.HI R3, RZ, 0x1, R14 ;  /* 0x00000001ff037819 */ /* 0x000fe2000001140e */
[----:B------:R-:W-:Y:S01]  /*1800*/  IMAD.IADD R2, R23, 0x1, -R2 ;  /* 0x0000000117027824 */ /* 0x000fe200078e0a02 */
[----:B------:R-:W-:Y:S01]  /*1810*/  LOP3.LUT P0, RZ, R6, 0x2, RZ, 0xc0, !PT ;  /* 0x0000000206ff7812 */ /* 0x000fe2000780c0ff */
[C---:B------:R-:W-:Y:S01]  /*1820*/  IMAD.IADD R160, R162.reuse, 0x1, R164 ;  /* 0x00000001a2a07824 */ /* 0x040fe200078e02a4 */
[----:B------:R-:W-:Y:S01]  /*1830*/  IADD3 R161, R162, 0x20, RZ ;  /* 0x00000020a2a17810 */ /* 0x000fe20007ffe0ff */
        /* <DEDUP_REMOVED lines=12> */
[----:B------:R-:W-:Y:S01]  /*1900*/  STL [R1+0x8c], R27 ;  /* 0x00008c1b01007387 */ /* 0x000fe20000100800 */
        /* <DEDUP_REMOVED lines=33> */
[----:B------:R-:W-:Y:S02]  /*1b20*/  LOP3.LUT R3, R7, R5, RZ, 0x3c, !PT ;  /* 0x0000000507037212 */ /* 0x000fe400078e3cff */
[----:B------:R-:W-:-:S02]  /*1b30*/  IADD3 R10, R6, R2, R20 ;  /* 0x00000002060a7210 */ /* 0x000fc40007ffe014 */
[----:B------:R-:W-:Y:S02]  /*1b40*/  LOP3.LUT R5, R9, R24, RZ, 0x3c, !PT ;  /* 0x0000001809057212 */ /* 0x000fe400078e3cff */
[C---:B------:R-:W-:Y:S02]  /*1b50*/  IADD3 R6, R19.reuse, 0x80, RZ ;  /* 0x0000008013067810 */ /* 0x040fe40007ffe0ff */
[----:B------:R-:W-:Y:S02]  /*1b60*/  IADD3 R14, R19, 0x70, RZ ;  /* 0x00000070130e7810 */ /* 0x000fe40007ffe0ff */
        /* <DEDUP_REMOVED lines=8> */
[----:B------:R-:W-:-:S02]  /*1bf0*/  IADD3 R6, R30, 0x40, RZ ;  /* 0x000000401e067810 */ /* 0x000fc40007ffe0ff */
[----:B------:R-:W-:Y:S01]  /*1c00*/  SHF.R.S32.HI R15, RZ, 0x1f, R7 ;  /* 0x0000001fff0f7819 */ /* 0x000fe20000011407 */
[----:B------:R-:W-:Y:S01]  /*1c10*/  IMAD.IADD R5, R28, 0x1, -R5 ;  /* 0x000000011c057824 */ /* 0x000fe200078e0a05 */
[----:B------:R1:W-:Y:S01]  /*1c20*/  STL [R1+0x48], R7 ;  /* 0x0000480701007387 */ /* 0x0003e20000100800 */
[----:B------:R-:W-:Y:S02]  /*1c30*/  LEA R0, R13, 0x6080, 0x1 ;  /* 0x000060800d007811 */ /* 0x000fe400078e08ff */
[----:B------:R-:W-:Y:S01]  /*1c40*/  LEA R9, R9, 0x6080, 0x1 ;  /* 0x0000608009097811 */ /* 0x000fe200078e08ff */
[----:B------:R-:W-:Y:S01]  /*1c50*/  STL.64 [R1+0x30], R30 ;  /* 0x0000301e01007387 */ /* 0x000fe20000100a00 */
[----:B------:R-:W-:Y:S02]  /*1c60*/  IADD3 R194, R165, 0x20, RZ ;  /* 0x00000020a5c27810 */ /* 0x000fe40007ffe0ff */
[----:B------:R-:W-:Y:S01]  /*1c70*/  LEA R192, R2, 0x6080, 0x1 ;  /* 0x0000608002c07811 */ /* 0x000fe200078e08ff */
[----:B------:R2:W-:Y:S01]  /*1c80*/  STL [R1+0x4c], R6 ;  /* 0x00004c0601007387 */ /* 0x0005e20000100800 */
[----:B------:R-:W-:-:S02]  /*1c90*/  LEA R166, R3, 0x1880, 0x1 ;  /* 0x0000188003a67811 */ /* 0x000fc400078e08ff */
[----:B------:R-:W-:Y:S01]  /*1ca0*/  @P3 IADD3 R194, R165, -0x20, RZ ;  /* 0xffffffe0a5c23810 */ /* 0x000fe20007ffe0ff */
[----:B------:R3:W-:Y:S03]  /*1cb0*/  STL [R1+0x70], R15 ;  /* 0x0000700f01007387 */ /* 0x0007e60000100800 */
[C---:B------:R-:W-:Y:S02]  /*1cc0*/  IADD3 R202, R194.reuse, 0x400, RZ ;  /* 0x00000400c2ca7810 */ /* 0x040fe40007ffe0ff */
[C---:B------:R-:W-:Y:S02]  /*1cd0*/  IADD3 R201, R194.reuse, 0x800, RZ ;  /* 0x00000800c2c97810 */ /* 0x040fe40007ffe0ff */
[C---:B------:R-:W-:Y:S02]  /*1ce0*/  IADD3 R200, R194.reuse, 0xc00, RZ ;  /* 0x00000c00c2c87810 */ /* 0x040fe40007ffe0ff */
[----:B------:R-:W-:-:S02]  /*1cf0*/  IADD3 R199, R194, 0x1000, RZ ;  /* 0x00001000c2c77810 */ /* 0x000fc40007ffe0ff */
[C---:B------:R-:W-:Y:S02]  /*1d00*/  IADD3 R198, R194.reuse, 0x1400, RZ ;  /* 0x00001400c2c67810 */ /* 0x040fe40007ffe0ff */
[----:B-1----:R-:W-:Y:S02]  /*1d10*/  SHF.R.S32.HI R7, RZ, 0x1f, R6 ;  /* 0x0000001fff077819 */ /* 0x002fe40000011406 */
[C---:B------:R-:W-:Y:S02]  /*1d20*/  IADD3 R197, R194.reuse, 0x1800, RZ ;  /* 0x00001800c2c57810 */ /* 0x040fe40007ffe0ff */
[C---:B------:R-:W-:Y:S01]  /*1d30*/  IADD3 R196, R194.reuse, 0x1c00, RZ ;  /* 0x00001c00c2c47810 */ /* 0x040fe20007ffe0ff */
[----:B------:R1:W-:Y:S01]  /*1d40*/  STL [R1+0x6c], R7 ;  /* 0x00006c0701007387 */ /* 0x0003e20000100800 */
[----:B------:R-:W-:Y:S02]  /*1d50*/  IADD3 R195, R194, 0x2000, RZ ;  /* 0x00002000c2c37810 */ /* 0x000fe40007ffe0ff */
[----:B--2---:R-:W-:Y:S01]  /*1d60*/  LOP3.LUT R6, R27, 0x18, R124, 0xf8, !PT ;  /* 0x000000181b067812 */ /* 0x004fe200078ef87c */
[----:B------:R-:W-:Y:S01]  /*1d70*/  STL [R1+0x50], R16 ;  /* 0x0000501001007387 */ /* 0x000fe20000100800 */
[----:B---3--:R-:W-:Y:S01]  /*1d80*/  IMAD.SHL.U32 R15, R5, 0x2, RZ ;  /* 0x00000002050f7824 */ /* 0x008fe200078e00ff */
[----:B------:R-:W-:-:S02]  /*1d90*/  SHF.R.S32.HI R5, RZ, 0x3, R8 ;  /* 0x00000003ff057819 */ /* 0x000fc40000011408 */
[C---:B------:R-:W-:Y:S02]  /*1da0*/  LOP3.LUT R8, R25.reuse, 0x18, R124, 0xf8, !PT ;  /* 0x0000001819087812 */ /* 0x040fe400078ef87c */
[----:B------:R2:W-:Y:S02]  /*1db0*/  STL [R1+0x10], R15 ;  /* 0x0000100f01007387 */ /* 0x0005e40000100800 */
[----:B------:R-:W-:Y:S02]  /*1dc0*/  LOP3.LUT R8, R8, R23, RZ, 0x3c, !PT ;  /* 0x0000001708087212 */ /* 0x000fe400078e3cff */
[----:B------:R3:W-:Y:S03]  /*1dd0*/  STL [R1+0x84], R5 ;  /* 0x0000840501007387 */ /* 0x0007e60000100800 */
[----:B------:R-:W-:Y:S01]  /*1de0*/  IMAD.IADD R8, R20, 0x1, R8 ;  /* 0x0000000114087824 */ /* 0x000fe200078e0208 */
[----:B-1----:R-:W-:-:S02]  /*1df0*/  LOP3.LUT R7, R25, 0x8, R124, 0xf8, !PT ;  /* 0x0000000819077812 */ /* 0x002fc400078ef87c */
[----:B--2---:R-:W-:Y:S02]  /*1e00*/  IADD3 R15, R15, 0x58, RZ ;  /* 0x000000580f0f7810 */ /* 0x004fe40007ffe0ff */
[----:B---3--:R-:W-:Y:S02]  /*1e10*/  LOP3.LUT R5, R6, R24, RZ, 0x3c, !PT ;  /* 0x0000001806057212 */ /* 0x008fe400078e3cff */
[----:B------:R-:W-:Y:S02]  /*1e20*/  SHF.R.S32.HI R6, RZ, 0x3, R4 ;  /* 0x00000003ff067819 */ /* 0x000fe40000011404 */
[----:B------:R-:W-:Y:S01]  /*1e30*/  LOP3.LUT R4, R7, R23, RZ, 0x3c, !PT ;  /* 0x0000001707047212 */ /* 0x000fe200078e3cff */
[----:B------:R-:W-:Y:S01]  /*1e40*/  IMAD.IADD R5, R22, 0x1, R5 ;  /* 0x0000000116057824 */ /* 0x000fe200078e0205 */
[C---:B------:R-:W-:Y:S01]  /*1e50*/  SEL R7, R11.reuse, 0xffffffe0, !P0 ;  /* 0xffffffe00b077807 */ /* 0x040fe20004000000 */
[----:B------:R1:W-:Y:S04]  /*1e60*/  STL [R1+0x80], R6 ;  /* 0x0000800601007387 */ /* 0x0003e80000100800 */
[----:B------:R-:W-:Y:S01]  /*1e70*/  STL [R1+0x60], R15 ;  /* 0x0000600f01007387 */ /* 0x000fe20000100800 */
[----:B-1----:R-:W-:Y:S01]  /*1e80*/  IMAD.IADD R6, R20, 0x1, R4 ;  /* 0x0000000114067824 */ /* 0x002fe200078e0204 */
[----:B------:R-:W-:-:S02]  /*1e90*/  SEL R4, R11, 0xffffffe0, !P4 ;  /* 0xffffffe00b047807 */ /* 0x000fc40006000000 */
        /* <DEDUP_REMOVED lines=23> */
.L_x_2374:
[----:B------:R-:W2:Y:S01]  /*2010*/  LDL R17, [R1+0x44] ;  /* 0x0000440001117983 */ /* 0x000ea20000100800 */
[----:B------:R-:W-:Y:S02]  /*2020*/  ISETP.NE.U32.AND P0, PT, RZ, c[0x0][0x370], PT ;  /* 0x0000dc00ff007a0c */ /* 0x000fe40003f05070 */
[----:B------:R-:W-:Y:S01]  /*2030*/  ISETP.NE.U32.AND P1, PT, RZ, c[0x0][0x360], PT ;  /* 0x0000d800ff007a0c */ /* 0x000fe20003f25070 */
[----:B------:R-:W3:Y:S01]  /*2040*/  LDL R18, [R1+0x40] ;  /* 0x0000400001127983 */ /* 0x000ee20000100800 */
[----:B------:R-:W-:Y:S02]  /*2050*/  ISETP.NE.AND.EX P2, PT, RZ, c[0x0][0x374], PT, P0 ;  /* 0x0000dd00ff007a0c */ /* 0x000fe40003f45300 */
[----:B------:R-:W-:Y:S01]  /*2060*/  ISETP.NE.AND.EX P0, PT, RZ, c[0x0][0x364], PT, P1 ;  /* 0x0000d900ff007a0c */ /* 0x000fe20003f05310 */
[----:B------:R-:W-:Y:S01]  /*2070*/  IMAD.MOV.U32 R16, RZ, RZ, 0x4 ;  /* 0x00000004ff107424 */ /* 0x000fe200078e00ff */
[----:B------:R-:W-:Y:S02]  /*2080*/  ISETP.NE.U32.AND P3, PT, RZ, c[0x0][0x350], PT ;  /* 0x0000d400ff007a0c */ /* 0x000fe40003f65070 */
[----:B------:R-:W-:-:S02]  /*2090*/  ISETP.NE.U32.AND P1, PT, RZ, c[0x0][0x348], PT ;  /* 0x0000d200ff007a0c */ /* 0x000fc40003f25070 */
[----:B------:R-:W-:Y:S02]  /*20a0*/  ISETP.NE.U32.AND P4, PT, RZ, c[0x0][0x358], PT ;  /* 0x0000d600ff007a0c */ /* 0x000fe40003f85070 */
[----:B------:R-:W-:Y:S02]  /*20b0*/  ISETP.NE.AND.EX P5, PT, RZ, c[0x0][0x354], PT, P3 ;  /* 0x0000d500ff007a0c */ /* 0x000fe40003fa5330 */
[----:B------:R-:W-:Y:S02]  /*20c0*/  ISETP.NE.AND.EX P1, PT, RZ, c[0x0][0x34c], PT, P1 ;  /* 0x0000d300ff007a0c */ /* 0x000fe40003f25310 */
[----:B------:R-:W-:Y:S01]  /*20d0*/  ISETP.NE.AND.EX P3, PT, RZ, c[0x0][0x35c], PT, P4 ;  /* 0x0000d700ff007a0c */ /* 0x000fe20003f65340 */
[----:B------:R-:W-:Y:S01]  /*20e0*/  CS2R R144, SRZ ;  /* 0x0000000000907805 */ /* 0x000fe2000001ff00 */
[----:B------:R-:W-:Y:S02]  /*20f0*/  IMAD.MOV.U32 R135, RZ, RZ, RZ ;  /* 0x000000ffff877224 */ /* 0x000fe400078e00ff */
[----:B------:R-:W-:-:S02]  /*2100*/  IMAD.MOV.U32 R14, RZ, RZ, RZ ;  /* 0x000000ffff0e7224 */ /* 0x000fc400078e00ff */
[----:B--2---:R-:W-:-:S05]  /*2110*/  @P0 IMAD.WIDE R8, R17, R16, c[0x0][0x360] ;  /* 0x0000d80011080625 */ /* 0x004fca00078e0210 */
[----:B-1----:R-:W2:Y:S01]  /*2120*/  @P0 LDG.E R0, [R8.64] ;  /* 0x0000000608000981 */ /* 0x002ea2000c1e1900 */
[----:B------:R-:W-:-:S04]  /*2130*/  @P2 IMAD.WIDE R10, R17, R16, c[0x0][0x370] ;  /* 0x0000dc00110a2625 */ /* 0x000fc800078e0210 */
        /* <DEDUP_REMOVED lines=10> */
[----:B------:R-:W-:Y:S02]  /*21e0*/  P2R R15, PR, RZ, 0x20 ;  /* 0x00000020ff0f7803 */ /* 0x000fe40000000000 */
[----:B--2---:R1:W-:Y:S01]  /*21f0*/  @P0 STL [R1], R0 ;  /* 0x0000000001000387 */ /* 0x0043e20000100800 */
[----:B------:R-:W-:Y:S05]  /*2200*/  @P0 BRA `(.L_x_2123) ;  /* 0x0000007000000947 */ /* 0x000fea0003800000 */
[----:B-1----:R-:W-:-:S05]  /*2210*/  MOV R0, c[0x0][0x168] ;  /* 0x00005a0000007a02 */ /* 0x002fca0000000f00 */
[----:B------:R1:W-:Y:S01]  /*2220*/  STL [R1], R0 ;  /* 0x0000000001007387 */ /* 0x0003e20000100800 */
[----:B------:R-:W-:Y:S05]  /*2230*/  @!P1 BRA `(.L_x_2123) ;  /* 0x0000004000009947 */ /* 0x000fea0003800000 */
[----:B------:R-:W2:Y:S04]  /*2240*/  LDG.E R8, [R6.64] ;  /* 0x0000000606087981 */ /* 0x000ea8000c1e1900 */
[----:B-1----:R-:W2:Y:S02]  /*2250*/  LDG.E R0, [R6.64+0x4] ;  /* 0x0000040606007981 */ /* 0x002ea4000c1e1900 */
[----:B--2---:R-:W-:-:S05]  /*2260*/  IADD3 R0, -R8, R0, RZ ;  /* 0x0000000008007210 */ /* 0x004fca0007ffe1ff */
[----:B------:R1:W-:Y:S02]  /*2270*/  STL [R1], R0 ;  /* 0x0000000001007387 */ /* 0x0003e40000100800 */
.L_x_2123:
[----:B------:R-:W-:-:S04]  /*2280*/  ISETP.NE.U32.AND P0, PT, RZ, c[0x0][0x368], PT ;  /* 0x0000da00ff007a0c */ /* 0x000fc80003f05070 */
[----:B------:R-:W-:-:S13]  /*2290*/  ISETP.NE.AND.EX P0, PT, RZ, c[0x0][0x36c], PT, P0 ;  /* 0x0000db00ff007a0c */ /* 0x000fda0003f05300 */
[----:B------:R-:W-:Y:S05]  /*22a0*/  @!P0 BRA `(.L_x_2124) ;  /* 0x0000003000008947 */ /* 0x000fea0003800000 */
[----:B-1----:R-:W-:-:S05]  /*22b0*/  IMAD.WIDE R4, R17, R16, c[0x0][0x368] ;  /* 0x0000da0011047625 */ /* 0x002fca00078e0210 */
[----:B------:R1:W5:Y:S01]  /*22c0*/  LDG.E R13, [R4.64] ;  /* 0x00000006040d7981 */ /* 0x000362000c1e1900 */
[----:B------:R-:W-:Y:S05]  /*22d0*/  BRA `(.L_x_2125) ;  /* 0x0000005000007947 */ /* 0x000fea0003800000 */
.L_x_2124:
[----:B------:R-:W-:Y:S01]  /*22e0*/  MOV R13, c[0x0][0x1d0] ;  /* 0x00007400000d7a02 */ /* 0x000fe20000000f00 */
[----:B------:R-:W-:Y:S05]  /*22f0*/  @!P5 BRA `(.L_x_2125) ;  /* 0x000000300000d947 */ /* 0x000fea0003800000 */
[----:B-1----:R-:W2:Y:S04]  /*2300*/  LDG.E R6, [R4.64] ;  /* 0x0000000604067981 */ /* 0x002ea8000c1e1900 */
[----:B------:R-:W2:Y:S02]  /*2310*/  LDG.E R0, [R4.64+0x4] ;  /* 0x0000040604007981 */ /* 0x000ea4000c1e1900 */
[----:B--2---:R-:W-:Y:S02]  /*2320*/  IADD3 R13, -R6, R0, RZ ;  /* 0x00000000060d7210 */ /* 0x004fe40007ffe1ff */
.L_x_2125:
[----:B-1----:R-:W2:Y:S04]  /*2330*/  LDL R0, [R1] ;  /* 0x0000000001007983 */ /* 0x002ea80000100800 */
[----:B------:R1:W3:Y:S04]  /*2340*/  @P3 LDG.E R5, [R2.64] ;  /* 0x0000000602053981 */ /* 0x0002e8000c1e1900 */
[----:B------:R1:W3:Y:S04]  /*2350*/  @P3 LDG.E R4, [R2.64+0x4] ;  /* 0x0000040602043981 */ /* 0x0002e8000c1e1900 */
[----:B------:R-:W4:Y:S01]  /*2360*/  LDL.LU R6, [R1+0x3c] ;  /* 0x00003c0001067983 */ /* 0x000f220000300800 */
[----:B------:R-:W-:-:S04]  /*2370*/  ISETP.NE.U32.AND P0, PT, RZ, c[0x0][0x378], PT ;  /* 0x0000de00ff007a0c */ /* 0x000fc80003f05070 */
[----:B------:R-:W-:Y:S01]  /*2380*/  ISETP.NE.AND.EX P0, PT, RZ, c[0x0][0x37c], PT, P0 ;  /* 0x0000df00ff007a0c */ /* 0x000fe20003f05300 */
[----:B------:R-:W-:Y:S02]  /*2390*/  IMAD.MOV.U32 R8, RZ, RZ, c[0x0][0x2c4] ;  /* 0x0000b100ff087624 */ /* 0x000fe400078e00ff */
[----:B-----5:R-:W-:Y:S02]  /*23a0*/  IMAD.IADD R12, R13, 0x1, -R145 ;  /* 0x000000010d0c7824 */ /* 0x020fe400078e0a91 */
[----:B------:R-:W-:Y:S01]  /*23b0*/  IMAD.MOV.U32 R134, RZ, RZ, R13 ;  /* 0x000000ffff867224 */ /* 0x000fe200078e000d */
[----:B------:R-:W-:-:S07]  /*23c0*/  ISETP.NE.AND P2, PT, R8, 0x1, PT ;  /* 0x000000010800780c */ /* 0x000fce0003f45270 */
[----:B-1----:R-:W-:-:S05]  /*23d0*/  @P0 IMAD.WIDE R2, R17, R16, c[0x0][0x378] ;  /* 0x0000de0011020625 */ /* 0x002fca00078e0210 */
[----:B------:R1:W5:Y:S01]  /*23e0*/  @P0 LDG.E R134, [R2.64] ;  /* 0x0000000602860981 */ /* 0x000362000c1e1900 */
[----:B------:R-:W-:-:S04]  /*23f0*/  LOP3.LUT R203, R203, 0xfffff7ff, RZ, 0xc0, !PT ;  /* 0xfffff7ffcbcb7812 */ /* 0x000fc800078ec0ff */
[----:B------:R-:W-:-:S04]  /*2400*/  @P2 LOP3.LUT R203, R203, 0x800, RZ, 0xfc, !PT ;  /* 0x00000800cbcb2812 */ /* 0x000fc800078efcff */
[----:B------:R-:W-:Y:S01]  /*2410*/  LOP3.LUT R203, R203, 0xfffffbff, RZ, 0xc0, !PT ;  /* 0xfffffbffcbcb7812 */ /* 0x000fe200078ec0ff */
[----:B--2---:R-:W-:Y:S02]  /*2420*/  IMAD.MOV.U32 R7, RZ, RZ, R0 ;  /* 0x000000ffff077224 */ /* 0x004fe400078e0000 */
[----:B------:R-:W-:Y:S02]  /*2430*/  IMAD.MOV.U32 R0, RZ, RZ, c[0x0][0x228] ;  /* 0x00008a00ff007624 */ /* 0x000fe400078e00ff */
[----:B---3--:R-:W-:Y:S02]  /*2440*/  @P3 IMAD.IADD R0, R4, 0x1, -R5 ;  /* 0x0000000104003824 */ /* 0x008fe400078e0a05 */
[----:B----4-:R-:W-:Y:S02]  /*2450*/  IMAD.SHL.U32 R8, R6, 0x80, RZ ;  /* 0x0000008006087824 */ /* 0x010fe400078e00ff */
[----:B------:R-:W-:Y:S02]  /*2460*/  IMAD.IADD R6, R12, 0x1, R0 ;  /* 0x000000010c067824 */ /* 0x000fe400078e0200 */
[----:B------:R-:W-:Y:S01]  /*2470*/  IMAD.MOV.U32 R5, RZ, RZ, c[0x0][0x32c] ;  /* 0x0000cb00ff057624 */ /* 0x000fe200078e00ff */
[----:B------:R2:W-:Y:S01]  /*2480*/  STL [R1+0x2c], R8 ;  /* 0x00002c0801007387 */ /* 0x0005e20000100800 */
[----:B-1----:R-:W-:-:S03]  /*2490*/  IADD3 R2, R8, 0x7f, RZ ;  /* 0x0000007f08027810 */ /* 0x002fc60007ffe0ff */
[----:B------:R2:W-:Y:S01]  /*24a0*/  STL [R1+0x4], R6 ;  /* 0x0000040601007387 */ /* 0x0005e20000100800 */
[----:B------:R-:W-:Y:S01]  /*24b0*/  IADD3 R3, R6, 0x2f, RZ ;  /* 0x0000002f06037810 */ /* 0x000fe20007ffe0ff */
[----:B------:R-:W-:Y:S01]  /*24c0*/  @P2 IMAD.HI.U32 R4, R2, c[0x0][0x2c8], RZ ;  /* 0x0000b20002042a27 */ /* 0x000fe200078e00ff */
[----:B------:R-:W-:Y:S02]  /*24d0*/  ISETP.GE.AND P1, PT, R5, 0x1, PT ;  /* 0x000000010500780c */ /* 0x000fe40003f26270 */
[----:B------:R-:W-:Y:S01]  /*24e0*/  IADD3 R149, R6, 0x1, -R7 ;  /* 0x0000000106957810 */ /* 0x000fe20007ffe807 */
[----:B------:R-:W-:Y:S01]  /*24f0*/  IMAD.HI R3, R3, 0x2aaaaaab, RZ ;  /* 0x2aaaaaab03037827 */ /* 0x000fe200078e02ff */
[----:B------:R-:W-:-:S04]  /*2500*/  @P2 SHF.R.U32.HI R2, RZ, c[0x0][0x2cc], R4 ;  /* 0x0000b300ff022a19 */ /* 0x000fc80000011604 */
[----:B------:R-:W-:Y:S01]  /*2510*/  SHF.R.U32.HI R4, RZ, 0x1f, R3 ;  /* 0x0000001fff047819 */ /* 0x000fe20000011603 */
[----:B------:R-:W-:-:S03]  /*2520*/  IMAD.IADD R2, R149, 0x1, R2 ;  /* 0x0000000195027824 */ /* 0x000fc600078e0202 */
[----:B------:R-:W-:Y:S02]  /*2530*/  LEA.HI.SX32 R150, R3, R4, 0x1d ;  /* 0x0000000403967211 */ /* 0x000fe400078feaff */
[----:B------:R-:W-:Y:S02]  /*2540*/  @P1 LOP3.LUT R203, R203, 0x400, RZ, 0xfc, !PT ;  /* 0x00000400cbcb1812 */ /* 0x000fe400078efcff */
        /* <DEDUP_REMOVED lines=12> */
.L_x_2128:
[----:B------:R-:W-:-:S13]  /*2610*/  ISETP.NE.AND P0, PT, R5, 0x1, PT ;  /* 0x000000010500780c */ /* 0x000fda0003f05270 */
[----:B------:R-:W-:-:S05]  /*2620*/  @P0 IMAD.HI.U32 R2, R3, c[0x0][0x330], RZ ;  /* 0x0000cc0003020a27 */ /* 0x000fca00078e00ff */
[----:B------:R-:W-:Y:S02]  /*2630*/  @P0 SHF.R.U32.HI R3, RZ, c[0x0][0x334], R2 ;  /* 0x0000cd00ff030a19 */ /* 0x000fe40000011602 */
.L_x_2129:
[----:B------:R-:W-:Y:S05]  /*2640*/  BSYNC B0 ;  /* 0x0000000000007941 */ /* 0x000fea0003800000 */
.L_x_2127:
[----:B------:R-:W-:-:S05]  /*2650*/  IMAD R3, R3, R5, c[0x0][0x32c] ;  /* 0x0000cb0003037624 */ /* 0x000fca00078e0205 */
[----:B------:R-:W-:-:S04]  /*2660*/  IMNMX R4, R4, R3, PT ;  /* 0x0000000304047217 */ /* 0x000fc80003800200 */
.L_x_2126:
[----:B------:R-:W-:Y:S01]  /*2670*/  IADD3 R4, R4, 0x2f, RZ ;  /* 0x0000002f04047810 */ /* 0x000fe20007ffe0ff */
        /* <DEDUP_REMOVED lines=20> */
.L_x_2132:
[----:B------:R-:W-:-:S13]  /*27c0*/  ISETP.NE.AND P0, PT, R5, 0x1, PT ;  /* 0x000000010500780c */ /* 0x000fda0003f05270 */
[----:B------:R-:W-:-:S05]  /*27d0*/  @P0 IMAD.HI.U32 R4, R2, c[0x0][0x330], RZ ;  /* 0x0000cc0002040a27 */ /* 0x000fca00078e00ff */
[----:B------:R-:W-:Y:S02]  /*27e0*/  @P0 SHF.R.U32.HI R2, RZ, c[0x0][0x334], R4 ;  /* 0x0000cd00ff020a19 */ /* 0x000fe40000011604 */
.L_x_2133:
[----:B------:R-:W-:Y:S05]  /*27f0*/  BSYNC B0 ;  /* 0x0000000000007941 */ /* 0x000fea0003800000 */
.L_x_2131:
[----:B------:R-:W-:-:S05]  /*2800*/  IMAD R2, R2, c[0x0][0x32c], RZ ;  /* 0x0000cb0002027a24 */ /* 0x000fca00078e02ff */
[----:B------:R-:W-:-:S04]  /*2810*/  IMNMX R3, R3, R2, !PT ;  /* 0x0000000203037217 */ /* 0x000fc80007800200 */
.L_x_2130:
        /* <DEDUP_REMOVED lines=9> */
[----:B--2---:R-:W-:-:S02]  /*28b0*/  SHF.R.U32.HI R8, RZ, 0x10, R5 ;  /* 0x00000010ff087819 */ /* 0x004fc40000011605 */
        /* <DEDUP_REMOVED lines=37> */
.L_x_2135:
[----:B------:R-:W-:Y:S05]  /*2b10*/  BSYNC B0 ;  /* 0x0000000000007941 */ /* 0x000fea0003800000 */
.L_x_2134:
        /* <DEDUP_REMOVED lines=272> */
.L_x_2163:
        /* <DEDUP_REMOVED lines=89> */
.L_x_2141:
[----:B------:R-:W-:Y:S05]  /*41b0*/  BSYNC B0 ;  /* 0x0000000000007941 */ /* 0x000fea0003800000 */
.L_x_2140:
        /* <DEDUP_REMOVED lines=90> */
.L_x_2144:
[----:B------:R-:W-:Y:S05]  /*4760*/  BSYNC B0 ;  /* 0x0000000000007941 */ /* 0x000fea0003800000 */
.L_x_2143:
        /* <DEDUP_REMOVED lines=57> */
.L_x_2146:
[----:B------:R-:W-:Y:S05]  /*4b00*/  BSYNC B0 ;  /* 0x0000000000007941 */ /* 0x000fea0003800000 */
.L_x_2145:
        /* <DEDUP_REMOVED lines=57> */
.L_x_2148:
[----:B------:R-:W-:Y:S05]  /*4ea0*/  BSYNC B0 ;  /* 0x0000000000007941 */ /* 0x000fea0003800000 */
.L_x_2147:
        /* <DEDUP_REMOVED lines=58> */
.L_x_2150:
[----:B------:R-:W-:Y:S05]  /*5250*/  BSYNC B0 ;  /* 0x0000000000007941 */ /* 0x000fea0003800000 */
.L_x_2149:
        /* <DEDUP_REMOVED lines=58> */
.L_x_2152:
[----:B------:R-:W-:Y:S05]  /*5600*/  BSYNC B0 ;  /* 0x0000000000007941 */ /* 0x000fea0003800000 */
.L_x_2151:
        /* <DEDUP_REMOVED lines=58> */
.L_x_2139:
        /* <DEDUP_REMOVED lines=47> */
.L_x_2154:
[----:B------:R-:W-:Y:S05]  /*5ca0*/  BSYNC B0 ;  /* 0x0000000000007941 */ /* 0x000fea0003800000 */
.L_x_2153:
        /* <DEDUP_REMOVED lines=149> */
.L_x_2156:
[----:B------:R-:W-:Y:S05]  /*6600*/  BSYNC B0 ;  /* 0x0000000000007941 */ /* 0x000fea0003800000 */
.L_x_2155:
        /* <DEDUP_REMOVED lines=115> */
.L_x_2158:
[----:B------:R-:W-:Y:S05]  /*6d40*/  BSYNC B0 ;  /* 0x0000000000007941 */ /* 0x000fea0003800000 */
.L_x_2157:
        /* <DEDUP_REMOVED lines=117> */
.L_x_2138:
        /* <DEDUP_REMOVED lines=31> */
.L_x_2142:
[----:B------:R-:W-:Y:S05]  /*7690*/  BSYNC B1 ;  /* 0x0000000000017941 */ /* 0x000fea0003800000 */
.L_x_2137:
        /* <DEDUP_REMOVED lines=87> */
.L_x_2160:
[----:B-1----:R-:W-:Y:S05]  /*7c10*/  BSYNC B0 ;  /* 0x0000000000007941 */ /* 0x002fea0003800000 */
.L_x_2159:
        /* <DEDUP_REMOVED lines=34> */
.L_x_2162:
[----:B------:R-:W-:Y:S05]  /*7e40*/  BSYNC B0 ;  /* 0x0000000000007941 */ /* 0x000fea0003800000 */
.L_x_2161:
[----:B------:R-:W0:Y:S01]  /*7e50*/  LDGDEPBAR ;  /* 0x00000000000079af */ /* 0x000e220000000000 */
[----:B------:R-:W-:Y:S01]  /*7e60*/  IADD3 R31, R31, -0x1, RZ ;  /* 0xffffffff1f1f7810 */ /* 0x000fe20007ffe0ff */
[----:B------:R-:W-:-:S05]  /*7e70*/  @P3 BRA `(.L_x_2163) ;  /* 0xffffbda000003947 */ /* 0x000fca000383ffff */
[----:B------:R-:W-:Y:S01]  /*7e80*/  WARPSYNC 0xffffffff ;  /* 0xffffffff00007948 */ /* 0x000fe20003800000 */
[----:B------:R-:W-:Y:S06]  /*7e90*/  BAR.SYNC.DEFER_BLOCKING 0x0 ;  /* 0x0000000000007b1d */ /* 0x000fec0000010000 */
.L_x_2136:
        /* <DEDUP_REMOVED lines=23> */
.L_x_2166:
[----:B------:R-:W-:-:S13]  /*8010*/  ISETP.NE.AND P0, PT, R4, 0x1, PT ;  /* 0x000000010400780c */ /* 0x000fda0003f05270 */
[----:B------:R-:W-:-:S05]  /*8020*/  @P0 IMAD.HI.U32 R0, R2, c[0x0][0x330], RZ ;  /* 0x0000cc0002000a27 */ /* 0x000fca00078e00ff */
[----:B------:R-:W-:Y:S02]  /*8030*/  @P0 SHF.R.U32.HI R2, RZ, c[0x0][0x334], R0 ;  /* 0x0000cd00ff020a19 */ /* 0x000fe40000011600 */
.L_x_2167:
[----:B------:R-:W-:Y:S05]  /*8040*/  BSYNC B0 ;  /* 0x0000000000007941 */ /* 0x000fea0003800000 */
.L_x_2165:
[----:B------:R-:W-:-:S05]  /*8050*/  IMAD R2, R2, R4, c[0x0][0x32c] ;  /* 0x0000cb0002027624 */ /* 0x000fca00078e0204 */
[----:B------:R-:W-:-:S04]  /*8060*/  IMNMX R3, R3, R2, PT ;  /* 0x0000000203037217 */ /* 0x000fc80003800200 */
.L_x_2164:
        /* <DEDUP_REMOVED lines=21> */
.L_x_2170:
[----:B------:R-:W-:-:S04]  /*81c0*/  MOV R3, c[0x0][0x32c] ;  /* 0x0000cb0000037a02 */ /* 0x000fc80000000f00 */
[----:B------:R-:W-:-:S13]  /*81d0*/  ISETP.NE.AND P0, PT, R3, 0x1, PT ;  /* 0x000000010300780c */ /* 0x000fda0003f05270 */
[----:B------:R-:W-:-:S05]  /*81e0*/  @P0 IMAD.HI.U32 R3, R0, c[0x0][0x330], RZ ;  /* 0x0000cc0000030a27 */ /* 0x000fca00078e00ff */
[----:B------:R-:W-:Y:S02]  /*81f0*/  @P0 SHF.R.U32.HI R0, RZ, c[0x0][0x334], R3 ;  /* 0x0000cd00ff000a19 */ /* 0x000fe40000011603 */
.L_x_2171:
[----:B------:R-:W-:Y:S05]  /*8200*/  BSYNC B0 ;  /* 0x0000000000007941 */ /* 0x000fea0003800000 */
.L_x_2169:
[----:B------:R-:W-:-:S05]  /*8210*/  IMAD R0, R0, c[0x0][0x32c], RZ ;  /* 0x0000cb0000007a24 */ /* 0x000fca00078e02ff */
[----:B------:R-:W-:-:S05]  /*8220*/  IMNMX R2, R2, R0, !PT ;  /* 0x0000000002027217 */ /* 0x000fca0007800200 */
.L_x_2168:
        /* <DEDUP_REMOVED lines=37> */
.L_x_2173:
[----:B------:R-:W-:Y:S05]  /*8480*/  BSYNC B0 ;  /* 0x0000000000007941 */ /* 0x000fea0003800000 */
.L_x_2172:
        /* <DEDUP_REMOVED lines=172> */
.L_x_2379:
[----:B------:R-:W-:Y:S05]  /*8f50*/  BRA.DIV ~URZ, `(.L_x_2176) ;  /* 0x0001aa827f007947 */ /* 0x000fea000b800000 */
[----:B------:R4:W1:Y:S02]  /*8f60*/  SHFL.IDX PT, R0, R11, RZ, 0x1c1f ;  /* 0x001c1fff0b007589 */ /* 0x00086400000e0000 */
.L_x_2380:
[----:B-12---:R-:W2:Y:S01]  /*8f70*/  LDL R2, [R1] ;  /* 0x0000000001027983 */ /* 0x006ea20000100800 */
        /* <DEDUP_REMOVED lines=23> */
.L_x_2178:
[----:B------:R-:W-:Y:S05]  /*90f0*/  BSYNC B0 ;  /* 0x0000000000007941 */ /* 0x000fea0003800000 */
.L_x_2177:
[----:B------:R-:W-:Y:S05]  /*9100*/  BRA.DIV ~URZ, `(.L_x_2179) ;  /* 0x0001a9327f007947 */ /* 0x000fea000b800000 */
[----:B---3--:R2:W3:Y:S04]  /*9110*/  SHFL.IDX PT, R8, R10, 0x1, 0x1c1f ;  /* 0x003c1f000a087f89 */ /* 0x0084e800000e0000 */
[----:B-1----:R2:W1:Y:S02]  /*9120*/  SHFL.IDX PT, R0, R11, 0x1, 0x1c1f ;  /* 0x003c1f000b007f89 */ /* 0x00246400000e0000 */
.L_x_2381:
        /* <DEDUP_REMOVED lines=23> */
.L_x_2181:
[----:B------:R-:W-:Y:S05]  /*92a0*/  BSYNC B0 ;  /* 0x0000000000007941 */ /* 0x000fea0003800000 */
.L_x_2180:
[----:B------:R-:W-:Y:S05]  /*92b0*/  BRA.DIV ~URZ, `(.L_x_2182) ;  /* 0x0001a8427f007947 */ /* 0x000fea000b800000 */
[----:B---3--:R3:W2:Y:S02]  /*92c0*/  SHFL.IDX PT, R8, R10, 0x2, 0x1c1f ;  /* 0x005c1f000a087f89 */ /* 0x0086a400000e0000 */
.L_x_2382:
[----:B------:R-:W-:Y:S05]  /*92d0*/  BRA.DIV ~URZ, `(.L_x_2183) ;  /* 0x0001a8927f007947 */ /* 0x000fea000b800000 */
[----:B-1----:R1:W3:Y:S02]  /*92e0*/  SHFL.IDX PT, R0, R11, 0x2, 0x1c1f ;  /* 0x005c1f000b007f89 */ /* 0x0022e400000e0000 */
.L_x_2383:
        /* <DEDUP_REMOVED lines=23> */
.L_x_2185:
[----:B------:R-:W-:Y:S05]  /*9460*/  BSYNC B0 ;  /* 0x0000000000007941 */ /* 0x000fea0003800000 */
.L_x_2184:
[----:B------:R-:W-:Y:S05]  /*9470*/  BRA.DIV ~URZ, `(.L_x_2186) ;  /* 0x0001a7527f007947 */ /* 0x000fea000b800000 */
[----:B--2---:R2:W1:Y:S04]  /*9480*/  SHFL.IDX PT, R8, R10, 0x3, 0x1c1f ;  /* 0x007c1f000a087f89 */ /* 0x00446800000e0000 */
[----:B---3--:R2:W3:Y:S02]  /*9490*/  SHFL.IDX PT, R0, R11, 0x3, 0x1c1f ;  /* 0x007c1f000b007f89 */ /* 0x0084e400000e0000 */
.L_x_2384:
        /* <DEDUP_REMOVED lines=18> */
[----:B------:R-:W-:Y:S02]  /*95c0*/  SHF.R.S32.HI R123, RZ, 0x2, R123 ;  /* 0x00000002ff7b7819 */ /* 0x000fe4000001147b */
[C---:B------:R-:W-:Y:S02]  /*95d0*/  LOP3.LUT P5, RZ, R203.reuse, 0x100, RZ, 0xc0, !PT ;  /* 0x00000100cbff7812 */ /* 0x040fe400078ac0ff */
[----:B------:R-:W-:Y:S01]  /*95e0*/  LOP3.LUT P6, RZ, R203, 0x40, RZ, 0xc0, !PT ;  /* 0x00000040cbff7812 */ /* 0x000fe200078cc0ff */
[----:B------:R-:W-:Y:S01]  /*95f0*/  IMAD.MOV.U32 R237, RZ, RZ, c[0x0][0x2c4] ;  /* 0x0000b100ffed7624 */ /* 0x000fe200078e00ff */
[----:B--2---:R-:W-:-:S04]  /*9600*/  @!P0 LEA R6, P1, R12, R0, 0x1 ;  /* 0x000000000c068211 */ /* 0x004fc800078208ff */
[----:B------:R-:W-:Y:S02]  /*9610*/  @!P0 LEA.HI.X R7, R12, R8, R13, 0x1, P1 ;  /* 0x000000080c078211 */ /* 0x000fe400008f0c0d */
[----:B----4-:R-:W-:-:S04]  /*9620*/  @!P0 LEA R2, P1, R4, R0, 0x1 ;  /* 0x0000000004028211 */ /* 0x010fc800078208ff */
[----:B---3--:R-:W-:Y:S02]  /*9630*/  @!P0 LEA.HI.X R3, R4, R8, R5, 0x1, P1 ;  /* 0x0000000804038211 */ /* 0x008fe400008f0c05 */
[----:B------:R-:W-:Y:S01]  /*9640*/  @!P0 LEA R4, P1, R10, R0, 0x1 ;  /* 0x000000000a048211 */ /* 0x000fe200078208ff */
[----:B------:R-:W-:Y:S02]  /*9650*/  @!P0 IMAD.SHL.U32 R0, R96, 0x2, RZ ;  /* 0x0000000260008824 */ /* 0x000fe400078e00ff */
[----:B------:R-:W-:-:S03]  /*9660*/  IMAD.IADD R118, R119, 0x1, R116 ;  /* 0x0000000177767824 */ /* 0x000fc600078e0274 */
        /* <DEDUP_REMOVED lines=50> */
.L_x_2187:
        /* <DEDUP_REMOVED lines=126> */
.L_x_2191:
[----:B------:R-:W-:Y:S05]  /*a170*/  BSYNC B0 ;  /* 0x0000000000007941 */ /* 0x000fea0003800000 */
.L_x_2190:
        /* <DEDUP_REMOVED lines=117> */
.L_x_2193:
[----:B--2-4-:R-:W-:Y:S05]  /*a8d0*/  BSYNC B0 ;  /* 0x0000000000007941 */ /* 0x014fea0003800000 */
.L_x_2192:
        /* <DEDUP_REMOVED lines=97> */
.L_x_2197:
[----:B------:R-:W-:Y:S05]  /*aef0*/  BSYNC B0 ;  /* 0x0000000000007941 */ /* 0x000fea0003800000 */
.L_x_2196:
        /* <DEDUP_REMOVED lines=50> */
.L_x_2199:
[----:B------:R-:W-:Y:S05]  /*b220*/  BSYNC B0 ;  /* 0x0000000000007941 */ /* 0x000fea0003800000 */
.L_x_2198:
        /* <DEDUP_REMOVED lines=50> */
.L_x_2201:
[----:B------:R-:W-:Y:S05]  /*b550*/  BSYNC B0 ;  /* 0x0000000000007941 */ /* 0x000fea0003800000 */
.L_x_2200:
        /* <DEDUP_REMOVED lines=50> */
.L_x_2203:
[----:B------:R-:W-:Y:S05]  /*b880*/  BSYNC B0 ;  /* 0x0000000000007941 */ /* 0x000fea0003800000 */
.L_x_2202:
        /* <DEDUP_REMOVED lines=50> */
.L_x_2205:
[----:B------:R-:W-:Y:S05]  /*bbb0*/  BSYNC B0 ;  /* 0x0000000000007941 */ /* 0x000fea0003800000 */
.L_x_2204:
        /* <DEDUP_REMOVED lines=49> */
.L_x_2195:
[----:B------:R-:W-:Y:S05]  /*bed0*/  BSYNC B1 ;  /* 0x0000000000017941 */ /* 0x000fea0003800000 */
.L_x_2194:
        /* <DEDUP_REMOVED lines=55> */
.L_x_2208:
[----:B------:R-:W-:Y:S05]  /*c250*/  BSYNC B0 ;  /* 0x0000000000007941 */ /* 0x000fea0003800000 */
.L_x_2207:
        /* <DEDUP_REMOVED lines=50> */
.L_x_2210:
[----:B------:R-:W-:Y:S05]  /*c580*/  BSYNC B0 ;  /* 0x0000000000007941 */ /* 0x000fea0003800000 */
.L_x_2209:
        /* <DEDUP_REMOVED lines=50> */
.L_x_2212:
[----:B------:R-:W-:Y:S05]  /*c8b0*/  BSYNC B0 ;  /* 0x0000000000007941 */ /* 0x000fea0003800000 */
.L_x_2211:
        /* <DEDUP_REMOVED lines=50> */
.L_x_2214:
[----:B------:R-:W-:Y:S05]  /*cbe0*/  BSYNC B0 ;  /* 0x0000000000007941 */ /* 0x000fea0003800000 */
.L_x_2213:
        /* <DEDUP_REMOVED lines=50> */
.L_x_2216:
[----:B------:R-:W-:Y:S05]  /*cf10*/  BSYNC B0 ;  /* 0x0000000000007941 */ /* 0x000fea0003800000 */
.L_x_2215:
        /* <DEDUP_REMOVED lines=50> */
.L_x_2189:
        /* <DEDUP_REMOVED lines=73> */
.L_x_2218:
[----:B--2---:R-:W-:Y:S05]  /*d6d0*/  BSYNC B0 ;  /* 0x0000000000007941 */ /* 0x004fea0003800000 */
.L_x_2217:
        /* <DEDUP_REMOVED lines=89> */
.L_x_2220:
[----:B---3--:R-:W-:Y:S05]  /*dc70*/  BSYNC B0 ;  /* 0x0000000000007941 */ /* 0x008fea0003800000 */
.L_x_2219:
        /* <DEDUP_REMOVED lines=157> */
.L_x_2224:
[----:B------:R-:W-:Y:S05]  /*e650*/  BSYNC B0 ;  /* 0x0000000000007941 */ /* 0x000fea0003800000 */
.L_x_2223:
        /* <DEDUP_REMOVED lines=108> */
.L_x_2226:
[----:B------:R-:W-:Y:S05]  /*ed20*/  BSYNC B0 ;  /* 0x0000000000007941 */ /* 0x000fea0003800000 */
.L_x_2225:
        /* <DEDUP_REMOVED lines=107> */
.L_x_2222:
[----:B------:R-:W-:Y:S05]  /*f3e0*/  BSYNC B1 ;  /* 0x0000000000017941 */ /* 0x000fea0003800000 */
.L_x_2221:
        /* <DEDUP_REMOVED lines=115> */
.L_x_2228:
[----:B------:R-:W-:Y:S05]  /*fb20*/  BSYNC B0 ;  /* 0x0000000000007941 */ /* 0x000fea0003800000 */
.L_x_2227:
        /* <DEDUP_REMOVED lines=108> */
.L_x_2230:
[----:B------:R-:W-:Y:S05]  /*101f0*/  BSYNC B0 ;  /* 0x0000000000007941 */ /* 0x000fea0003800000 */
.L_x_2229:
        /* <DEDUP_REMOVED lines=107> */
.L_x_2206:
[----:B------:R-:W-:Y:S05]  /*108b0*/  BSYNC B2 ;  /* 0x0000000000027941 */ /* 0x000fea0003800000 */
.L_x_2188:
[----:B--2---:R-:W2:Y:S01]  /*108c0*/  LDL R232, [R1+0x20] ;  /* 0x0000200001e87983 */ /* 0x004ea20000100800 */
[----:B-1----:R-:W-:Y:S01]  /*108d0*/  IMAD R0, R95, c[0x0][0x208], RZ ;  /* 0x000082005f007a24 */ /* 0x002fe200078e02ff */
[----:B------:R-:W-:-:S04]  /*108e0*/  DEPBAR.LE SB0, 0x0 ;  /* 0x000080000000791a */ /* 0x000fc80000000000 */
[----:B------:R-:W1:Y:S01]  /*108f0*/  S2R R22, SR_TID.X ;  /* 0x0000000000167919 */ /* 0x000e620000002100 */
[C---:B------:R-:W-:Y:S01]  /*10900*/  IMAD.WIDE.U32 R2, R117.reuse, c[0x0][0x208], RZ ;  /* 0x0000820075027a25 */ /* 0x040fe200078e00ff */
[----:B------:R-:W-:Y:S02]  /*10910*/  LOP3.LUT P2, RZ, R94, 0x1, RZ, 0xc0, !PT ;  /* 0x000000015eff7812 */ /* 0x000fe4000784c0ff */
[----:B------:R-:W-:Y:S01]  /*10920*/  BAR.SYNC.DEFER_BLOCKING 0x0 ;  /* 0x0000000000007b1d */ /* 0x000fe20000010000 */
[----:B------:R-:W-:Y:S01]  /*10930*/  IMAD R0, R117, c[0x0][0x20c], R0 ;  /* 0x0000830075007a24 */ /* 0x000fe200078e0200 */
[----:B------:R-:W-:Y:S01]  /*10940*/  LOP3.LUT R203, R203, 0xfffffdff, RZ, 0xc0, !PT ;  /* 0xfffffdffcbcb7812 */ /* 0x000fe200078ec0ff */
[----:B------:R-:W-:Y:S02]  /*10950*/  IMAD.MOV.U32 R4, RZ, RZ, R240 ;  /* 0x000000ffff047224 */ /* 0x000fe400078e00f0 */
[----:B------:R-:W-:Y:S02]  /*10960*/  IMAD.IADD R0, R3, 0x1, R0 ;  /* 0x0000000103007824 */ /* 0x000fe400078e0200 */
[----:B------:R-:W-:-:S02]  /*10970*/  IMAD.MOV.U32 R5, RZ, RZ, R249 ;  /* 0x000000ffff057224 */ /* 0x000fc400078e00f9 */
[----:B------:R-:W-:Y:S02]  /*10980*/  IMAD R0, R0, 0x30, RZ ;  /* 0x0000003000007824 */ /* 0x000fe400078e02ff */
[----:B------:R-:W-:-:S04]  /*10990*/  IMAD.WIDE.U32 R4, R2, 0x30, R4 ;  /* 0x0000003002047825 */ /* 0x000fc800078e0004 */
[----:B------:R-:W-:Y:S01]  /*109a0*/  IMAD.IADD R3, R5, 0x1, R0 ;  /* 0x0000000105037824 */ /* 0x000fe200078e0200 */
[----:B------:R-:W-:Y:S01]  /*109b0*/  LEA R2, P0, R4, c[0x0][0x1f8], 0x1 ;  /* 0x00007e0004027a11 */ /* 0x000fe200078008ff */
[----:B------:R-:W-:Y:S01]  /*109c0*/  IMAD.SHL.U32 R204, R96, 0x2, RZ ;  /* 0x0000000260cc7824 */ /* 0x000fe200078e00ff */
[----:B-1----:R-:W-:Y:S02]  /*109d0*/  ISETP.GT.AND P1, PT, R22, 0x3f, PT ;  /* 0x0000003f1600780c */ /* 0x002fe40003f24270 */
[----:B------:R-:W-:Y:S01]  /*109e0*/  LEA.HI.X R3, R4, c[0x0][0x1fc], R3, 0x1, P0 ;  /* 0x00007f0004037a11 */ /* 0x000fe200000f0c03 */
[----:B------:R-:W-:Y:S04]  /*109f0*/  LDSM.16.M88.4 R8, [R192+0x1000] ;  /* 0x00100000c008783b */ /* 0x000fe80000000200 */
[----:B-----5:R-:W1:Y:S04]  /*10a00*/  LDSM.16.M88.4 R32, [R165] ;  /* 0x00000000a520783b */ /* 0x020e680000000200 */
[----:B------:R-:W3:Y:S02]  /*10a10*/  LDSM.16.M88.4 R28, [R165+0x400] ;  /* 0x00040000a51c783b */ /* 0x000ee40000000200 */
[----:B------:R-:W-:Y:S01]  /*10a20*/  @!P1 IMAD.MOV.U32 R0, RZ, RZ, c[0x0][0x208] ;  /* 0x00008200ff009624 */ /* 0x000fe200078e00ff */
[----:B------:R-:W-:Y:S01]  /*10a30*/  @P1 LOP3.LUT R203, R203, 0x200, RZ, 0xfc, !PT ;  /* 0x00000200cbcb1812 */ /* 0x000fe200078efcff */
[----:B------:R-:W-:Y:S01]  /*10a40*/  @!P1 IMAD.MOV.U32 R5, RZ, RZ, c[0x0][0x20c] ;  /* 0x00008300ff059624 */ /* 0x000fe200078e00ff */
[----:B------:R-:W4:Y:S02]  /*10a50*/  LDSM.16.M88.4 R24, [R165+0x800] ;  /* 0x00080000a518783b */ /* 0x000f240000000200 */
[----:B------:R-:W-:-:S02]  /*10a60*/  @!P1 LEA R20, P0, R0, R2, 0x6 ;  /* 0x0000000200149211 */ /* 0x000fc400078030ff */
[----:B------:R-:W1:Y:S02]  /*10a70*/  LDSM.16.M88.4 R12, [R192] ;  /* 0x00000000c00c783b */ /* 0x000e640000000200 */
[----:B----4-:R-:W-:Y:S02]  /*10a80*/  @!P1 LEA.HI.X R21, R0, R3, R5, 0x6, P0 ;  /* 0x0000000300159211 */ /* 0x010fe400000f3405 */
[----:B------:R-:W-:Y:S01]  /*10a90*/  IADD3 R0, R116, R119, -R123 ;  /* 0x0000007774007210 */ /* 0x000fe20007ffe87b */
[----:B------:R-:W-:Y:S01]  /*10aa0*/  LDSM.16.M88.4 R16, [R193] ;  /* 0x00000000c110783b */ /* 0x000fe20000000200 */
[----:B------:R-:W-:Y:S02]  /*10ab0*/  LOP3.LUT P1, RZ, R94, 0x2, RZ, 0xc0, !PT ;  /* 0x000000025eff7812 */ /* 0x000fe4000782c0ff */
[C---:B------:R-:W-:Y:S01]  /*10ac0*/  ISETP.LT.OR P0, PT, R0.reuse, 0x1, !P2 ;  /* 0x000000010000780c */ /* 0x040fe20005701670 */
[----:B------:R-:W-:Y:S04]  /*10ad0*/  LDSM.16.M88.4 R4, [R193+0x1000] ;  /* 0x00100000c104783b */ /* 0x000fe80000000200 */
[----:B------:R-:W4:Y:S04]  /*10ae0*/  LDSM.16.M88.4 R36, [R194] ;  /* 0x00000000c224783b */ /* 0x000f280000000200 */
[----:B------:R-:W4:Y:S04]  /*10af0*/  LDSM.16.M88.4 R40, [R202] ;  /* 0x00000000ca28783b */ /* 0x000f280000000200 */
[----:B------:R-:W4:Y:S04]  /*10b00*/  LDSM.16.M88.4 R44, [R201] ;  /* 0x00000000c92c783b */ /* 0x000f280000000200 */
[----:B------:R-:W-:Y:S01]  /*10b10*/  @!PT LDS RZ, [RZ] ;  /* 0x00000000fffff984 */ /* 0x000fe20000000800 */
[----:B------:R-:W-:Y:S01]  /*10b20*/  @!PT LDS RZ, [RZ] ;  /* 0x00000000fffff984 */ /* 0x000fe20000000800 */
[----:B------:R-:W-:Y:S01]  /*10b30*/  @!PT LDS RZ, [RZ] ;  /* 0x00000000fffff984 */ /* 0x000fe20000000800 */
[----:B------:R2:W-:Y:S01]  /*10b40*/  LDGSTS.E.BYPASS.LTC128B.128 [R204+0x1880], [R2.64], !P0 ;  /* 0x0188000002cc7fae */ /* 0x0005e2000c101d46 */
[----:B------:R-:W-:-:S13]  /*10b50*/  ISETP.LT.OR P0, PT, R0, 0x1, !P1 ;  /* 0x000000010000780c */ /* 0x000fda0004f01670 */
[----:B------:R2:W-:Y:S01]  /*10b60*/  LDGSTS.E.BYPASS.LTC128B.128 [R204+0x2480], [R2.64+0x40], !P0 ;  /* 0x0248004002cc7fae */ /* 0x0005e2000c101d46 */
[----:B------:R-:W-:-:S04]  /*10b70*/  LOP3.LUT P0, RZ, R94, 0x4, RZ, 0xc0, !PT ;  /* 0x000000045eff7812 */ /* 0x000fc8000780c0ff */
[----:B------:R-:W-:Y:S01]  /*10b80*/  ISETP.LT.OR P3, PT, R0, 0x1, !P0 ;  /* 0x000000010000780c */ /* 0x000fe20004761670 */
[C---:B-1----:R-:W-:Y:S08]  /*10b90*/  HMMA.16816.F32.BF16 R64, R8.reuse, R32, RZ ;  /* 0x000000200840723c */ /* 0x042ff000000418ff */
[----:B---3--:R-:W-:Y:S04]  /*10ba0*/  HMMA.16816.F32.BF16 R56, R8, R28, RZ ;  /* 0x0000001c0838723c */ /* 0x008fe800000418ff */
[----:B------:R1:W-:Y:S01]  /*10bb0*/  LDGSTS.E.BYPASS.LTC128B.128 [R204+0x3080], [R2.64+0x80], !P3 ;  /* 0x0308008002cc7fae */ /* 0x0003e2000d901d46 */
[----:B------:R-:W-:-:S03]  /*10bc0*/  ISETP.GT.AND P3, PT, R22, 0x3f, PT ;  /* 0x0000003f1600780c */ /* 0x000fc60003f64270 */
[C---:B------:R-:W-:Y:S08]  /*10bd0*/  HMMA.16816.F32.BF16 R48, R8.reuse, R24, RZ ;  /* 0x000000180830723c */ /* 0x040ff000000418ff */
[C---:B------:R-:W-:Y:S08]  /*10be0*/  HMMA.16816.F32.BF16 R60, R8.reuse, R34, RZ ;  /* 0x00000022083c723c */ /* 0x040ff000000418ff */
[C---:B------:R-:W-:Y:S08]  /*10bf0*/  HMMA.16816.F32.BF16 R52, R8.reuse, R30, RZ ;  /* 0x0000001e0834723c */ /* 0x040ff000000418ff */
[----:B------:R-:W-:Y:S01]  /*10c00*/  HMMA.16816.F32.BF16 R8, R8, R26, RZ ;  /* 0x0000001a0808723c */ /* 0x000fe200000418ff */
[----:B------:R-:W-:-:S02]  /*10c10*/  @!P3 ISETP.LT.OR P2, PT, R0, 0x21, !P2 ;  /* 0x000000210000b80c */ /* 0x000fc40005741670 */
[C---:B------:R-:W-:Y:S02]  /*10c20*/  @!P3 ISETP.LT.OR P1, PT, R0.reuse, 0x21, !P1 ;  /* 0x000000210000b80c */ /* 0x040fe40004f21670 */
[----:B------:R-:W-:-:S03]  /*10c30*/  @!P3 ISETP.LT.OR P0, PT, R0, 0x21, !P0 ;  /* 0x000000210000b80c */ /* 0x000fc60004701670 */
[C---:B------:R-:W-:Y:S06]  /*10c40*/  HMMA.16816.F32.BF16 R68, R12.reuse, R32, RZ ;  /* 0x000000200c44723c */ /* 0x040fec00000418ff */
[----:B------:R3:W-:Y:S02]  /*10c50*/  @!P3 LDGSTS.E.BYPASS.LTC128B.128 [R204+0x2080], [R20.64], !P2 ;  /* 0x0208000014ccbfae */ /* 0x0007e4000d101d46 */
[C---:B------:R-:W-:Y:S02]  /*10c60*/  HMMA.16816.F32.BF16 R88, R12.reuse, R34, RZ ;  /* 0x000000220c58723c */ /* 0x040fe400000418ff */
[----:B------:R3:W-:Y:S04]  /*10c70*/  @!P3 LDGSTS.E.BYPASS.LTC128B.128 [R204+0x2c80], [R20.64+0x40], !P1 ;  /* 0x02c8004014ccbfae */ /* 0x0007e8000c901d46 */
[----:B------:R3:W-:Y:S02]  /*10c80*/  @!P3 LDGSTS.E.BYPASS.LTC128B.128 [R204+0x3880], [R20.64+0x80], !P0 ;  /* 0x0388008014ccbfae */ /* 0x0007e4000c101d46 */
[C---:B------:R-:W-:Y:S02]  /*10c90*/  HMMA.16816.F32.BF16 R72, R12.reuse, R28, RZ ;  /* 0x0000001c0c48723c */ /* 0x040fe400000418ff */
[----:B------:R-:W-:Y:S04]  /*10ca0*/  LDSM.16.M88.4 R32, [R165+0xc00] ;  /* 0x000c0000a520783b */ /* 0x000fe80000000200 */
[----:B------:R-:W0:Y:S02]  /*10cb0*/  LDGDEPBAR ;  /* 0x00000000000079af */ /* 0x000e240000000000 */
[C---:B------:R-:W-:Y:S02]  /*10cc0*/  HMMA.16816.F32.BF16 R84, R12.reuse, R30, RZ ;  /* 0x0000001e0c54723c */ /* 0x040fe400000418ff */
[----:B------:R-:W-:Y:S06]  /*10cd0*/  LDSM.16.M88.4 R28, [R165+0x1000] ;  /* 0x00100000a51c783b */ /* 0x000fec0000000200 */
[C---:B------:R-:W-:Y:S08]  /*10ce0*/  HMMA.16816.F32.BF16 R76, R12.reuse, R24, RZ ;  /* 0x000000180c4c723c */ /* 0x040ff000000418ff */
[----:B------:R-:W-:Y:S01]  /*10cf0*/  HMMA.16816.F32.BF16 R24, R12, R26, RZ ;  /* 0x0000001a0c18723c */ /* 0x000fe200000418ff */
[----:B------:R-:W-:Y:S04]  /*10d00*/  LDSM.16.M88.4 R12, [R165+0x1400] ;  /* 0x00140000a50c783b */ /* 0x000fe80000000200 */
[----:B---3--:R-:W-:Y:S03]  /*10d10*/  LDSM.16.M88.4 R20, [R193+0x3000] ;  /* 0x00300000c114783b */ /* 0x008fe60000000200 */
[C---:B----4-:R-:W-:Y:S08]  /*10d20*/  HMMA.16816.F32.BF16 R108, R4.reuse, R36, R64 ;  /* 0x00000024046c723c */ /* 0x050ff00000041840 */
        /* <DEDUP_REMOVED lines=12> */
[C---:B------:R-:W-:Y:S08]  /*10df0*/  HMMA.16816.F32.BF16 R60, R16.reuse, R40, R72 ;  /* 0x00000028103c723c */ /* 0x040ff00000041848 */
[C---:B------:R-:W-:Y:S08]  /*10e00*/  HMMA.16816.F32.BF16 R64, R16.reuse, R44, R76 ;  /* 0x0000002c1040723c */ /* 0x040ff0000004184c */
[C---:B------:R-:W-:Y:S08]  /*10e10*/  HMMA.16816.F32.BF16 R40, R16.reuse, R42, R84 ;  /* 0x0000002a1028723c */ /* 0x040ff00000041854 */
[----:B------:R-:W-:Y:S01]  /*10e20*/  HMMA.16816.F32.BF16 R16, R16, R46, R24 ;  /* 0x0000002e1010723c */ /* 0x000fe20000041818 */
[----:B------:R-:W1:Y:S04]  /*10e30*/  LDSM.16.M88.4 R24, [R193+0x2000] ;  /* 0x00200000c118783b */ /* 0x000e680000000200 */
[----:B------:R-:W-:Y:S03]  /*10e40*/  LDSM.16.M88.4 R44, [R165+0x1800] ;  /* 0x00180000a52c783b */ /* 0x000fe60000000200 */
[C---:B---3--:R-:W-:Y:S08]  /*10e50*/  HMMA.16816.F32.BF16 R76, R4.reuse, R32, R108 ;  /* 0x00000020044c723c */ /* 0x048ff0000004186c */
[C---:B------:R-:W-:Y:S08]  /*10e60*/  HMMA.16816.F32.BF16 R100, R4.reuse, R12, R100 ;  /* 0x0000000c0464723c */ /* 0x040ff00000041864 */
[C---:B------:R-:W-:Y:S08]  /*10e70*/  HMMA.16816.F32.BF16 R104, R4.reuse, R28, R104 ;  /* 0x0000001c0468723c */ /* 0x040ff00000041868 */
[C---:B------:R-:W-:Y:S08]  /*10e80*/  HMMA.16816.F32.BF16 R96, R4.reuse, R34, R96 ;  /* 0x000000220460723c */ /* 0x040ff00000041860 */
[----:B------:R-:W-:Y:S08]  /*10e90*/  HMMA.16816.F32.BF16 R80, R4, R14, R80 ;  /* 0x0000000e0450723c */ /* 0x000ff00000041850 */
[----:B----4-:R-:W-:Y:S08]  /*10ea0*/  HMMA.16816.F32.BF16 R72, R8, R32, R68 ;  /* 0x000000200848723c */ /* 0x010ff00000041844 */
[----:B------:R-:W-:Y:S08]  /*10eb0*/  HMMA.16816.F32.BF16 R92, R4, R30, R92 ;  /* 0x0000001e045c723c */ /* 0x000ff0000004185c */
[C---:B------:R-:W-:Y:S01]  /*10ec0*/  HMMA.16816.F32.BF16 R68, R8.reuse, R34, R36 ;  /* 0x000000220844723c */ /* 0x040fe20000041824 */
[----:B------:R-:W-:Y:S07]  /*10ed0*/  LDSM.16.M88.4 R36, [R165+0x2000] ;  /* 0x00200000a524783b */ /* 0x000fee0000000200 */
[C---:B------:R-:W-:Y:S08]  /*10ee0*/  HMMA.16816.F32.BF16 R32, R8.reuse, R28, R60 ;  /* 0x0000001c0820723c */ /* 0x040ff0000004183c */
[C---:B------:R-:W-:Y:S01]  /*10ef0*/  HMMA.16816.F32.BF16 R28, R8.reuse, R30, R40 ;  /* 0x0000001e081c723c */ /* 0x040fe20000041828 */
[----:B------:R-:W-:Y:S07]  /*10f00*/  LDSM.16.M88.4 R40, [R165+0x1c00] ;  /* 0x001c0000a528783b */ /* 0x000fee0000000200 */
[C---:B------:R-:W-:Y:S08]  /*10f10*/  HMMA.16816.F32.BF16 R4, R8.reuse, R12, R64 ;  /* 0x0000000c0804723c */ /* 0x040ff00000041840 */
        /* <DEDUP_REMOVED lines=9> */
[----:B------:R-:W-:Y:S07]  /*10fb0*/  LDSM.16.M88.4 R20, [R195] ;  /* 0x00000000c314783b */ /* 0x000fee0000000200 */
[C---:B-1----:R-:W-:Y:S08]  /*10fc0*/  HMMA.16816.F32.BF16 R96, R24.reuse, R52, R72 ;  /* 0x000000341860723c */ /* 0x042ff00000041848 */
[C---:B------:R-:W-:Y:S08]  /*10fd0*/  HMMA.16816.F32.BF16 R92, R24.reuse, R54, R68 ;  /* 0x00000036185c723c */ /* 0x040ff00000041844 */
[C---:B------:R-:W-:Y:S01]  /*10fe0*/  HMMA.16816.F32.BF16 R88, R24.reuse, R48, R32 ;  /* 0x000000301858723c */ /* 0x040fe20000041820 */
[----:B------:R-:W-:Y:S07]  /*10ff0*/  LDSM.16.M88.4 R32, [R197] ;  /* 0x00000000c520783b */ /* 0x000fee0000000200 */
[C---:B------:R-:W-:Y:S01]  /*11000*/  HMMA.16816.F32.BF16 R84, R24.reuse, R50, R28 ;  /* 0x000000321854723c */ /* 0x040fe2000004181c */
[----:B------:R-:W-:Y:S07]  /*11010*/  LDSM.16.M88.4 R28, [R196] ;  /* 0x00000000c41c783b */ /* 0x000fee0000000200 */
[C---:B------:R-:W-:Y:S01]  /*11020*/  HMMA.16816.F32.BF16 R80, R24.reuse, R56, R4 ;  /* 0x000000381850723c */ /* 0x040fe20000041804 */
[----:B------:R-:W1:Y:S07]  /*11030*/  LDSM.16.M88.4 R4, [R193+0x5000] ;  /* 0x00500000c104783b */ /* 0x000e6e0000000200 */
[----:B------:R-:W-:Y:S01]  /*11040*/  HMMA.16816.F32.BF16 R76, R24, R58, R8 ;  /* 0x0000003a184c723c */ /* 0x000fe20000041808 */
[----:B------:R-:W1:Y:S01]  /*11050*/  LDSM.16.M88.4 R8, [R193+0x4000] ;  /* 0x00400000c108783b */ /* 0x000e620000000200 */
[----:B--2---:R-:W-:Y:S01]  /*11060*/  ISETP.GT.AND P0, PT, R117, R232, PT ;  /* 0x000000e87500720c */ /* 0x004fe20003f04270 */
[----:B------:R-:W-:-:S05]  /*11070*/  DEPBAR.LE SB0, 0x0 ;  /* 0x000080000000791a */ /* 0x000fca0000000000 */
[C---:B---3--:R-:W-:Y:S08]  /*11080*/  HMMA.16816.F32.BF16 R72, R12.reuse, R44, R64 ;  /* 0x0000002c0c48723c */ /* 0x048ff00000041840 */
[C---:B------:R-:W-:Y:S08]  /*11090*/  HMMA.16816.F32.BF16 R52, R12.reuse, R38, R100 ;  /* 0x000000260c34723c */ /* 0x040ff00000041864 */
[----:B------:R-:W-:Y:S08]  /*110a0*/  HMMA.16816.F32.BF16 R68, R12, R46, R60 ;  /* 0x0000002e0c44723c */ /* 0x000ff0000004183c */
[----:B----4-:R-:W-:Y:S08]  /*110b0*/  HMMA.16816.F32.BF16 R48, R16, R44, R96 ;  /* 0x0000002c1030723c */ /* 0x010ff00000041860 */
[C---:B------:R-:W-:Y:S08]  /*110c0*/  HMMA.16816.F32.BF16 R64, R12.reuse, R40, R108 ;  /* 0x000000280c40723c */ /* 0x040ff0000004186c */
[C---:B------:R-:W-:Y:S08]  /*110d0*/  HMMA.16816.F32.BF16 R60, R12.reuse, R42, R104 ;  /* 0x0000002a0c3c723c */ /* 0x040ff00000041868 */
[----:B------:R-:W-:Y:S08]  /*110e0*/  HMMA.16816.F32.BF16 R56, R12, R36, R112 ;  /* 0x000000240c38723c */ /* 0x000ff00000041870 */
[C---:B------:R-:W-:Y:S08]  /*110f0*/  HMMA.16816.F32.BF16 R44, R16.reuse, R46, R92 ;  /* 0x0000002e102c723c */ /* 0x040ff0000004185c */
[C---:B------:R-:W-:Y:S08]  /*11100*/  HMMA.16816.F32.BF16 R24, R16.reuse, R40, R88 ;  /* 0x000000281018723c */ /* 0x040ff00000041858 */
[C---:B------:R-:W-:Y:S08]  /*11110*/  HMMA.16816.F32.BF16 R40, R16.reuse, R42, R84 ;  /* 0x0000002a1028723c */ /* 0x040ff00000041854 */
[C---:B------:R-:W-:Y:S08]  /*11120*/  HMMA.16816.F32.BF16 R12, R16.reuse, R36, R80 ;  /* 0x00000024100c723c */ /* 0x040ff00000041850 */
[----:B------:R-:W-:Y:S01]  /*11130*/  HMMA.16816.F32.BF16 R16, R16, R38, R76 ;  /* 0x000000261010723c */ /* 0x000fe2000004184c */
[----:B------:R-:W-:Y:S07]  /*11140*/  BSSY B0, `(.L_x_2231) ;  /* 0x0000032000007945 */ /* 0x000fee0003800000 */
[C---:B-1----:R-:W-:Y:S08]  /*11150*/  HMMA.16816.F32.BF16 R76, R4.reuse, R32, R72 ;  /* 0x00000020044c723c */ /* 0x042ff00000041848 */
[----:B------:R-:W-:Y:S08]  /*11160*/  HMMA.16816.F32.BF16 R72, R4, R22, R52 ;  /* 0x000000160448723c */ /* 0x000ff00000041834 */
[----:B------:R-:W-:Y:S08]  /*11170*/  HMMA.16816.F32.BF16 R52, R8, R32, R48 ;  /* 0x000000200834723c */ /* 0x000ff00000041830 */
[-C--:B------:R-:W-:Y:S08]  /*11180*/  HMMA.16816.F32.BF16 R68, R4, R34.reuse, R68 ;  /* 0x000000220444723c */ /* 0x080ff00000041844 */
[C---:B------:R-:W-:Y:S08]  /*11190*/  HMMA.16816.F32.BF16 R48, R8.reuse, R34, R44 ;  /* 0x000000220830723c */ /* 0x040ff0000004182c */
[----:B------:R-:W-:Y:S08]  /*111a0*/  HMMA.16816.F32.BF16 R32, R8, R30, R40 ;  /* 0x0000001e0820723c */ /* 0x000ff00000041828 */
[C---:B------:R-:W-:Y:S08]  /*111b0*/  HMMA.16816.F32.BF16 R64, R4.reuse, R28, R64 ;  /* 0x0000001c0440723c */ /* 0x040ff00000041840 */
        /* <DEDUP_REMOVED lines=10> */
[----:B------:R-:W-:Y:S02]  /*11260*/  ISETP.GE.AND P0, PT, R6, 0x21, PT ;  /* 0x000000210600780c */ /* 0x000fe40003f06270 */
        /* <DEDUP_REMOVED lines=31> */
.L_x_2232:
[----:B------:R-:W-:Y:S05]  /*11460*/  BSYNC B0 ;  /* 0x0000000000007941 */ /* 0x000fea0003800000 */
.L_x_2231:
[----:B------:R-:W2:Y:S04]  /*11470*/  LDL R0, [R1+0x50] ;  /* 0x0000500001007983 */ /* 0x000ea80000100800 */
[----:B-1----:R-:W3:Y:S04]  /*11480*/  LDL R4, [R1+0x10] ;  /* 0x0000100001047983 */ /* 0x002ee80000100800 */
[----:B------:R-:W4:Y:S01]  /*11490*/  LDL R20, [R1] ;  /* 0x0000000001147983 */ /* 0x000f220000100800 */
        /* <DEDUP_REMOVED lines=9> */
[----:B---3--:R-:W-:Y:S01]  /*11530*/  IMAD.IADD R8, R118, 0x1, -R4 ;  /* 0x0000000176087824 */ /* 0x008fe200078e0a04 */
[----:B------:R-:W-:Y:S01]  /*11540*/  IADD3 R0, -R4, 0x1, R118 ;  /* 0x0000000104007810 */ /* 0x000fe20007ffe176 */
[----:B------:R-:W-:Y:S02]  /*11550*/  IMAD.IADD R10, R116, 0x1, -R4 ;  /* 0x00000001740a7824 */ /* 0x000fe400078e0a04 */
[----:B------:R-:W1:Y:S01]  /*11560*/  SHFL.IDX PT, R3, R6, RZ, 0x1c1f ;  /* 0x001c1fff06037589 */ /* 0x000e6200000e0000 */
[----:B----4-:R-:W-:-:S04]  /*11570*/  IADD3 R0, R0, -R20, RZ ;  /* 0x8000001400007210 */ /* 0x010fc80007ffe0ff */
        /* <DEDUP_REMOVED lines=17> */
.L_x_2235:
[----:B------:R-:W-:-:S04]  /*11690*/  MOV R4, c[0x0][0x32c] ;  /* 0x0000cb0000047a02 */ /* 0x000fc80000000f00 */
[----:B------:R-:W-:-:S13]  /*116a0*/  ISETP.NE.AND P0, PT, R4, 0x1, PT ;  /* 0x000000010400780c */ /* 0x000fda0003f05270 */
[----:B------:R-:W-:-:S05]  /*116b0*/  @P0 IMAD.HI.U32 R4, R3, c[0x0][0x330], RZ ;  /* 0x0000cc0003040a27 */ /* 0x000fca00078e00ff */
[----:B------:R-:W-:Y:S02]  /*116c0*/  @P0 SHF.R.U32.HI R3, RZ, c[0x0][0x334], R4 ;  /* 0x0000cd00ff030a19 */ /* 0x000fe40000011604 */
.L_x_2236:
[----:B------:R-:W-:Y:S05]  /*116d0*/  BSYNC B0 ;  /* 0x0000000000007941 */ /* 0x000fea0003800000 */
.L_x_2234:
[----:B------:R-:W-:-:S05]  /*116e0*/  IMAD R3, R3, c[0x0][0x32c], R10 ;  /* 0x0000cb0003037a24 */ /* 0x000fca00078e020a */
[----:B------:R-:W-:Y:S02]  /*116f0*/  IADD3 R4, R3, c[0x0][0x32c], RZ ;  /* 0x0000cb0003047a10 */ /* 0x000fe40007ffe0ff */
[----:B------:R-:W-:Y:S02]  /*11700*/  IMNMX R0, R0, R3, !PT ;  /* 0x0000000300007217 */ /* 0x000fe40007800200 */
[----:B------:R-:W-:Y:S02]  /*11710*/  IMNMX R2, R2, R4, PT ;  /* 0x0000000402027217 */ /* 0x000fe40003800200 */
.L_x_2233:
        /* <DEDUP_REMOVED lines=16> */
.L_x_2239:
[----:B------:R-:W-:-:S04]  /*11820*/  MOV R11, c[0x0][0x32c] ;  /* 0x0000cb00000b7a02 */ /* 0x000fc80000000f00 */
[----:B------:R-:W-:-:S13]  /*11830*/  ISETP.NE.AND P0, PT, R11, 0x1, PT ;  /* 0x000000010b00780c */ /* 0x000fda0003f05270 */
[----:B------:R-:W-:-:S05]  /*11840*/  @P0 IMAD.HI.U32 R11, R5, c[0x0][0x330], RZ ;  /* 0x0000cc00050b0a27 */ /* 0x000fca00078e00ff */
[----:B------:R-:W-:Y:S02]  /*11850*/  @P0 SHF.R.U32.HI R5, RZ, c[0x0][0x334], R11 ;  /* 0x0000cd00ff050a19 */ /* 0x000fe4000001160b */
.L_x_2240:
[----:B------:R-:W-:Y:S05]  /*11860*/  BSYNC B0 ;  /* 0x0000000000007941 */ /* 0x000fea0003800000 */
.L_x_2238:
[----:B------:R-:W-:-:S05]  /*11870*/  IMAD R5, R5, c[0x0][0x32c], R10 ;  /* 0x0000cb0005057a24 */ /* 0x000fca00078e020a */
[----:B------:R-:W-:Y:S02]  /*11880*/  IADD3 R11, R5, c[0x0][0x32c], RZ ;  /* 0x0000cb00050b7a10 */ /* 0x000fe40007ffe0ff */
[----:B------:R-:W-:Y:S02]  /*11890*/  IMNMX R3, R3, R5, !PT ;  /* 0x0000000503037217 */ /* 0x000fe40007800200 */
[----:B------:R-:W-:Y:S02]  /*118a0*/  IMNMX R4, R4, R11, PT ;  /* 0x0000000b04047217 */ /* 0x000fe40003800200 */
.L_x_2237:
        /* <DEDUP_REMOVED lines=71> */
.L_x_2243:
[----:B------:R-:W-:-:S04]  /*11d20*/  MOV R17, c[0x0][0x32c] ;  /* 0x0000cb0000117a02 */ /* 0x000fc80000000f00 */
[----:B------:R-:W-:-:S13]  /*11d30*/  ISETP.NE.AND P0, PT, R17, 0x1, PT ;  /* 0x000000011100780c */ /* 0x000fda0003f05270 */
[----:B------:R-:W-:-:S05]  /*11d40*/  @P0 IMAD.HI.U32 R17, R5, c[0x0][0x330], RZ ;  /* 0x0000cc0005110a27 */ /* 0x000fca00078e00ff */
[----:B------:R-:W-:Y:S02]  /*11d50*/  @P0 SHF.R.U32.HI R5, RZ, c[0x0][0x334], R17 ;  /* 0x0000cd00ff050a19 */ /* 0x000fe40000011611 */
.L_x_2244:
[----:B------:R-:W-:Y:S05]  /*11d60*/  BSYNC B0 ;  /* 0x0000000000007941 */ /* 0x000fea0003800000 */
.L_x_2242:
[----:B------:R-:W-:-:S05]  /*11d70*/  IMAD R5, R5, c[0x0][0x32c], R10 ;  /* 0x0000cb0005057a24 */ /* 0x000fca00078e020a */
[----:B------:R-:W-:Y:S02]  /*11d80*/  IADD3 R17, R5, c[0x0][0x32c], RZ ;  /* 0x0000cb0005117a10 */ /* 0x000fe40007ffe0ff */
[----:B------:R-:W-:Y:S02]  /*11d90*/  IMNMX R0, R0, R5, !PT ;  /* 0x0000000500007217 */ /* 0x000fe40007800200 */
[----:B------:R-:W-:Y:S02]  /*11da0*/  IMNMX R2, R2, R17, PT ;  /* 0x0000001102027217 */ /* 0x000fe40003800200 */
.L_x_2241:
        /* <DEDUP_REMOVED lines=102> */
.L_x_2247:
[----:B------:R-:W-:-:S04]  /*12410*/  MOV R4, c[0x0][0x32c] ;  /* 0x0000cb0000047a02 */ /* 0x000fc80000000f00 */
[----:B------:R-:W-:-:S13]  /*12420*/  ISETP.NE.AND P0, PT, R4, 0x1, PT ;  /* 0x000000010400780c */ /* 0x000fda0003f05270 */
[----:B------:R-:W-:-:S05]  /*12430*/  @P0 IMAD.HI.U32 R4, R3, c[0x0][0x330], RZ ;  /* 0x0000cc0003040a27 */ /* 0x000fca00078e00ff */
[----:B------:R-:W-:Y:S02]  /*12440*/  @P0 SHF.R.U32.HI R3, RZ, c[0x0][0x334], R4 ;  /* 0x0000cd00ff030a19 */ /* 0x000fe40000011604 */
.L_x_2248:
[----:B------:R-:W-:Y:S05]  /*12450*/  BSYNC B0 ;  /* 0x0000000000007941 */ /* 0x000fea0003800000 */
.L_x_2246:
[----:B------:R-:W-:-:S05]  /*12460*/  IMAD R3, R3, c[0x0][0x32c], R10 ;  /* 0x0000cb0003037a24 */ /* 0x000fca00078e020a */
[----:B------:R-:W-:Y:S02]  /*12470*/  IADD3 R4, R3, c[0x0][0x32c], RZ ;  /* 0x0000cb0003047a10 */ /* 0x000fe40007ffe0ff */
[----:B------:R-:W-:Y:S02]  /*12480*/  IMNMX R0, R0, R3, !PT ;  /* 0x0000000300007217 */ /* 0x000fe40007800200 */
[----:B------:R-:W-:Y:S02]  /*12490*/  IMNMX R2, R2, R4, PT ;  /* 0x0000000402027217 */ /* 0x000fe40003800200 */
.L_x_2245:
        /* <DEDUP_REMOVED lines=17> */
[----:B------:R-:W-:Y:S01]  /*125b0*/  ISETP.GT.AND P0, PT, R0, 0x10, !P6 ;  /* 0x000000100000780c */ /* 0x000fe20007704270 */
[----:B------:R-:W-:Y:S01]  /*125c0*/  LDSM.16.MT88.4 R68, [R167+0x400] ;  /* 0x00040000a744783b */ /* 0x000fe20000004200 */
[----:B------:R-:W-:-:S02]  /*125d0*/  FMNMX.FTZ R3, R28, R3, !PT ;  /* 0x000000031c037209 */ /* 0x000fc40007810000 */
[----:B------:R-:W-:Y:S02]  /*125e0*/  ISETP.LT.OR P0, PT, R2, 0x11, P0 ;  /* 0x000000110200780c */ /* 0x000fe40000701670 */
[----:B------:R-:W-:Y:S02]  /*125f0*/  FMNMX.FTZ R3, R138, R3, !PT ;  /* 0x000000038a037209 */ /* 0x000fe40007810000 */
[----:B------:R-:W-:Y:S02]  /*12600*/  ISETP.NE.AND P6, PT, R12, RZ, PT ;  /* 0x000000ff0c00720c */ /* 0x000fe40003fc5270 */
[----:B------:R-:W-:Y:S02]  /*12610*/  FSEL R12, R66, -INF , !P0 ;  /* 0xff800000420c7808 */ /* 0x000fe40004000000 */
[----:B------:R-:W-:Y:S02]  /*12620*/  ISETP.GT.AND P0, PT, R0, 0x11, !P5 ;  /* 0x000000110000780c */ /* 0x000fe40006f04270 */
[----:B------:R-:W-:-:S02]  /*12630*/  FMNMX.FTZ R3, R137, R3, !PT ;  /* 0x0000000389037209 */ /* 0x000fc40007810000 */
[----:B------:R-:W-:Y:S02]  /*12640*/  ISETP.LT.OR P0, PT, R2, 0x12, P0 ;  /* 0x000000120200780c */ /* 0x000fe40000701670 */
[----:B------:R-:W-:Y:S02]  /*12650*/  FMNMX.FTZ R3, R136, R3, !PT ;  /* 0x0000000388037209 */ /* 0x000fe40007810000 */
[----:B------:R-:W-:Y:S02]  /*12660*/  FSEL R13, R67, -INF , !P0 ;  /* 0xff800000430d7808 */ /* 0x000fe40004000000 */
[----:B------:R-:W-:Y:S01]  /*12670*/  FMNMX.FTZ R3, R135, R3, !PT ;  /* 0x0000000387037209 */ /* 0x000fe20007810000 */
[----:B------:R-:W-:Y:S01]  /*12680*/  LDSM.16.MT88.4 R64, [R166+0xc00] ;  /* 0x000c0000a640783b */ /* 0x000fe20000004200 */
[----:B------:R-:W-:Y:S02]  /*12690*/  ISETP.GT.AND P0, PT, R0, 0x18, !P4 ;  /* 0x000000180000780c */ /* 0x000fe40006704270 */
[----:B------:R-:W-:Y:S01]  /*126a0*/  ISETP.NE.AND P4, PT, R15, RZ, PT ;  /* 0x000000ff0f00720c */ /* 0x000fe20003f85270 */
[----:B------:R-:W1:Y:S01]  /*126b0*/  SHFL.BFLY PT, R4, R3, 0x2, 0x1f ;  /* 0x0c401f0003047f89 */ /* 0x000e6200000e0000 */
[----:B------:R-:W-:-:S02]  /*126c0*/  ISETP.LT.OR P0, PT, R2, 0x19, P0 ;  /* 0x000000190200780c */ /* 0x000fc40000701670 */
[----:B------:R-:W-:Y:S02]  /*126d0*/  ISETP.NE.AND P5, PT, R16, RZ, PT ;  /* 0x000000ff1000720c */ /* 0x000fe40003fa5270 */
[----:B------:R-:W-:Y:S02]  /*126e0*/  FSEL R15, R62, -INF , !P0 ;  /* 0xff8000003e0f7808 */ /* 0x000fe40004000000 */
[----:B------:R-:W-:-:S04]  /*126f0*/  ISETP.GT.AND P0, PT, R0, 0x19, !P3 ;  /* 0x000000190000780c */ /* 0x000fc80005f04270 */
        /* <DEDUP_REMOVED lines=38> */
[----:B------:R-:W-:Y:S02]  /*12960*/  FMNMX.FTZ R3, R32, R3, !PT ;  /* 0x0000000320037209 */ /* 0x000fe40007810000 */
[----:B------:R-:W-:Y:S02]  /*12970*/  FMNMX.FTZ R6, R44, R6, !PT ;  /* 0x000000062c067209 */ /* 0x000fe40007810000 */
        /* <DEDUP_REMOVED lines=36> */
[----:B------:R-:W-:Y:S01]  /*12bc0*/  FSEL R21, R75, -INF , !P0 ;  /* 0xff8000004b157808 */ /* 0x000fe20004000000 */
[----:B-1----:R-:W-:Y:S01]  /*12bd0*/  FFMA.FTZ R5, R26, c[0x0][0x2d0], -R20 ;  /* 0x0000b4001a057a23 */ /* 0x002fe20000010814 */
[----:B------:R-:W-:-:S02]  /*12be0*/  FMNMX.FTZ R4, R41, R4, !PT ;  /* 0x0000000429047209 */ /* 0x000fc40007810000 */
[----:B------:R-:W-:Y:S01]  /*12bf0*/  ISETP.NE.AND P6, PT, R237, 0x1, PT ;  /* 0x00000001ed00780c */ /* 0x000fe20003fc5270 */
[----:B------:R1:W-:Y:S01]  /*12c00*/  MUFU.EX2 R228, R5 ;  /* 0x0000000500e47308 */ /* 0x0003e20000000800 */
[----:B------:R-:W-:-:S04]  /*12c10*/  FMNMX.FTZ R4, R114, R4, !PT ;  /* 0x0000000472047209 */ /* 0x000fc80007810000 */
[----:B------:R-:W-:-:S03]  /*12c20*/  FMNMX.FTZ R4, R113, R4, !PT ;  /* 0x0000000471047209 */ /* 0x000fc60007810000 */
[----:B------:R2:W-:Y:S01]  /*12c30*/  MUFU.EX2 R216, R2 ;  /* 0x0000000200d87308 */ /* 0x0005e20000000800 */
[----:B------:R-:W-:-:S04]  /*12c40*/  FMNMX.FTZ R4, R112, R4, !PT ;  /* 0x0000000470047209 */ /* 0x000fc80007810000 */
[----:B------:R-:W-:Y:S01]  /*12c50*/  FMNMX.FTZ R4, R111, R4, !PT ;  /* 0x000000046f047209 */ /* 0x000fe20007810000 */
[----:B-1----:R-:W-:-:S04]  /*12c60*/  FFMA.FTZ R5, R28, c[0x0][0x2d0], -R20 ;  /* 0x0000b4001c057a23 */ /* 0x002fc80000010814 */
[----:B------:R-:W1:Y:S01]  /*12c70*/  SHFL.BFLY PT, R7, R4, 0x2, 0x1f ;  /* 0x0c401f0004077f89 */ /* 0x000e6200000e0000 */
[----:B------:R3:W-:Y:S01]  /*12c80*/  MUFU.EX2 R229, R5 ;  /* 0x0000000500e57308 */ /* 0x0007e20000000800 */
[----:B--2---:R-:W-:-:S07]  /*12c90*/  FFMA.FTZ R2, R29, c[0x0][0x2d0], -R3 ;  /* 0x0000b4001d027a23 */ /* 0x004fce0000010803 */
[----:B------:R2:W4:Y:S01]  /*12ca0*/  MUFU.EX2 R217, R2 ;  /* 0x0000000200d97308 */ /* 0x0005220000000800 */
[----:B---3--:R-:W-:-:S07]  /*12cb0*/  FFMA.FTZ R5, R17, c[0x0][0x2d0], -R3 ;  /* 0x0000b40011057a23 */ /* 0x008fce0000010803 */
[----:B------:R3:W5:Y:S01]  /*12cc0*/  MUFU.EX2 R219, R5 ;  /* 0x0000000500db7308 */ /* 0x0007620000000800 */
[----:B-1----:R-:W-:Y:S01]  /*12cd0*/  FMNMX.FTZ R4, R4, R7, !PT ;  /* 0x0000000704047209 */ /* 0x002fe20007810000 */
[----:B--2---:R-:W-:Y:S01]  /*12ce0*/  FFMA.FTZ R2, R30, c[0x0][0x2d0], -R3 ;  /* 0x0000b4001e027a23 */ /* 0x004fe20000010803 */
[----:B----4-:R-:W-:-:S05]  /*12cf0*/  F2FP.BF16.PACK_AB R19, R217, R216 ;  /* 0x000000d8d913723e */ /* 0x010fca00000010ff */
[----:B------:R1:W-:Y:S01]  /*12d00*/  MUFU.EX2 R220, R2 ;  /* 0x0000000200dc7308 */ /* 0x0003e20000000800 */
[----:B---3--:R-:W-:Y:S02]  /*12d10*/  FMNMX.FTZ R5, R108, R6, !PT ;  /* 0x000000066c057209 */ /* 0x008fe40007810000 */
[----:B------:R-:W2:Y:S01]  /*12d20*/  SHFL.BFLY PT, R6, R4, 0x1, 0x1f ;  /* 0x0c201f0004067f89 */ /* 0x000ea200000e0000 */
[----:B-----5:R-:W-:Y:S02]  /*12d30*/  F2FP.BF16.PACK_AB R17, R218, R219 ;  /* 0x000000dbda11723e */ /* 0x020fe400000010ff */
[----:B------:R-:W-:Y:S01]  /*12d40*/  FMNMX.FTZ R0, R110, R5, !PT ;  /* 0x000000056e007209 */ /* 0x000fe20007810000 */
[----:B-1----:R-:W-:-:S03]  /*12d50*/  FFMA.FTZ R2, R32, c[0x0][0x2d0], -R3 ;  /* 0x0000b40020027a23 */ /* 0x002fc60000010803 */
[----:B------:R-:W-:Y:S01]  /*12d60*/  FMNMX.FTZ R0, R109, R0, !PT ;  /* 0x000000006d007209 */ /* 0x000fe20007810000 */
[----:B------:R-:W-:Y:S01]  /*12d70*/  HMMA.16816.F32.BF16 R76, R16, R50, RZ ;  /* 0x00000032104c723c */ /* 0x000fe200000418ff */
[----:B------:R1:W-:Y:S02]  /*12d80*/  MUFU.EX2 R221, R2 ;  /* 0x0000000200dd7308 */ /* 0x0003e40000000800 */
[----:B------:R-:W-:-:S05]  /*12d90*/  FMNMX.FTZ R0, R21, R0, !PT ;  /* 0x0000000015007209 */ /* 0x000fca0007810000 */
[----:B------:R-:W3:Y:S01]  /*12da0*/  SHFL.BFLY PT, R5, R0, 0x2, 0x1f ;  /* 0x0c401f0000057f89 */ /* 0x000ee200000e0000 */
[----:B------:R-:W-:Y:S01]  /*12db0*/  HMMA.16816.F32.BF16 R104, R16, R64, RZ ;  /* 0x000000401068723c */ /* 0x000fe200000418ff */
[----:B--2---:R-:W-:Y:S01]  /*12dc0*/  FMNMX.FTZ R120, R4, R6, !PT ;  /* 0x0000000604787209 */ /* 0x004fe20007810000 */
[----:B------:R-:W-:-:S06]  /*12dd0*/  FFMA.FTZ R4, R34, c[0x0][0x2d0], -R3 ;  /* 0x0000b40022047a23 */ /* 0x000fcc0000010803 */
[C---:B------:R-:W-:Y:S01]  /*12de0*/  HMMA.16816.F32.BF16 R100, R16.reuse, R60, RZ ;  /* 0x0000003c1064723c */ /* 0x040fe200000418ff */
[C---:B------:R-:W-:Y:S01]  /*12df0*/  FSETP.NEU.FTZ.AND P0, PT, R120.reuse, -INF , PT ;  /* 0xff8000007800780b */ /* 0x040fe20003f1d000 */
[----:B-1----:R-:W-:Y:S01]  /*12e00*/  FMUL.FTZ R2, R120, c[0x0][0x2d0] ;  /* 0x0000b40078027a20 */ /* 0x002fe20000410000 */
[----:B------:R1:W-:Y:S04]  /*12e10*/  MUFU.EX2 R222, R4 ;  /* 0x0000000400de7308 */ /* 0x0003e80000000800 */
[----:B------:R-:W-:Y:S01]  /*12e20*/  FSEL R2, R2, RZ, P0 ;  /* 0x000000ff02027208 */ /* 0x000fe20000000000 */
[----:B------:R-:W-:Y:S01]  /*12e30*/  HMMA.16816.F32.BF16 R96, R16, R56, RZ ;  /* 0x000000381060723c */ /* 0x000fe200000418ff */
[----:B---3--:R-:W-:-:S07]  /*12e40*/  FMNMX.FTZ R0, R0, R5, !PT ;  /* 0x0000000500007209 */ /* 0x008fce0007810000 */
[----:B------:R-:W-:Y:S01]  /*12e50*/  HMMA.16816.F32.BF16 R92, R16, R52, RZ ;  /* 0x00000034105c723c */ /* 0x000fe200000418ff */
[----:B------:R-:W2:Y:S01]  /*12e60*/  SHFL.BFLY PT, R5, R0, 0x1, 0x1f ;  /* 0x0c201f0000057f89 */ /* 0x000ea200000e0000 */
[----:B-1----:R-:W-:-:S04]  /*12e70*/  FFMA.FTZ R4, R35, c[0x0][0x2d0], -R3 ;  /* 0x0000b40023047a23 */ /* 0x002fc80000010803 */
[----:B------:R1:W3:Y:S02]  /*12e80*/  MUFU.EX2 R223, R4 ;  /* 0x0000000400df7308 */ /* 0x0002e40000000800 */
[----:B-1----:R-:W-:Y:S01]  /*12e90*/  FFMA.FTZ R4, R31, c[0x0][0x2d0], -R2 ;  /* 0x0000b4001f047a23 */ /* 0x002fe20000010802 */
[----:B---3--:R-:W-:Y:S01]  /*12ea0*/  F2FP.BF16.PACK_AB R11, R223, R222 ;  /* 0x000000dedf0b723e */ /* 0x008fe200000010ff */
[----:B------:R-:W-:Y:S01]  /*12eb0*/  LDSM.16.MT88.4 R28, [R166+0x400] ;  /* 0x00040000a61c783b */ /* 0x000fe20000004200 */
[----:B--2---:R-:W-:-:S03]  /*12ec0*/  FMNMX.FTZ R119, R0, R5, !PT ;  /* 0x0000000500777209 */ /* 0x004fc60007810000 */
[----:B------:R1:W-:Y:S01]  /*12ed0*/  MUFU.EX2 R210, R4 ;  /* 0x0000000400d27308 */ /* 0x0003e20000000800 */
[----:B------:R-:W-:Y:S01]  /*12ee0*/  FFMA.FTZ R0, R40, c[0x0][0x2d0], -R2 ;  /* 0x0000b40028007a23 */ /* 0x000fe20000010802 */
[----:B------:R-:W-:-:S06]  /*12ef0*/  FSETP.NEU.FTZ.AND P0, PT, R119, -INF , PT ;  /* 0xff8000007700780b */ /* 0x000fcc0003f1d000 */
[----:B------:R2:W-:Y:S01]  /*12f00*/  MUFU.EX2 R213, R0 ;  /* 0x0000000000d57308 */ /* 0x0005e20000000800 */
[----:B-1----:R-:W-:Y:S02]  /*12f10*/  FFMA.FTZ R4, R33, c[0x0][0x2d0], -R2 ;  /* 0x0000b40021047a23 */ /* 0x002fe40000010802 */
[----:B------:R-:W-:Y:S05]  /*12f20*/  HMMA.16816.F32.BF16 R32, R16, R48, RZ ;  /* 0x000000301020723c */ /* 0x000fea00000418ff */
[----:B------:R1:W-:Y:S01]  /*12f30*/  MUFU.EX2 R208, R4 ;  /* 0x0000000400d07308 */ /* 0x0003e20000000800 */
[----:B--2---:R-:W-:-:S05]  /*12f40*/  FMUL.FTZ R0, R119, c[0x0][0x2d0] ;  /* 0x0000b40077007a20 */ /* 0x004fca0000410000 */
[----:B------:R-:W-:Y:S01]  /*12f50*/  FSEL R0, R0, RZ, P0 ;  /* 0x000000ff00007208 */ /* 0x000fe20000000000 */
[----:B-1----:R-:W-:-:S04]  /*12f60*/  FFMA.FTZ R4, R36, c[0x0][0x2d0], -R2 ;  /* 0x0000b40024047a23 */ /* 0x002fc80000010802 */
[----:B------:R1:W-:Y:S02]  /*12f70*/  MUFU.EX2 R209, R4 ;  /* 0x0000000400d17308 */ /* 0x0003e40000000800 */
[----:B-1----:R-:W-:-:S06]  /*12f80*/  FFMA.FTZ R4, R37, c[0x0][0x2d0], -R2 ;  /* 0x0000b40025047a23 */ /* 0x002fcc0000010802 */
[----:B------:R1:W-:Y:S02]  /*12f90*/  MUFU.EX2 R211, R4 ;  /* 0x0000000400d37308 */ /* 0x0003e40000000800 */
[----:B-1----:R-:W-:-:S06]  /*12fa0*/  FFMA.FTZ R4, R38, c[0x0][0x2d0], -R2 ;  /* 0x0000b40026047a23 */ /* 0x002fcc0000010802 */
[----:B------:R1:W-:Y:S02]  /*12fb0*/  MUFU.EX2 R212, R4 ;  /* 0x0000000400d47308 */ /* 0x0003e40000000800 */
[--C-:B-1----:R-:W-:Y:S02]  /*12fc0*/  FFMA.FTZ R4, R39, c[0x0][0x2d0], -R2.reuse ;  /* 0x0000b40027047a23 */ /* 0x102fe40000010802 */
[----:B------:R-:W1:Y:S04]  /*12fd0*/  LDSM.16.MT88.4 R36, [R167] ;  /* 0x00000000a724783b */ /* 0x000e680000004200 */
[----:B------:R2:W-:Y:S02]  /*12fe0*/  MUFU.EX2 R214, R4 ;  /* 0x0000000400d67308 */ /* 0x0005e40000000800 */
[----:B--2---:R-:W-:-:S06]  /*12ff0*/  FFMA.FTZ R4, R41, c[0x0][0x2d0], -R2 ;  /* 0x0000b40029047a23 */ /* 0x004fcc0000010802 */
[----:B------:R2:W3:Y:S02]  /*13000*/  MUFU.EX2 R215, R4 ;  /* 0x0000000400d77308 */ /* 0x0004e40000000800 */
[----:B--2---:R-:W-:Y:S01]  /*13010*/  FFMA.FTZ R4, R8, c[0x0][0x2d0], -R0 ;  /* 0x0000b40008047a23 */ /* 0x004fe20000010800 */
[----:B------:R-:W-:Y:S01]  /*13020*/  F2FP.BF16.PACK_AB R8, R227, R226 ;  /* 0x000000e2e308723e */ /* 0x000fe200000010ff */
[----:B-1----:R-:W-:Y:S01]  /*13030*/  HMMA.16816.F32.BF16 R40, R16, R36, RZ ;  /* 0x000000241028723c */ /* 0x002fe200000418ff */
[----:B---3--:R-:W-:-:S03]  /*13040*/  F2FP.BF16.PACK_AB R6, R215, R213 ;  /* 0x000000d5d706723e */ /* 0x008fc600000010ff */
[----:B------:R1:W-:Y:S02]  /*13050*/  MUFU.EX2 R23, R4 ;  /* 0x0000000400177308 */ /* 0x0003e40000000800 */
[----:B-1----:R-:W-:Y:S01]  /*13060*/  FFMA.FTZ R4, R9, c[0x0][0x2d0], -R0 ;  /* 0x0000b40009047a23 */ /* 0x002fe20000010800 */
[----:B------:R-:W-:-:S05]  /*13070*/  F2FP.BF16.PACK_AB R9, R221, R220 ;  /* 0x000000dcdd09723e */ /* 0x000fca00000010ff */
[----:B------:R1:W2:Y:S02]  /*13080*/  MUFU.EX2 R22, R4 ;  /* 0x0000000400167308 */ /* 0x0002a40000000800 */
[----:B-1----:R-:W-:Y:S01]  /*13090*/  FFMA.FTZ R4, R14, c[0x0][0x2d0], -R0 ;  /* 0x0000b4000e047a23 */ /* 0x002fe20000010800 */
[----:B------:R-:W-:-:S05]  /*130a0*/  F2FP.BF16.PACK_AB R14, R211, R209 ;  /* 0x000000d1d30e723e */ /* 0x000fca00000010ff */
[----:B------:R1:W-:Y:S02]  /*130b0*/  MUFU.EX2 R207, R4 ;  /* 0x0000000400cf7308 */ /* 0x0003e40000000800 */
[----:B-1----:R-:W-:Y:S01]  /*130c0*/  FFMA.FTZ R4, R10, c[0x0][0x2d0], -R0 ;  /* 0x0000b4000a047a23 */ /* 0x002fe20000010800 */
[----:B------:R-:W-:-:S05]  /*130d0*/  F2FP.BF16.PACK_AB R10, R229, R228 ;  /* 0x000000e4e50a723e */ /* 0x000fca00000010ff */
[----:B------:R1:W3:Y:S02]  /*130e0*/  MUFU.EX2 R116, R4 ;  /* 0x0000000400747308 */ /* 0x0002e40000000800 */
[C---:B------:R-:W-:Y:S01]  /*130f0*/  HMMA.16816.F32.BF16 R128, R8.reuse, R28, R32 ;  /* 0x0000001c0880723c */ /* 0x040fe20000041820 */
[----:B------:R-:W4:Y:S07]  /*13100*/  LDSM.16.MT88.4 R32, [R166+0x1c00] ;  /* 0x001c0000a620783b */ /* 0x000f2e0000004200 */
[----:B------:R-:W-:Y:S01]  /*13110*/  HMMA.16816.F32.BF16 R156, R8, R68, R40 ;  /* 0x00000044089c723c */ /* 0x000fe20000041828 */
[----:B------:R-:W5:Y:S01]  /*13120*/  LDSM.16.MT88.4 R40, [R167+0x1000] ;  /* 0x00100000a728783b */ /* 0x000f620000004200 */
[----:B-1----:R-:W-:Y:S01]  /*13130*/  FFMA.FTZ R4, R12, c[0x0][0x2d0], -R0 ;  /* 0x0000b4000c047a23 */ /* 0x002fe20000010800 */
[----:B------:R-:W-:-:S03]  /*13140*/  F2FP.BF16.PACK_AB R12, R208, R210 ;  /* 0x000000d2d00c723e */ /* 0x000fc600000010ff */
[----:B------:R1:W-:Y:S02]  /*13150*/  MUFU.EX2 R117, R4 ;  /* 0x0000000400757308 */ /* 0x0003e40000000800 */
[----:B------:R-:W-:Y:S01]  /*13160*/  HMMA.16816.F32.BF16 R140, R8, R30, R76 ;  /* 0x0000001e088c723c */ /* 0x000fe2000004184c */
[----:B-1----:R-:W-:Y:S01]  /*13170*/  FFMA.FTZ R4, R13, c[0x0][0x2d0], -R0 ;  /* 0x0000b4000d047a23 */ /* 0x002fe20000010800 */
[----:B--2---:R-:W-:-:S04]  /*13180*/  F2FP.BF16.PACK_AB R13, R22, R23 ;  /* 0x00000017160d723e */ /* 0x004fc800000010ff */
[----:B------:R1:W2:Y:S02]  /*13190*/  MUFU.EX2 R118, R4 ;  /* 0x0000000400767308 */ /* 0x0002a40000000800 */
[C---:B----4-:R-:W-:Y:S08]  /*131a0*/  HMMA.16816.F32.BF16 R172, R8.reuse, R32, R96 ;  /* 0x0000002008ac723c */ /* 0x050ff00000041860 */
[----:B-----5:R-:W-:Y:S01]  /*131b0*/  HMMA.16816.F32.BF16 R176, R8, R40, R100 ;  /* 0x0000002808b0723c */ /* 0x020fe20000041864 */
[----:B-1----:R-:W-:Y:S01]  /*131c0*/  FFMA.FTZ R4, R15, c[0x0][0x2d0], -R0 ;  /* 0x0000b4000f047a23 */ /* 0x002fe20000010800 */
[----:B---3--:R-:W-:-:S02]  /*131d0*/  F2FP.BF16.PACK_AB R15, R116, R207 ;  /* 0x000000cf740f723e */ /* 0x008fc400000010ff */
[----:B--2---:R-:W-:Y:S01]  /*131e0*/  F2FP.BF16.PACK_AB R5, R118, R117 ;  /* 0x000000757605723e */ /* 0x004fe200000010ff */
[----:B------:R1:W-:Y:S04]  /*131f0*/  MUFU.EX2 R126, R4 ;  /* 0x00000004007e7308 */ /* 0x0003e80000000800 */
[C---:B------:R-:W-:Y:S08]  /*13200*/  HMMA.16816.F32.BF16 R24, R12.reuse, R48, RZ ;  /* 0x000000300c18723c */ /* 0x040ff000000418ff */
[----:B------:R-:W-:Y:S01]  /*13210*/  HMMA.16816.F32.BF16 R72, R12, R36, RZ ;  /* 0x000000240c48723c */ /* 0x000fe200000418ff */
[----:B-1----:R-:W-:-:S02]  /*13220*/  FFMA.FTZ R4, R44, c[0x0][0x2d0], -R0 ;  /* 0x0000b4002c047a23 */ /* 0x002fc40000010800 */
[----:B------:R-:W-:Y:S02]  /*13230*/  LDSM.16.MT88.4 R44, [R166+0x1000] ;  /* 0x00100000a62c783b */ /* 0x000fe40000004200 */
[----:B------:R1:W2:Y:S03]  /*13240*/  MUFU.EX2 R123, R4 ;  /* 0x00000004007b7308 */ /* 0x0002a60000000800 */
[C---:B------:R-:W-:Y:S08]  /*13250*/  HMMA.16816.F32.BF16 R80, R12.reuse, R56, RZ ;  /* 0x000000380c50723c */ /* 0x040ff000000418ff */
[----:B------:R-:W-:Y:S01]  /*13260*/  HMMA.16816.F32.BF16 R48, R12, R50, RZ ;  /* 0x000000320c30723c */ /* 0x000fe200000418ff */
[----:B-1----:R-:W-:-:S07]  /*13270*/  F2FP.BF16.PACK_AB R4, R214, R212 ;  /* 0x000000d4d604723e */ /* 0x002fce00000010ff */
[----:B------:R-:W-:Y:S01]  /*13280*/  HMMA.16816.F32.BF16 R88, R12, R64, RZ ;  /* 0x000000400c58723c */ /* 0x000fe200000418ff */
[----:B--2---:R-:W-:-:S07]  /*13290*/  F2FP.BF16.PACK_AB R7, R123, R126 ;  /* 0x0000007e7b07723e */ /* 0x004fce00000010ff */
[C---:B------:R-:W-:Y:S01]  /*132a0*/  HMMA.16816.F32.BF16 R144, R4.reuse, R28, R24 ;  /* 0x0000001c0490723c */ /* 0x040fe20000041818 */
[----:B------:R-:W1:Y:S07]  /*132b0*/  LDSM.16.MT88.4 R24, [R167+0x1c00] ;  /* 0x001c0000a718783b */ /* 0x000e6e0000004200 */
[----:B------:R-:W-:Y:S08]  /*132c0*/  HMMA.16816.F32.BF16 R148, R4, R68, R72 ;  /* 0x000000440494723c */ /* 0x000ff00000041848 */
[----:B------:R-:W-:Y:S08]  /*132d0*/  HMMA.16816.F32.BF16 R72, R12, R52, RZ ;  /* 0x000000340c48723c */ /* 0x000ff000000418ff */
[C---:B------:R-:W-:Y:S08]  /*132e0*/  HMMA.16816.F32.BF16 R180, R4.reuse, R32, R80 ;  /* 0x0000002004b4723c */ /* 0x040ff00000041850 */
[----:B------:R-:W-:Y:S08]  /*132f0*/  HMMA.16816.F32.BF16 R80, R4, R30, R48 ;  /* 0x0000001e0450723c */ /* 0x000ff00000041830 */
[----:B------:R-:W-:Y:S08]  /*13300*/  HMMA.16816.F32.BF16 R84, R12, R60, RZ ;  /* 0x0000003c0c54723c */ /* 0x000ff000000418ff */
[----:B-1----:R-:W-:Y:S08]  /*13310*/  HMMA.16816.F32.BF16 R188, R4, R24, R72 ;  /* 0x0000001804bc723c */ /* 0x002ff00000041848 */
[C---:B------:R-:W-:Y:S08]  /*13320*/  HMMA.16816.F32.BF16 R76, R12.reuse, R38, RZ ;  /* 0x000000260c4c723c */ /* 0x040ff000000418ff */
        /* <DEDUP_REMOVED lines=30> */
[----:B------:R-:W-:Y:S01]  /*13510*/  HMMA.16816.F32.BF16 R64, R8, R46, R64 ;  /* 0x0000002e0840723c */ /* 0x000fe20000041840 */
[----:B------:R-:W-:Y:S02]  /*13520*/  FADD.FTZ R12, R212, R12 ;  /* 0x0000000cd40c7221 */ /* 0x000fe40000010000 */
[----:B-1----:R-:W-:-:S04]  /*13530*/  FFMA.FTZ R4, R137, c[0x0][0x2d0], -R20 ;  /* 0x0000b40089047a23 */ /* 0x002fc80000010814 */
[----:B------:R1:W2:Y:S01]  /*13540*/  MUFU.EX2 R40, R4 ;  /* 0x0000000400287308 */ /* 0x0002a20000000800 */
[----:B------:R-:W-:Y:S01]  /*13550*/  HMMA.16816.F32.BF16 R88, R8, R42, R60 ;  /* 0x0000002a0858723c */ /* 0x000fe2000004183c */
[----:B------:R-:W-:Y:S06]  /*13560*/  LDSM.16.MT88.4 R60, [R167+0x1400] ;  /* 0x00140000a73c783b */ /* 0x000fec0000004200 */
[----:B------:R-:W-:Y:S01]  /*13570*/  FADD.FTZ R11, R206, R205 ;  /* 0x000000cdce0b7221 */ /* 0x000fe20000010000 */
[----:B------:R-:W-:-:S03]  /*13580*/  IADD3 R205, R230, -0x2, RZ ;  /* 0xfffffffee6cd7810 */ /* 0x000fc60007ffe0ff */
[----:B------:R-:W-:Y:S02]  /*13590*/  FADD.FTZ R11, R225, R11 ;  /* 0x0000000be10b7221 */ /* 0x000fe40000010000 */
[----:B-1----:R-:W-:Y:S01]  /*135a0*/  FFMA.FTZ R4, R136, c[0x0][0x2d0], -R20 ;  /* 0x0000b40088047a23 */ /* 0x002fe20000010814 */
[----:B--2---:R-:W-:Y:S01]  /*135b0*/  F2FP.BF16.PACK_AB R96, R40, R35 ;  /* 0x000000232860723e */ /* 0x004fe200000010ff */
[----:B------:R-:W1:Y:S01]  /*135c0*/  LDSM.16.MT88.4 R136, [R166+0x800] ;  /* 0x00080000a688783b */ /* 0x000e620000004200 */
[----:B------:R-:W-:Y:S01]  /*135d0*/  FADD.FTZ R11, R224, R11 ;  /* 0x0000000be00b7221 */ /* 0x000fe20000010000 */
[----:B------:R2:W-:Y:S03]  /*135e0*/  MUFU.EX2 R41, R4 ;  /* 0x0000000400297308 */ /* 0x0005e60000000800 */
[----:B------:R-:W-:-:S04]  /*135f0*/  FADD.FTZ R11, R226, R11 ;  /* 0x0000000be20b7221 */ /* 0x000fc80000010000 */
[----:B------:R-:W-:Y:S02]  /*13600*/  FADD.FTZ R11, R227, R11 ;  /* 0x0000000be30b7221 */ /* 0x000fe40000010000 */
[----:B--2---:R-:W-:-:S04]  /*13610*/  FFMA.FTZ R4, R135, c[0x0][0x2d0], -R20 ;  /* 0x0000b40087047a23 */ /* 0x004fc80000010814 */
[----:B------:R2:W3:Y:S02]  /*13620*/  MUFU.EX2 R234, R4 ;  /* 0x0000000400ea7308 */ /* 0x0004e40000000800 */
[----:B--2---:R-:W-:Y:S01]  /*13630*/  FFMA.FTZ R4, R134, c[0x0][0x2d0], -R3 ;  /* 0x0000b40086047a23 */ /* 0x004fe20000010803 */
[----:B---3--:R-:W-:-:S05]  /*13640*/  F2FP.BF16.PACK_AB R98, R234, R41 ;  /* 0x00000029ea62723e */ /* 0x008fca00000010ff */
[----:B------:R2:W-:Y:S02]  /*13650*/  MUFU.EX2 R32, R4 ;  /* 0x0000000400207308 */ /* 0x0005e40000000800 */
[----:B--2---:R-:W-:-:S06]  /*13660*/  FFMA.FTZ R4, R133, c[0x0][0x2d0], -R3 ;  /* 0x0000b40085047a23 */ /* 0x004fcc0000010803 */
[----:B------:R2:W3:Y:S02]  /*13670*/  MUFU.EX2 R33, R4 ;  /* 0x0000000400217308 */ /* 0x0004e40000000800 */
[--C-:B--2---:R-:W-:Y:S01]  /*13680*/  FFMA.FTZ R4, R132, c[0x0][0x2d0], -R3.reuse ;  /* 0x0000b40084047a23 */ /* 0x104fe20000010803 */
[----:B---3--:R-:W-:Y:S01]  /*13690*/  F2FP.BF16.PACK_AB R97, R33, R32 ;  /* 0x000000202161723e */ /* 0x008fe200000010ff */
[----:B------:R-:W-:-:S04]  /*136a0*/  FFMA.FTZ R3, R115, c[0x0][0x2d0], -R3 ;  /* 0x0000b40073037a23 */ /* 0x000fc80000010803 */
[----:B------:R2:W-:Y:S08]  /*136b0*/  MUFU.EX2 R34, R4 ;  /* 0x0000000400227308 */ /* 0x0005f00000000800 */
[----:B------:R3:W4:Y:S01]  /*136c0*/  MUFU.EX2 R236, R3 ;  /* 0x0000000300ec7308 */ /* 0x0007220000000800 */
[----:B--2---:R-:W2:Y:S01]  /*136d0*/  LDSM.16.MT88.4 R4, [R167+0x2000] ;  /* 0x00200000a704783b */ /* 0x004ea20000004200 */
[----:B---3--:R-:W-:Y:S01]  /*136e0*/  FFMA.FTZ R3, R114, c[0x0][0x2d0], -R2 ;  /* 0x0000b40072037a23 */ /* 0x008fe20000010802 */
[----:B----4-:R-:W-:-:S05]  /*136f0*/  F2FP.BF16.PACK_AB R99, R236, R34 ;  /* 0x00000022ec63723e */ /* 0x010fca00000010ff */
[----:B------:R3:W-:Y:S02]  /*13700*/  MUFU.EX2 R14, R3 ;  /* 0x00000003000e7308 */ /* 0x0007e40000000800 */
[C---:B-1----:R-:W-:Y:S08]  /*13710*/  HMMA.16816.F32.BF16 R128, R96.reuse, R136, R128 ;  /* 0x000000886080723c */ /* 0x042ff00000041880 */
[----:B------:R-:W-:Y:S01]  /*13720*/  HMMA.16816.F32.BF16 R140, R96, R138, R140 ;  /* 0x0000008a608c723c */ /* 0x000fe2000004188c */
[----:B---3--:R-:W-:-:S04]  /*13730*/  FFMA.FTZ R3, R113, c[0x0][0x2d0], -R2 ;  /* 0x0000b40071037a23 */ /* 0x008fc80000010802 */
[----:B------:R1:W3:Y:S03]  /*13740*/  MUFU.EX2 R15, R3 ;  /* 0x00000003000f7308 */ /* 0x0002e60000000800 */
[C---:B------:R-:W-:Y:S08]  /*13750*/  HMMA.16816.F32.BF16 R52, R96.reuse, R60, R176 ;  /* 0x0000003c6034723c */ /* 0x040ff000000418b0 */
[----:B--2---:R-:W-:Y:S01]  /*13760*/  HMMA.16816.F32.BF16 R84, R96, R4, R84 ;  /* 0x000000046054723c */ /* 0x004fe20000041854 */
[--C-:B-1----:R-:W-:Y:S01]  /*13770*/  FFMA.FTZ R3, R112, c[0x0][0x2d0], -R2.reuse ;  /* 0x0000b40070037a23 */ /* 0x102fe20000010802 */
[----:B---3--:R-:W-:Y:S01]  /*13780*/  F2FP.BF16.PACK_AB R92, R15, R14 ;  /* 0x0000000e0f5c723e */ /* 0x008fe200000010ff */
[----:B------:R-:W-:-:S02]  /*13790*/  FFMA.FTZ R2, R111, c[0x0][0x2d0], -R2 ;  /* 0x0000b4006f027a23 */ /* 0x000fc40000010802 */
        /* <DEDUP_REMOVED lines=9> */
[----:B------:R-:W-:Y:S01]  /*13830*/  FFMA.FTZ R0, R21, c[0x0][0x2d0], -R0 ;  /* 0x0000b40015007a23 */ /* 0x000fe20000010800 */
[----:B------:R-:W1:Y:S03]  /*13840*/  LDSM.16.MT88.4 R108, [R166+0x1400] ;  /* 0x00140000a66c783b */ /* 0x000e660000004200 */
[----:B------:R2:W-:Y:S08]  /*13850*/  MUFU.EX2 R3, R2 ;  /* 0x0000000200037308 */ /* 0x0005f00000000800 */
[----:B------:R-:W3:Y:S01]  /*13860*/  MUFU.EX2 R8, R0 ;  /* 0x0000000000087308 */ /* 0x000ee20000000800 */
[----:B--2---:R-:W-:Y:S01]  /*13870*/  @P6 IMAD.HI.U32 R2, R235, c[0x0][0x2c8], RZ ;  /* 0x0000b200eb026a27 */ /* 0x004fe200078e00ff */
[----:B---3--:R-:W-:-:S03]  /*13880*/  F2FP.BF16.PACK_AB R95, R8, R3 ;  /* 0x00000003085f723e */ /* 0x008fc600000010ff */
        /* <DEDUP_REMOVED lines=9> */
[----:B------:R-:W-:Y:S08]  /*13920*/  HMMA.16816.F32.BF16 R148, R92, R152, R148 ;  /* 0x000000985c94723c */ /* 0x000ff00000041894 */
[-C--:B------:R-:W-:Y:S08]  /*13930*/  HMMA.16816.F32.BF16 R156, R96, R154.reuse, R36 ;  /* 0x0000009a609c723c */ /* 0x080ff00000041824 */
[----:B------:R-:W-:Y:S01]  /*13940*/  HMMA.16816.F32.BF16 R152, R92, R154, R76 ;  /* 0x0000009a5c98723c */ /* 0x000fe2000004184c */
[----:B------:R-:W2:Y:S07]  /*13950*/  LDSM.16.MT88.4 R76, [R166+0x2000] ;  /* 0x00200000a64c783b */ /* 0x000eae0000004200 */
[C---:B-1----:R-:W-:Y:S08]  /*13960*/  HMMA.16816.F32.BF16 R112, R96.reuse, R110, R64 ;  /* 0x0000006e6070723c */ /* 0x042ff00000041840 */
        /* <DEDUP_REMOVED lines=18> */
[----:B------:R-:W-:Y:S08]  /*13a90*/  HMMA.16816.F32.BF16 R108, R92, R110, R72 ;  /* 0x0000006e5c6c723c */ /* 0x000ff00000041848 */
[C---:B--2---:R-:W-:Y:S08]  /*13aa0*/  HMMA.16816.F32.BF16 R80, R96.reuse, R78, R56 ;  /* 0x0000004e6050723c */ /* 0x044ff00000041838 */
        /* <DEDUP_REMOVED lines=35> */
.L_x_2251:
[----:B------:R-:W-:-:S13]  /*13ce0*/  ISETP.NE.AND P0, PT, R4, 0x1, PT ;  /* 0x000000010400780c */ /* 0x000fda0003f05270 */
[----:B------:R-:W-:-:S05]  /*13cf0*/  @P0 IMAD.HI.U32 R2, R0, c[0x0][0x330], RZ ;  /* 0x0000cc0000020a27 */ /* 0x000fca00078e00ff */
[----:B------:R-:W-:Y:S02]  /*13d00*/  @P0 SHF.R.U32.HI R0, RZ, c[0x0][0x334], R2 ;  /* 0x0000cd00ff000a19 */ /* 0x000fe40000011602 */
.L_x_2252:
[----:B------:R-:W-:Y:S05]  /*13d10*/  BSYNC B0 ;  /* 0x0000000000007941 */ /* 0x000fea0003800000 */
.L_x_2250:
[----:B------:R-:W-:-:S05]  /*13d20*/  IMAD R0, R0, R4, c[0x0][0x32c] ;  /* 0x0000cb0000007624 */ /* 0x000fca00078e0204 */
[----:B------:R-:W-:-:S05]  /*13d30*/  IMNMX R3, R3, R0, PT ;  /* 0x0000000003037217 */ /* 0x000fca0003800200 */
.L_x_2249:
[----:B------:R-:W-:-:S05]  /*13d40*/  IMAD.HI R3, R3, 0x2aaaaaab, RZ ;  /* 0x2aaaaaab03037827 */ /* 0x000fca00078e02ff */
[----:B------:R-:W-:-:S04]  /*13d50*/  SHF.R.U32.HI R0, RZ, 0x1f, R3 ;  /* 0x0000001fff007819 */ /* 0x000fc80000011603 */
        /* <DEDUP_REMOVED lines=9> */
.L_x_2274:
        /* <DEDUP_REMOVED lines=52> */
.L_x_2255:
[----:B-1-34-:R-:W-:Y:S05]  /*14130*/  BSYNC B0 ;  /* 0x0000000000007941 */ /* 0x01afea0003800000 */
.L_x_2254:
        /* <DEDUP_REMOVED lines=99> */
[----:B------:R-:W-:Y:S01]  /*14770*/  SHF.R.S32.HI R3, RZ, 0x1f, R119 ;  /* 0x0000001fff037819 */ /* 0x000fe20000011477 */
[----:B------:R-:W2:Y:S01]  /*14780*/  LDL.64 R206, [R1+0x8] ;  /* 0x0000080001ce7983 */ /* 0x000ea20000100a00 */
[----:B------:R-:W-:Y:S02]  /*14790*/  IADD3 R0, R205, -0x1, RZ ;  /* 0xffffffffcd007810 */ /* 0x000fe40007ffe0ff */
[----:B------:R-:W-:Y:S01]  /*147a0*/  LEA.HI R3, R3, R119, RZ, 0x2 ;  /* 0x0000007703037211 */ /* 0x000fe200078f10ff */
        /* <DEDUP_REMOVED lines=35> */
.L_x_2257:
[----:B------:R-:W-:Y:S05]  /*149e0*/  BSYNC B0 ;  /* 0x0000000000007941 */ /* 0x000fea0003800000 */
.L_x_2256:
        /* <DEDUP_REMOVED lines=8> */
[----:B------:R-:W3:Y:S01]  /*14a70*/  LDL R187, [R1+0x10] ;  /* 0x0000100001bb7983 */ /* 0x000ee20000100800 */
[----:B------:R-:W-:Y:S03]  /*14a80*/  ISETP.GE.AND P1, PT, R190, 0x1, PT ;  /* 0x00000001be00780c */ /* 0x000fe60003f26270 */
[----:B------:R-:W4:Y:S04]  /*14a90*/  LDL R189, [R1+0x4] ;  /* 0x0000040001bd7983 */ /* 0x000f280000100800 */
[----:B------:R-:W4:Y:S04]  /*14aa0*/  LDL R188, [R1] ;  /* 0x0000000001bc7983 */ /* 0x000f280000100800 */
[----:B------:R-:W0:Y:S01]  /*14ab0*/  LDGDEPBAR ;  /* 0x00000000000079af */ /* 0x000e220000000000 */
[----:B--2---:R-:W-:Y:S04]  /*14ac0*/  IMAD.IADD R168, R0, 0x1, R2 ;  /* 0x0000000100a87824 */ /* 0x004fe800078e0202 */
[----:B------:R-:W-:Y:S05]  /*14ad0*/  @P0 IMAD.HI.U32 R0, R168, c[0x0][0x2c8], RZ ;  /* 0x0000b200a8000a27 */ /* 0x000fea00078e00ff */
[----:B------:R-:W-:Y:S02]  /*14ae0*/  @P0 SHF.R.U32.HI R168, RZ, c[0x0][0x2cc], R0 ;  /* 0x0000b300ffa80a19 */ /* 0x000fe40000011600 */
[----:B---3--:R-:W-:Y:S03]  /*14af0*/  IADD3 R0, -R187, 0x1, R3 ;  /* 0x00000001bb007810 */ /* 0x008fe60007ffe103 */
[----:B------:R-:W1:Y:S01]  /*14b00*/  SHFL.IDX PT, R2, R168, RZ, 0x1c1f ;  /* 0x001c1fffa8027589 */ /* 0x000e6200000e0000 */
[----:B----4-:R-:W-:Y:S04]  /*14b10*/  IADD3 R0, -R188, R0, R189 ;  /* 0x00000000bc007210 */ /* 0x010fe80007ffe1bd */
        /* <DEDUP_REMOVED lines=18> */
.L_x_2260:
[----:B------:R-:W-:Y:S04]  /*14c40*/  MOV R119, c[0x0][0x32c] ;  /* 0x0000cb0000777a02 */ /* 0x000fe80000000f00 */
[----:B------:R-:W-:Y:S11]  /*14c50*/  ISETP.NE.AND P0, PT, R119, 0x1, PT ;  /* 0x000000017700780c */ /* 0x000ff60003f05270 */
[----:B------:R-:W-:Y:S02]  /*14c60*/  @!UPT UIADD3 URZ, URZ, URZ, URZ ;  /* 0x0000003f3f3ff290 */ /* 0x000fe4000fffe03f */
[----:B------:R-:W-:Y:S05]  /*14c70*/  @P0 IMAD.HI.U32 R119, R2, c[0x0][0x330], RZ ;  /* 0x0000cc0002770a27 */ /* 0x000fea00078e00ff */
[----:B------:R-:W-:Y:S02]  /*14c80*/  @P0 SHF.R.U32.HI R2, RZ, c[0x0][0x334], R119 ;  /* 0x0000cd00ff020a19 */ /* 0x000fe40000011677 */
.L_x_2261:
[----:B------:R-:W-:Y:S05]  /*14c90*/  BSYNC B0 ;  /* 0x0000000000007941 */ /* 0x000fea0003800000 */
.L_x_2259:
[----:B------:R-:W-:Y:S04]  /*14ca0*/  IMAD.IADD R119, R3, 0x1, -R187 ;  /* 0x0000000103777824 */ /* 0x000fe800078e0abb */
[----:B------:R-:W-:Y:S05]  /*14cb0*/  IMAD R2, R2, c[0x0][0x32c], R119 ;  /* 0x0000cb0002027a24 */ /* 0x000fea00078e0277 */
[----:B------:R-:W-:Y:S02]  /*14cc0*/  IADD3 R119, R2, c[0x0][0x32c], RZ ;  /* 0x0000cb0002777a10 */ /* 0x000fe40007ffe0ff */
[----:B------:R-:W-:Y:S02]  /*14cd0*/  IMNMX R0, R0, R2, !PT ;  /* 0x0000000200007217 */ /* 0x000fe40007800200 */
[----:B------:R-:W-:Y:S02]  /*14ce0*/  IMNMX R122, R122, R119, PT ;  /* 0x000000777a7a7217 */ /* 0x000fe40003800200 */
.L_x_2258:
        /* <DEDUP_REMOVED lines=17> */
.L_x_2264:
[----:B------:R-:W-:Y:S04]  /*14e00*/  MOV R120, c[0x0][0x32c] ;  /* 0x0000cb0000787a02 */ /* 0x000fe80000000f00 */
[----:B------:R-:W-:Y:S11]  /*14e10*/  ISETP.NE.AND P0, PT, R120, 0x1, PT ;  /* 0x000000017800780c */ /* 0x000ff60003f05270 */
[----:B------:R-:W-:Y:S02]  /*14e20*/  @!UPT UIADD3 URZ, URZ, URZ, URZ ;  /* 0x0000003f3f3ff290 */ /* 0x000fe4000fffe03f */
[----:B------:R-:W-:Y:S05]  /*14e30*/  @P0 IMAD.HI.U32 R120, R2, c[0x0][0x330], RZ ;  /* 0x0000cc0002780a27 */ /* 0x000fea00078e00ff */
[----:B------:R-:W-:Y:S02]  /*14e40*/  @P0 SHF.R.U32.HI R2, RZ, c[0x0][0x334], R120 ;  /* 0x0000cd00ff020a19 */ /* 0x000fe40000011678 */
.L_x_2265:
[----:B------:R-:W-:Y:S05]  /*14e50*/  BSYNC B0 ;  /* 0x0000000000007941 */ /* 0x000fea0003800000 */
.L_x_2263:
[----:B------:R-:W-:Y:S04]  /*14e60*/  IMAD.IADD R120, R3, 0x1, -R187 ;  /* 0x0000000103787824 */ /* 0x000fe800078e0abb */
[----:B------:R-:W-:Y:S05]  /*14e70*/  IMAD R2, R2, c[0x0][0x32c], R120 ;  /* 0x0000cb0002027a24 */ /* 0x000fea00078e0278 */
[----:B------:R-:W-:Y:S02]  /*14e80*/  IADD3 R120, R2, c[0x0][0x32c], RZ ;  /* 0x0000cb0002787a10 */ /* 0x000fe40007ffe0ff */
[----:B------:R-:W-:Y:S02]  /*14e90*/  IMNMX R119, R119, R2, !PT ;  /* 0x0000000277777217 */ /* 0x000fe40007800200 */
[----:B------:R-:W-:Y:S02]  /*14ea0*/  IMNMX R121, R121, R120, PT ;  /* 0x0000007879797217 */ /* 0x000fe40003800200 */
.L_x_2262:
        /* <DEDUP_REMOVED lines=17> */
.L_x_2268:
[----:B------:R-:W-:Y:S04]  /*14fc0*/  MOV R171, c[0x0][0x32c] ;  /* 0x0000cb0000ab7a02 */ /* 0x000fe80000000f00 */
[----:B------:R-:W-:Y:S11]  /*14fd0*/  ISETP.NE.AND P0, PT, R171, 0x1, PT ;  /* 0x00000001ab00780c */ /* 0x000ff60003f05270 */
[----:B------:R-:W-:Y:S02]  /*14fe0*/  @!UPT UIADD3 URZ, URZ, URZ, URZ ;  /* 0x0000003f3f3ff290 */ /* 0x000fe4000fffe03f */
[----:B------:R-:W-:Y:S05]  /*14ff0*/  @P0 IMAD.HI.U32 R171, R126, c[0x0][0x330], RZ ;  /* 0x0000cc007eab0a27 */ /* 0x000fea00078e00ff */
[----:B------:R-:W-:Y:S02]  /*15000*/  @P0 SHF.R.U32.HI R126, RZ, c[0x0][0x334], R171 ;  /* 0x0000cd00ff7e0a19 */ /* 0x000fe400000116ab */
.L_x_2269:
[----:B------:R-:W-:Y:S05]  /*15010*/  BSYNC B0 ;  /* 0x0000000000007941 */ /* 0x000fea0003800000 */
.L_x_2267:
[----:B------:R-:W-:Y:S04]  /*15020*/  IMAD.IADD R171, R3, 0x1, -R187 ;  /* 0x0000000103ab7824 */ /* 0x000fe800078e0abb */
[----:B------:R-:W-:Y:S05]  /*15030*/  IMAD R126, R126, c[0x0][0x32c], R171 ;  /* 0x0000cb007e7e7a24 */ /* 0x000fea00078e02ab */
[----:B------:R-:W-:Y:S02]  /*15040*/  IADD3 R171, R126, c[0x0][0x32c], RZ ;  /* 0x0000cb007eab7a10 */ /* 0x000fe40007ffe0ff */
[----:B------:R-:W-:Y:S02]  /*15050*/  IMNMX R2, R2, R126, !PT ;  /* 0x0000007e02027217 */ /* 0x000fe40007800200 */
[----:B------:R-:W-:Y:S02]  /*15060*/  IMNMX R120, R120, R171, PT ;  /* 0x000000ab78787217 */ /* 0x000fe40003800200 */
.L_x_2266:
[C---:B------:R-:W-:Y:S02]  /*15070*/  ISETP.GE.AND P2, PT, R3.reuse, 0x9, PT ;  /* 0x000000090300780c */ /* 0x040fe40003f46270 */
[----:B------:R-:W-:Y:S02]  /*15080*/  ISETP.GE.AND P1, PT, R3, 0xa, PT ;  /* 0x0000000a0300780c */ /* 0x000fe40003f26270 */
        /* <DEDUP_REMOVED lines=99> */
[C---:B------:R-:W-:Y:S04]  /*156c0*/  LOP3.LUT P0, RZ, R203.reuse, 0x20, RZ, 0xc0, !PT ;  /* 0x00000020cbff7812 */ /* 0x040fe8000780c0ff */
[----:B------:R-:W-:Y:S04]  /*156d0*/  ISETP.GT.AND P0, PT, R2, 0x8, !P0 ;  /* 0x000000080200780c */ /* 0x000fe80004704270 */
[----:B------:R-:W-:Y:S04]  /*156e0*/  ISETP.LT.OR P0, PT, R120, 0x9, P0 ;  /* 0x000000097800780c */ /* 0x000fe80000701670 */
[----:B------:R-:W-:Y:S02]  /*156f0*/  FSEL R21, R12, -INF , !P0 ;  /* 0xff8000000c157808 */ /* 0x000fe40004000000 */
[----:B------:R-:W-:Y:S04]  /*15700*/  LOP3.LUT P0, RZ, R203, 0x10, RZ, 0xc0, !PT ;  /* 0x00000010cbff7812 */ /* 0x000fe8000780c0ff */
        /* <DEDUP_REMOVED lines=51> */
.L_x_2272:
[----:B------:R-:W-:Y:S04]  /*15a40*/  MOV R5, c[0x0][0x32c] ;  /* 0x0000cb0000057a02 */ /* 0x000fe80000000f00 */
[----:B------:R-:W-:Y:S11]  /*15a50*/  ISETP.NE.AND P0, PT, R5, 0x1, PT ;  /* 0x000000010500780c */ /* 0x000ff60003f05270 */
[----:B------:R-:W-:Y:S02]  /*15a60*/  @!UPT UIADD3 URZ, URZ, URZ, URZ ;  /* 0x0000003f3f3ff290 */ /* 0x000fe4000fffe03f */
[----:B------:R-:W-:Y:S05]  /*15a70*/  @P0 IMAD.HI.U32 R5, R4, c[0x0][0x330], RZ ;  /* 0x0000cc0004050a27 */ /* 0x000fea00078e00ff */
[----:B------:R-:W-:Y:S02]  /*15a80*/  @P0 SHF.R.U32.HI R4, RZ, c[0x0][0x334], R5 ;  /* 0x0000cd00ff040a19 */ /* 0x000fe40000011605 */
.L_x_2273:
[----:B------:R-:W-:Y:S05]  /*15a90*/  BSYNC B0 ;  /* 0x0000000000007941 */ /* 0x000fea0003800000 */
.L_x_2271:
[----:B------:R-:W-:Y:S04]  /*15aa0*/  IMAD.IADD R3, R3, 0x1, -R187 ;  /* 0x0000000103037824 */ /* 0x000fe800078e0abb */
[----:B------:R-:W-:Y:S05]  /*15ab0*/  IMAD R3, R4, c[0x0][0x32c], R3 ;  /* 0x0000cb0004037a24 */ /* 0x000fea00078e0203 */
[----:B------:R-:W-:Y:S02]  /*15ac0*/  IADD3 R4, R3, c[0x0][0x32c], RZ ;  /* 0x0000cb0003047a10 */ /* 0x000fe40007ffe0ff */
[----:B------:R-:W-:Y:S02]  /*15ad0*/  IMNMX R0, R0, R3, !PT ;  /* 0x0000000300007217 */ /* 0x000fe40007800200 */
[----:B------:R-:W-:Y:S02]  /*15ae0*/  IMNMX R2, R2, R4, PT ;  /* 0x0000000402027217 */ /* 0x000fe40003800200 */
.L_x_2270:
[----:B------:R-:W-:Y:S02]  /*15af0*/  ISETP.GT.AND P0, PT, R0, RZ, !P2 ;  /* 0x000000ff0000720c */ /* 0x000fe40005704270 */
        /* <DEDUP_REMOVED lines=27> */
[----:B------:R-:W-:Y:S02]  /*15cb0*/  FMNMX.FTZ R4, R19, R4, !PT ;  /* 0x0000000413047209 */ /* 0x000fe40007810000 */
[----:B------:R-:W-:Y:S02]  /*15cc0*/  FMNMX.FTZ R3, R37, R3, !PT ;  /* 0x0000000325037209 */ /* 0x000fe40007810000 */
[----:B------:R-:W-:Y:S02]  /*15cd0*/  ISETP.LT.OR P0, PT, R2, 0x11, P0 ;  /* 0x000000110200780c */ /* 0x000fe40000701670 */
[----:B------:R-:W-:Y:S01]  /*15ce0*/  FMNMX.FTZ R4, R173, R4, !PT ;  /* 0x00000004ad047209 */ /* 0x000fe20007810000 */
[----:B------:R-:W1:Y:S01]  /*15cf0*/  SHFL.BFLY PT, R6, R3, 0x2, 0x1f ;  /* 0x0c401f0003067f89 */ /* 0x000e6200000e0000 */
[----:B------:R-:W-:Y:S02]  /*15d00*/  FSEL R187, R26, -INF , !P0 ;  /* 0xff8000001abb7808 */ /* 0x000fe40004000000 */
[C---:B------:R-:W-:Y:S02]  /*15d10*/  LOP3.LUT P0, RZ, R203.reuse, 0x4, RZ, 0xc0, !PT ;  /* 0x00000004cbff7812 */ /* 0x040fe4000780c0ff */
[----:B------:R-:W-:Y:S02]  /*15d20*/  FMNMX.FTZ R4, R174, R4, !PT ;  /* 0x00000004ae047209 */ /* 0x000fe40007810000 */
[----:B------:R-:W-:Y:S02]  /*15d30*/  ISETP.GT.AND P0, PT, R0, 0x11, !P0 ;  /* 0x000000110000780c */ /* 0x000fe40004704270 */
[----:B------:R-:W-:Y:S02]  /*15d40*/  FMNMX.FTZ R4, R186, R4, !PT ;  /* 0x00000004ba047209 */ /* 0x000fe40007810000 */
[----:B------:R-:W-:Y:S02]  /*15d50*/  ISETP.LT.OR P0, PT, R2, 0x12, P0 ;  /* 0x000000120200780c */ /* 0x000fe40000701670 */
[----:B------:R-:W-:Y:S02]  /*15d60*/  LOP3.LUT P1, RZ, R203, 0x2, RZ, 0xc0, !PT ;  /* 0x00000002cbff7812 */ /* 0x000fe4000782c0ff */
[----:B------:R-:W-:Y:S02]  /*15d70*/  FMNMX.FTZ R4, R184, R4, !PT ;  /* 0x00000004b8047209 */ /* 0x000fe40007810000 */
[----:B------:R-:W-:Y:S02]  /*15d80*/  FSEL R188, R27, -INF , !P0 ;  /* 0xff8000001bbc7808 */ /* 0x000fe40004000000 */
        /* <DEDUP_REMOVED lines=8> */
[----:B------:R-:W-:Y:S02]  /*15e10*/  FMNMX.FTZ R5, R12, R118, !PT ;  /* 0x000000760c057209 */ /* 0x000fe40007810000 */
[----:B------:R-:W-:Y:S02]  /*15e20*/  ISETP.LT.OR P0, PT, R2, 0x1a, P0 ;  /* 0x0000001a0200780c */ /* 0x000fe40000701670 */
[----:B-1----:R-:W-:Y:S02]  /*15e30*/  FMNMX.FTZ R3, R3, R6, !PT ;  /* 0x0000000603037209 */ /* 0x002fe40007810000 */
[----:B------:R-:W-:Y:S02]  /*15e40*/  FMNMX.FTZ R4, R177, R4, !PT ;  /* 0x00000004b1047209 */ /* 0x000fe40007810000 */
[----:B------:R-:W-:Y:S01]  /*15e50*/  FMNMX.FTZ R5, R20, R5, !PT ;  /* 0x0000000514057209 */ /* 0x000fe20007810000 */
[----:B------:R-:W1:Y:S01]  /*15e60*/  SHFL.BFLY PT, R6, R3, 0x1, 0x1f ;  /* 0x0c201f0003067f89 */ /* 0x000e6200000e0000 */
        /* <DEDUP_REMOVED lines=25> */
[----:B------:R-:W-:Y:S02]  /*16000*/  FMNMX.FTZ R0, R24, R5, !PT ;  /* 0x0000000518007209 */ /* 0x000fe40007810000 */
[----:B------:R-:W-:Y:S02]  /*16010*/  FSETP.NEU.FTZ.AND P0, PT, R122, -INF , PT ;  /* 0xff8000007a00780b */ /* 0x000fe40003f1d000 */
[----:B------:R-:W-:Y:S02]  /*16020*/  FMNMX.FTZ R2, R35, R0, !PT ;  /* 0x0000000023027209 */ /* 0x000fe40007810000 */
[----:B--2---:R-:W-:Y:S02]  /*16030*/  FMNMX.FTZ R0, R4, R7, !PT ;  /* 0x0000000704007209 */ /* 0x004fe40007810000 */
[----:B------:R-:W-:Y:S02]  /*16040*/  FSEL R7, R3, RZ, P0 ;  /* 0x000000ff03077208 */ /* 0x000fe40000000000 */
[----:B------:R-:W-:Y:S01]  /*16050*/  FMNMX.FTZ R2, R28, R2, !PT ;  /* 0x000000021c027209 */ /* 0x000fe20007810000 */
[----:B------:R-:W1:Y:S02]  /*16060*/  SHFL.BFLY PT, R5, R0, 0x1, 0x1f ;  /* 0x0c201f0000057f89 */ /* 0x000e6400000e0000 */
[--C-:B------:R-:W-:Y:S02]  /*16070*/  FFMA.FTZ R3, R16, c[0x0][0x2d0], -R7.reuse ;  /* 0x0000b40010037a23 */ /* 0x100fe40000010807 */
[--C-:B------:R-:W-:Y:S02]  /*16080*/  FFMA.FTZ R4, R17, c[0x0][0x2d0], -R7.reuse ;  /* 0x0000b40011047a23 */ /* 0x100fe40000010807 */
[----:B------:R2:W-:Y:S01]  /*16090*/  MUFU.EX2 R233, R3 ;  /* 0x0000000300e97308 */ /* 0x0005e20000000800 */
[--C-:B------:R-:W-:Y:S01]  /*160a0*/  FFMA.FTZ R216, R39, c[0x0][0x2d0], -R7.reuse ;  /* 0x0000b40027d87a23 */ /* 0x100fe20000010807 */
[----:B------:R-:W3:Y:S01]  /*160b0*/  SHFL.BFLY PT, R6, R2, 0x2, 0x1f ;  /* 0x0c401f0002067f89 */ /* 0x000ee200000e0000 */
[--C-:B------:R-:W-:Y:S02]  /*160c0*/  FFMA.FTZ R215, R37, c[0x0][0x2d0], -R7.reuse ;  /* 0x0000b40025d77a23 */ /* 0x100fe40000010807 */
[--C-:B------:R-:W-:Y:S02]  /*160d0*/  FFMA.FTZ R218, R176, c[0x0][0x2d0], -R7.reuse ;  /* 0x0000b400b0da7a23 */ /* 0x100fe40000010807 */
[--C-:B------:R-:W-:Y:S02]  /*160e0*/  FFMA.FTZ R217, R175, c[0x0][0x2d0], -R7.reuse ;  /* 0x0000b400afd97a23 */ /* 0x100fe40000010807 */
[--C-:B------:R-:W-:Y:S01]  /*160f0*/  FFMA.FTZ R185, R185, c[0x0][0x2d0], -R7.reuse ;  /* 0x0000b400b9b97a23 */ /* 0x100fe20000010807 */
[----:B------:R4:W5:Y:S01]  /*16100*/  MUFU.EX2 R250, R4 ;  /* 0x0000000400fa7308 */ /* 0x0009620000000800 */
[--C-:B------:R-:W-:Y:S02]  /*16110*/  FFMA.FTZ R183, R183, c[0x0][0x2d0], -R7.reuse ;  /* 0x0000b400b7b77a23 */ /* 0x100fe40000010807 */
[--C-:B------:R-:W-:Y:S02]  /*16120*/  FFMA.FTZ R181, R181, c[0x0][0x2d0], -R7.reuse ;  /* 0x0000b400b5b57a23 */ /* 0x100fe40000010807 */
[--C-:B------:R-:W-:Y:S01]  /*16130*/  FFMA.FTZ R179, R179, c[0x0][0x2d0], -R7.reuse ;  /* 0x0000b400b3b37a23 */ /* 0x100fe20000010807 */
[----:B-1----:R-:W-:Y:S04]  /*16140*/  FMNMX.FTZ R121, R0, R5, !PT ;  /* 0x0000000500797209 */ /* 0x002fe80007810000 */
[----:B------:R-:W-:Y:S01]  /*16150*/  MUFU.EX2 R232, R179 ;  /* 0x000000b300e87308 */ /* 0x000fe20000000800 */
[----:B--2---:R-:W-:Y:S02]  /*16160*/  FMNMX.FTZ R3, R10, R123, !PT ;  /* 0x0000007b0a037209 */ /* 0x004fe40007810000 */
[----:B---3--:R-:W-:Y:S02]  /*16170*/  FMNMX.FTZ R2, R2, R6, !PT ;  /* 0x0000000602027209 */ /* 0x008fe40007810000 */
[----:B------:R-:W-:Y:S05]  /*16180*/  FMNMX.FTZ R3, R13, R3, !PT ;  /* 0x000000030d037209 */ /* 0x000fea0007810000 */
[----:B------:R-:W-:Y:S01]  /*16190*/  MUFU.EX2 R225, R185 ;  /* 0x000000b900e17308 */ /* 0x000fe20000000800 */
[----:B------:R-:W-:Y:S01]  /*161a0*/  FMNMX.FTZ R3, R11, R3, !PT ;  /* 0x000000030b037209 */ /* 0x000fe20007810000 */
[--C-:B----4-:R-:W-:Y:S01]  /*161b0*/  FFMA.FTZ R4, R171, c[0x0][0x2d0], -R7.reuse ;  /* 0x0000b400ab047a23 */ /* 0x110fe20000010807 */
[----:B-----5:R-:W-:Y:S02]  /*161c0*/  F2FP.BF16.PACK_AB R168, R250, R233 ;  /* 0x000000e9faa8723e */ /* 0x020fe400000010ff */
[----:B------:R-:W-:Y:S02]  /*161d0*/  FMNMX.FTZ R0, R15, R3, !PT ;  /* 0x000000030f007209 */ /* 0x000fe40007810000 */
[----:B------:R-:W-:Y:S03]  /*161e0*/  FSEL R3, R122, RZ, P0 ;  /* 0x000000ff7a037208 */ /* 0x000fe60000000000 */
[----:B------:R1:W-:Y:S01]  /*161f0*/  MUFU.EX2 R251, R4 ;  /* 0x0000000400fb7308 */ /* 0x0003e20000000800 */
[----:B------:R-:W-:Y:S01]  /*16200*/  FMNMX.FTZ R5, R187, R0, !PT ;  /* 0x00000000bb057209 */ /* 0x000fe20007810000 */
[C---:B------:R-:W-:Y:S01]  /*16210*/  FMUL.FTZ R0, R121.reuse, c[0x0][0x2d0] ;  /* 0x0000b40079007a20 */ /* 0x040fe20000410000 */
[----:B------:R-:W-:Y:S02]  /*16220*/  FSETP.NEU.FTZ.AND P0, PT, R121, -INF , PT ;  /* 0xff8000007900780b */ /* 0x000fe40003f1d000 */
[----:B------:R-:W-:Y:S02]  /*16230*/  FMNMX.FTZ R6, R188, R5, !PT ;  /* 0x00000005bc067209 */ /* 0x000fe40007810000 */
[----:B------:R-:W-:Y:S01]  /*16240*/  FSEL R8, R0, RZ, P0 ;  /* 0x000000ff00087208 */ /* 0x000fe20000000000 */
[----:B------:R-:W2:Y:S02]  /*16250*/  SHFL.BFLY PT, R5, R2, 0x1, 0x1f ;  /* 0x0c201f0002057f89 */ /* 0x000ea400000e0000 */
[----:B------:R-:W-:Y:S02]  /*16260*/  MUFU.EX2 R228, R183 ;  /* 0x000000b700e47308 */ /* 0x000fe40000000800 */
[--C-:B------:R-:W-:Y:S02]  /*16270*/  FFMA.FTZ R0, R18, c[0x0][0x2d0], -R8.reuse ;  /* 0x0000b40012007a23 */ /* 0x100fe40000010808 */
[--C-:B------:R-:W-:Y:S02]  /*16280*/  FFMA.FTZ R212, R38, c[0x0][0x2d0], -R8.reuse ;  /* 0x0000b40026d47a23 */ /* 0x100fe40000010808 */
[--C-:B------:R-:W-:Y:S02]  /*16290*/  FFMA.FTZ R211, R36, c[0x0][0x2d0], -R8.reuse ;  /* 0x0000b40024d37a23 */ /* 0x100fe40000010808 */
[----:B------:R-:W-:Y:S01]  /*162a0*/  LDSM.16.MT88.4 R36, [R167] ;  /* 0x00000000a724783b */ /* 0x000fe20000004200 */
[--C-:B------:R-:W-:Y:S01]  /*162b0*/  FFMA.FTZ R176, R186, c[0x0][0x2d0], -R8.reuse ;  /* 0x0000b400bab07a23 */ /* 0x100fe20000010808 */
[----:B------:R3:W-:Y:S01]  /*162c0*/  MUFU.EX2 R220, R0 ;  /* 0x0000000000dc7308 */ /* 0x0007e20000000800 */
[--C-:B------:R-:W-:Y:S02]  /*162d0*/  FFMA.FTZ R175, R184, c[0x0][0x2d0], -R8.reuse ;  /* 0x0000b400b8af7a23 */ /* 0x100fe40000010808 */
[--C-:B------:R-:W-:Y:S02]  /*162e0*/  FFMA.FTZ R214, R178, c[0x0][0x2d0], -R8.reuse ;  /* 0x0000b400b2d67a23 */ /* 0x100fe40000010808 */
[----:B-1----:R-:W-:Y:S02]  /*162f0*/  FFMA.FTZ R4, R172, c[0x0][0x2d0], -R7 ;  /* 0x0000b400ac047a23 */ /* 0x002fe40000010807 */
[--C-:B------:R-:W-:Y:S03]  /*16300*/  FFMA.FTZ R213, R177, c[0x0][0x2d0], -R8.reuse ;  /* 0x0000b400b1d57a23 */ /* 0x100fe60000010808 */
[----:B------:R1:W4:Y:S01]  /*16310*/  MUFU.EX2 R248, R4 ;  /* 0x0000000400f87308 */ /* 0x0003220000000800 */
[----:B--2---:R-:W-:Y:S02]  /*16320*/  FMNMX.FTZ R120, R2, R5, !PT ;  /* 0x0000000502787209 */ /* 0x004fe40007810000 */
[----:B------:R-:W-:Y:S02]  /*16330*/  FSEL R5, R121, RZ, P0 ;  /* 0x000000ff79057208 */ /* 0x000fe40000000000 */
[----:B------:R-:W-:Y:S05]  /*16340*/  FSETP.NEU.FTZ.AND P0, PT, R120, -INF , PT ;  /* 0xff8000007800780b */ /* 0x000fea0003f1d000 */
[----:B------:R-:W-:Y:S01]  /*16350*/  MUFU.EX2 R224, R176 ;  /* 0x000000b000e07308 */ /* 0x000fe20000000800 */
[--C-:B---3--:R-:W-:Y:S09]  /*16360*/  FFMA.FTZ R0, R19, c[0x0][0x2d0], -R8.reuse ;  /* 0x0000b40013007a23 */ /* 0x108ff20000010808 */
[----:B------:R2:W3:Y:S01]  /*16370*/  MUFU.EX2 R242, R0 ;  /* 0x0000000000f27308 */ /* 0x0004e20000000800 */
[----:B-1----:R-:W-:Y:S01]  /*16380*/  FMNMX.FTZ R4, R189, R6, !PT ;  /* 0x00000006bd047209 */ /* 0x002fe20007810000 */
[--C-:B------:R-:W-:Y:S01]  /*16390*/  FFMA.FTZ R6, R174, c[0x0][0x2d0], -R8.reuse ;  /* 0x0000b400ae067a23 */ /* 0x100fe20000010808 */
[----:B----4-:R-:W-:Y:S01]  /*163a0*/  F2FP.BF16.PACK_AB R170, R248, R251 ;  /* 0x000000fbf8aa723e */ /* 0x010fe200000010ff */
[--C-:B------:R-:W-:Y:S01]  /*163b0*/  FFMA.FTZ R174, R182, c[0x0][0x2d0], -R8.reuse ;  /* 0x0000b400b6ae7a23 */ /* 0x100fe20000010808 */
[----:B------:R-:W-:Y:S05]  /*163c0*/  FMNMX.FTZ R4, R190, R4, !PT ;  /* 0x00000004be047209 */ /* 0x000fea0007810000 */
[----:B------:R-:W-:Y:S01]  /*163d0*/  MUFU.EX2 R244, R6 ;  /* 0x0000000600f47308 */ /* 0x000fe20000000800 */
[----:B------:R-:W-:Y:S04]  /*163e0*/  FMNMX.FTZ R4, R207, R4, !PT ;  /* 0x00000004cf047209 */ /* 0x000fe80007810000 */
[----:B------:R-:W-:Y:S05]  /*163f0*/  FMNMX.FTZ R4, R208, R4, !PT ;  /* 0x00000004d0047209 */ /* 0x000fea0007810000 */
[----:B------:R-:W-:Y:S01]  /*16400*/  MUFU.EX2 R227, R175 ;  /* 0x000000af00e37308 */ /* 0x000fe20000000800 */
[----:B--2---:R-:W-:Y:S01]  /*16410*/  FMNMX.FTZ R0, R209, R4, !PT ;  /* 0x00000004d1007209 */ /* 0x004fe20007810000 */
[--C-:B------:R-:W-:Y:S01]  /*16420*/  FFMA.FTZ R4, R173, c[0x0][0x2d0], -R8.reuse ;  /* 0x0000b400ad047a23 */ /* 0x100fe20000010808 */
[----:B---3--:R-:W-:Y:S01]  /*16430*/  F2FP.BF16.PACK_AB R169, R242, R220 ;  /* 0x000000dcf2a9723e */ /* 0x008fe200000010ff */
[----:B------:R-:W-:Y:S01]  /*16440*/  FFMA.FTZ R173, R180, c[0x0][0x2d0], -R8 ;  /* 0x0000b400b4ad7a23 */ /* 0x000fe20000010808 */
[----:B------:R-:W-:Y:S05]  /*16450*/  FMNMX.FTZ R0, R126, R0, !PT ;  /* 0x000000007e007209 */ /* 0x000fea0007810000 */
[----:B------:R1:W2:Y:S01]  /*16460*/  MUFU.EX2 R243, R4 ;  /* 0x0000000400f37308 */ /* 0x0002a20000000800 */
[----:B------:R-:W3:Y:S09]  /*16470*/  SHFL.BFLY PT, R2, R0, 0x2, 0x1f ;  /* 0x0c401f0000027f89 */ /* 0x000ef200000e0000 */
        /* <DEDUP_REMOVED lines=29> */
[--C-:B--2---:R-:W-:Y:S02]  /*16650*/  FFMA.FTZ R0, R22, c[0x0][0x2d0], -R9.reuse ;  /* 0x0000b40016007a23 */ /* 0x104fe40000010809 */
[----:B------:R-:W1:Y:S02]  /*16660*/  LDSM.16.MT88.4 R20, [R166] ;  /* 0x00000000a614783b */ /* 0x000e640000004200 */
[----:B------:R-:W-:Y:S04]  /*16670*/  FMUL.FTZ R4, R119, c[0x0][0x2d0] ;  /* 0x0000b40077047a20 */ /* 0x000fe80000410000 */
[----:B------:R2:W4:Y:S01]  /*16680*/  MUFU.EX2 R252, R0 ;  /* 0x0000000000fc7308 */ /* 0x0005220000000800 */
        /* <DEDUP_REMOVED lines=12> */
[----:B--2---:R-:W-:Y:S01]  /*16750*/  FADD.FTZ R0, -R3, R116 ;  /* 0x0000007403007221 */ /* 0x004fe20000010100 */
[----:B----4-:R-:W-:Y:S01]  /*16760*/  F2FP.BF16.PACK_AB R130, R252, R238 ;  /* 0x000000eefc82723e */ /* 0x010fe200000010ff */
[----:B------:R-:W-:Y:S02]  /*16770*/  FMUL.FTZ R67, R2, R67 ;  /* 0x0000004302437220 */ /* 0x000fe40000410000 */
[----:B------:R-:W-:Y:S02]  /*16780*/  FMUL.FTZ R0, R0, c[0x0][0x2d0] ;  /* 0x0000b40000007a20 */ /* 0x000fe40000410000 */
[C---:B------:R-:W-:Y:S01]  /*16790*/  FMUL.FTZ R70, R2.reuse, R70 ;  /* 0x0000004602467220 */ /* 0x040fe20000410000 */
[----:B------:R-:W2:Y:S01]  /*167a0*/  MUFU.EX2 R184, R184 ;  /* 0x000000b800b87308 */ /* 0x000ea20000000800 */
[C---:B------:R-:W-:Y:S02]  /*167b0*/  FMUL.FTZ R71, R2.reuse, R71 ;  /* 0x0000004702477220 */ /* 0x040fe40000410000 */
[C---:B------:R-:W-:Y:S02]  /*167c0*/  FMUL.FTZ R82, R2.reuse, R82 ;  /* 0x0000005202527220 */ /* 0x040fe40000410000 */
[C---:B------:R-:W-:Y:S02]  /*167d0*/  FMUL.FTZ R83, R2.reuse, R83 ;  /* 0x0000005302537220 */ /* 0x040fe40000410000 */
[C---:B------:R-:W-:Y:S02]  /*167e0*/  FMUL.FTZ R86, R2.reuse, R86 ;  /* 0x0000005602567220 */ /* 0x040fe40000410000 */
[C---:B------:R-:W-:Y:S01]  /*167f0*/  FMUL.FTZ R87, R2.reuse, R87 ;  /* 0x0000005702577220 */ /* 0x040fe20000410000 */
[----:B------:R3:W4:Y:S01]  /*16800*/  MUFU.EX2 R3, R0 ;  /* 0x0000000000037308 */ /* 0x0007220000000800 */
[C---:B------:R-:W-:Y:S02]  /*16810*/  FMUL.FTZ R98, R2.reuse, R98 ;  /* 0x0000006202627220 */ /* 0x040fe40000410000 */
[----:B------:R-:W-:Y:S01]  /*16820*/  FMUL.FTZ R99, R2, R99 ;  /* 0x0000006302637220 */ /* 0x000fe20000410000 */
[----:B--2---:R-:W-:Y:S02]  /*16830*/  F2FP.BF16.PACK_AB R172, R184, R181 ;  /* 0x000000b5b8ac723e */ /* 0x004fe400000010ff */
[----:B---3--:R-:W-:Y:S01]  /*16840*/  FSEL R0, R120, RZ, P0 ;  /* 0x000000ff78007208 */ /* 0x008fe20000000000 */
[----:B----4-:R-:W-:Y:S01]  /*16850*/  FMUL.FTZ R5, R3, R129 ;  /* 0x0000008103057220 */ /* 0x010fe20000410000 */
[----:B------:R-:W-:Y:S01]  /*16860*/  FSETP.NEU.FTZ.AND P0, PT, R119, -INF , PT ;  /* 0xff8000007700780b */ /* 0x000fe20003f1d000 */
[----:B------:R-:W-:Y:S02]  /*16870*/  FMUL.FTZ R16, R3, R140 ;  /* 0x0000008c03107220 */ /* 0x000fe40000410000 */
[----:B------:R-:W-:Y:S01]  /*16880*/  FADD.FTZ R0, -R0, R118 ;  /* 0x0000007600007221 */ /* 0x000fe20000010100 */
[----:B------:R-:W-:Y:S01]  /*16890*/  FSEL R117, R4, RZ, P0 ;  /* 0x000000ff04757208 */ /* 0x000fe20000000000 */
[----:B------:R-:W-:Y:S02]  /*168a0*/  FFMA.FTZ R118, R33, c[0x0][0x2d0], -R9 ;  /* 0x0000b40021767a23 */ /* 0x000fe40000010809 */
[----:B------:R-:W-:Y:S02]  /*168b0*/  FMUL.FTZ R0, R0, c[0x0][0x2d0] ;  /* 0x0000b40000007a20 */ /* 0x000fe40000410000 */
[--C-:B------:R-:W-:Y:S01]  /*168c0*/  FFMA.FTZ R4, R15, c[0x0][0x2d0], -R117.reuse ;  /* 0x0000b4000f047a23 */ /* 0x100fe20000010875 */
[----:B------:R-:W-:Y:S01]  /*168d0*/  MUFU.EX2 R223, R118 ;  /* 0x0000007600df7308 */ /* 0x000fe20000000800 */
        /* <DEDUP_REMOVED lines=21> */
[--C-:B--2---:R-:W-:Y:S02]  /*16a30*/  FFMA.FTZ R0, R10, c[0x0][0x2d0], -R117.reuse ;  /* 0x0000b4000a007a23 */ /* 0x104fe40000010875 */
[C---:B---3--:R-:W-:Y:S02]  /*16a40*/  FMUL.FTZ R8, R116.reuse, R132 ;  /* 0x0000008474087220 */ /* 0x048fe40000410000 */
[----:B------:R2:W-:Y:S01]  /*16a50*/  MUFU.EX2 R191, R0 ;  /* 0x0000000000bf7308 */ /* 0x0005e20000000800 */
[C---:B------:R-:W-:Y:S02]  /*16a60*/  FMUL.FTZ R12, R116.reuse, R136 ;  /* 0x00000088740c7220 */ /* 0x040fe40000410000 */
[C---:B------:R-:W-:Y:S02]  /*16a70*/  FMUL.FTZ R24, R116.reuse, R148 ;  /* 0x0000009474187220 */ /* 0x040fe40000410000 */
[----:B----4-:R-:W-:Y:S01]  /*16a80*/  FMUL.FTZ R4, R3, R128 ;  /* 0x0000008003047220 */ /* 0x010fe20000410000 */
[----:B------:R-:W-:Y:S01]  /*16a90*/  F2FP.BF16.PACK_AB R128, R237, R235 ;  /* 0x000000ebed80723e */ /* 0x000fe200000010ff */
[C---:B------:R-:W-:Y:S02]  /*16aa0*/  FMUL.FTZ R40, R116.reuse, R104 ;  /* 0x0000006874287220 */ /* 0x040fe40000410000 */
[C---:B------:R-:W-:Y:S02]  /*16ab0*/  FMUL.FTZ R41, R116.reuse, R105 ;  /* 0x0000006974297220 */ /* 0x040fe40000410000 */
[C---:B------:R-:W-:Y:S01]  /*16ac0*/  FMUL.FTZ R56, R116.reuse, R56 ;  /* 0x0000003874387220 */ /* 0x040fe20000410000 */
[-C--:B-1----:R-:W-:Y:S01]  /*16ad0*/  HMMA.16816.F32.BF16 R4, R168, R20.reuse, R4 ;  /* 0x00000014a804723c */ /* 0x082fe20000041804 */
[C---:B------:R-:W-:Y:S02]  /*16ae0*/  FMUL.FTZ R25, R116.reuse, R149 ;  /* 0x0000009574197220 */ /* 0x040fe40000410000 */
[C---:B------:R-:W-:Y:S02]  /*16af0*/  FMUL.FTZ R28, R116.reuse, R152 ;  /* 0x00000098741c7220 */ /* 0x040fe40000410000 */
[C---:B------:R-:W-:Y:S02]  /*16b00*/  FMUL.FTZ R29, R116.reuse, R153 ;  /* 0x00000099741d7220 */ /* 0x040fe40000410000 */
[C---:B------:R-:W-:Y:S02]  /*16b10*/  FMUL.FTZ R44, R116.reuse, R108 ;  /* 0x0000006c742c7220 */ /* 0x040fe40000410000 */
[C---:B------:R-:W-:Y:S03]  /*16b20*/  FMUL.FTZ R45, R116.reuse, R109 ;  /* 0x0000006d742d7220 */ /* 0x040fe60000410000 */
[--C-:B--2---:R-:W-:Y:S02]  /*16b30*/  FFMA.FTZ R0, R13, c[0x0][0x2d0], -R117.reuse ;  /* 0x0000b4000d007a23 */ /* 0x104fe40000010875 */
[C---:B------:R-:W-:Y:S02]  /*16b40*/  FMUL.FTZ R13, R116.reuse, R137 ;  /* 0x00000089740d7220 */ /* 0x040fe40000410000 */
[----:B------:R1:W2:Y:S01]  /*16b50*/  MUFU.EX2 R206, R0 ;  /* 0x0000000000ce7308 */ /* 0x0002a20000000800 */
        /* <DEDUP_REMOVED lines=10> */
[----:B------:R-:W-:Y:S02]  /*16c00*/  FMUL.FTZ R93, R116, R93 ;  /* 0x0000005d745d7220 */ /* 0x000fe40000410000 */
[----:B-1----:R-:W-:Y:S01]  /*16c10*/  FFMA.FTZ R0, R11, c[0x0][0x2d0], -R117 ;  /* 0x0000b4000b007a23 */ /* 0x002fe20000010875 */
[----:B--2---:R-:W-:Y:S03]  /*16c20*/  F2FP.BF16.PACK_AB R129, R206, R191 ;  /* 0x000000bfce81723e */ /* 0x004fe600000010ff */
[----:B------:R1:W2:Y:S02]  /*16c30*/  MUFU.EX2 R245, R0 ;  /* 0x0000000000f57308 */ /* 0x0002a40000000800 */
[----:B-1----:R-:W-:Y:S02]  /*16c40*/  FSEL R0, R119, RZ, P0 ;  /* 0x000000ff77007208 */ /* 0x002fe40000000000 */
[----:B--2---:R-:W-:Y:S03]  /*16c50*/  F2FP.BF16.PACK_AB R131, R239, R245 ;  /* 0x000000f5ef83723e */ /* 0x004fe600000010ff */
[----:B------:R-:W-:Y:S02]  /*16c60*/  FADD.FTZ R0, -R0, R123 ;  /* 0x0000007b00007221 */ /* 0x000fe40000010100 */
[----:B------:R-:W-:Y:S02]  /*16c70*/  FFMA.FTZ R123, R34, c[0x0][0x2d0], -R9 ;  /* 0x0000b400227b7a23 */ /* 0x000fe40000010809 */
[----:B------:R-:W-:Y:S02]  /*16c80*/  FMUL.FTZ R0, R0, c[0x0][0x2d0] ;  /* 0x0000b40000007a20 */ /* 0x000fe40000410000 */
[----:B------:R-:W-:Y:S01]  /*16c90*/  FMUL.FTZ R9, R116, R133 ;  /* 0x0000008574097220 */ /* 0x000fe20000410000 */
[----:B------:R-:W1:Y:S01]  /*16ca0*/  MUFU.EX2 R222, R123 ;  /* 0x0000007b00de7308 */ /* 0x000e620000000800 */
[----:B------:R-:W-:Y:S02]  /*16cb0*/  FMUL.FTZ R34, R2, R158 ;  /* 0x0000009e02227220 */ /* 0x000fe40000410000 */
[----:B------:R-:W-:Y:S07]  /*16cc0*/  LDSM.16.MT88.4 R156, [R167+0x800] ;  /* 0x00080000a79c783b */ /* 0x000fee0000004200 */
[----:B------:R-:W2:Y:S01]  /*16cd0*/  MUFU.EX2 R0, R0 ;  /* 0x0000000000007308 */ /* 0x000ea20000000800 */
[----:B-1----:R-:W-:Y:S01]  /*16ce0*/  F2FP.BF16.PACK_AB R108, R223, R222 ;  /* 0x000000dedf6c723e */ /* 0x002fe200000010ff */
[C---:B--2---:R-:W-:Y:S02]  /*16cf0*/  FMUL.FTZ R10, R0.reuse, R134 ;  /* 0x00000086000a7220 */ /* 0x044fe40000410000 */
[C---:B------:R-:W-:Y:S02]  /*16d00*/  FMUL.FTZ R11, R0.reuse, R135 ;  /* 0x00000087000b7220 */ /* 0x040fe40000410000 */
[----:B------:R-:W1:Y:S01]  /*16d10*/  LDSM.16.MT88.4 R132, [R166+0xc00] ;  /* 0x000c0000a684783b */ /* 0x000e620000004200 */
[C---:B------:R-:W-:Y:S02]  /*16d20*/  FMUL.FTZ R42, R0.reuse, R106 ;  /* 0x0000006a002a7220 */ /* 0x040fe40000410000 */
[C---:B------:R-:W-:Y:S02]  /*16d30*/  FMUL.FTZ R43, R0.reuse, R107 ;  /* 0x0000006b002b7220 */ /* 0x040fe40000410000 */
[C---:B------:R-:W-:Y:S01]  /*16d40*/  HMMA.16816.F32.BF16 R8, R128.reuse, R20, R8 ;  /* 0x000000148008723c */ /* 0x040fe20000041808 */
[C---:B------:R-:W-:Y:S02]  /*16d50*/  FMUL.FTZ R14, R0.reuse, R138 ;  /* 0x0000008a000e7220 */ /* 0x040fe40000410000 */
[C---:B------:R-:W-:Y:S01]  /*16d60*/  FMUL.FTZ R15, R0.reuse, R139 ;  /* 0x0000008b000f7220 */ /* 0x040fe20000410000 */
[----:B------:R-:W-:Y:S01]  /*16d70*/  LDSM.16.MT88.4 R104, [R166+0x400] ;  /* 0x00040000a668783b */ /* 0x000fe20000004200 */
[C---:B------:R-:W-:Y:S02]  /*16d80*/  FMUL.FTZ R58, R0.reuse, R58 ;  /* 0x0000003a003a7220 */ /* 0x040fe40000410000 */
[C---:B------:R-:W-:Y:S02]  /*16d90*/  FMUL.FTZ R20, R3.reuse, R144 ;  /* 0x0000009003147220 */ /* 0x040fe40000410000 */
[----:B------:R-:W-:Y:S01]  /*16da0*/  FMUL.FTZ R21, R3, R145 ;  /* 0x0000009103157220 */ /* 0x000fe20000410000 */
[-C--:B------:R-:W-:Y:S02]  /*16db0*/  HMMA.16816.F32.BF16 R12, R128, R22.reuse, R12 ;  /* 0x00000016800c723c */ /* 0x080fe4000004180c */
[C---:B------:R-:W-:Y:S02]  /*16dc0*/  FMUL.FTZ R59, R0.reuse, R59 ;  /* 0x0000003b003b7220 */ /* 0x040fe40000410000 */
        /* <DEDUP_REMOVED lines=14> */
[C---:B------:R-:W-:Y:S01]  /*16eb0*/  FMUL.FTZ R46, R0.reuse, R110 ;  /* 0x0000006e002e7220 */ /* 0x040fe20000410000 */
[----:B------:R-:W-:Y:S01]  /*16ec0*/  F2FP.BF16.PACK_AB R110, R221, R226 ;  /* 0x000000e2dd6e723e */ /* 0x000fe200000010ff */
[C---:B------:R-:W-:Y:S01]  /*16ed0*/  FMUL.FTZ R47, R0.reuse, R111 ;  /* 0x0000006f002f7220 */ /* 0x040fe20000410000 */
[C---:B------:R-:W-:Y:S01]  /*16ee0*/  HMMA.16816.F32.BF16 R24, R128.reuse, R36, R24 ;  /* 0x000000248018723c */ /* 0x040fe20000041818 */
[C---:B------:R-:W-:Y:S03]  /*16ef0*/  FMUL.FTZ R90, R0.reuse, R90 ;  /* 0x0000005a005a7220 */ /* 0x040fe60000410000 */
[C---:B------:R-:W-:Y:S02]  /*16f00*/  FMUL.FTZ R91, R0.reuse, R91 ;  /* 0x0000005b005b7220 */ /* 0x040fe40000410000 */
[C---:B------:R-:W-:Y:S02]  /*16f10*/  FMUL.FTZ R94, R0.reuse, R94 ;  /* 0x0000005e005e7220 */ /* 0x040fe40000410000 */
[-C--:B------:R-:W-:Y:S01]  /*16f20*/  HMMA.16816.F32.BF16 R28, R128, R38.reuse, R28 ;  /* 0x00000026801c723c */ /* 0x080fe2000004181c */
[C---:B------:R-:W-:Y:S03]  /*16f30*/  FMUL.FTZ R36, R3.reuse, R100 ;  /* 0x0000006403247220 */ /* 0x040fe60000410000 */
[C---:B------:R-:W-:Y:S02]  /*16f40*/  FMUL.FTZ R37, R3.reuse, R101 ;  /* 0x0000006503257220 */ /* 0x040fe40000410000 */
[----:B------:R-:W-:Y:S02]  /*16f50*/  FFMA.FTZ R3, R3, R234, R233 ;  /* 0x000000ea03037223 */ /* 0x000fe400000100e9 */
[C---:B------:R-:W-:Y:S01]  /*16f60*/  HMMA.16816.F32.BF16 R32, R168.reuse, R38, R32 ;  /* 0x00000026a820723c */ /* 0x040fe20000041820 */
[----:B------:R-:W2:Y:S03]  /*16f70*/  LDL R233, [R1+0x24] ;  /* 0x0000240001e97983 */ /* 0x000ea60000100800 */
[----:B------:R-:W-:Y:S02]  /*16f80*/  FMUL.FTZ R95, R0, R95 ;  /* 0x0000005f005f7220 */ /* 0x000fe40000410000 */
[----:B------:R-:W-:Y:S02]  /*16f90*/  FADD.FTZ R3, R250, R3 ;  /* 0x00000003fa037221 */ /* 0x000fe40000010000 */
[C---:B------:R-:W-:Y:S04]  /*16fa0*/  FMUL.FTZ R38, R2.reuse, R102 ;  /* 0x0000006602267220 */ /* 0x040fe80000410000 */
[----:B------:R-:W-:Y:S02]  /*16fb0*/  FMUL.FTZ R39, R2, R103 ;  /* 0x0000006702277220 */ /* 0x000fe40000410000 */
[----:B------:R-:W3:Y:S01]  /*16fc0*/  LDSM.16.MT88.4 R100, [R167+0xc00] ;  /* 0x000c0000a764783b */ /* 0x000ee20000004200 */
[----:B------:R-:W-:Y:S02]  /*16fd0*/  FADD.FTZ R3, R251, R3 ;  /* 0x00000003fb037221 */ /* 0x000fe40000010000 */
[----:B------:R-:W-:Y:S02]  /*16fe0*/  FFMA.FTZ R0, R0, R247, R191 ;  /* 0x000000f700007223 */ /* 0x000fe400000100bf */
[-C--:B-1----:R-:W-:Y:S08]  /*16ff0*/  HMMA.16816.F32.BF16 R36, R168, R132.reuse, R36 ;  /* 0x00000084a824723c */ /* 0x082ff00000041824 */
[C---:B------:R-:W-:Y:S08]  /*17000*/  HMMA.16816.F32.BF16 R40, R128.reuse, R132, R40 ;  /* 0x000000848028723c */ /* 0x040ff00000041828 */
[-C--:B------:R-:W-:Y:S08]  /*17010*/  HMMA.16816.F32.BF16 R44, R128, R134.reuse, R44 ;  /* 0x00000086802c723c */ /* 0x080ff0000004182c */
[C---:B------:R-:W-:Y:S08]  /*17020*/  HMMA.16816.F32.BF16 R48, R168.reuse, R134, R48 ;  /* 0x00000086a830723c */ /* 0x040ff00000041830 */
[-C--:B---3--:R-:W-:Y:S08]  /*17030*/  HMMA.16816.F32.BF16 R52, R168, R100.reuse, R52 ;  /* 0x00000064a834723c */ /* 0x088ff00000041834 */
        /* <DEDUP_REMOVED lines=13> */
[----:B------:R-:W-:Y:S01]  /*17110*/  F2FP.BF16.PACK_AB R101, R227, R224 ;  /* 0x000000e0e365723e */ /* 0x000fe200000010ff */
[----:B------:R-:W1:Y:S05]  /*17120*/  MUFU.EX2 R187, R213 ;  /* 0x000000d500bb7308 */ /* 0x000e6a0000000800 */
[----:B------:R-:W-:Y:S01]  /*17130*/  FFMA.FTZ R128, R2, R236, R220 ;  /* 0x000000ec02807223 */ /* 0x000fe200000100dc */
[----:B------:R-:W-:Y:S01]  /*17140*/  HMMA.16816.F32.BF16 R96, R168, R102, R96 ;  /* 0x00000066a860723c */ /* 0x000fe20000041860 */
[--C-:B------:R-:W-:Y:S03]  /*17150*/  FFMA.FTZ R2, R207, c[0x0][0x2d0], -R117.reuse ;  /* 0x0000b400cf027a23 */ /* 0x100fe60000010875 */
[----:B------:R3:W-:Y:S03]  /*17160*/  MUFU.EX2 R219, R100 ;  /* 0x0000006400db7308 */ /* 0x0007e60000000800 */
[----:B------:R-:W-:Y:S02]  /*17170*/  F2FP.BF16.PACK_AB R102, R232, R230 ;  /* 0x000000e6e866723e */ /* 0x000fe400000010ff */
[----:B------:R-:W-:Y:S05]  /*17180*/  F2FP.BF16.PACK_AB R103, R231, R229 ;  /* 0x000000e5e767723e */ /* 0x000fea00000010ff */
[----:B------:R4:W-:Y:S01]  /*17190*/  MUFU.EX2 R123, R2 ;  /* 0x00000002007b7308 */ /* 0x0009e20000000800 */
[----:B-1----:R-:W-:Y:S09]  /*171a0*/  F2FP.BF16.PACK_AB R169, R187, R185 ;  /* 0x000000b9bba9723e */ /* 0x002ff200000010ff */
[----:B------:R-:W1:Y:S01]  /*171b0*/  MUFU.EX2 R213, R216 ;  /* 0x000000d800d57308 */ /* 0x000e620000000800 */
[--C-:B---3--:R-:W-:Y:S09]  /*171c0*/  FFMA.FTZ R100, R188, c[0x0][0x2d0], -R117.reuse ;  /* 0x0000b400bc647a23 */ /* 0x108ff20000010875 */
[----:B------:R3:W5:Y:S01]  /*171d0*/  MUFU.EX2 R178, R100 ;  /* 0x0000006400b27308 */ /* 0x0007620000000800 */
[--C-:B----4-:R-:W-:Y:S09]  /*171e0*/  FFMA.FTZ R2, R208, c[0x0][0x2d0], -R117.reuse ;  /* 0x0000b400d0027a23 */ /* 0x110ff20000010875 */
[----:B------:R-:W4:Y:S01]  /*171f0*/  MUFU.EX2 R118, R2 ;  /* 0x0000000200767308 */ /* 0x000f220000000800 */
[----:B-1----:R-:W-:Y:S09]  /*17200*/  F2FP.BF16.PACK_AB R170, R215, R213 ;  /* 0x000000d5d7aa723e */ /* 0x002ff200000010ff */
[----:B------:R-:W1:Y:S01]  /*17210*/  MUFU.EX2 R188, R217 ;  /* 0x000000d900bc7308 */ /* 0x000e620000000800 */
[--C-:B---3--:R-:W-:Y:S01]  /*17220*/  FFMA.FTZ R100, R189, c[0x0][0x2d0], -R117.reuse ;  /* 0x0000b400bd647a23 */ /* 0x108fe20000010875 */
[----:B-----5:R-:W-:Y:S08]  /*17230*/  F2FP.BF16.PACK_AB R109, R178, R219 ;  /* 0x000000dbb26d723e */ /* 0x020ff000000010ff */
[----:B------:R3:W-:Y:S01]  /*17240*/  MUFU.EX2 R179, R100 ;  /* 0x0000006400b37308 */ /* 0x0007e20000000800 */
[----:B----4-:R-:W-:Y:S01]  /*17250*/  F2FP.BF16.PACK_AB R173, R118, R123 ;  /* 0x0000007b76ad723e */ /* 0x010fe200000010ff */
[--C-:B------:R-:W-:Y:S08]  /*17260*/  FFMA.FTZ R2, R209, c[0x0][0x2d0], -R117.reuse ;  /* 0x0000b400d1027a23 */ /* 0x100ff00000010875 */
[----:B------:R-:W-:Y:S01]  /*17270*/  MUFU.EX2 R189, R182 ;  /* 0x000000b600bd7308 */ /* 0x000fe20000000800 */
[----:B-1----:R-:W-:Y:S09]  /*17280*/  F2FP.BF16.PACK_AB R168, R188, R183 ;  /* 0x000000b7bca8723e */ /* 0x002ff200000010ff */
[----:B------:R-:W1:Y:S01]  /*17290*/  MUFU.EX2 R182, R186 ;  /* 0x000000ba00b67308 */ /* 0x000e620000000800 */
[--C-:B---3--:R-:W-:Y:S02]  /*172a0*/  FFMA.FTZ R100, R190, c[0x0][0x2d0], -R117.reuse ;  /* 0x0000b400be647a23 */ /* 0x108fe40000010875 */
[----:B------:R-:W-:Y:S02]  /*172b0*/  FFMA.FTZ R117, R126, c[0x0][0x2d0], -R117 ;  /* 0x0000b4007e757a23 */ /* 0x000fe40000010875 */
[----:B------:R-:W-:Y:S01]  /*172c0*/  FADD.FTZ R126, R248, R3 ;  /* 0x00000003f87e7221 */ /* 0x000fe20000010000 */
[C---:B--2---:R-:W-:Y:S04]  /*172d0*/  ISETP.GT.AND P0, PT, R205.reuse, R233, PT ;  /* 0x000000e9cd00720c */ /* 0x044fe80003f04270 */
[----:B------:R2:W3:Y:S01]  /*172e0*/  MUFU.EX2 R180, R100 ;  /* 0x0000006400b47308 */ /* 0x0004e20000000800 */
[----:B------:R-:W-:Y:S01]  /*172f0*/  FADD.FTZ R3, R206, R0 ;  /* 0x00000000ce037221 */ /* 0x000fe20000010000 */
[----:B------:R-:W-:Y:S03]  /*17300*/  IADD3 R205, R205, -0x1, RZ ;  /* 0xffffffffcdcd7810 */ /* 0x000fe60007ffe0ff */
[----:B------:R-:W-:Y:S04]  /*17310*/  FADD.FTZ R3, R245, R3 ;  /* 0x00000003f5037221 */ /* 0x000fe80000010000 */
[----:B------:R-:W-:Y:S01]  /*17320*/  FADD.FTZ R3, R239, R3 ;  /* 0x00000003ef037221 */ /* 0x000fe20000010000 */
[----:B------:R-:W4:Y:S03]  /*17330*/  MUFU.EX2 R190, R212 ;  /* 0x000000d400be7308 */ /* 0x000f260000000800 */
[----:B------:R-:W-:Y:S01]  /*17340*/  FADD.FTZ R3, R219, R3 ;  /* 0x00000003db037221 */ /* 0x000fe20000010000 */
[----:B-1----:R-:W-:Y:S03]  /*17350*/  F2FP.BF16.PACK_AB R174, R182, R189 ;  /* 0x000000bdb6ae723e */ /* 0x002fe600000010ff */
[----:B------:R-:W-:Y:S03]  /*17360*/  FADD.FTZ R3, R178, R3 ;  /* 0x00000003b2037221 */ /* 0x000fe60000010000 */
[----:B------:R1:W-:Y:S01]  /*17370*/  MUFU.EX2 R176, R2 ;  /* 0x0000000200b07308 */ /* 0x0003e20000000800 */
[----:B------:R-:W-:Y:S01]  /*17380*/  FADD.FTZ R3, R179, R3 ;  /* 0x00000003b3037221 */ /* 0x000fe20000010000 */
[----:B--2---:R-:W-:Y:S03]  /*17390*/  F2FP.BF16.PACK_AB R100, R228, R225 ;  /* 0x000000e1e464723e */ /* 0x004fe600000010ff */
[C---:B---3--:R-:W-:Y:S01]  /*173a0*/  FADD.FTZ R3, R180.reuse, R3 ;  /* 0x00000003b4037221 */ /* 0x048fe20000010000 */
[----:B------:R-:W-:Y:S04]  /*173b0*/  F2FP.BF16.PACK_AB R111, R180, R179 ;  /* 0x000000b3b46f723e */ /* 0x000fe800000010ff */
[----:B------:R-:W2:Y:S01]  /*173c0*/  MUFU.EX2 R117, R117 ;  /* 0x0000007500757308 */ /* 0x000ea20000000800 */
[-C--:B------:R-:W-:Y:S01]  /*173d0*/  HMMA.16816.F32.BF16 R4, R100, R104.reuse, R4 ;  /* 0x000000686404723c */ /* 0x080fe20000041804 */
[----:B----4-:R-:W-:Y:S07]  /*173e0*/  F2FP.BF16.PACK_AB R171, R211, R190 ;  /* 0x000000bed3ab723e */ /* 0x010fee00000010ff */
[C---:B------:R-:W-:Y:S01]  /*173f0*/  HMMA.16816.F32.BF16 R8, R108.reuse, R104, R8 ;  /* 0x000000686c08723c */ /* 0x040fe20000041808 */
[----:B-1----:R-:W-:Y:S07]  /*17400*/  FFMA.FTZ R2, R116, R246, R235 ;  /* 0x000000f674027223 */ /* 0x002fee00000100eb */
[-C--:B------:R-:W-:Y:S01]  /*17410*/  HMMA.16816.F32.BF16 R12, R108, R106.reuse, R12 ;  /* 0x0000006a6c0c723c */ /* 0x080fe2000004180c */
[----:B--2---:R-:W-:Y:S07]  /*17420*/  F2FP.BF16.PACK_AB R175, R117, R176 ;  /* 0x000000b075af723e */ /* 0x004fee00000010ff */
        /* <DEDUP_REMOVED lines=28> */
[-C--:B--2---:R-:W-:Y:S04]  /*175f0*/  HMMA.16816.F32.BF16 R84, R100, R112.reuse, R84 ;  /* 0x000000706454723c */ /* 0x084fe80000041854 */
[----:B------:R-:W-:Y:S04]  /*17600*/  FADD.FTZ R2, R228, R2 ;  /* 0x00000002e4027221 */ /* 0x000fe80000010000 */
[C---:B------:R-:W-:Y:S08]  /*17610*/  HMMA.16816.F32.BF16 R88, R108.reuse, R112, R88 ;  /* 0x000000706c58723c */ /* 0x040ff00000041858 */
[-C--:B------:R-:W-:Y:S08]  /*17620*/  HMMA.16816.F32.BF16 R92, R108, R114.reuse, R92 ;  /* 0x000000726c5c723c */ /* 0x080ff0000004185c */
[----:B------:R-:W-:Y:S01]  /*17630*/  HMMA.16816.F32.BF16 R96, R100, R114, R96 ;  /* 0x000000726460723c */ /* 0x000fe20000041860 */
[----:B------:R-:W1:Y:S07]  /*17640*/  LDSM.16.MT88.4 R112, [R166+0x1400] ;  /* 0x00140000a670783b */ /* 0x000e6e0000004200 */
[-C--:B------:R-:W-:Y:S01]  /*17650*/  HMMA.16816.F32.BF16 R128, R168, R140.reuse, R4 ;  /* 0x0000008ca880723c */ /* 0x080fe20000041804 */
[----:B------:R-:W2:Y:S07]  /*17660*/  LDSM.16.MT88.4 R4, [R167+0x1400] ;  /* 0x00140000a704783b */ /* 0x000eae0000004200 */
[C---:B------:R-:W-:Y:S01]  /*17670*/  HMMA.16816.F32.BF16 R132, R172.reuse, R140, R8 ;  /* 0x0000008cac84723c */ /* 0x040fe20000041808 */
[----:B------:R-:W3:Y:S07]  /*17680*/  LDSM.16.MT88.4 R8, [R166+0x2000] ;  /* 0x00200000a608783b */ /* 0x000eee0000004200 */
[-C--:B------:R-:W-:Y:S01]  /*17690*/  HMMA.16816.F32.BF16 R136, R172, R142.reuse, R12 ;  /* 0x0000008eac88723c */ /* 0x080fe2000004180c */
[----:B------:R-:W4:Y:S07]  /*176a0*/  LDSM.16.MT88.4 R12, [R167+0x2000] ;  /* 0x00200000a70c783b */ /* 0x000f2e0000004200 */
        /* <DEDUP_REMOVED lines=37> */
[-C--:B----4-:R-:W-:Y:S01]  /*17900*/  HMMA.16816.F32.BF16 R84, R168, R12.reuse, R84 ;  /* 0x0000000ca854723c */ /* 0x090fe20000041854 */
        /* <DEDUP_REMOVED lines=14> */
.L_x_2253:
[----:B------:R-:W2:Y:S04]  /*179f0*/  LDL R4, [R1] ;  /* 0x0000000001047983 */ /* 0x000ea80000100800 */
[----:B------:R-:W3:Y:S04]  /*17a00*/  LDL R0, [R1+0x2c] ;  /* 0x00002c0001007983 */ /* 0x000ee80000100800 */
[----:B-1----:R-:W4:Y:S01]  /*17a10*/  LDL R2, [R1+0x4] ;  /* 0x0000040001027983 */ /* 0x002f220000100800 */
[----:B------:R-:W-:-:S05]  /*17a20*/  IMAD.MOV.U32 R3, RZ, RZ, c[0x0][0x2c4] ;  /* 0x0000b100ff037624 */ /* 0x000fca00078e00ff */
[----:B------:R-:W-:Y:S01]  /*17a30*/  ISETP.NE.AND P1, PT, R3, 0x1, PT ;  /* 0x000000010300780c */ /* 0x000fe20003f25270 */
[----:B--2---:R-:W-:Y:S02]  /*17a40*/  IMAD.MOV.U32 R5, RZ, RZ, R4 ;  /* 0x000000ffff057224 */ /* 0x004fe400078e0004 */
[----:B------:R-:W-:Y:S01]  /*17a50*/  IMAD.MOV.U32 R4, RZ, RZ, c[0x0][0x32c] ;  /* 0x0000cb00ff047624 */ /* 0x000fe200078e00ff */
[----:B---3--:R-:W-:-:S04]  /*17a60*/  IADD3 R0, R0, 0x7f, RZ ;  /* 0x0000007f00007810 */ /* 0x008fc80007ffe0ff */
[----:B------:R-:W-:-:S05]  /*17a70*/  ISETP.GE.AND P0, PT, R4, 0x1, PT ;  /* 0x000000010400780c */ /* 0x000fca0003f06270 */
[----:B------:R-:W-:Y:S01]  /*17a80*/  @P1 IMAD.HI.U32 R3, R0, c[0x0][0x2c8], RZ ;  /* 0x0000b20000031a27 */ /* 0x000fe200078e00ff */
[----:B----4-:R-:W-:-:S04]  /*17a90*/  IADD3 R2, R2, 0x1, -R5 ;  /* 0x0000000102027810 */ /* 0x010fc80007ffe805 */
        /* <DEDUP_REMOVED lines=14> */
.L_x_2277:
[----:B------:R-:W-:-:S04]  /*17b80*/  MOV R3, c[0x0][0x32c] ;  /* 0x0000cb0000037a02 */ /* 0x000fc80000000f00 */
[----:B------:R-:W-:-:S13]  /*17b90*/  ISETP.NE.AND P0, PT, R3, 0x1, PT ;  /* 0x000000010300780c */ /* 0x000fda0003f05270 */
[----:B------:R-:W-:-:S05]  /*17ba0*/  @P0 IMAD.HI.U32 R3, R0, c[0x0][0x330], RZ ;  /* 0x0000cc0000030a27 */ /* 0x000fca00078e00ff */
[----:B------:R-:W-:Y:S02]  /*17bb0*/  @P0 SHF.R.U32.HI R0, RZ, c[0x0][0x334], R3 ;  /* 0x0000cd00ff000a19 */ /* 0x000fe40000011603 */
.L_x_2278:
[----:B------:R-:W-:Y:S05]  /*17bc0*/  BSYNC B0 ;  /* 0x0000000000007941 */ /* 0x000fea0003800000 */
.L_x_2276:
[----:B------:R-:W-:-:S05]  /*17bd0*/  IMAD R0, R0, c[0x0][0x32c], RZ ;  /* 0x0000cb0000007a24 */ /* 0x000fca00078e02ff */
[----:B------:R-:W-:-:S03]  /*17be0*/  IMNMX R2, R2, R0, !PT ;  /* 0x0000000002027217 */ /* 0x000fc60007800200 */
.L_x_2275:
        /* <DEDUP_REMOVED lines=8> */
.L_x_2284:
        /* <DEDUP_REMOVED lines=37> */
[--C-:B------:R-:W-:Y:S02]  /*17ec0*/  IADD3.X R10, R2, RZ, R249.reuse, P1, P0 ;  /* 0x000000ff020a7210 */ /* 0x100fe40000fe04f9 */
[--C-:B------:R-:W-:Y:S04]  /*17ed0*/  IADD3 R8, P1, P0, R4, 0x40, R240.reuse ;  /* 0x0000004004087810 */ /* 0x100fe8000783e0f0 */
[----:B------:R-:W-:Y:S02]  /*17ee0*/  IADD3.X R11, R2, RZ, R249, P1, P0 ;  /* 0x000000ff020b7210 */ /* 0x000fe40000fe04f9 */
[C---:B------:R-:W-:Y:S04]  /*17ef0*/  @!P2 LEA R6, P0, R5.reuse, R4, 0x5 ;  /* 0x000000040506a211 */ /* 0x040fe800078028ff */
[----:B------:R-:W-:Y:S02]  /*17f00*/  @!P2 LEA.HI.X R5, R5, R2, R9, 0x5, P0 ;  /* 0x000000020505a211 */ /* 0x000fe400000f2c09 */
[C-C-:B------:R-:W-:Y:S04]  /*17f10*/  @!P2 IADD3 R20, P1, P0, R6.reuse, 0x20, R240.reuse ;  /* 0x000000200614a810 */ /* 0x140fe8000783e0f0 */
[C-C-:B------:R-:W-:Y:S02]  /*17f20*/  @!P2 IADD3.X R22, R5.reuse, RZ, R249.reuse, P1, P0 ;  /* 0x000000ff0516a210 */ /* 0x140fe40000fe04f9 */
        /* <DEDUP_REMOVED lines=27> */
.L_x_2281:
[----:B-1-34-:R-:W-:Y:S05]  /*180e0*/  BSYNC B0 ;  /* 0x0000000000007941 */ /* 0x01afea0003800000 */
.L_x_2280:
        /* <DEDUP_REMOVED lines=111> */
[----:B------:R-:W-:Y:S03]  /*187e0*/  @P0 IMAD.WIDE.U32 R170, R117, c[0x0][0x1e0], RZ ;  /* 0x0000780075aa0a25 */ /* 0x000fe600078e00ff */
[C---:B------:R-:W-:Y:S01]  /*187f0*/  @P0 SHF.L.U64.HI R169, R123.reuse, 0x5, R126 ;  /* 0x000000057ba90819 */ /* 0x040fe2000001027e */
[----:B------:R-:W-:Y:S02]  /*18800*/  @P0 IMAD R118, R118, c[0x0][0x1e0], RZ ;  /* 0x0000780076760a24 */ /* 0x000fe400078e02ff */
[----:B------:R-:W-:Y:S02]  /*18810*/  @P0 IMAD.SHL.U32 R168, R123, 0x20, RZ ;  /* 0x000000207ba80824 */ /* 0x000fe400078e00ff */
[----:B------:R-:W-:Y:S02]  /*18820*/  @P0 IMAD R118, R117, c[0x0][0x1e4], R118 ;  /* 0x0000790075760a24 */ /* 0x000fe400078e0276 */
[----:B------:R-:W-:Y:S04]  /*18830*/  @P0 IMAD.WIDE.U32 R168, R170, 0x30, R168 ;  /* 0x00000030aaa80825 */ /* 0x000fe800078e00a8 */
[----:B------:R-:W-:Y:S04]  /*18840*/  @P0 IMAD.IADD R118, R171, 0x1, R118 ;  /* 0x00000001ab760824 */ /* 0x000fe800078e0276 */
[----:B------:R-:W-:Y:S04]  /*18850*/  @P0 IMAD R118, R118, 0x30, RZ ;  /* 0x0000003076760824 */ /* 0x000fe800078e02ff */
[----:B------:R-:W-:Y:S01]  /*18860*/  @P0 IMAD.IADD R118, R118, 0x1, R169 ;  /* 0x0000000176760824 */ /* 0x000fe200078e02a9 */
[----:B--2---:R-:W-:Y:S04]  /*18870*/  @P0 IADD3 R126, P2, P1, R168, 0x20, R208 ;  /* 0x00000020a87e0810 */ /* 0x004fe8000795e0d0 */
[----:B---3--:R-:W-:Y:S02]  /*18880*/  @P0 IADD3.X R179, R118, RZ, R206, P2, P1 ;  /* 0x000000ff76b30210 */ /* 0x008fe400017e24ce */
[----:B------:R-:W-:Y:S02]  /*18890*/  ISETP.GE.AND P1, PT, R2, 0x1, PT ;  /* 0x000000010200780c */ /* 0x000fe40003f26270 */
[----:B------:R-:W-:Y:S04]  /*188a0*/  @P0 IADD3 R123, P3, P2, R168, 0x40, R208 ;  /* 0x00000040a87b0810 */ /* 0x000fe80007a7e0d0 */
[----:B------:R-:W-:Y:S07]  /*188b0*/  @P0 IADD3.X R178, R118, RZ, R206, P3, P2 ;  /* 0x000000ff76b20210 */ /* 0x000fee0001fe44ce */
        /* <DEDUP_REMOVED lines=10> */
[----:B------:R-:W-:Y:S03]  /*18960*/  @P1 IMAD R2, R2, 0x30, RZ ;  /* 0x0000003002021824 */ /* 0x000fe600078e02ff */
[----:B------:R-:W-:Y:S01]  /*18970*/  @P1 IADD3 R169, P3, R117, 0x40, RZ ;  /* 0x0000004075a91810 */ /* 0x000fe20007f7e0ff */
[----:B------:R-:W-:Y:S05]  /*18980*/  @P1 IMAD.IADD R2, R171, 0x1, R2 ;  /* 0x00000001ab021824 */ /* 0x000fea00078e0202 */
[----:B------:R-:W-:Y:S02]  /*18990*/  @P1 SHF.L.U64.HI R2, R170, 0x1, R2 ;  /* 0x00000001aa021819 */ /* 0x000fe40000010202 */
[----:B------:R-:W-:Y:S04]  /*189a0*/  @P1 IADD3 R170, P2, R117, c[0x0][0x1c8], RZ ;  /* 0x0000720075aa1a10 */ /* 0x000fe80007f5e0ff */
[----:B------:R-:W-:Y:S02]  /*189b0*/  @P1 IADD3.X R171, R2, c[0x0][0x1cc], RZ, P2, !PT ;  /* 0x0000730002ab1a10 */ /* 0x000fe400017fe4ff */
[----:B------:R-:W-:Y:S03]  /*189c0*/  @P1 IADD3 R176, P2, R169, c[0x0][0x1c8], RZ ;  /* 0x00007200a9b01a10 */ /* 0x000fe60007f5e0ff */
[----:B------:R-:W-:Y:S01]  /*189d0*/  @!PT LDS RZ, [RZ] ;  /* 0x00000000fffff984 */ /* 0x000fe20000000800 */
[----:B------:R-:W-:Y:S01]  /*189e0*/  @!PT LDS RZ, [RZ] ;  /* 0x00000000fffff984 */ /* 0x000fe20000000800 */
[----:B------:R-:W-:Y:S01]  /*189f0*/  @!PT LDS RZ, [RZ] ;  /* 0x00000000fffff984 */ /* 0x000fe20000000800 */
[----:B------:R1:W-:Y:S01]  /*18a00*/  @P1 LDGSTS.E.BYPASS.LTC128B.128 [R204+0x3c80], [R170.64], !P6 ;  /* 0x03c80000aacc1fae */ /* 0x0003e2000f101d46 */
        /* <DEDUP_REMOVED lines=10> */
[C---:B-1----:R-:W-:Y:S03]  /*18ab0*/  @P0 LEA R170, P2, R126.reuse, c[0x0][0x1c8], 0x1 ;  /* 0x000072007eaa0a11 */ /* 0x042fe600078408ff */
[----:B------:R2:W-:Y:S01]  /*18ac0*/  @P0 LDGSTS.E.BYPASS.LTC128B.128 [R204+0x4480], [R172.64], !P6 ;  /* 0x04480000accc0fae */ /* 0x0005e2000f101d46 */
[----:B------:R-:W-:Y:S02]  /*18ad0*/  @P0 LEA.HI.X R171, R126, c[0x0][0x1cc], R179, 0x1, P2 ;  /* 0x000073007eab0a11 */ /* 0x000fe400010f0cb3 */
[C---:B------:R-:W-:Y:S03]  /*18ae0*/  @P0 LEA R168, P2, R123.reuse, c[0x0][0x1c8], 0x1 ;  /* 0x000072007ba80a11 */ /* 0x040fe600078408ff */
[----:B------:R2:W-:Y:S01]  /*18af0*/  @P0 LDGSTS.E.BYPASS.LTC128B.128 [R204+0x5080], [R170.64], !P5 ;  /* 0x05080000aacc0fae */ /* 0x0005e2000e901d46 */
[----:B------:R-:W-:Y:S05]  /*18b00*/  @P0 LEA.HI.X R169, R123, c[0x0][0x1cc], R178, 0x1, P2 ;  /* 0x000073007ba90a11 */ /* 0x000fea00010f0cb2 */
[----:B------:R2:W-:Y:S04]  /*18b10*/  @P0 LDGSTS.E.BYPASS.LTC128B.128 [R204+0x5c80], [R168.64], !P4 ;  /* 0x05c80000a8cc0fae */ /* 0x0005e8000e101d46 */
.L_x_2283:
[----:B------:R-:W-:Y:S05]  /*18b20*/  BSYNC B0 ;  /* 0x0000000000007941 */ /* 0x000fea0003800000 */
.L_x_2282:
        /* <DEDUP_REMOVED lines=36> */
[C---:B------:R-:W-:Y:S01]  /*18d70*/  ISETP.GT.AND P0, PT, R205.reuse, R230, PT ;  /* 0x000000e6cd00720c */ /* 0x040fe20003f04270 */
[----:B------:R-:W3:Y:S01]  /*18d80*/  SHFL.BFLY PT, R121, R117, 0x2, 0x1f ;  /* 0x0c401f0075797f89 */ /* 0x000ee200000e0000 */
[----:B------:R-:W-:Y:S02]  /*18d90*/  FMNMX.FTZ R118, R44, R118, !PT ;  /* 0x000000762c767209 */ /* 0x000fe40007810000 */
[----:B------:R-:W-:Y:S02]  /*18da0*/  IADD3 R205, R205, -0x1, RZ ;  /* 0xffffffffcdcd7810 */ /* 0x000fe40007ffe0ff */
[----:B------:R-:W-:Y:S05]  /*18db0*/  FMNMX.FTZ R118, R45, R118, !PT ;  /* 0x000000762d767209 */ /* 0x000fea0007810000 */
[----:B------:R-:W4:Y:S01]  /*18dc0*/  SHFL.BFLY PT, R122, R118, 0x2, 0x1f ;  /* 0x0c401f00767a7f89 */ /* 0x000f2200000e0000 */
[----:B-1----:R-:W-:Y:S02]  /*18dd0*/  FMNMX.FTZ R2, R2, R120, !PT ;  /* 0x0000007802027209 */ /* 0x002fe40007810000 */
[----:B------:R-:W-:Y:S05]  /*18de0*/  FMNMX.FTZ R120, R10, R119, !PT ;  /* 0x000000770a787209 */ /* 0x000fea0007810000 */
[----:B------:R-:W1:Y:S01]  /*18df0*/  SHFL.BFLY PT, R123, R2, 0x1, 0x1f ;  /* 0x0c201f00027b7f89 */ /* 0x000e6200000e0000 */
[----:B------:R-:W-:Y:S02]  /*18e00*/  FMNMX.FTZ R120, R11, R120, !PT ;  /* 0x000000780b787209 */ /* 0x000fe40007810000 */
[----:B---3--:R-:W-:Y:S02]  /*18e10*/  FMNMX.FTZ R117, R117, R121, !PT ;  /* 0x0000007975757209 */ /* 0x008fe40007810000 */
[----:B------:R-:W-:Y:S03]  /*18e20*/  FMNMX.FTZ R121, R14, R120, !PT ;  /* 0x000000780e797209 */ /* 0x000fe60007810000 */
[----:B------:R-:W3:Y:S01]  /*18e30*/  SHFL.BFLY PT, R126, R117, 0x1, 0x1f ;  /* 0x0c201f00757e7f89 */ /* 0x000ee200000e0000 */
[----:B----4-:R-:W-:Y:S02]  /*18e40*/  FMNMX.FTZ R120, R118, R122, !PT ;  /* 0x0000007a76787209 */ /* 0x010fe40007810000 */
[----:B------:R-:W-:Y:S05]  /*18e50*/  FMNMX.FTZ R118, R15, R121, !PT ;  /* 0x000000790f767209 */ /* 0x000fea0007810000 */
[----:B--2---:R-:W2:Y:S01]  /*18e60*/  SHFL.BFLY PT, R168, R120, 0x1, 0x1f ;  /* 0x0c201f0078a87f89 */ /* 0x004ea200000e0000 */
        /* <DEDUP_REMOVED lines=8> */
[----:B---3--:R-:W-:Y:S01]  /*18ef0*/  FMNMX.FTZ R121, R117, R126, !PT ;  /* 0x0000007e75797209 */ /* 0x008fe20007810000 */
[--C-:B------:R-:W-:Y:S01]  /*18f00*/  FFMA.FTZ R126, R4, c[0x0][0x2d0], -R123.reuse ;  /* 0x0000b400047e7a23 */ /* 0x100fe2000001087b */
[----:B------:R-:W-:Y:S01]  /*18f10*/  FMNMX.FTZ R117, R42, R2, !PT ;  /* 0x000000022a757209 */ /* 0x000fe20007810000 */
[----:B------:R-:W-:Y:S01]  /*18f20*/  FMUL.FTZ R2, R0, c[0x0][0x2d0] ;  /* 0x0000b40000027a20 */ /* 0x000fe20000410000 */
[----:B------:R-:W-:Y:S01]  /*18f30*/  MUFU.EX2 R213, R178 ;  /* 0x000000b200d57308 */ /* 0x000fe20000000800 */
[----:B------:R-:W-:Y:S01]  /*18f40*/  FMUL.FTZ R4, R121, c[0x0][0x2d0] ;  /* 0x0000b40079047a20 */ /* 0x000fe20000410000 */
[----:B------:R-:W-:Y:S01]  /*18f50*/  FMNMX.FTZ R0, R43, R117, !PT ;  /* 0x000000752b007209 */ /* 0x000fe20007810000 */
[--C-:B------:R-:W-:Y:S01]  /*18f60*/  FFMA.FTZ R177, R21, c[0x0][0x2d0], -R123.reuse ;  /* 0x0000b40015b17a23 */ /* 0x100fe2000001087b */
[----:B--2---:R-:W-:Y:S01]  /*18f70*/  FMNMX.FTZ R120, R120, R168, !PT ;  /* 0x000000a878787209 */ /* 0x004fe20007810000 */
[--C-:B------:R-:W-:Y:S01]  /*18f80*/  FFMA.FTZ R174, R22, c[0x0][0x2d0], -R4.reuse ;  /* 0x0000b40016ae7a23 */ /* 0x100fe20000010804 */
[----:B------:R-:W-:Y:S01]  /*18f90*/  FMNMX.FTZ R0, R46, R0, !PT ;  /* 0x000000002e007209 */ /* 0x000fe20007810000 */
[----:B------:R-:W-:Y:S01]  /*18fa0*/  LDSM.16.MT88.4 R168, [R166] ;  /* 0x00000000a6a8783b */ /* 0x000fe20000004200 */
[--C-:B------:R-:W-:Y:S02]  /*18fb0*/  FFMA.FTZ R173, R23, c[0x0][0x2d0], -R4.reuse ;  /* 0x0000b40017ad7a23 */ /* 0x100fe40000010804 */
[----:B------:R1:W2:Y:S01]  /*18fc0*/  MUFU.EX2 R118, R2 ;  /* 0x0000000200767308 */ /* 0x0002a20000000800 */
[----:B------:R-:W-:Y:S01]  /*18fd0*/  FMNMX.FTZ R0, R47, R0, !PT ;  /* 0x000000002f007209 */ /* 0x000fe20007810000 */
[--C-:B------:R-:W-:Y:S02]  /*18fe0*/  FFMA.FTZ R172, R34, c[0x0][0x2d0], -R4.reuse ;  /* 0x0000b40022ac7a23 */ /* 0x100fe40000010804 */
[--C-:B------:R-:W-:Y:S02]  /*18ff0*/  FFMA.FTZ R182, R38, c[0x0][0x2d0], -R4.reuse ;  /* 0x0000b40026b67a23 */ /* 0x100fe40000010804 */
[--C-:B------:R-:W-:Y:S02]  /*19000*/  FFMA.FTZ R181, R39, c[0x0][0x2d0], -R4.reuse ;  /* 0x0000b40027b57a23 */ /* 0x100fe40000010804 */
[--C-:B------:R-:W-:Y:S02]  /*19010*/  FFMA.FTZ R180, R50, c[0x0][0x2d0], -R4.reuse ;  /* 0x0000b40032b47a23 */ /* 0x100fe40000010804 */
[----:B------:R3:W-:Y:S01]  /*19020*/  MUFU.EX2 R190, R126 ;  /* 0x0000007e00be7308 */ /* 0x0007e20000000800 */
[--C-:B------:R-:W-:Y:S02]  /*19030*/  FFMA.FTZ R179, R51, c[0x0][0x2d0], -R4.reuse ;  /* 0x0000b40033b37a23 */ /* 0x100fe40000010804 */
[--C-:B------:R-:W-:Y:S02]  /*19040*/  FFMA.FTZ R176, R32, c[0x0][0x2d0], -R123.reuse ;  /* 0x0000b40020b07a23 */ /* 0x100fe4000001087b */
[--C-:B------:R-:W-:Y:S02]  /*19050*/  FFMA.FTZ R175, R33, c[0x0][0x2d0], -R123.reuse ;  /* 0x0000b40021af7a23 */ /* 0x100fe4000001087b */
[--C-:B------:R-:W-:Y:S02]  /*19060*/  FFMA.FTZ R185, R36, c[0x0][0x2d0], -R123.reuse ;  /* 0x0000b40024b97a23 */ /* 0x100fe4000001087b */
[--C-:B------:R-:W-:Y:S01]  /*19070*/  FFMA.FTZ R184, R37, c[0x0][0x2d0], -R123.reuse ;  /* 0x0000b40025b87a23 */ /* 0x100fe2000001087b */
[----:B------:R-:W-:Y:S01]  /*19080*/  MUFU.EX2 R216, R177 ;  /* 0x000000b100d87308 */ /* 0x000fe20000000800 */
[----:B------:R-:W-:Y:S02]  /*19090*/  FFMA.FTZ R183, R48, c[0x0][0x2d0], -R123 ;  /* 0x0000b40030b77a23 */ /* 0x000fe4000001087b */
[----:B-1----:R-:W-:Y:S02]  /*190a0*/  FADD.FTZ R2, -R121, R3 ;  /* 0x0000000379027221 */ /* 0x002fe40000010100 */
[----:B------:R-:W1:Y:S01]  /*190b0*/  SHFL.BFLY PT, R3, R0, 0x2, 0x1f ;  /* 0x0c401f0000037f89 */ /* 0x000e6200000e0000 */
[----:B--2---:R-:W-:Y:S02]  /*190c0*/  FMUL.FTZ R20, R118, R144 ;  /* 0x0000009076147220 */ /* 0x004fe40000410000 */
[----:B------:R-:W-:Y:S02]  /*190d0*/  FMUL.FTZ R2, R2, c[0x0][0x2d0] ;  /* 0x0000b40002027a20 */ /* 0x000fe40000410000 */
        /* <DEDUP_REMOVED lines=8> */
[C---:B------:R-:W-:Y:S02]  /*19160*/  FMUL.FTZ R113, R118.reuse, R113 ;  /* 0x0000007176717220 */ /* 0x040fe40000410000 */
[C---:B------:R-:W-:Y:S02]  /*19170*/  FMUL.FTZ R52, R118.reuse, R52 ;  /* 0x0000003476347220 */ /* 0x040fe40000410000 */
[C---:B------:R-:W-:Y:S02]  /*19180*/  FMUL.FTZ R53, R118.reuse, R53 ;  /* 0x0000003576357220 */ /* 0x040fe40000410000 */
[----:B------:R-:W-:Y:S01]  /*19190*/  FMUL.FTZ R64, R118, R64 ;  /* 0x0000004076407220 */ /* 0x000fe20000410000 */
        /* <DEDUP_REMOVED lines=10> */
[----:B--2---:R-:W-:Y:S02]  /*19240*/  FADD.FTZ R2, -R120, R116 ;  /* 0x0000007478027221 */ /* 0x004fe40000010100 */
[C---:B---3--:R-:W-:Y:S02]  /*19250*/  FMUL.FTZ R7, R117.reuse, R131 ;  /* 0x0000008375077220 */ /* 0x048fe40000410000 */
        /* <DEDUP_REMOVED lines=8> */
[----:B------:R2:W3:Y:S01]  /*192e0*/  MUFU.EX2 R116, R2 ;  /* 0x0000000200747308 */ /* 0x0004e20000000800 */
[C---:B------:R-:W-:Y:S02]  /*192f0*/  FMUL.FTZ R114, R117.reuse, R114 ;  /* 0x0000007275727220 */ /* 0x040fe40000410000 */
[C---:B------:R-:W-:Y:S02]  /*19300*/  FMUL.FTZ R115, R117.reuse, R115 ;  /* 0x0000007375737220 */ /* 0x040fe40000410000 */
[--C-:B-1----:R-:W-:Y:S02]  /*19310*/  FFMA.FTZ R3, R16, c[0x0][0x2d0], -R123.reuse ;  /* 0x0000b40010037a23 */ /* 0x102fe4000001087b */
[----:B------:R-:W-:Y:S02]  /*19320*/  FMUL.FTZ R16, R118, R140 ;  /* 0x0000008c76107220 */ /* 0x000fe40000410000 */
[C---:B------:R-:W-:Y:S01]  /*19330*/  FMUL.FTZ R54, R117.reuse, R54 ;  /* 0x0000003675367220 */ /* 0x040fe20000410000 */
[----:B------:R1:W-:Y:S01]  /*19340*/  MUFU.EX2 R225, R3 ;  /* 0x0000000300e17308 */ /* 0x0003e20000000800 */
        /* <DEDUP_REMOVED lines=8> */
[--C-:B--2---:R-:W-:Y:S02]  /*193d0*/  FFMA.FTZ R2, R5, c[0x0][0x2d0], -R123.reuse ;  /* 0x0000b40005027a23 */ /* 0x104fe4000001087b */
[C---:B---3--:R-:W-:Y:S02]  /*193e0*/  FMUL.FTZ R32, R116.reuse, R148 ;  /* 0x0000009474207220 */ /* 0x048fe40000410000 */
[C---:B------:R-:W-:Y:S01]  /*193f0*/  FMUL.FTZ R33, R116.reuse, R149 ;  /* 0x0000009574217220 */ /* 0x040fe20000410000 */
[----:B------:R2:W3:Y:S01]  /*19400*/  MUFU.EX2 R210, R2 ;  /* 0x0000000200d27308 */ /* 0x0004e20000000800 */
[C---:B------:R-:W-:Y:S02]  /*19410*/  FMUL.FTZ R36, R116.reuse, R152 ;  /* 0x0000009874247220 */ /* 0x040fe40000410000 */
[----:B------:R-:W-:Y:S02]  /*19420*/  FMUL.FTZ R37, R116, R153 ;  /* 0x0000009974257220 */ /* 0x000fe40000410000 */
[--C-:B-1----:R-:W-:Y:S02]  /*19430*/  FFMA.FTZ R3, R17, c[0x0][0x2d0], -R123.reuse ;  /* 0x0000b40011037a23 */ /* 0x102fe4000001087b */
[C---:B------:R-:W-:Y:S02]  /*19440*/  FMUL.FTZ R17, R118.reuse, R141 ;  /* 0x0000008d76117220 */ /* 0x040fe40000410000 */
[----:B------:R-:W-:Y:S01]  /*19450*/  FFMA.FTZ R123, R49, c[0x0][0x2d0], -R123 ;  /* 0x0000b400317b7a23 */ /* 0x000fe2000001087b */
[----:B------:R1:W-:Y:S01]  /*19460*/  MUFU.EX2 R228, R3 ;  /* 0x0000000300e47308 */ /* 0x0003e20000000800 */
[----:B------:R-:W-:Y:S02]  /*19470*/  FMUL.FTZ R49, R118, R157 ;  /* 0x0000009d76317220 */ /* 0x000fe40000410000 */
        /* <DEDUP_REMOVED lines=8> */
[--C-:B--2---:R-:W-:Y:S02]  /*19500*/  FFMA.FTZ R2, R6, c[0x0][0x2d0], -R4.reuse ;  /* 0x0000b40006027a23 */ /* 0x104fe40000010804 */
[C---:B------:R-:W-:Y:S02]  /*19510*/  FMUL.FTZ R60, R116.reuse, R60 ;  /* 0x0000003c743c7220 */ /* 0x040fe40000410000 */
[C---:B------:R-:W-:Y:S01]  /*19520*/  FMUL.FTZ R61, R116.reuse, R61 ;  /* 0x0000003d743d7220 */ /* 0x040fe20000410000 */
[----:B------:R2:W-:Y:S01]  /*19530*/  MUFU.EX2 R189, R2 ;  /* 0x0000000200bd7308 */ /* 0x0005e20000000800 */
[C---:B------:R-:W-:Y:S02]  /*19540*/  FMUL.FTZ R72, R116.reuse, R72 ;  /* 0x0000004874487220 */ /* 0x040fe40000410000 */
[----:B------:R-:W-:Y:S02]  /*19550*/  FMUL.FTZ R73, R116, R73 ;  /* 0x0000004974497220 */ /* 0x000fe40000410000 */
[--C-:B-1----:R-:W-:Y:S02]  /*19560*/  FFMA.FTZ R3, R18, c[0x0][0x2d0], -R4.reuse ;  /* 0x0000b40012037a23 */ /* 0x102fe40000010804 */
[C---:B------:R-:W-:Y:S02]  /*19570*/  FMUL.FTZ R18, R117.reuse, R142 ;  /* 0x0000008e75127220 */ /* 0x040fe40000410000 */
[C---:B------:R-:W-:Y:S01]  /*19580*/  FMUL.FTZ R76, R116.reuse, R76 ;  /* 0x0000004c744c7220 */ /* 0x040fe20000410000 */
[----:B------:R-:W-:Y:S01]  /*19590*/  MUFU.EX2 R224, R3 ;  /* 0x0000000300e07308 */ /* 0x000fe20000000800 */
[----:B------:R-:W-:Y:S02]  /*195a0*/  FMUL.FTZ R77, R116, R77 ;  /* 0x0000004d744d7220 */ /* 0x000fe40000410000 */
[----:B------:R-:W-:Y:S02]  /*195b0*/  FMUL.FTZ R85, R118, R85 ;  /* 0x0000005576557220 */ /* 0x000fe40000410000 */
[C---:B------:R-:W-:Y:S02]  /*195c0*/  FMUL.FTZ R86, R117.reuse, R86 ;  /* 0x0000005675567220 */ /* 0x040fe40000410000 */
[C---:B------:R-:W-:Y:S02]  /*195d0*/  FMUL.FTZ R87, R117.reuse, R87 ;  /* 0x0000005775577220 */ /* 0x040fe40000410000 */
[C---:B------:R-:W-:Y:S01]  /*195e0*/  FMUL.FTZ R88, R116.reuse, R88 ;  /* 0x0000005874587220 */ /* 0x040fe20000410000 */
[----:B------:R-:W-:Y:S01]  /*195f0*/  MUFU.EX2 R215, R172 ;  /* 0x000000ac00d77308 */ /* 0x000fe20000000800 */
[C---:B------:R-:W-:Y:S02]  /*19600*/  FMUL.FTZ R89, R116.reuse, R89 ;  /* 0x0000005974597220 */ /* 0x040fe40000410000 */
[C---:B------:R-:W-:Y:S01]  /*19610*/  FMUL.FTZ R92, R116.reuse, R92 ;  /* 0x0000005c745c7220 */ /* 0x040fe20000410000 */
[----:B--2---:R-:W1:Y:S01]  /*19620*/  SHFL.BFLY PT, R2, R0, 0x1, 0x1f ;  /* 0x0c201f0000027f89 */ /* 0x004e6200000e0000 */
[----:B------:R-:W-:Y:S02]  /*19630*/  FMUL.FTZ R93, R116, R93 ;  /* 0x0000005d745d7220 */ /* 0x000fe40000410000 */
[C---:B------:R-:W-:Y:S02]  /*19640*/  FMUL.FTZ R96, R118.reuse, R96 ;  /* 0x0000006076607220 */ /* 0x040fe40000410000 */
[----:B------:R-:W-:Y:S01]  /*19650*/  FMUL.FTZ R97, R118, R97 ;  /* 0x0000006176617220 */ /* 0x000fe20000410000 */
[----:B------:R-:W-:Y:S01]  /*19660*/  MUFU.EX2 R174, R184 ;  /* 0x000000b800ae7308 */ /* 0x000fe20000000800 */
[C---:B------:R-:W-:Y:S02]  /*19670*/  FMUL.FTZ R98, R117.reuse, R98 ;  /* 0x0000006275627220 */ /* 0x040fe40000410000 */
[----:B------:R-:W-:Y:S07]  /*19680*/  FMUL.FTZ R99, R117, R99 ;  /* 0x0000006375637220 */ /* 0x000fee0000410000 */
[----:B------:R-:W-:Y:S01]  /*19690*/  MUFU.EX2 R172, R181 ;  /* 0x000000b500ac7308 */ /* 0x000fe20000000800 */
[----:B-1----:R-:W-:Y:S01]  /*196a0*/  FMNMX.FTZ R2, R0, R2, !PT ;  /* 0x0000000200027209 */ /* 0x002fe20007810000 */
[----:B------:R-:W-:Y:S08]  /*196b0*/  FFMA.FTZ R0, R19, c[0x0][0x2d0], -R4 ;  /* 0x0000b40013007a23 */ /* 0x000ff00000010804 */
[----:B------:R-:W-:Y:S01]  /*196c0*/  MUFU.EX2 R175, R183 ;  /* 0x000000b700af7308 */ /* 0x000fe20000000800 */
[----:B------:R-:W-:Y:S01]  /*196d0*/  FMUL.FTZ R4, R118, R128 ;  /* 0x0000008076047220 */ /* 0x000fe20000410000 */
[----:B---3--:R-:W-:Y:S01]  /*196e0*/  F2FP.BF16.PACK_AB R128, R210, R190 ;  /* 0x000000bed280723e */ /* 0x008fe200000010ff */
[----:B------:R-:W-:Y:S02]  /*196f0*/  FMUL.FTZ R19, R117, R143 ;  /* 0x0000008f75137220 */ /* 0x000fe40000410000 */
[----:B------:R-:W-:Y:S05]  /*19700*/  LDSM.16.MT88.4 R140, [R166+0x800] ;  /* 0x00080000a68c783b */ /* 0x000fea0000004200 */
[----:B------:R1:W2:Y:S10]  /*19710*/  MUFU.EX2 R227, R0 ;  /* 0x0000000000e37308 */ /* 0x0002b40000000800 */
[----:B------:R-:W-:Y:S10]  /*19720*/  MUFU.EX2 R176, R123 ;  /* 0x0000007b00b07308 */ /* 0x000ff40000000800 */
[----:B------:R-:W-:Y:S01]  /*19730*/  MUFU.EX2 R173, R180 ;  /* 0x000000b400ad7308 */ /* 0x000fe20000000800 */
[----:B-1----:R-:W-:Y:S01]  /*19740*/  FADD.FTZ R0, -R2, R119 ;  /* 0x0000007702007221 */ /* 0x002fe20000010100 */
[----:B--2---:R-:W-:Y:S01]  /*19750*/  F2FP.BF16.PACK_AB R131, R227, R224 ;  /* 0x000000e0e383723e */ /* 0x004fe200000010ff */
[----:B------:R-:W-:Y:S02]  /*19760*/  FMUL.FTZ R119, R120, c[0x0][0x2d0] ;  /* 0x0000b40078777a20 */ /* 0x000fe40000410000 */
[----:B------:R-:W-:Y:S02]  /*19770*/  FMUL.FTZ R0, R0, c[0x0][0x2d0] ;  /* 0x0000b40000007a20 */ /* 0x000fe40000410000 */
[--C-:B------:R-:W-:Y:S03]  /*19780*/  FFMA.FTZ R3, R8, c[0x0][0x2d0], -R119.reuse ;  /* 0x0000b40008037a23 */ /* 0x100fe60000010877 */
[----:B------:R-:W-:Y:S01]  /*19790*/  MUFU.EX2 R179, R179 ;  /* 0x000000b300b37308 */ /* 0x000fe20000000800 */
[----:B------:R-:W-:Y:S02]  /*197a0*/  FMUL.FTZ R8, R116, R132 ;  /* 0x0000008474087220 */ /* 0x000fe40000410000 */
[--C-:B------:R-:W-:Y:S02]  /*197b0*/  FFMA.FTZ R24, R24, c[0x0][0x2d0], -R119.reuse ;  /* 0x0000b40018187a23 */ /* 0x100fe40000010877 */
[--C-:B------:R-:W-:Y:S05]  /*197c0*/  FFMA.FTZ R25, R25, c[0x0][0x2d0], -R119.reuse ;  /* 0x0000b40019197a23 */ /* 0x100fea0000010877 */
[----:B------:R1:W-:Y:S10]  /*197d0*/  MUFU.EX2 R187, R3 ;  /* 0x0000000300bb7308 */ /* 0x0003f40000000800 */
[----:B------:R-:W2:Y:S10]  /*197e0*/  MUFU.EX2 R0, R0 ;  /* 0x0000000000007308 */ /* 0x000eb40000000800 */
[----:B------:R-:W-:Y:S01]  /*197f0*/  MUFU.EX2 R207, R24 ;  /* 0x0000001800cf7308 */ /* 0x000fe20000000800 */
[--C-:B-1----:R-:W-:Y:S02]  /*19800*/  FFMA.FTZ R3, R9, c[0x0][0x2d0], -R119.reuse ;  /* 0x0000b40009037a23 */ /* 0x102fe40000010877 */
[----:B------:R-:W-:Y:S07]  /*19810*/  FMUL.FTZ R9, R116, R133 ;  /* 0x0000008574097220 */ /* 0x000fee0000410000 */
[----:B------:R1:W3:Y:S01]  /*19820*/  MUFU.EX2 R221, R3 ;  /* 0x0000000300dd7308 */ /* 0x0002e20000000800 */
[C---:B--2---:R-:W-:Y:S02]  /*19830*/  FMUL.FTZ R34, R0.reuse, R150 ;  /* 0x0000009600227220 */ /* 0x044fe40000410000 */
[C---:B------:R-:W-:Y:S02]  /*19840*/  FMUL.FTZ R35, R0.reuse, R151 ;  /* 0x0000009700237220 */ /* 0x040fe40000410000 */
[C---:B------:R-:W-:Y:S02]  /*19850*/  FMUL.FTZ R38, R0.reuse, R154 ;  /* 0x0000009a00267220 */ /* 0x040fe40000410000 */
[C---:B------:R-:W-:Y:S03]  /*19860*/  FMUL.FTZ R39, R0.reuse, R155 ;  /* 0x0000009b00277220 */ /* 0x040fe60000410000 */
[----:B------:R2:W-:Y:S01]  /*19870*/  MUFU.EX2 R211, R25 ;  /* 0x0000001900d37308 */ /* 0x0005e20000000800 */
[C---:B------:R-:W-:Y:S02]  /*19880*/  FMUL.FTZ R106, R0.reuse, R106 ;  /* 0x0000006a006a7220 */ /* 0x040fe40000410000 */
[C---:B------:R-:W-:Y:S02]  /*19890*/  FMUL.FTZ R107, R0.reuse, R107 ;  /* 0x0000006b006b7220 */ /* 0x040fe40000410000 */
[C---:B------:R-:W-:Y:S02]  /*198a0*/  FMUL.FTZ R110, R0.reuse, R110 ;  /* 0x0000006e006e7220 */ /* 0x040fe40000410000 */
[C---:B------:R-:W-:Y:S02]  /*198b0*/  FMUL.FTZ R111, R0.reuse, R111 ;  /* 0x0000006f006f7220 */ /* 0x040fe40000410000 */
[C---:B------:R-:W-:Y:S02]  /*198c0*/  FMUL.FTZ R58, R0.reuse, R58 ;  /* 0x0000003a003a7220 */ /* 0x040fe40000410000 */
[----:B------:R-:W-:Y:S02]  /*198d0*/  FMUL.FTZ R59, R0, R59 ;  /* 0x0000003b003b7220 */ /* 0x000fe40000410000 */
[--C-:B-1----:R-:W-:Y:S01]  /*198e0*/  FFMA.FTZ R3, R12, c[0x0][0x2d0], -R119.reuse ;  /* 0x0000b4000c037a23 */ /* 0x102fe20000010877 */
[----:B---3--:R-:W-:Y:S01]  /*198f0*/  F2FP.BF16.PACK_AB R132, R221, R187 ;  /* 0x000000bbdd84723e */ /* 0x008fe200000010ff */
[----:B------:R-:W-:Y:S02]  /*19900*/  FMUL.FTZ R12, R116, R136 ;  /* 0x00000088740c7220 */ /* 0x000fe40000410000 */
[----:B------:R1:W-:Y:S01]  /*19910*/  MUFU.EX2 R223, R3 ;  /* 0x0000000300df7308 */ /* 0x0003e20000000800 */
[C---:B------:R-:W-:Y:S02]  /*19920*/  FMUL.FTZ R62, R0.reuse, R62 ;  /* 0x0000003e003e7220 */ /* 0x040fe40000410000 */
[----:B------:R-:W-:Y:S02]  /*19930*/  FMUL.FTZ R63, R0, R63 ;  /* 0x0000003f003f7220 */ /* 0x000fe40000410000 */
[----:B------:R-:W-:Y:S02]  /*19940*/  FFMA.FTZ R24, R28, c[0x0][0x2d0], -R119 ;  /* 0x0000b4001c187a23 */ /* 0x000fe40000010877 */
[----:B------:R-:W-:Y:S01]  /*19950*/  FFMA.FTZ R28, R117, R236, R189 ;  /* 0x000000ec751c7223 */ /* 0x000fe200000100bd */
[----:B--2---:R-:W-:Y:S01]  /*19960*/  F2FP.BF16.PACK_AB R25, R214, R212 ;  /* 0x000000d4d619723e */ /* 0x004fe200000010ff */
        /* <DEDUP_REMOVED lines=11> */
[----:B------:R1:W3:Y:S01]  /*19a20*/  MUFU.EX2 R229, R3 ;  /* 0x0000000300e57308 */ /* 0x0002e20000000800 */
[----:B--2---:R-:W-:Y:S02]  /*19a30*/  FFMA.FTZ R24, R29, c[0x0][0x2d0], -R119 ;  /* 0x0000b4001d187a23 */ /* 0x004fe40000010877 */
[----:B------:R-:W-:Y:S07]  /*19a40*/  FFMA.FTZ R29, R118, R234, R190 ;  /* 0x000000ea761d7223 */ /* 0x000fee00000100be */
[----:B------:R2:W4:Y:S01]  /*19a50*/  MUFU.EX2 R188, R24 ;  /* 0x0000001800bc7308 */ /* 0x0005220000000800 */
[----:B------:R-:W-:Y:S02]  /*19a60*/  FADD.FTZ R144, R210, R29 ;  /* 0x0000001dd2907221 */ /* 0x000fe40000010000 */
[----:B-1----:R-:W-:Y:S04]  /*19a70*/  FMUL.FTZ R3, R2, c[0x0][0x2d0] ;  /* 0x0000b40002037a20 */ /* 0x002fe80000410000 */
[--C-:B------:R-:W-:Y:S02]  /*19a80*/  FFMA.FTZ R5, R10, c[0x0][0x2d0], -R3.reuse ;  /* 0x0000b4000a057a23 */ /* 0x100fe40000010803 */
[--C-:B------:R-:W-:Y:S02]  /*19a90*/  FFMA.FTZ R6, R14, c[0x0][0x2d0], -R3.reuse ;  /* 0x0000b4000e067a23 */ /* 0x100fe40000010803 */
[----:B------:R1:W-:Y:S01]  /*19aa0*/  MUFU.EX2 R186, R5 ;  /* 0x0000000500ba7308 */ /* 0x0003e20000000800 */
[C---:B------:R-:W-:Y:S02]  /*19ab0*/  FMUL.FTZ R14, R0.reuse, R138 ;  /* 0x0000008a000e7220 */ /* 0x040fe40000410000 */
[----:B------:R-:W-:Y:S01]  /*19ac0*/  FMUL.FTZ R10, R0, R134 ;  /* 0x00000086000a7220 */ /* 0x000fe20000410000 */
[----:B---3--:R-:W-:Y:S01]  /*19ad0*/  F2FP.BF16.PACK_AB R134, R229, R223 ;  /* 0x000000dfe586723e */ /* 0x008fe200000010ff */
[--C-:B------:R-:W-:Y:S02]  /*19ae0*/  FFMA.FTZ R126, R42, c[0x0][0x2d0], -R3.reuse ;  /* 0x0000b4002a7e7a23 */ /* 0x100fe40000010803 */
[--C-:B--2---:R-:W-:Y:S01]  /*19af0*/  FFMA.FTZ R24, R30, c[0x0][0x2d0], -R3.reuse ;  /* 0x0000b4001e187a23 */ /* 0x104fe20000010803 */
[----:B----4-:R-:W-:Y:S01]  /*19b00*/  F2FP.BF16.PACK_AB R30, R188, R191 ;  /* 0x000000bfbc1e723e */ /* 0x010fe200000010ff */
[--C-:B------:R-:W-:Y:S01]  /*19b10*/  FFMA.FTZ R26, R26, c[0x0][0x2d0], -R3.reuse ;  /* 0x0000b4001a1a7a23 */ /* 0x100fe20000010803 */
[----:B------:R2:W-:Y:S01]  /*19b20*/  MUFU.EX2 R222, R6 ;  /* 0x0000000600de7308 */ /* 0x0005e20000000800 */
[--C-:B------:R-:W-:Y:S09]  /*19b30*/  FFMA.FTZ R27, R27, c[0x0][0x2d0], -R3.reuse ;  /* 0x0000b4001b1b7a23 */ /* 0x100ff20000010803 */
[----:B------:R3:W-:Y:S01]  /*19b40*/  MUFU.EX2 R178, R24 ;  /* 0x0000001800b27308 */ /* 0x0007e20000000800 */
[--C-:B-1----:R-:W-:Y:S02]  /*19b50*/  FFMA.FTZ R5, R11, c[0x0][0x2d0], -R3.reuse ;  /* 0x0000b4000b057a23 */ /* 0x102fe40000010803 */
[----:B------:R-:W-:Y:S07]  /*19b60*/  FMUL.FTZ R11, R0, R135 ;  /* 0x00000087000b7220 */ /* 0x000fee0000410000 */
[----:B------:R1:W4:Y:S01]  /*19b70*/  MUFU.EX2 R220, R5 ;  /* 0x0000000500dc7308 */ /* 0x0003220000000800 */
[----:B--2---:R-:W-:Y:S01]  /*19b80*/  FMUL.FTZ R6, R117, R130 ;  /* 0x0000008275067220 */ /* 0x004fe20000410000 */
[----:B------:R-:W-:Y:S08]  /*19b90*/  F2FP.BF16.PACK_AB R130, R228, R225 ;  /* 0x000000e1e482723e */ /* 0x000ff000000010ff */
[----:B------:R2:W-:Y:S01]  /*19ba0*/  MUFU.EX2 R208, R26 ;  /* 0x0000001a00d07308 */ /* 0x0005e20000000800 */
[--C-:B---3--:R-:W-:Y:S09]  /*19bb0*/  FFMA.FTZ R24, R31, c[0x0][0x2d0], -R3.reuse ;  /* 0x0000b4001f187a23 */ /* 0x108ff20000010803 */
[----:B------:R3:W5:Y:S01]  /*19bc0*/  MUFU.EX2 R209, R27 ;  /* 0x0000001b00d17308 */ /* 0x0007620000000800 */
[----:B-1----:R-:W-:Y:S01]  /*19bd0*/  FFMA.FTZ R5, R15, c[0x0][0x2d0], -R3 ;  /* 0x0000b4000f057a23 */ /* 0x002fe20000010803 */
[----:B----4-:R-:W-:Y:S01]  /*19be0*/  F2FP.BF16.PACK_AB R133, R220, R186 ;  /* 0x000000badc85723e */ /* 0x010fe200000010ff */
[C---:B------:R-:W-:Y:S02]  /*19bf0*/  FMUL.FTZ R15, R0.reuse, R139 ;  /* 0x0000008b000f7220 */ /* 0x040fe40000410000 */
[----:B------:R-:W1:Y:S01]  /*19c00*/  LDSM.16.MT88.4 R136, [R167] ;  /* 0x00000000a788783b */ /* 0x000e620000004200 */
[----:B------:R-:W-:Y:S04]  /*19c10*/  FFMA.FTZ R0, R0, R247, R186 ;  /* 0x000000f700007223 */ /* 0x000fe800000100ba */
[----:B------:R4:W4:Y:S01]  /*19c20*/  MUFU.EX2 R226, R5 ;  /* 0x0000000500e27308 */ /* 0x0009220000000800 */
[----:B------:R-:W-:Y:S01]  /*19c30*/  FADD.FTZ R0, R220, R0 ;  /* 0x00000000dc007221 */ /* 0x000fe20000010000 */
[----:B--2---:R-:W-:Y:S03]  /*19c40*/  F2FP.BF16.PACK_AB R26, R219, R217 ;  /* 0x000000d9db1a723e */ /* 0x004fe600000010ff */
[----:B------:R-:W-:Y:S05]  /*19c50*/  FADD.FTZ R0, R222, R0 ;  /* 0x00000000de007221 */ /* 0x000fea0000010000 */
[----:B------:R2:W1:Y:S01]  /*19c60*/  MUFU.EX2 R177, R24 ;  /* 0x0000001800b17308 */ /* 0x0004620000000800 */
[----:B---3--:R-:W-:Y:S02]  /*19c70*/  F2FP.BF16.PACK_AB R27, R218, R215 ;  /* 0x000000d7da1b723e */ /* 0x008fe400000010ff */
[----:B-----5:R-:W-:Y:S07]  /*19c80*/  F2FP.BF16.PACK_AB R29, R209, R208 ;  /* 0x000000d0d11d723e */ /* 0x020fee00000010ff */
[----:B------:R-:W-:Y:S01]  /*19c90*/  MUFU.EX2 R126, R126 ;  /* 0x0000007e007e7308 */ /* 0x000fe20000000800 */
[----:B----4-:R-:W-:Y:S01]  /*19ca0*/  FMUL.FTZ R5, R118, R129 ;  /* 0x0000008176057220 */ /* 0x010fe20000410000 */
[----:B------:R-:W-:Y:S01]  /*19cb0*/  F2FP.BF16.PACK_AB R129, R206, R189 ;  /* 0x000000bdce81723e */ /* 0x000fe200000010ff */
[C---:B------:R-:W-:Y:S01]  /*19cc0*/  FADD.FTZ R0, R226.reuse, R0 ;  /* 0x00000000e2007221 */ /* 0x040fe20000010000 */
[----:B------:R-:W-:Y:S05]  /*19cd0*/  F2FP.BF16.PACK_AB R135, R226, R222 ;  /* 0x000000dee287723e */ /* 0x000fea00000010ff */
[-C--:B------:R-:W-:Y:S05]  /*19ce0*/  HMMA.16816.F32.BF16 R4, R128, R168.reuse, R4 ;  /* 0x000000a88004723c */ /* 0x080fea0000041804 */
[----:B--2---:R-:W-:Y:S02]  /*19cf0*/  F2FP.BF16.PACK_AB R24, R216, R213 ;  /* 0x000000d5d818723e */ /* 0x004fe400000010ff */
[----:B-1----:R-:W-:Y:S01]  /*19d00*/  F2FP.BF16.PACK_AB R31, R177, R178 ;  /* 0x000000b2b11f723e */ /* 0x002fe200000010ff */
[C---:B------:R-:W-:Y:S01]  /*19d10*/  HMMA.16816.F32.BF16 R8, R132.reuse, R168, R8 ;  /* 0x000000a88408723c */ /* 0x040fe20000041808 */
[----:B------:R-:W-:Y:S07]  /*19d20*/  MUFU.EX2 R169, R185 ;  /* 0x000000b900a97308 */ /* 0x000fee0000000800 */
[-C--:B------:R-:W-:Y:S08]  /*19d30*/  HMMA.16816.F32.BF16 R12, R132, R170.reuse, R12 ;  /* 0x000000aa840c723c */ /* 0x080ff0000004180c */
[C---:B------:R-:W-:Y:S01]  /*19d40*/  HMMA.16816.F32.BF16 R16, R128.reuse, R170, R16 ;  /* 0x000000aa8010723c */ /* 0x040fe20000041810 */
[----:B------:R-:W-:Y:S07]  /*19d50*/  MUFU.EX2 R171, R182 ;  /* 0x000000b600ab7308 */ /* 0x000fee0000000800 */
[-C--:B------:R-:W-:Y:S08]  /*19d60*/  HMMA.16816.F32.BF16 R20, R128, R136.reuse, R20 ;  /* 0x000000888014723c */ /* 0x080ff00000041814 */
        /* <DEDUP_REMOVED lines=22> */
[-C--:B------:R-:W-:Y:S04]  /*19ed0*/  HMMA.16816.F32.BF16 R92, R132, R138.reuse, R92 ;  /* 0x0000008a845c723c */ /* 0x080fe8000004185c */
[----:B------:R-:W-:Y:S03]  /*19ee0*/  FFMA.FTZ R137, R46, c[0x0][0x2d0], -R3 ;  /* 0x0000b4002e897a23 */ /* 0x000fe60000010803 */
[--C-:B------:R-:W-:Y:S01]  /*19ef0*/  FFMA.FTZ R133, R40, c[0x0][0x2d0], -R119.reuse ;  /* 0x0000b40028857a23 */ /* 0x100fe20000010877 */
[----:B------:R-:W-:Y:S01]  /*19f00*/  HMMA.16816.F32.BF16 R96, R128, R138, R96 ;  /* 0x0000008a8060723c */ /* 0x000fe20000041860 */
[----:B------:R-:W1:Y:S02]  /*19f10*/  LDSM.16.MT88.4 R128, [R166+0x400] ;  /* 0x00040000a680783b */ /* 0x000e640000004200 */
[----:B------:R-:W-:Y:S01]  /*19f20*/  MUFU.EX2 R168, R133 ;  /* 0x0000008500a87308 */ /* 0x000fe20000000800 */
[----:B------:R-:W-:Y:S02]  /*19f30*/  FFMA.FTZ R132, R41, c[0x0][0x2d0], -R119 ;  /* 0x0000b40029847a23 */ /* 0x000fe40000010877 */
[----:B------:R-:W-:Y:S02]  /*19f40*/  FFMA.FTZ R134, R43, c[0x0][0x2d0], -R3 ;  /* 0x0000b4002b867a23 */ /* 0x000fe40000010803 */
[----:B------:R-:W-:Y:S01]  /*19f50*/  FFMA.FTZ R135, R44, c[0x0][0x2d0], -R119 ;  /* 0x0000b4002c877a23 */ /* 0x000fe20000010877 */
[----:B------:R-:W2:Y:S03]  /*19f60*/  LDSM.16.MT88.4 R40, [R167+0x400] ;  /* 0x00040000a728783b */ /* 0x000ea60000004200 */
[----:B------:R-:W-:Y:S01]  /*19f70*/  FFMA.FTZ R3, R47, c[0x0][0x2d0], -R3 ;  /* 0x0000b4002f037a23 */ /* 0x000fe20000010803 */
[----:B------:R-:W-:Y:S01]  /*19f80*/  MUFU.EX2 R170, R132 ;  /* 0x0000008400aa7308 */ /* 0x000fe20000000800 */
[----:B------:R-:W-:Y:S02]  /*19f90*/  FFMA.FTZ R138, R116, R246, R187 ;  /* 0x000000f6748a7223 */ /* 0x000fe400000100bb */
[----:B------:R-:W-:Y:S01]  /*19fa0*/  FADD.FTZ R139, R206, R28 ;  /* 0x0000001cce8b7221 */ /* 0x000fe20000010000 */
[----:B------:R-:W3:Y:S01]  /*19fb0*/  LDSM.16.MT88.4 R44, [R166+0x1000] ;  /* 0x00100000a62c783b */ /* 0x000ee20000004200 */
[----:B------:R-:W-:Y:S05]  /*19fc0*/  F2FP.BF16.PACK_AB R28, R211, R207 ;  /* 0x000000cfd31c723e */ /* 0x000fea00000010ff */
[----:B------:R-:W-:Y:S02]  /*19fd0*/  MUFU.EX2 R123, R134 ;  /* 0x00000086007b7308 */ /* 0x000fe40000000800 */
[----:B------:R-:W4:Y:S01]  /*19fe0*/  LDSM.16.MT88.4 R116, [R167+0x1000] ;  /* 0x00100000a774783b */ /* 0x000f220000004200 */
[-C--:B-1----:R-:W-:Y:S08]  /*19ff0*/  HMMA.16816.F32.BF16 R4, R24, R128.reuse, R4 ;  /* 0x000000801804723c */ /* 0x082ff00000041804 */
        /* <DEDUP_REMOVED lines=11> */
[C---:B------:R-:W-:Y:S01]  /*1a0b0*/  HMMA.16816.F32.BF16 R112, R24.reuse, R46, R112 ;  /* 0x0000002e1870723c */ /* 0x040fe20000041870 */
[----:B------:R-:W2:Y:S07]  /*1a0c0*/  LDSM.16.MT88.4 R44, [R167+0x1c00] ;  /* 0x001c0000a72c783b */ /* 0x000eae0000004200 */
[-C--:B----4-:R-:W-:Y:S08]  /*1a0d0*/  HMMA.16816.F32.BF16 R52, R24, R116.reuse, R52 ;  /* 0x000000741834723c */ /* 0x090ff00000041834 */
[C---:B------:R-:W-:Y:S01]  /*1a0e0*/  HMMA.16816.F32.BF16 R56, R28.reuse, R116, R56 ;  /* 0x000000741c38723c */ /* 0x040fe20000041838 */
[----:B------:R-:W-:Y:S07]  /*1a0f0*/  MUFU.EX2 R117, R136 ;  /* 0x0000008800757308 */ /* 0x000fee0000000800 */
[-C--:B------:R-:W-:Y:S03]  /*1a100*/  HMMA.16816.F32.BF16 R60, R28, R118.reuse, R60 ;  /* 0x000000761c3c723c */ /* 0x080fe6000004183c */
[----:B------:R-:W-:Y:S05]  /*1a110*/  MUFU.EX2 R116, R137 ;  /* 0x0000008900747308 */ /* 0x000fea0000000800 */
[C---:B------:R-:W-:Y:S05]  /*1a120*/  HMMA.16816.F32.BF16 R64, R24.reuse, R118, R64 ;  /* 0x000000761840723c */ /* 0x040fea0000041840 */
[----:B------:R-:W3:Y:S02]  /*1a130*/  MUFU.EX2 R118, R135 ;  /* 0x0000008700767308 */ /* 0x000ee40000000800 */
[----:B------:R-:W-:Y:S01]  /*1a140*/  MOV R119, R2 ;  /* 0x0000000200777202 */ /* 0x000fe20000000f00 */
[-C--:B-1----:R-:W-:Y:S08]  /*1a150*/  HMMA.16816.F32.BF16 R68, R24, R40.reuse, R68 ;  /* 0x000000281844723c */ /* 0x082ff00000041844 */
[C---:B------:R-:W-:Y:S08]  /*1a160*/  HMMA.16816.F32.BF16 R72, R28.reuse, R40, R72 ;  /* 0x000000281c48723c */ /* 0x040ff00000041848 */
[-C--:B------:R-:W-:Y:S08]  /*1a170*/  HMMA.16816.F32.BF16 R76, R28, R42.reuse, R76 ;  /* 0x0000002a1c4c723c */ /* 0x080ff0000004184c */
[C---:B------:R-:W-:Y:S01]  /*1a180*/  HMMA.16816.F32.BF16 R80, R24.reuse, R42, R80 ;  /* 0x0000002a1850723c */ /* 0x040fe20000041850 */
[----:B------:R1:W4:Y:S07]  /*1a190*/  MUFU.EX2 R43, R3 ;  /* 0x00000003002b7308 */ /* 0x00032e0000000800 */
[-C--:B--2---:R-:W-:Y:S08]  /*1a1a0*/  HMMA.16816.F32.BF16 R84, R24, R44.reuse, R84 ;  /* 0x0000002c1854723c */ /* 0x084ff00000041854 */
[C---:B------:R-:W-:Y:S08]  /*1a1b0*/  HMMA.16816.F32.BF16 R88, R28.reuse, R44, R88 ;  /* 0x0000002c1c58723c */ /* 0x040ff00000041858 */
[-C--:B------:R-:W-:Y:S04]  /*1a1c0*/  HMMA.16816.F32.BF16 R92, R28, R46.reuse, R92 ;  /* 0x0000002e1c5c723c */ /* 0x080fe8000004185c */
[----:B-1----:R-:W-:Y:S03]  /*1a1d0*/  FADD.FTZ R3, R224, R139 ;  /* 0x0000008be0037221 */ /* 0x002fe60000010000 */
[----:B---3--:R-:W-:Y:S01]  /*1a1e0*/  F2FP.BF16.PACK_AB R30, R117, R118 ;  /* 0x00000076751e723e */ /* 0x008fe200000010ff */
[----:B------:R-:W-:Y:S04]  /*1a1f0*/  HMMA.16816.F32.BF16 R96, R24, R46, R96 ;  /* 0x0000002e1860723c */ /* 0x000fe80000041860 */
[----:B------:R-:W-:Y:S01]  /*1a200*/  FADD.FTZ R29, R221, R138 ;  /* 0x0000008add1d7221 */ /* 0x000fe20000010000 */
[----:B----4-:R-:W-:Y:S01]  /*1a210*/  F2FP.BF16.PACK_AB R31, R43, R116 ;  /* 0x000000742b1f723e */ /* 0x010fe200000010ff */
[----:B------:R-:W-:Y:S01]  /*1a220*/  FADD.FTZ R28, R225, R144 ;  /* 0x00000090e11c7221 */ /* 0x000fe20000010000 */
[----:B------:R-:W-:Y:S01]  /*1a230*/  F2FP.BF16.PACK_AB R24, R174, R169 ;  /* 0x000000a9ae18723e */ /* 0x000fe200000010ff */
[----:B------:R-:W-:Y:S01]  /*1a240*/  FADD.FTZ R42, R223, R29 ;  /* 0x0000001ddf2a7221 */ /* 0x000fe20000010000 */
[----:B------:R-:W-:Y:S03]  /*1a250*/  F2FP.BF16.PACK_AB R25, R172, R171 ;  /* 0x000000abac19723e */ /* 0x000fe600000010ff */
[----:B------:R-:W-:Y:S01]  /*1a260*/  F2FP.BF16.PACK_AB R26, R176, R175 ;  /* 0x000000afb01a723e */ /* 0x000fe200000010ff */
[----:B------:R-:W-:Y:S01]  /*1a270*/  FADD.FTZ R41, R228, R28 ;  /* 0x0000001ce4297221 */ /* 0x000fe20000010000 */
[----:B------:R-:W-:Y:S01]  /*1a280*/  F2FP.BF16.PACK_AB R27, R179, R173 ;  /* 0x000000adb31b723e */ /* 0x000fe200000010ff */
[----:B------:R-:W-:Y:S01]  /*1a290*/  FADD.FTZ R40, R227, R3 ;  /* 0x00000003e3287221 */ /* 0x000fe20000010000 */
[----:B------:R-:W-:Y:S01]  /*1a2a0*/  F2FP.BF16.PACK_AB R28, R170, R168 ;  /* 0x000000a8aa1c723e */ /* 0x000fe200000010ff */
[----:B------:R-:W-:Y:S01]  /*1a2b0*/  FADD.FTZ R3, R213, R41 ;  /* 0x00000029d5037221 */ /* 0x000fe20000010000 */
[----:B------:R-:W-:Y:S03]  /*1a2c0*/  F2FP.BF16.PACK_AB R29, R123, R126 ;  /* 0x0000007e7b1d723e */ /* 0x000fe600000010ff */
        /* <DEDUP_REMOVED lines=61> */
.L_x_2279:
[----:B------:R-:W2:Y:S02]  /*1a6a0*/  LDL R0, [R1+0x20] ;  /* 0x0000200001007983 */ /* 0x000ea40000100800 */
[----:B--2---:R-:W-:-:S13]  /*1a6b0*/  ISETP.GE.AND P0, PT, R205, R0, PT ;  /* 0x00000000cd00720c */ /* 0x004fda0003f06270 */
[----:B------:R-:W-:Y:S05]  /*1a6c0*/  @!P0 BRA `(.L_x_2285) ;  /* 0x00003bf000008947 */ /* 0x000fea0003800000 */
[----:B------:R-:W-:Y:S01]  /*1a6d0*/  IMAD.MOV.U32 R117, RZ, RZ, R121 ;  /* 0x000000ffff757224 */ /* 0x000fe200078e0079 */
[----:B------:R-:W-:Y:S01]  /*1a6e0*/  MOV R123, R119 ;  /* 0x00000077007b7202 */ /* 0x000fe20000000f00 */
[----:B------:R-:W-:Y:S01]  /*1a6f0*/  IMAD.MOV.U32 R116, RZ, RZ, R122 ;  /* 0x000000ffff747224 */ /* 0x000fe200078e007a */
[----:B------:R-:W-:Y:S02]  /*1a700*/  MOV R118, R120 ;  /* 0x0000007800767202 */ /* 0x000fe40000000f00 */
.L_x_2304:
        /* <DEDUP_REMOVED lines=9> */
[----:B------:R-:W-:Y:S04]  /*1a7a0*/  IMAD R0, R205, c[0x0][0x20c], R0 ;  /* 0x00008300cd007a24 */ /* 0x000fe800078e0200 */
[----:B------:R-:W-:Y:S02]  /*1a7b0*/  IMAD.IADD R12, R3, 0x1, R0 ;  /* 0x00000001030c7824 */ /* 0x000fe400078e0200 */
[----:B------:R-:W-:Y:S01]  /*1a7c0*/  IMAD.WIDE.U32 R2, R2, 0x30, RZ ;  /* 0x0000003002027825 */ /* 0x000fe200078e00ff */
[----:B------:R-:W-:Y:S01]  /*1a7d0*/  LDSM.16.M88.4 R48, [R192] ;  /* 0x00000000c030783b */ /* 0x000fe20000000200 */
[----:B------:R-:W-:Y:S05]  /*1a7e0*/  BSSY B0, `(.L_x_2286) ;  /* 0x00000ad000007945 */ /* 0x000fea0003800000 */
        /* <DEDUP_REMOVED lines=11> */
[----:B------:R-:W2:Y:S04]  /*1a8a0*/  LDSM.16.M88.4 R180, [R193+0x1000] ;  /* 0x00100000c1b4783b */ /* 0x000ea80000000200 */
[----:B------:R-:W-:Y:S02]  /*1a8b0*/  IMAD R16, R12, 0x30, RZ ;  /* 0x000000300c107824 */ /* 0x000fe400078e02ff */
[----:B------:R-:W3:Y:S01]  /*1a8c0*/  LDSM.16.M88.4 R184, [R202] ;  /* 0x00000000cab8783b */ /* 0x000ee20000000200 */
[-C--:B------:R-:W-:Y:S02]  /*1a8d0*/  HMMA.16816.F32.BF16 R12, R44, R18.reuse, RZ ;  /* 0x000000122c0c723c */ /* 0x080fe400000418ff */
[----:B------:R-:W-:Y:S02]  /*1a8e0*/  @!P1 IMAD.MOV.U32 R0, RZ, RZ, c[0x0][0x208] ;  /* 0x00008200ff009624 */ /* 0x000fe400078e00ff */
[----:B------:R-:W-:Y:S01]  /*1a8f0*/  @!P1 IMAD.MOV.U32 R17, RZ, RZ, c[0x0][0x20c] ;  /* 0x00008300ff119624 */ /* 0x000fe200078e00ff */
[----:B------:R-:W1:Y:S01]  /*1a900*/  LDSM.16.M88.4 R188, [R201] ;  /* 0x00000000c9bc783b */ /* 0x000e620000000200 */
[----:B------:R-:W-:Y:S01]  /*1a910*/  IMAD.IADD R3, R3, 0x1, R16 ;  /* 0x0000000103037824 */ /* 0x000fe200078e0210 */
[CC--:B------:R-:W-:Y:S05]  /*1a920*/  @!P1 LEA R24, P0, R0.reuse, R2.reuse, 0x5 ;  /* 0x0000000200189211 */ /* 0x0c0fea00078028ff */
[----:B------:R-:W-:Y:S02]  /*1a930*/  @!P1 LEA.HI.X R28, R0, R3, R17, 0x5, P0 ;  /* 0x00000003001c9211 */ /* 0x000fe400000f2c11 */
[C---:B------:R-:W-:Y:S02]  /*1a940*/  HMMA.16816.F32.BF16 R16, R48.reuse, R18, RZ ;  /* 0x000000123010723c */ /* 0x040fe400000418ff */
[----:B------:R-:W-:Y:S05]  /*1a950*/  IADD3 R0, P0, R240, R2, RZ ;  /* 0x00000002f0007210 */ /* 0x000fea0007f1e0ff */
[----:B------:R-:W-:Y:S01]  /*1a960*/  IMAD.X R3, R3, 0x1, R249, P0 ;  /* 0x0000000103037824 */ /* 0x000fe200000e06f9 */
        /* <DEDUP_REMOVED lines=9> */
[----:B------:R4:W-:Y:S01]  /*1aa00*/  LDGSTS.E.BYPASS.LTC128B.128 [R204+0x2480], [R2.64+0x40], !P4 ;  /* 0x0248004002cc7fae */ /* 0x0009e2000e101d46 */
[----:B------:R-:W-:Y:S01]  /*1aa10*/  @!P1 IMAD.X R32, R28, 0x1, R249, P0 ;  /* 0x000000011c209824 */ /* 0x000fe200000e06f9 */
[C---:B------:R-:W-:Y:S01]  /*1aa20*/  @!P1 LEA R36, P0, R0.reuse, c[0x0][0x1f8], 0x1 ;  /* 0x00007e0000249a11 */ /* 0x040fe200078008ff */
[-C--:B------:R-:W-:Y:S03]  /*1aa30*/  HMMA.16816.F32.BF16 R28, R44, R34.reuse, RZ ;  /* 0x000000222c1c723c */ /* 0x080fe600000418ff */
[----:B------:R4:W-:Y:S01]  /*1aa40*/  LDGSTS.E.BYPASS.LTC128B.128 [R204+0x3080], [R2.64+0x80], !P3 ;  /* 0x0308008002cc7fae */ /* 0x0009e2000d901d46 */
[----:B------:R-:W-:Y:S04]  /*1aa50*/  @!P1 LEA.HI.X R37, R0, c[0x0][0x1fc], R32, 0x1, P0 ;  /* 0x00007f0000259a11 */ /* 0x000fe800000f0c20 */
[C---:B------:R-:W-:Y:S01]  /*1aa60*/  HMMA.16816.F32.BF16 R32, R48.reuse, R34, RZ ;  /* 0x000000223020723c */ /* 0x040fe200000418ff */
[----:B------:R1:W-:Y:S06]  /*1aa70*/  @!P1 LDGSTS.E.BYPASS.LTC128B.128 [R204+0x2080], [R36.64], !P5 ;  /* 0x0208000024cc9fae */ /* 0x0003ec000e901d46 */
[----:B------:R1:W-:Y:S06]  /*1aa80*/  @!P1 LDGSTS.E.BYPASS.LTC128B.128 [R204+0x2c80], [R36.64+0x40], !P4 ;  /* 0x02c8004024cc9fae */ /* 0x0003ec000e101d46 */
[----:B------:R1:W-:Y:S06]  /*1aa90*/  @!P1 LDGSTS.E.BYPASS.LTC128B.128 [R204+0x3880], [R36.64+0x80], !P3 ;  /* 0x0388008024cc9fae */ /* 0x0003ec000d901d46 */
        /* <DEDUP_REMOVED lines=27> */
[-C--:B---3--:R-:W-:Y:S03]  /*1ac50*/  HMMA.16816.F32.BF16 R20, R168, R172.reuse, R20 ;  /* 0x000000aca814723c */ /* 0x088fe60000041814 */
[----:B-----5:R-:W-:Y:S05]  /*1ac60*/  ISETP.GT.AND P0, PT, R205, R238, PT ;  /* 0x000000eecd00720c */ /* 0x020fea0003f04270 */
        /* <DEDUP_REMOVED lines=61> */
[----:B----4-:R-:W-:Y:S01]  /*1b040*/  SHF.R.S32.HI R119, RZ, 0x1f, R120 ;  /* 0x0000001fff777819 */ /* 0x010fe20000011478 */
[----:B------:R-:W2:Y:S01]  /*1b050*/  LDL.64 R206, [R1+0x8] ;  /* 0x0000080001ce7983 */ /* 0x000ea20000100a00 */
[----:B------:R-:W-:Y:S02]  /*1b060*/  IADD3 R0, R205, -0x1, RZ ;  /* 0xffffffffcd007810 */ /* 0x000fe40007ffe0ff */
[----:B------:R-:W-:Y:S01]  /*1b070*/  LEA.HI R119, R119, R120, RZ, 0x2 ;  /* 0x0000007877777211 */ /* 0x000fe200078f10ff */
[----:B------:R-:W3:Y:S01]  /*1b080*/  LDL R122, [R1+0x14] ;  /* 0x00001400017a7983 */ /* 0x000ee20000100800 */
        /* <DEDUP_REMOVED lines=34> */
.L_x_2287:
[----:B----4-:R-:W-:Y:S05]  /*1b2b0*/  BSYNC B0 ;  /* 0x0000000000007941 */ /* 0x010fea0003800000 */
.L_x_2286:
        /* <DEDUP_REMOVED lines=37> */
.L_x_2290:
[----:B------:R-:W-:Y:S04]  /*1b510*/  MOV R119, c[0x0][0x32c] ;  /* 0x0000cb0000777a02 */ /* 0x000fe80000000f00 */
[----:B------:R-:W-:Y:S11]  /*1b520*/  ISETP.NE.AND P0, PT, R119, 0x1, PT ;  /* 0x000000017700780c */ /* 0x000ff60003f05270 */
[----:B------:R-:W-:Y:S02]  /*1b530*/  @!UPT UIADD3 URZ, URZ, URZ, URZ ;  /* 0x0000003f3f3ff290 */ /* 0x000fe4000fffe03f */
[----:B------:R-:W-:Y:S05]  /*1b540*/  @P0 IMAD.HI.U32 R119, R2, c[0x0][0x330], RZ ;  /* 0x0000cc0002770a27 */ /* 0x000fea00078e00ff */
[----:B------:R-:W-:Y:S02]  /*1b550*/  @P0 SHF.R.U32.HI R2, RZ, c[0x0][0x334], R119 ;  /* 0x0000cd00ff020a19 */ /* 0x000fe40000011677 */
.L_x_2291:
[----:B------:R-:W-:Y:S05]  /*1b560*/  BSYNC B0 ;  /* 0x0000000000007941 */ /* 0x000fea0003800000 */
.L_x_2289:
[----:B------:R-:W-:Y:S04]  /*1b570*/  IMAD.IADD R119, R3, 0x1, -R189 ;  /* 0x0000000103777824 */ /* 0x000fe800078e0abd */
[----:B------:R-:W-:Y:S05]  /*1b580*/  IMAD R2, R2, c[0x0][0x32c], R119 ;  /* 0x0000cb0002027a24 */ /* 0x000fea00078e0277 */
[----:B------:R-:W-:Y:S02]  /*1b590*/  IADD3 R119, R2, c[0x0][0x32c], RZ ;  /* 0x0000cb0002777a10 */ /* 0x000fe40007ffe0ff */
[----:B------:R-:W-:Y:S02]  /*1b5a0*/  IMNMX R0, R0, R2, !PT ;  /* 0x0000000200007217 */ /* 0x000fe40007800200 */
[----:B------:R-:W-:Y:S02]  /*1b5b0*/  IMNMX R122, R122, R119, PT ;  /* 0x000000777a7a7217 */ /* 0x000fe40003800200 */
.L_x_2288:
        /* <DEDUP_REMOVED lines=17> */
.L_x_2294:
[----:B------:R-:W-:Y:S04]  /*1b6d0*/  MOV R120, c[0x0][0x32c] ;  /* 0x0000cb0000787a02 */ /* 0x000fe80000000f00 */
[----:B------:R-:W-:Y:S11]  /*1b6e0*/  ISETP.NE.AND P0, PT, R120, 0x1, PT ;  /* 0x000000017800780c */ /* 0x000ff60003f05270 */
[----:B------:R-:W-:Y:S02]  /*1b6f0*/  @!UPT UIADD3 URZ, URZ, URZ, URZ ;  /* 0x0000003f3f3ff290 */ /* 0x000fe4000fffe03f */
[----:B------:R-:W-:Y:S05]  /*1b700*/  @P0 IMAD.HI.U32 R120, R2, c[0x0][0x330], RZ ;  /* 0x0000cc0002780a27 */ /* 0x000fea00078e00ff */
[----:B------:R-:W-:Y:S02]  /*1b710*/  @P0 SHF.R.U32.HI R2, RZ, c[0x0][0x334], R120 ;  /* 0x0000cd00ff020a19 */ /* 0x000fe40000011678 */
.L_x_2295:
[----:B------:R-:W-:Y:S05]  /*1b720*/  BSYNC B0 ;  /* 0x0000000000007941 */ /* 0x000fea0003800000 */
.L_x_2293:
[----:B------:R-:W-:Y:S04]  /*1b730*/  IMAD.IADD R120, R3, 0x1, -R189 ;  /* 0x0000000103787824 */ /* 0x000fe800078e0abd */
[----:B------:R-:W-:Y:S05]  /*1b740*/  IMAD R2, R2, c[0x0][0x32c], R120 ;  /* 0x0000cb0002027a24 */ /* 0x000fea00078e0278 */
[----:B------:R-:W-:Y:S02]  /*1b750*/  IADD3 R120, R2, c[0x0][0x32c], RZ ;  /* 0x0000cb0002787a10 */ /* 0x000fe40007ffe0ff */
[----:B------:R-:W-:Y:S02]  /*1b760*/  IMNMX R119, R119, R2, !PT ;  /* 0x0000000277777217 */ /* 0x000fe40007800200 */
[----:B------:R-:W-:Y:S02]  /*1b770*/  IMNMX R121, R121, R120, PT ;  /* 0x0000007879797217 */ /* 0x000fe40003800200 */
.L_x_2292:
        /* <DEDUP_REMOVED lines=17> */
.L_x_2298:
[----:B------:R-:W-:Y:S04]  /*1b890*/  MOV R171, c[0x0][0x32c] ;  /* 0x0000cb0000ab7a02 */ /* 0x000fe80000000f00 */
[----:B------:R-:W-:Y:S11]  /*1b8a0*/  ISETP.NE.AND P0, PT, R171, 0x1, PT ;  /* 0x00000001ab00780c */ /* 0x000ff60003f05270 */
[----:B------:R-:W-:Y:S02]  /*1b8b0*/  @!UPT UIADD3 URZ, URZ, URZ, URZ ;  /* 0x0000003f3f3ff290 */ /* 0x000fe4000fffe03f */
[----:B------:R-:W-:Y:S05]  /*1b8c0*/  @P0 IMAD.HI.U32 R171, R126, c[0x0][0x330], RZ ;  /* 0x0000cc007eab0a27 */ /* 0x000fea00078e00ff */
[----:B------:R-:W-:Y:S02]  /*1b8d0*/  @P0 SHF.R.U32.HI R126, RZ, c[0x0][0x334], R171 ;  /* 0x0000cd00ff7e0a19 */ /* 0x000fe400000116ab */
.L_x_2299:
[----:B------:R-:W-:Y:S05]  /*1b8e0*/  BSYNC B0 ;  /* 0x0000000000007941 */ /* 0x000fea0003800000 */
.L_x_2297:
[----:B------:R-:W-:Y:S04]  /*1b8f0*/  IMAD.IADD R171, R3, 0x1, -R189 ;  /* 0x0000000103ab7824 */ /* 0x000fe800078e0abd */
[----:B------:R-:W-:Y:S05]  /*1b900*/  IMAD R126, R126, c[0x0][0x32c], R171 ;  /* 0x0000cb007e7e7a24 */ /* 0x000fea00078e02ab */
[----:B------:R-:W-:Y:S02]  /*1b910*/  IADD3 R171, R126, c[0x0][0x32c], RZ ;  /* 0x0000cb007eab7a10 */ /* 0x000fe40007ffe0ff */
[----:B------:R-:W-:Y:S02]  /*1b920*/  IMNMX R2, R2, R126, !PT ;  /* 0x0000007e02027217 */ /* 0x000fe40007800200 */
[----:B------:R-:W-:Y:S02]  /*1b930*/  IMNMX R120, R120, R171, PT ;  /* 0x000000ab78787217 */ /* 0x000fe40003800200 */
.L_x_2296:
        /* <DEDUP_REMOVED lines=157> */
.L_x_2302:
[----:B------:R-:W-:Y:S04]  /*1c310*/  MOV R5, c[0x0][0x32c] ;  /* 0x0000cb0000057a02 */ /* 0x000fe80000000f00 */
[----:B------:R-:W-:Y:S11]  /*1c320*/  ISETP.NE.AND P0, PT, R5, 0x1, PT ;  /* 0x000000010500780c */ /* 0x000ff60003f05270 */
[----:B------:R-:W-:Y:S02]  /*1c330*/  @!UPT UIADD3 URZ, URZ, URZ, URZ ;  /* 0x0000003f3f3ff290 */ /* 0x000fe4000fffe03f */
[----:B------:R-:W-:Y:S05]  /*1c340*/  @P0 IMAD.HI.U32 R5, R4, c[0x0][0x330], RZ ;  /* 0x0000cc0004050a27 */ /* 0x000fea00078e00ff */
[----:B------:R-:W-:Y:S02]  /*1c350*/  @P0 SHF.R.U32.HI R4, RZ, c[0x0][0x334], R5 ;  /* 0x0000cd00ff040a19 */ /* 0x000fe40000011605 */
.L_x_2303:
[----:B------:R-:W-:Y:S05]  /*1c360*/  BSYNC B0 ;  /* 0x0000000000007941 */ /* 0x000fea0003800000 */
.L_x_2301:
[----:B------:R-:W-:Y:S04]  /*1c370*/  IMAD.IADD R3, R3, 0x1, -R189 ;  /* 0x0000000103037824 */ /* 0x000fe800078e0abd */
[----:B------:R-:W-:Y:S05]  /*1c380*/  IMAD R3, R4, c[0x0][0x32c], R3 ;  /* 0x0000cb0004037a24 */ /* 0x000fea00078e0203 */
[----:B------:R-:W-:Y:S02]  /*1c390*/  IADD3 R4, R3, c[0x0][0x32c], RZ ;  /* 0x0000cb0003047a10 */ /* 0x000fe40007ffe0ff */
[----:B------:R-:W-:Y:S02]  /*1c3a0*/  IMNMX R0, R0, R3, !PT ;  /* 0x0000000300007217 */ /* 0x000fe40007800200 */
[----:B------:R-:W-:Y:S02]  /*1c3b0*/  IMNMX R2, R2, R4, PT ;  /* 0x0000000402027217 */ /* 0x000fe40003800200 */
.L_x_2300:
        /* <DEDUP_REMOVED lines=35> */
[----:B------:R-:W-:Y:S02]  /*1c5f0*/  LOP3.LUT P0, RZ, R203, 0x4, RZ, 0xc0, !PT ;  /* 0x00000004cbff7812 */ /* 0x000fe4000780c0ff */
        /* <DEDUP_REMOVED lines=27> */
[----:B------:R-:W-:Y:S02]  /*1c7b0*/  FSEL R213, R42, -INF , !P0 ;  /* 0xff8000002ad57808 */ /* 0x000fe40004000000 */
[----:B------:R-:W-:Y:S01]  /*1c7c0*/  FMNMX.FTZ R5, R13, R5, !PT ;  /* 0x000000050d057209 */ /* 0x000fe20007810000 */
        /* <DEDUP_REMOVED lines=15> */
[C---:B------:R-:W-:Y:S01]  /*1c8c0*/  FMUL.FTZ R3, R122.reuse, c[0x0][0x2d0] ;  /* 0x0000b4007a037a20 */ /* 0x040fe20000410000 */
        /* <DEDUP_REMOVED lines=10> */
[----:B------:R2:W-:Y:S02]  /*1c970*/  MUFU.EX2 R218, R3 ;  /* 0x0000000300da7308 */ /* 0x0005e40000000800 */
[----:B------:R-:W3:Y:S08]  /*1c980*/  SHFL.BFLY PT, R6, R2, 0x2, 0x1f ;  /* 0x0c401f0002067f89 */ /* 0x000ef000000e0000 */
[----:B------:R4:W5:Y:S01]  /*1c990*/  MUFU.EX2 R233, R4 ;  /* 0x0000000400e97308 */ /* 0x0009620000000800 */
[----:B-1----:R-:W-:Y:S02]  /*1c9a0*/  FMNMX.FTZ R121, R0, R5, !PT ;  /* 0x0000000500797209 */ /* 0x002fe40007810000 */
[----:B--2---:R-:W-:Y:S02]  /*1c9b0*/  FMNMX.FTZ R3, R10, R123, !PT ;  /* 0x0000007b0a037209 */ /* 0x004fe40007810000 */
[----:B---3--:R-:W-:Y:S02]  /*1c9c0*/  FMNMX.FTZ R2, R2, R6, !PT ;  /* 0x0000000602027209 */ /* 0x008fe40007810000 */
[----:B------:R-:W-:Y:S04]  /*1c9d0*/  FMNMX.FTZ R3, R12, R3, !PT ;  /* 0x000000030c037209 */ /* 0x000fe80007810000 */
[----:B------:R-:W-:Y:S01]  /*1c9e0*/  FMNMX.FTZ R3, R11, R3, !PT ;  /* 0x000000030b037209 */ /* 0x000fe20007810000 */
[--C-:B----4-:R-:W-:Y:S01]  /*1c9f0*/  FFMA.FTZ R4, R126, c[0x0][0x2d0], -R7.reuse ;  /* 0x0000b4007e047a23 */ /* 0x110fe20000010807 */
[----:B-----5:R-:W-:Y:S01]  /*1ca00*/  F2FP.BF16.PACK_AB R40, R233, R218 ;  /* 0x000000dae928723e */ /* 0x020fe200000010ff */
[--C-:B------:R-:W-:Y:S01]  /*1ca10*/  FFMA.FTZ R126, R179, c[0x0][0x2d0], -R7.reuse ;  /* 0x0000b400b37e7a23 */ /* 0x100fe20000010807 */
[----:B------:R-:W-:Y:S01]  /*1ca20*/  FMNMX.FTZ R0, R15, R3, !PT ;  /* 0x000000030f007209 */ /* 0x000fe20007810000 */
[----:B------:R1:W-:Y:S01]  /*1ca30*/  MUFU.EX2 R235, R4 ;  /* 0x0000000400eb7308 */ /* 0x0003e20000000800 */
[----:B------:R-:W-:Y:S01]  /*1ca40*/  FSEL R3, R122, RZ, P0 ;  /* 0x000000ff7a037208 */ /* 0x000fe20000000000 */
[--C-:B------:R-:W-:Y:S01]  /*1ca50*/  FFMA.FTZ R179, R176, c[0x0][0x2d0], -R7.reuse ;  /* 0x0000b400b0b37a23 */ /* 0x100fe20000010807 */
[----:B------:R-:W-:Y:S01]  /*1ca60*/  FMNMX.FTZ R5, R168, R0, !PT ;  /* 0x00000000a8057209 */ /* 0x000fe20007810000 */
[C---:B------:R-:W-:Y:S01]  /*1ca70*/  FMUL.FTZ R0, R121.reuse, c[0x0][0x2d0] ;  /* 0x0000b40079007a20 */ /* 0x040fe20000410000 */
[----:B------:R-:W-:Y:S01]  /*1ca80*/  FSETP.NEU.FTZ.AND P0, PT, R121, -INF , PT ;  /* 0xff8000007900780b */ /* 0x000fe20003f1d000 */
[--C-:B------:R-:W-:Y:S01]  /*1ca90*/  FFMA.FTZ R176, R32, c[0x0][0x2d0], -R7.reuse ;  /* 0x0000b40020b07a23 */ /* 0x100fe20000010807 */
[----:B------:R-:W-:Y:S02]  /*1caa0*/  FMNMX.FTZ R6, R169, R5, !PT ;  /* 0x00000005a9067209 */ /* 0x000fe40007810000 */
[----:B------:R-:W-:Y:S01]  /*1cab0*/  FSEL R8, R0, RZ, P0 ;  /* 0x000000ff00087208 */ /* 0x000fe20000000000 */
[----:B------:R-:W2:Y:S01]  /*1cac0*/  SHFL.BFLY PT, R5, R2, 0x1, 0x1f ;  /* 0x0c201f0002057f89 */ /* 0x000ea200000e0000 */
[----:B------:R-:W-:Y:S03]  /*1cad0*/  MUFU.EX2 R222, R126 ;  /* 0x0000007e00de7308 */ /* 0x000fe60000000800 */
[--C-:B------:R-:W-:Y:S02]  /*1cae0*/  FFMA.FTZ R0, R18, c[0x0][0x2d0], -R8.reuse ;  /* 0x0000b40012007a23 */ /* 0x100fe40000010808 */
[--C-:B------:R-:W-:Y:S02]  /*1caf0*/  FFMA.FTZ R175, R175, c[0x0][0x2d0], -R8.reuse ;  /* 0x0000b400afaf7a23 */ /* 0x100fe40000010808 */
[--C-:B------:R-:W-:Y:S03]  /*1cb00*/  FFMA.FTZ R174, R174, c[0x0][0x2d0], -R8.reuse ;  /* 0x0000b400aeae7a23 */ /* 0x100fe60000010808 */
[----:B------:R3:W-:Y:S01]  /*1cb10*/  MUFU.EX2 R227, R0 ;  /* 0x0000000000e37308 */ /* 0x0007e20000000800 */
[--C-:B-1----:R-:W-:Y:S02]  /*1cb20*/  FFMA.FTZ R4, R171, c[0x0][0x2d0], -R7.reuse ;  /* 0x0000b400ab047a23 */ /* 0x102fe40000010807 */
[--C-:B------:R-:W-:Y:S02]  /*1cb30*/  FFMA.FTZ R171, R181, c[0x0][0x2d0], -R7.reuse ;  /* 0x0000b400b5ab7a23 */ /* 0x100fe40000010807 */
[--C-:B------:R-:W-:Y:S02]  /*1cb40*/  FFMA.FTZ R181, R177, c[0x0][0x2d0], -R7.reuse ;  /* 0x0000b400b1b57a23 */ /* 0x100fe40000010807 */
        /* <DEDUP_REMOVED lines=18> */
[----:B------:R-:W-:Y:S01]  /*1cc70*/  FFMA.FTZ R4, R172, c[0x0][0x2d0], -R8 ;  /* 0x0000b400ac047a23 */ /* 0x000fe20000010808 */
        /* <DEDUP_REMOVED lines=12> */
[--C-:B------:R-:W-:Y:S07]  /*1cd40*/  FFMA.FTZ R126, R206, c[0x0][0x2d0], -R38.reuse ;  /* 0x0000b400ce7e7a23 */ /* 0x100fee0000010826 */
[----:B------:R1:W-:Y:S10]  /*1cd50*/  MUFU.EX2 R223, R4 ;  /* 0x0000000400df7308 */ /* 0x0003f40000000800 */
[----:B------:R-:W-:Y:S01]  /*1cd60*/  MUFU.EX2 R126, R126 ;  /* 0x0000007e007e7308 */ /* 0x000fe20000000800 */
[--C-:B-1----:R-:W-:Y:S09]  /*1cd70*/  FFMA.FTZ R4, R20, c[0x0][0x2d0], -R38.reuse ;  /* 0x0000b40014047a23 */ /* 0x102ff20000010826 */
[----:B------:R3:W1:Y:S02]  /*1cd80*/  MUFU.EX2 R225, R4 ;  /* 0x0000000400e17308 */ /* 0x0006640000000800 */
[----:B---3--:R-:W-:Y:S01]  /*1cd90*/  FMNMX.FTZ R4, R0, R2, !PT ;  /* 0x0000000200047209 */ /* 0x008fe20007810000 */
[----:B------:R-:W-:Y:S01]  /*1cda0*/  FFMA.FTZ R0, R21, c[0x0][0x2d0], -R38 ;  /* 0x0000b40015007a23 */ /* 0x000fe20000010826 */
[----:B-1----:R-:W-:Y:S01]  /*1cdb0*/  F2FP.BF16.PACK_AB R44, R225, R223 ;  /* 0x000000dfe12c723e */ /* 0x002fe200000010ff */
[----:B------:R-:W-:Y:S01]  /*1cdc0*/  FADD.FTZ R2, -R5, R117 ;  /* 0x0000007505027221 */ /* 0x000fe20000010100 */
[----:B------:R-:W-:Y:S04]  /*1cdd0*/  LDSM.16.MT88.4 R20, [R166] ;  /* 0x00000000a614783b */ /* 0x000fe80000004200 */
[----:B------:R1:W-:Y:S01]  /*1cde0*/  MUFU.EX2 R224, R0 ;  /* 0x0000000000e07308 */ /* 0x0003e20000000800 */
[----:B------:R-:W-:Y:S02]  /*1cdf0*/  FFMA.FTZ R117, R180, c[0x0][0x2d0], -R8 ;  /* 0x0000b400b4757a23 */ /* 0x000fe40000010808 */
[----:B------:R-:W-:Y:S01]  /*1ce00*/  FMUL.FTZ R2, R2, c[0x0][0x2d0] ;  /* 0x0000b40002027a20 */ /* 0x000fe20000410000 */
[----:B------:R-:W2:Y:S06]  /*1ce10*/  SHFL.BFLY PT, R6, R4, 0x1, 0x1f ;  /* 0x0c201f0004067f89 */ /* 0x000eac00000e0000 */
[----:B------:R-:W3:Y:S10]  /*1ce20*/  MUFU.EX2 R36, R2 ;  /* 0x0000000200247308 */ /* 0x000ef40000000800 */
[----:B------:R-:W-:Y:S01]  /*1ce30*/  MUFU.EX2 R219, R117 ;  /* 0x0000007500db7308 */ /* 0x000fe20000000800 */
[----:B-1----:R-:W-:Y:S09]  /*1ce40*/  FFMA.FTZ R0, R13, c[0x0][0x2d0], -R38 ;  /* 0x0000b4000d007a23 */ /* 0x002ff20000010826 */
[----:B------:R1:W4:Y:S01]  /*1ce50*/  MUFU.EX2 R237, R0 ;  /* 0x0000000000ed7308 */ /* 0x0003220000000800 */
[----:B--2---:R-:W-:Y:S01]  /*1ce60*/  FMNMX.FTZ R119, R4, R6, !PT ;  /* 0x0000000604777209 */ /* 0x004fe20007810000 */
[C---:B---3--:R-:W-:Y:S04]  /*1ce70*/  FMUL.FTZ R7, R36.reuse, R131 ;  /* 0x0000008324077220 */ /* 0x048fe80000410000 */
[----:B------:R-:W-:Y:S02]  /*1ce80*/  FMUL.FTZ R4, R119, c[0x0][0x2d0] ;  /* 0x0000b40077047a20 */ /* 0x000fe40000410000 */
[----:B------:R-:W-:Y:S02]  /*1ce90*/  FMUL.FTZ R6, R36, R130 ;  /* 0x0000008224067220 */ /* 0x000fe40000410000 */
[----:B------:R-:W-:Y:S01]  /*1cea0*/  FFMA.FTZ R130, R34, c[0x0][0x2d0], -R8 ;  /* 0x0000b40022827a23 */ /* 0x000fe20000010808 */
        /* <DEDUP_REMOVED lines=9> */
[----:B----4-:R-:W-:Y:S01]  /*1cf40*/  F2FP.BF16.PACK_AB R46, R237, R224 ;  /* 0x000000e0ed2e723e */ /* 0x010fe200000010ff */
[----:B------:R-:W-:Y:S02]  /*1cf50*/  FFMA.FTZ R116, R178, c[0x0][0x2d0], -R8 ;  /* 0x0000b400b2747a23 */ /* 0x000fe40000010808 */
        /* <DEDUP_REMOVED lines=17> */
[----:B-1----:R-:W-:Y:S05]  /*1d070*/  FFMA.FTZ R116, R188, c[0x0][0x2d0], -R38 ;  /* 0x0000b400bc747a23 */ /* 0x002fea0000010826 */
[----:B------:R-:W-:Y:S01]  /*1d080*/  MUFU.EX2 R178, R181 ;  /* 0x000000b500b27308 */ /* 0x000fe20000000800 */
[----:B--2---:R-:W-:Y:S01]  /*1d090*/  FSEL R0, R120, RZ, P0 ;  /* 0x000000ff78007208 */ /* 0x004fe20000000000 */
[----:B---3--:R-:W-:Y:S01]  /*1d0a0*/  FMUL.FTZ R5, R3, R129 ;  /* 0x0000008103057220 */ /* 0x008fe20000410000 */
[----:B------:R-:W-:Y:S01]  /*1d0b0*/  FSETP.NEU.FTZ.AND P0, PT, R119, -INF , PT ;  /* 0xff8000007700780b */ /* 0x000fe20003f1d000 */
[----:B------:R-:W-:Y:S02]  /*1d0c0*/  FFMA.FTZ R129, R35, c[0x0][0x2d0], -R8 ;  /* 0x0000b40023817a23 */ /* 0x000fe40000010808 */
[----:B------:R-:W-:Y:S01]  /*1d0d0*/  FADD.FTZ R0, -R0, R118 ;  /* 0x0000007600007221 */ /* 0x000fe20000010100 */
[----:B------:R-:W-:Y:S01]  /*1d0e0*/  FSEL R39, R4, RZ, P0 ;  /* 0x000000ff04277208 */ /* 0x000fe20000000000 */
[----:B------:R-:W-:Y:S02]  /*1d0f0*/  FFMA.FTZ R118, R182, c[0x0][0x2d0], -R8 ;  /* 0x0000b400b6767a23 */ /* 0x000fe40000010808 */
[----:B------:R-:W-:Y:S01]  /*1d100*/  MUFU.EX2 R181, R176 ;  /* 0x000000b000b57308 */ /* 0x000fe20000000800 */
[----:B------:R-:W-:Y:S02]  /*1d110*/  FMUL.FTZ R0, R0, c[0x0][0x2d0] ;  /* 0x0000b40000007a20 */ /* 0x000fe40000410000 */
[--C-:B------:R-:W-:Y:S02]  /*1d120*/  FFMA.FTZ R4, R15, c[0x0][0x2d0], -R39.reuse ;  /* 0x0000b4000f047a23 */ /* 0x100fe40000010827 */
[C---:B------:R-:W-:Y:S02]  /*1d130*/  FMUL.FTZ R16, R3.reuse, R140 ;  /* 0x0000008c03107220 */ /* 0x040fe40000410000 */
[C---:B------:R-:W-:Y:S02]  /*1d140*/  FMUL.FTZ R17, R3.reuse, R141 ;  /* 0x0000008d03117220 */ /* 0x040fe40000410000 */
[C---:B------:R-:W-:Y:S01]  /*1d150*/  FMUL.FTZ R32, R3.reuse, R156 ;  /* 0x0000009c03207220 */ /* 0x040fe20000410000 */
[----:B------:R1:W2:Y:S01]  /*1d160*/  MUFU.EX2 R2, R0 ;  /* 0x0000000000027308 */ /* 0x0002a20000000800 */
[C---:B------:R-:W-:Y:S01]  /*1d170*/  FMUL.FTZ R33, R3.reuse, R157 ;  /* 0x0000009d03217220 */ /* 0x040fe20000410000 */
[----:B------:R-:W-:Y:S01]  /*1d180*/  LDSM.16.MT88.4 R140, [R166+0x800] ;  /* 0x00080000a68c783b */ /* 0x000fe20000004200 */
[----:B------:R-:W-:Y:S02]  /*1d190*/  FMUL.FTZ R35, R36, R159 ;  /* 0x0000009f24237220 */ /* 0x000fe40000410000 */
[C---:B------:R-:W-:Y:S02]  /*1d1a0*/  FMUL.FTZ R100, R3.reuse, R100 ;  /* 0x0000006403647220 */ /* 0x040fe40000410000 */
[C---:B------:R-:W-:Y:S02]  /*1d1b0*/  FMUL.FTZ R101, R3.reuse, R101 ;  /* 0x0000006503657220 */ /* 0x040fe40000410000 */
[C---:B------:R-:W-:Y:S01]  /*1d1c0*/  FMUL.FTZ R112, R3.reuse, R112 ;  /* 0x0000007003707220 */ /* 0x040fe20000410000 */
[----:B------:R3:W-:Y:S01]  /*1d1d0*/  MUFU.EX2 R229, R4 ;  /* 0x0000000400e57308 */ /* 0x0007e20000000800 */
[C---:B------:R-:W-:Y:S01]  /*1d1e0*/  FMUL.FTZ R113, R3.reuse, R113 ;  /* 0x0000007103717220 */ /* 0x040fe20000410000 */
[----:B------:R-:W-:Y:S01]  /*1d1f0*/  LDSM.16.MT88.4 R156, [R167+0x800] ;  /* 0x00080000a79c783b */ /* 0x000fe20000004200 */
        /* <DEDUP_REMOVED lines=8> */
[C---:B--2---:R-:W-:Y:S02]  /*1d280*/  FMUL.FTZ R9, R2.reuse, R133 ;  /* 0x0000008502097220 */ /* 0x044fe40000410000 */
[C---:B------:R-:W-:Y:S01]  /*1d290*/  FMUL.FTZ R13, R2.reuse, R137 ;  /* 0x00000089020d7220 */ /* 0x040fe20000410000 */
[----:B------:R1:W-:Y:S01]  /*1d2a0*/  MUFU.EX2 R209, R0 ;  /* 0x0000000000d17308 */ /* 0x0003e20000000800 */
[C---:B------:R-:W-:Y:S02]  /*1d2b0*/  FMUL.FTZ R24, R2.reuse, R148 ;  /* 0x0000009402187220 */ /* 0x040fe40000410000 */
[C---:B------:R-:W-:Y:S02]  /*1d2c0*/  FMUL.FTZ R25, R2.reuse, R149 ;  /* 0x0000009502197220 */ /* 0x040fe40000410000 */
[C---:B---3--:R-:W-:Y:S02]  /*1d2d0*/  FMUL.FTZ R4, R3.reuse, R128 ;  /* 0x0000008003047220 */ /* 0x048fe40000410000 */
[C---:B------:R-:W-:Y:S02]  /*1d2e0*/  FMUL.FTZ R28, R2.reuse, R152 ;  /* 0x00000098021c7220 */ /* 0x040fe40000410000 */
[C---:B------:R-:W-:Y:S01]  /*1d2f0*/  FMUL.FTZ R29, R2.reuse, R153 ;  /* 0x00000099021d7220 */ /* 0x040fe20000410000 */
[----:B------:R-:W-:Y:S01]  /*1d300*/  MUFU.EX2 R176, R129 ;  /* 0x0000008100b07308 */ /* 0x000fe20000000800 */
[C---:B------:R-:W-:Y:S01]  /*1d310*/  FMUL.FTZ R104, R2.reuse, R104 ;  /* 0x0000006802687220 */ /* 0x040fe20000410000 */
[-C--:B------:R-:W-:Y:S01]  /*1d320*/  HMMA.16816.F32.BF16 R4, R40, R20.reuse, R4 ;  /* 0x000000142804723c */ /* 0x080fe20000041804 */
[C---:B------:R-:W-:Y:S02]  /*1d330*/  FMUL.FTZ R105, R2.reuse, R105 ;  /* 0x0000006902697220 */ /* 0x040fe40000410000 */
[C---:B------:R-:W-:Y:S02]  /*1d340*/  FMUL.FTZ R108, R2.reuse, R108 ;  /* 0x0000006c026c7220 */ /* 0x040fe40000410000 */
[C---:B------:R-:W-:Y:S02]  /*1d350*/  FMUL.FTZ R109, R2.reuse, R109 ;  /* 0x0000006d026d7220 */ /* 0x040fe40000410000 */
[C---:B------:R-:W-:Y:S02]  /*1d360*/  FMUL.FTZ R56, R2.reuse, R56 ;  /* 0x0000003802387220 */ /* 0x040fe40000410000 */
[----:B------:R-:W-:Y:S03]  /*1d370*/  FMUL.FTZ R57, R2, R57 ;  /* 0x0000003902397220 */ /* 0x000fe60000410000 */
[--C-:B-1----:R-:W-:Y:S02]  /*1d380*/  FFMA.FTZ R0, R12, c[0x0][0x2d0], -R39.reuse ;  /* 0x0000b4000c007a23 */ /* 0x102fe40000010827 */
[C---:B------:R-:W-:Y:S02]  /*1d390*/  FMUL.FTZ R12, R2.reuse, R136 ;  /* 0x00000088020c7220 */ /* 0x040fe40000410000 */
[----:B------:R-:W1:Y:S01]  /*1d3a0*/  MUFU.EX2 R210, R0 ;  /* 0x0000000000d27308 */ /* 0x000e620000000800 */
        /* <DEDUP_REMOVED lines=10> */
[C---:B------:R-:W-:Y:S02]  /*1d450*/  FMUL.FTZ R88, R2.reuse, R88 ;  /* 0x0000005802587220 */ /* 0x040fe40000410000 */
[----:B------:R-:W-:Y:S01]  /*1d460*/  FMUL.FTZ R89, R2, R89 ;  /* 0x0000005902597220 */ /* 0x000fe20000410000 */
[----:B-1----:R-:W-:Y:S01]  /*1d470*/  F2FP.BF16.PACK_AB R45, R210, R209 ;  /* 0x000000d1d22d723e */ /* 0x002fe200000010ff */
[--C-:B------:R-:W-:Y:S02]  /*1d480*/  FFMA.FTZ R0, R11, c[0x0][0x2d0], -R39.reuse ;  /* 0x0000b4000b007a23 */ /* 0x100fe40000010827 */
[C---:B------:R-:W-:Y:S02]  /*1d490*/  FMUL.FTZ R92, R2.reuse, R92 ;  /* 0x0000005c025c7220 */ /* 0x040fe40000410000 */
[----:B------:R1:W2:Y:S01]  /*1d4a0*/  MUFU.EX2 R230, R0 ;  /* 0x0000000000e67308 */ /* 0x0002a20000000800 */
[----:B------:R-:W-:Y:S02]  /*1d4b0*/  FMUL.FTZ R93, R2, R93 ;  /* 0x0000005d025d7220 */ /* 0x000fe40000410000 */
[C---:B------:R-:W-:Y:S02]  /*1d4c0*/  FMUL.FTZ R96, R3.reuse, R96 ;  /* 0x0000006003607220 */ /* 0x040fe40000410000 */
[C---:B------:R-:W-:Y:S02]  /*1d4d0*/  FMUL.FTZ R97, R3.reuse, R97 ;  /* 0x0000006103617220 */ /* 0x040fe40000410000 */
[----:B------:R-:W-:Y:S02]  /*1d4e0*/  FFMA.FTZ R128, R3, R234, R218 ;  /* 0x000000ea03807223 */ /* 0x000fe400000100da */
[----:B------:R-:W-:Y:S02]  /*1d4f0*/  FFMA.FTZ R118, R208, c[0x0][0x2d0], -R38 ;  /* 0x0000b400d0767a23 */ /* 0x000fe40000010826 */
[----:B------:R-:W-:Y:S02]  /*1d500*/  FFMA.FTZ R117, R213, c[0x0][0x2d0], -R39 ;  /* 0x0000b400d5757a23 */ /* 0x000fe40000010827 */
[----:B------:R-:W-:Y:S10]  /*1d510*/  MUFU.EX2 R172, R118 ;  /* 0x0000007600ac7308 */ /* 0x000ff40000000800 */
[----:B------:R-:W-:Y:S01]  /*1d520*/  MUFU.EX2 R117, R117 ;  /* 0x0000007500757308 */ /* 0x000fe20000000800 */
[----:B-1----:R-:W-:Y:S02]  /*1d530*/  FSEL R0, R119, RZ, P0 ;  /* 0x000000ff77007208 */ /* 0x002fe40000000000 */
[----:B--2---:R-:W-:Y:S02]  /*1d540*/  F2FP.BF16.PACK_AB R47, R229, R230 ;  /* 0x000000e6e52f723e */ /* 0x004fe400000010ff */
[----:B------:R-:W-:Y:S01]  /*1d550*/  ISETP.GT.AND P0, PT, R205, R238, PT ;  /* 0x000000eecd00720c */ /* 0x000fe20003f04270 */
[----:B------:R-:W-:Y:S02]  /*1d560*/  FADD.FTZ R0, -R0, R123 ;  /* 0x0000007b00007221 */ /* 0x000fe40000010100 */
[----:B------:R-:W-:Y:S02]  /*1d570*/  FFMA.FTZ R123, R184, c[0x0][0x2d0], -R8 ;  /* 0x0000b400b87b7a23 */ /* 0x000fe40000010808 */
[----:B------:R-:W-:Y:S01]  /*1d580*/  FMUL.FTZ R0, R0, c[0x0][0x2d0] ;  /* 0x0000b40000007a20 */ /* 0x000fe20000410000 */
[----:B------:R1:W-:Y:S01]  /*1d590*/  MUFU.EX2 R184, R116 ;  /* 0x0000007400b87308 */ /* 0x0003e20000000800 */
[C---:B------:R-:W-:Y:S02]  /*1d5a0*/  FMUL.FTZ R8, R2.reuse, R132 ;  /* 0x0000008402087220 */ /* 0x040fe40000410000 */
[----:B------:R-:W-:Y:S07]  /*1d5b0*/  FFMA.FTZ R2, R2, R246, R223 ;  /* 0x000000f602027223 */ /* 0x000fee00000100df */
[----:B------:R-:W2:Y:S10]  /*1d5c0*/  MUFU.EX2 R0, R0 ;  /* 0x0000000000007308 */ /* 0x000eb40000000800 */
[----:B------:R-:W3:Y:S01]  /*1d5d0*/  MUFU.EX2 R214, R123 ;  /* 0x0000007b00d67308 */ /* 0x000ee20000000800 */
[--C-:B-1----:R-:W-:Y:S09]  /*1d5e0*/  FFMA.FTZ R116, R187, c[0x0][0x2d0], -R38.reuse ;  /* 0x0000b400bb747a23 */ /* 0x102ff20000010826 */
[----:B------:R1:W-:Y:S01]  /*1d5f0*/  MUFU.EX2 R185, R116 ;  /* 0x0000007400b97308 */ /* 0x0003e20000000800 */
[C---:B--2---:R-:W-:Y:S02]  /*1d600*/  FMUL.FTZ R10, R0.reuse, R134 ;  /* 0x00000086000a7220 */ /* 0x044fe40000410000 */
        /* <DEDUP_REMOVED lines=10> */
[----:B------:R-:W-:Y:S03]  /*1d6b0*/  FMUL.FTZ R21, R3, R145 ;  /* 0x0000009103157220 */ /* 0x000fe60000410000 */
        /* <DEDUP_REMOVED lines=21> */
[----:B------:R-:W-:Y:S03]  /*1d810*/  FMUL.FTZ R95, R0, R95 ;  /* 0x0000005f005f7220 */ /* 0x000fe60000410000 */
[--C-:B-1----:R-:W-:Y:S02]  /*1d820*/  FFMA.FTZ R116, R186, c[0x0][0x2d0], -R38.reuse ;  /* 0x0000b400ba747a23 */ /* 0x102fe40000010826 */
[--C-:B------:R-:W-:Y:S02]  /*1d830*/  FFMA.FTZ R123, R191, c[0x0][0x2d0], -R38.reuse ;  /* 0x0000b400bf7b7a23 */ /* 0x100fe40000010826 */
[C---:B------:R-:W-:Y:S01]  /*1d840*/  HMMA.16816.F32.BF16 R32, R40.reuse, R50, R32 ;  /* 0x000000322820723c */ /* 0x040fe20000041820 */
[----:B------:R-:W1:Y:S01]  /*1d850*/  LDSM.16.MT88.4 R48, [R166+0xc00] ;  /* 0x000c0000a630783b */ /* 0x000e620000004200 */
[----:B------:R2:W-:Y:S02]  /*1d860*/  MUFU.EX2 R186, R116 ;  /* 0x0000007400ba7308 */ /* 0x0005e40000000800 */
[----:B------:R-:W-:Y:S02]  /*1d870*/  FFMA.FTZ R3, R211, c[0x0][0x2d0], -R39 ;  /* 0x0000b400d3037a23 */ /* 0x000fe40000010827 */
[----:B------:R-:W-:Y:S06]  /*1d880*/  FFMA.FTZ R0, R0, R247, R209 ;  /* 0x000000f700007223 */ /* 0x000fec00000100d1 */
[----:B------:R-:W-:Y:S10]  /*1d890*/  MUFU.EX2 R171, R123 ;  /* 0x0000007b00ab7308 */ /* 0x000ff40000000800 */
[----:B------:R4:W-:Y:S01]  /*1d8a0*/  MUFU.EX2 R123, R3 ;  /* 0x00000003007b7308 */ /* 0x0009e20000000800 */
[--C-:B--2---:R-:W-:Y:S02]  /*1d8b0*/  FFMA.FTZ R116, R190, c[0x0][0x2d0], -R38.reuse ;  /* 0x0000b400be747a23 */ /* 0x104fe40000010826 */
[----:B------:R-:W-:Y:S07]  /*1d8c0*/  FFMA.FTZ R38, R207, c[0x0][0x2d0], -R38 ;  /* 0x0000b400cf267a23 */ /* 0x000fee0000010826 */
[----:B------:R2:W5:Y:S01]  /*1d8d0*/  MUFU.EX2 R183, R116 ;  /* 0x0000007400b77308 */ /* 0x0005620000000800 */
[-C--:B-1----:R-:W-:Y:S09]  /*1d8e0*/  HMMA.16816.F32.BF16 R100, R40, R48.reuse, R100 ;  /* 0x000000302864723c */ /* 0x082ff20000041864 */
[----:B------:R1:W-:Y:S03]  /*1d8f0*/  MUFU.EX2 R173, R38 ;  /* 0x0000002600ad7308 */ /* 0x0003e60000000800 */
[----:B----4-:R-:W-:Y:S01]  /*1d900*/  FFMA.FTZ R3, R36, R236, R227 ;  /* 0x000000ec24037223 */ /* 0x010fe200000100e3 */
[C---:B------:R-:W-:Y:S03]  /*1d910*/  HMMA.16816.F32.BF16 R104, R44.reuse, R48, R104 ;  /* 0x000000302c68723c */ /* 0x040fe60000041868 */
[----:B------:R-:W-:Y:S02]  /*1d920*/  FADD.FTZ R36, R226, R3 ;  /* 0x00000003e2247221 */ /* 0x000fe40000010000 */
[----:B------:R-:W-:Y:S02]  /*1d930*/  FADD.FTZ R3, R225, R2 ;  /* 0x00000002e1037221 */ /* 0x000fe40000010000 */
[--C-:B--2---:R-:W-:Y:S01]  /*1d940*/  FFMA.FTZ R116, R212, c[0x0][0x2d0], -R39.reuse ;  /* 0x0000b400d4747a23 */ /* 0x104fe20000010827 */
[-C--:B------:R-:W-:Y:S05]  /*1d950*/  HMMA.16816.F32.BF16 R108, R44, R50.reuse, R108 ;  /* 0x000000322c6c723c */ /* 0x080fea000004186c */
[----:B------:R-:W-:Y:S03]  /*1d960*/  MUFU.EX2 R116, R116 ;  /* 0x0000007400747308 */ /* 0x000fe60000000800 */
        /* <DEDUP_REMOVED lines=18> */
[----:B------:R2:W-:Y:S05]  /*1da90*/  MUFU.EX2 R182, R48 ;  /* 0x0000003000b67308 */ /* 0x0005ea0000000800 */
[----:B------:R-:W-:Y:S07]  /*1daa0*/  HMMA.16816.F32.BF16 R96, R40, R50, R96 ;  /* 0x000000322860723c */ /* 0x000fee0000041860 */
[----:B------:R-:W-:Y:S02]  /*1dab0*/  F2FP.BF16.PACK_AB R40, R217, R215 ;  /* 0x000000d7d928723e */ /* 0x000fe400000010ff */
[----:B---3--:R-:W-:Y:S03]  /*1dac0*/  F2FP.BF16.PACK_AB R41, R216, R214 ;  /* 0x000000d6d829723e */ /* 0x008fe600000010ff */
[----:B------:R-:W-:Y:S02]  /*1dad0*/  F2FP.BF16.PACK_AB R42, R222, R220 ;  /* 0x000000dcde2a723e */ /* 0x000fe400000010ff */
[----:B------:R-:W-:Y:S02]  /*1dae0*/  F2FP.BF16.PACK_AB R43, R221, R219 ;  /* 0x000000dbdd2b723e */ /* 0x000fe400000010ff */
[----:B-----5:R-:W-:Y:S01]  /*1daf0*/  F2FP.BF16.PACK_AB R50, R183, R186 ;  /* 0x000000bab732723e */ /* 0x020fe200000010ff */
[--C-:B--2---:R-:W-:Y:S04]  /*1db00*/  FFMA.FTZ R48, R169, c[0x0][0x2d0], -R39.reuse ;  /* 0x0000b400a9307a23 */ /* 0x104fe80000010827 */
[----:B------:R2:W3:Y:S01]  /*1db10*/  MUFU.EX2 R168, R48 ;  /* 0x0000003000a87308 */ /* 0x0004e20000000800 */
[-C--:B-1----:R-:W-:Y:S01]  /*1db20*/  HMMA.16816.F32.BF16 R4, R40, R44.reuse, R4 ;  /* 0x0000002c2804723c */ /* 0x082fe20000041804 */
[--C-:B--2---:R-:W-:Y:S01]  /*1db30*/  FFMA.FTZ R48, R170, c[0x0][0x2d0], -R39.reuse ;  /* 0x0000b400aa307a23 */ /* 0x104fe20000010827 */
[----:B---3--:R-:W-:Y:S07]  /*1db40*/  F2FP.BF16.PACK_AB R49, R168, R182 ;  /* 0x000000b6a831723e */ /* 0x008fee00000010ff */
[----:B------:R1:W-:Y:S03]  /*1db50*/  MUFU.EX2 R169, R48 ;  /* 0x0000003000a97308 */ /* 0x0003e60000000800 */
[--C-:B-1----:R-:W-:Y:S02]  /*1db60*/  FFMA.FTZ R48, R189, c[0x0][0x2d0], -R39.reuse ;  /* 0x0000b400bd307a23 */ /* 0x102fe40000010827 */
[----:B------:R-:W-:Y:S05]  /*1db70*/  FFMA.FTZ R39, R37, c[0x0][0x2d0], -R39 ;  /* 0x0000b40025277a23 */ /* 0x000fea0000010827 */
[----:B------:R1:W2:Y:S01]  /*1db80*/  MUFU.EX2 R170, R48 ;  /* 0x0000003000aa7308 */ /* 0x0002a20000000800 */
[----:B------:R-:W-:Y:S04]  /*1db90*/  FADD.FTZ R37, R233, R128 ;  /* 0x00000080e9257221 */ /* 0x000fe80000010000 */
[----:B------:R-:W-:Y:S01]  /*1dba0*/  FADD.FTZ R2, R235, R37 ;  /* 0x00000025eb027221 */ /* 0x000fe20000010000 */
[----:B------:R-:W-:Y:S04]  /*1dbb0*/  F2FP.BF16.PACK_AB R37, R179, R175 ;  /* 0x000000afb325723e */ /* 0x000fe800000010ff */
[----:B------:R3:W4:Y:S01]  /*1dbc0*/  MUFU.EX2 R118, R39 ;  /* 0x0000002700767308 */ /* 0x0007220000000800 */
[----:B-1----:R-:W-:Y:S02]  /*1dbd0*/  F2FP.BF16.PACK_AB R48, R185, R184 ;  /* 0x000000b8b930723e */ /* 0x002fe400000010ff */
[----:B--2---:R-:W-:Y:S07]  /*1dbe0*/  F2FP.BF16.PACK_AB R51, R170, R169 ;  /* 0x000000a9aa33723e */ /* 0x004fee00000010ff */
[C---:B------:R-:W-:Y:S01]  /*1dbf0*/  HMMA.16816.F32.BF16 R8, R48.reuse, R44, R8 ;  /* 0x0000002c3008723c */ /* 0x040fe20000041808 */
[----:B---3--:R-:W-:Y:S07]  /*1dc00*/  F2FP.BF16.PACK_AB R39, R174, R176 ;  /* 0x000000b0ae27723e */ /* 0x008fee00000010ff */
        /* <DEDUP_REMOVED lines=25> */
[----:B------:R-:W-:Y:S01]  /*1dda0*/  FADD.FTZ R44, R228, R36 ;  /* 0x00000024e42c7221 */ /* 0x000fe20000010000 */
[-C--:B------:R-:W-:Y:S01]  /*1ddb0*/  HMMA.16816.F32.BF16 R92, R48, R46.reuse, R92 ;  /* 0x0000002e305c723c */ /* 0x080fe2000004185c */
[----:B------:R-:W-:Y:S06]  /*1ddc0*/  F2FP.BF16.PACK_AB R36, R180, R178 ;  /* 0x000000b2b424723e */ /* 0x000fec00000010ff */
[----:B------:R-:W-:Y:S01]  /*1ddd0*/  FADD.FTZ R48, R231, R44 ;  /* 0x0000002ce7307221 */ /* 0x000fe20000010000 */
[----:B------:R-:W-:Y:S01]  /*1dde0*/  HMMA.16816.F32.BF16 R96, R40, R46, R96 ;  /* 0x0000002e2860723c */ /* 0x000fe20000041860 */
[----:B------:R-:W1:Y:S03]  /*1ddf0*/  LDSM.16.MT88.4 R44, [R166+0x1400] ;  /* 0x00140000a62c783b */ /* 0x000e660000004200 */
[----:B------:R-:W-:Y:S02]  /*1de00*/  FADD.FTZ R49, R224, R3 ;  /* 0x00000003e0317221 */ /* 0x000fe40000010000 */
[----:B------:R-:W-:Y:S01]  /*1de10*/  FADD.FTZ R3, R232, R2 ;  /* 0x00000002e8037221 */ /* 0x000fe20000010000 */
[----:B------:R-:W-:Y:S01]  /*1de20*/  F2FP.BF16.PACK_AB R40, R171, R126 ;  /* 0x0000007eab28723e */ /* 0x000fe200000010ff */
[-C--:B------:R-:W-:Y:S01]  /*1de30*/  HMMA.16816.F32.BF16 R128, R36, R140.reuse, R4 ;  /* 0x0000008c2480723c */ /* 0x080fe20000041804 */
[----:B------:R-:W-:Y:S01]  /*1de40*/  F2FP.BF16.PACK_AB R42, R173, R172 ;  /* 0x000000acad2a723e */ /* 0x000fe200000010ff */
[----:B------:R-:W2:Y:S02]  /*1de50*/  LDSM.16.MT88.4 R4, [R167+0x1400] ;  /* 0x00140000a704783b */ /* 0x000ea40000004200 */
[----:B------:R-:W-:Y:S01]  /*1de60*/  F2FP.BF16.PACK_AB R41, R116, R117 ;  /* 0x000000757429723e */ /* 0x000fe200000010ff */
[----:B------:R-:W-:Y:S01]  /*1de70*/  FADD.FTZ R2, R210, R0 ;  /* 0x00000000d2027221 */ /* 0x000fe20000010000 */
[----:B----4-:R-:W-:Y:S01]  /*1de80*/  F2FP.BF16.PACK_AB R43, R118, R123 ;  /* 0x0000007b762b723e */ /* 0x010fe200000010ff */
[----:B------:R-:W-:Y:S02]  /*1de90*/  FADD.FTZ R3, R215, R3 ;  /* 0x00000003d7037221 */ /* 0x000fe40000010000 */
[----:B------:R-:W-:Y:S04]  /*1dea0*/  FADD.FTZ R0, R237, R49 ;  /* 0x00000031ed007221 */ /* 0x000fe80000010000 */
        /* <DEDUP_REMOVED lines=40> */
[-C--:B----4-:R-:W-:Y:S01]  /*1e130*/  HMMA.16816.F32.BF16 R84, R36, R12.reuse, R84 ;  /* 0x0000000c2454723c */ /* 0x090fe20000041854 */
        /* <DEDUP_REMOVED lines=15> */
[----:B------:R-:W-:Y:S01]  /*1e230*/  IADD3 R0, R205, -0x1, RZ ;  /* 0xffffffffcd007810 */ /* 0x000fe20007ffe0ff */
[----:B------:R-:W-:Y:S01]  /*1e240*/  FADD.FTZ R2, R123, R2 ;  /* 0x000000027b027221 */ /* 0x000fe20000010000 */
[----:B------:R-:W-:Y:S01]  /*1e250*/  MOV R123, R119 ;  /* 0x00000077007b7202 */ /* 0x000fe20000000f00 */
[----:B------:R-:W-:Y:S01]  /*1e260*/  FADD.FTZ R236, R174, R4 ;  /* 0x00000004aeec7221 */ /* 0x000fe20000010000 */
[----:B------:R-:W-:Y:S01]  /*1e270*/  MOV R205, R0 ;  /* 0x0000000000cd7202 */ /* 0x000fe20000000f00 */
[----:B------:R-:W-:Y:S04]  /*1e280*/  FADD.FTZ R246, R173, R3 ;  /* 0x00000003adf67221 */ /* 0x000fe80000010000 */
[----:B------:R-:W-:Y:S01]  /*1e290*/  FADD.FTZ R247, R118, R2 ;  /* 0x0000000276f77221 */ /* 0x000fe20000010000 */
[----:B------:R-:W-:Y:S01]  /*1e2a0*/  MOV R118, R120 ;  /* 0x0000007800767202 */ /* 0x000fe20000000f00 */
[----:B------:R-:W-:-:S05]  /*1e2b0*/  @P0 BRA `(.L_x_2304) ;  /* 0xffffc45000000947 */ /* 0x000fca000383ffff */
.L_x_2285:
[----:B------:R-:W-:Y:S02]  /*1e2c0*/  MOV R9, 0x1f ;  /* 0x0000001f00097802 */ /* 0x000fe40000000f00 */
[----:B------:R-:W-:Y:S01]  /*1e2d0*/  MOV R8, 0xffffffff ;  /* 0xffffffff00087802 */ /* 0x000fe20000000f00 */
[----:B------:R-:W-:Y:S05]  /*1e2e0*/  BRA.DIV ~URZ, `(.L_x_2305) ;  /* 0x000059a27f007947 */ /* 0x000fea000b800000 */
[----:B------:R1:W2:Y:S02]  /*1e2f0*/  SHFL.BFLY PT, R0, R234, 0x2, 0x1f ;  /* 0x0c401f00ea007f89 */ /* 0x0002a400000e0000 */
.L_x_2385:
        /* <DEDUP_REMOVED lines=15> */
.L_x_2386:
        /* <DEDUP_REMOVED lines=46> */
[----:B------:R-:W-:Y:S02]  /*1e6d0*/  FMUL.FTZ R141, R3, R131 ;  /* 0x00000083038d7220 */ /* 0x000fe40000410000 */
[C---:B--2---:R-:W-:Y:S02]  /*1e6e0*/  FMUL.FTZ R54, R2.reuse, R56 ;  /* 0x0000003802367220 */ /* 0x044fe40000410000 */
[----:B------:R-:W-:-:S02]  /*1e6f0*/  FMUL.FTZ R55, R2, R57 ;  /* 0x0000003902377220 */ /* 0x000fc40000410000 */
[C---:B------:R-:W-:Y:S01]  /*1e700*/  FMUL.FTZ R112, R3.reuse, R158 ;  /* 0x0000009e03707220 */ /* 0x040fe20000410000 */
[----:B---3--:R-:W-:Y:S01]  /*1e710*/  @P2 MOV R5, 0x3f317218 ;  /* 0x3f31721800052802 */ /* 0x008fe20000000f00 */
[----:B----4-:R-:W-:Y:S01]  /*1e720*/  @P1 FMUL.FTZ R6, R0, 0.69314718246459960938 ;  /* 0x3f31721800061820 */ /* 0x010fe20000410000 */
        /* <DEDUP_REMOVED lines=8> */
[----:B------:R-:W-:Y:S02]  /*1e7b0*/  FMUL.FTZ R57, R2, R61 ;  /* 0x0000003d02397220 */ /* 0x000fe40000410000 */
        /* <DEDUP_REMOVED lines=73> */
.L_x_2174:
        /* <DEDUP_REMOVED lines=19> */
.L_x_2308:
[----:B--2---:R-:W-:Y:S05]  /*1ed80*/  BSYNC B0 ;  /* 0x0000000000007941 */ /* 0x004fea0003800000 */
.L_x_2307:
        /* <DEDUP_REMOVED lines=128> */
.L_x_2311:
        /* <DEDUP_REMOVED lines=145> */
.L_x_2387:
[----:B------:R-:W-:Y:S05]  /*1fea0*/  BRA.DIV ~URZ, `(.L_x_2314) ;  /* 0x000040e27f007947 */ /* 0x000fea000b800000 */
[----:B------:R3:W4:Y:S02]  /*1feb0*/  SHFL.IDX PT, R0, R13, RZ, 0x1c1f ;  /* 0x001c1fff0d007589 */ /* 0x00072400000e0000 */
.L_x_2388:
        /* <DEDUP_REMOVED lines=20> */
.L_x_2316:
[----:B------:R-:W-:Y:S05]  /*20000*/  BSYNC B0 ;  /* 0x0000000000007941 */ /* 0x000fea0003800000 */
.L_x_2315:
[----:B------:R-:W-:Y:S05]  /*20010*/  BRA.DIV ~URZ, `(.L_x_2317) ;  /* 0x00003fd27f007947 */ /* 0x000fea000b800000 */
[----:B--2---:R2:W1:Y:S04]  /*20020*/  SHFL.IDX PT, R10, R12, 0x1, 0x1c1f ;  /* 0x003c1f000c0a7f89 */ /* 0x00446800000e0000 */
[----:B----4-:R2:W4:Y:S02]  /*20030*/  SHFL.IDX PT, R0, R13, 0x1, 0x1c1f ;  /* 0x003c1f000d007f89 */ /* 0x01052400000e0000 */
.L_x_2389:
        /* <DEDUP_REMOVED lines=21> */
.L_x_2319:
[----:B------:R-:W-:Y:S05]  /*20190*/  BSYNC B0 ;  /* 0x0000000000007941 */ /* 0x000fea0003800000 */
.L_x_2318:
[----:B------:R-:W-:Y:S05]  /*201a0*/  BRA.DIV ~URZ, `(.L_x_2320) ;  /* 0x00003f027f007947 */ /* 0x000fea000b800000 */
[----:B-1----:R1:W2:Y:S02]  /*201b0*/  SHFL.IDX PT, R10, R12, 0x2, 0x1c1f ;  /* 0x005c1f000c0a7f89 */ /* 0x0022a400000e0000 */
.L_x_2390:
[----:B------:R-:W-:Y:S05]  /*201c0*/  BRA.DIV ~URZ, `(.L_x_2321) ;  /* 0x00003f527f007947 */ /* 0x000fea000b800000 */
[----:B----4-:R4:W1:Y:S02]  /*201d0*/  SHFL.IDX PT, R0, R13, 0x2, 0x1c1f ;  /* 0x005c1f000d007f89 */ /* 0x01086400000e0000 */
.L_x_2391:
        /* <DEDUP_REMOVED lines=21> */
.L_x_2323:
[----:B------:R-:W-:Y:S05]  /*20330*/  BSYNC B0 ;  /* 0x0000000000007941 */ /* 0x000fea0003800000 */
.L_x_2322:
[----:B------:R-:W-:Y:S05]  /*20340*/  BRA.DIV ~URZ, `(.L_x_2324) ;  /* 0x00003e327f007947 */ /* 0x000fea000b800000 */
[----:B-1----:R1:W3:Y:S04]  /*20350*/  SHFL.IDX PT, R6, R12, 0x3, 0x1c1f ;  /* 0x007c1f000c067f89 */ /* 0x0022e800000e0000 */
[----:B------:R1:W4:Y:S02]  /*20360*/  SHFL.IDX PT, R0, R13, 0x3, 0x1c1f ;  /* 0x007c1f000d007f89 */ /* 0x00032400000e0000 */
.L_x_2392:
        /* <DEDUP_REMOVED lines=22> */
.L_x_2312:
        /* <DEDUP_REMOVED lines=34> */
.L_x_2393:
[----:B------:R-:W-:Y:S05]  /*206f0*/  BRA.DIV ~URZ, `(.L_x_2327) ;  /* 0x00003bb27f007947 */ /* 0x000fea000b800000 */
[----:B------:R3:W4:Y:S02]  /*20700*/  SHFL.IDX PT, R0, R24, RZ, 0x1c1f ;  /* 0x001c1fff18007589 */ /* 0x00072400000e0000 */
.L_x_2394:
        /* <DEDUP_REMOVED lines=74> */
.L_x_2329:
[----:B------:R-:W-:Y:S05]  /*20bb0*/  BSYNC B0 ;  /* 0x0000000000007941 */ /* 0x000fea0003800000 */
.L_x_2328:
[----:B------:R-:W-:Y:S05]  /*20bc0*/  BRA.DIV ~URZ, `(.L_x_2330) ;  /* 0x000037427f007947 */ /* 0x000fea000b800000 */
[----:B--2---:R2:W1:Y:S04]  /*20bd0*/  SHFL.IDX PT, R4, R22, 0x1, 0x1c1f ;  /* 0x003c1f0016047f89 */ /* 0x00446800000e0000 */
[----:B----4-:R2:W4:Y:S02]  /*20be0*/  SHFL.IDX PT, R0, R24, 0x1, 0x1c1f ;  /* 0x003c1f0018007f89 */ /* 0x01052400000e0000 */
.L_x_2395:
[----:B------:R-:W-:Y:S01]  /*20bf0*/  BSSY B0, `(.L_x_2331) ;  /* 0x0000035000007945 */ /* 0x000fe20003800000 */
[----:B------:R-:W-:Y:S05]  /*20c00*/  @P6 BRA `(.L_x_2332) ;  /* 0x0000033000006947 */ /* 0x000fea0003800000 */
[----:B------:R-:W5:Y:S01]  /*20c10*/  LDL R5, [R1+0x10] ;  /* 0x0000100001057983 */ /* 0x000f620000100800 */
        /* <DEDUP_REMOVED lines=50> */
.L_x_2332:
[----:B------:R-:W-:Y:S05]  /*20f40*/  BSYNC B0 ;  /* 0x0000000000007941 */ /* 0x000fea0003800000 */
.L_x_2331:
[----:B------:R-:W-:Y:S05]  /*20f50*/  BRA.DIV ~URZ, `(.L_x_2333) ;  /* 0x000034727f007947 */ /* 0x000fea000b800000 */
[----:B-1----:R1:W2:Y:S02]  /*20f60*/  SHFL.IDX PT, R4, R22, 0x2, 0x1c1f ;  /* 0x005c1f0016047f89 */ /* 0x0022a400000e0000 */
.L_x_2396:
[----:B------:R-:W-:Y:S05]  /*20f70*/  BRA.DIV ~URZ, `(.L_x_2334) ;  /* 0x000034c27f007947 */ /* 0x000fea000b800000 */
[----:B----4-:R4:W1:Y:S02]  /*20f80*/  SHFL.IDX PT, R0, R24, 0x2, 0x1c1f ;  /* 0x005c1f0018007f89 */ /* 0x01086400000e0000 */
.L_x_2397:
[----:B------:R-:W-:Y:S01]  /*20f90*/  LOP3.LUT P0, RZ, R203, 0x1, RZ, 0xc0, !PT ;  /* 0x00000001cbff7812 */ /* 0x000fe2000780c0ff */
[----:B------:R-:W-:-:S12]  /*20fa0*/  BSSY B0, `(.L_x_2335) ;  /* 0x0000035000007945 */ /* 0x000fd80003800000 */
[----:B------:R-:W-:Y:S05]  /*20fb0*/  @P0 BRA `(.L_x_2336) ;  /* 0x0000033000000947 */ /* 0x000fea0003800000 */
[----:B---3--:R-:W3:Y:S04]  /*20fc0*/  LDL R16, [R1+0x10] ;  /* 0x0000100001107983 */ /* 0x008ee80000100800 */
        /* <DEDUP_REMOVED lines=50> */
.L_x_2336:
[----:B------:R-:W-:Y:S05]  /*212f0*/  BSYNC B0 ;  /* 0x0000000000007941 */ /* 0x000fea0003800000 */
.L_x_2335:
[----:B------:R-:W-:Y:S05]  /*21300*/  BRA.DIV ~URZ, `(.L_x_2337) ;  /* 0x000031927f007947 */ /* 0x000fea000b800000 */
[----:B--2---:R2:W3:Y:S04]  /*21310*/  SHFL.IDX PT, R4, R22, 0x3, 0x1c1f ;  /* 0x007c1f0016047f89 */ /* 0x0044e800000e0000 */
[----:B-1----:R2:W1:Y:S02]  /*21320*/  SHFL.IDX PT, R0, R24, 0x3, 0x1c1f ;  /* 0x007c1f0018007f89 */ /* 0x00246400000e0000 */
.L_x_2398:
[----:B------:R-:W-:-:S13]  /*21330*/  LOP3.LUT P0, RZ, R203, 0x2, RZ, 0xc0, !PT ;  /* 0x00000002cbff7812 */ /* 0x000fda000780c0ff */
[----:B------:R-:W-:Y:S05]  /*21340*/  @P0 BRA `(.L_x_2325) ;  /* 0x0000115000000947 */ /* 0x000fea0003800000 */
[----:B---3--:R-:W3:Y:S01]  /*21350*/  LDL R2, [R1+0x10] ;  /* 0x0000100001027983 */ /* 0x008ee20000100800 */
        /* <DEDUP_REMOVED lines=52> */
.L_x_2310:
        /* <DEDUP_REMOVED lines=20> */
.L_x_2338:
        /* <DEDUP_REMOVED lines=58> */
.L_x_2340:
[----:B------:R-:W-:Y:S05]  /*21b80*/  BSYNC B0 ;  /* 0x0000000000007941 */ /* 0x000fea0003800000 */
.L_x_2339:
        /* <DEDUP_REMOVED lines=47> */
.L_x_2399:
[----:B------:R-:W-:Y:S05]  /*21e80*/  BRA.DIV ~URZ, `(.L_x_2342) ;  /* 0x000027427f007947 */ /* 0x000fea000b800000 */
[----:B------:R3:W4:Y:S02]  /*21e90*/  SHFL.IDX PT, R0, R12, RZ, 0x1c1f ;  /* 0x001c1fff0c007589 */ /* 0x00072400000e0000 */
.L_x_2400:
        /* <DEDUP_REMOVED lines=21> */
.L_x_2344:
[----:B------:R-:W-:Y:S05]  /*21ff0*/  BSYNC B0 ;  /* 0x0000000000007941 */ /* 0x000fea0003800000 */
.L_x_2343:
[----:B------:R-:W-:Y:S05]  /*22000*/  BRA.DIV ~URZ, `(.L_x_2345) ;  /* 0x000026227f007947 */ /* 0x000fea000b800000 */
[----:B--2---:R2:W1:Y:S04]  /*22010*/  SHFL.IDX PT, R8, R9, 0x1, 0x1c1f ;  /* 0x003c1f0009087f89 */ /* 0x00446800000e0000 */
[----:B----4-:R2:W4:Y:S02]  /*22020*/  SHFL.IDX PT, R0, R12, 0x1, 0x1c1f ;  /* 0x003c1f000c007f89 */ /* 0x01052400000e0000 */
.L_x_2401:
        /* <DEDUP_REMOVED lines=21> */
.L_x_2347:
[----:B------:R-:W-:Y:S05]  /*22180*/  BSYNC B0 ;  /* 0x0000000000007941 */ /* 0x000fea0003800000 */
.L_x_2346:
[----:B------:R-:W-:Y:S05]  /*22190*/  BRA.DIV ~URZ, `(.L_x_2348) ;  /* 0x000025527f007947 */ /* 0x000fea000b800000 */
[----:B-1----:R1:W2:Y:S02]  /*221a0*/  SHFL.IDX PT, R8, R9, 0x2, 0x1c1f ;  /* 0x005c1f0009087f89 */ /* 0x0022a400000e0000 */
.L_x_2402:
[----:B------:R-:W-:Y:S05]  /*221b0*/  BRA.DIV ~URZ, `(.L_x_2349) ;  /* 0x000025a27f007947 */ /* 0x000fea000b800000 */
[----:B----4-:R4:W1:Y:S02]  /*221c0*/  SHFL.IDX PT, R0, R12, 0x2, 0x1c1f ;  /* 0x005c1f000c007f89 */ /* 0x01086400000e0000 */
.L_x_2403:
        /* <DEDUP_REMOVED lines=21> */
.L_x_2351:
[----:B------:R-:W-:Y:S05]  /*22320*/  BSYNC B0 ;  /* 0x0000000000007941 */ /* 0x000fea0003800000 */
.L_x_2350:
[----:B------:R-:W-:Y:S05]  /*22330*/  BRA.DIV ~URZ, `(.L_x_2352) ;  /* 0x000024827f007947 */ /* 0x000fea000b800000 */
[----:B--2---:R2:W3:Y:S04]  /*22340*/  SHFL.IDX PT, R8, R9, 0x3, 0x1c1f ;  /* 0x007c1f0009087f89 */ /* 0x0044e800000e0000 */
[----:B-1----:R2:W1:Y:S02]  /*22350*/  SHFL.IDX PT, R0, R12, 0x3, 0x1c1f ;  /* 0x007c1f000c007f89 */ /* 0x00246400000e0000 */
.L_x_2404:
        /* <DEDUP_REMOVED lines=20> */
.L_x_2325:
[----:B------:R-:W-:Y:S05]  /*224a0*/  BSYNC B1 ;  /* 0x0000000000017941 */ /* 0x000fea0003800000 */
.L_x_2309:
        /* <DEDUP_REMOVED lines=15> */
.L_x_2405:
[----:B------:R-:W-:Y:S05]  /*225a0*/  BRA.DIV ~URZ, `(.L_x_2355) ;  /* 0x000023427f007947 */ /* 0x000fea000b800000 */
[----:B------:R3:W4:Y:S02]  /*225b0*/  SHFL.IDX PT, R8, R74, 0x1, 0x1f ;  /* 0x00201f004a087f89 */ /* 0x00072400000e0000 */
.L_x_2406:
        /* <DEDUP_REMOVED lines=19> */
.L_x_2407:
        /* <DEDUP_REMOVED lines=16> */
.L_x_2408:
[----:B---3--:R-:W-:Y:S01]  /*227f0*/  IMAD R0, R0, c[0x0][0x538], RZ ;  /* 0x00014e0000007a24 */ /* 0x008fe200078e02ff */
[----:B------:R-:W-:Y:S04]  /*22800*/  BSSY B1, `(.L_x_2358) ;  /* 0x00000ce000017945 */ /* 0x000fe80003800000 */
[----:B----4-:R-:W-:-:S04]  /*22810*/  IADD3 R8, R0, R8, RZ ;  /* 0x0000000800087210 */ /* 0x010fc80007ffe0ff */
[----:B--2---:R-:W-:-:S13]  /*22820*/  ISETP.GT.AND P0, PT, R8, R9, PT ;  /* 0x000000090800720c */ /* 0x004fda0003f04270 */
[----:B------:R-:W-:Y:S05]  /*22830*/  @P0 BRA `(.L_x_2359) ;  /* 0x0000025000000947 */ /* 0x000fea0003800000 */
.L_x_2363:
        /* <DEDUP_REMOVED lines=17> */
.L_x_2409:
        /* <DEDUP_REMOVED lines=16> */
.L_x_2410:
[----:B--2---:R-:W-:-:S05]  /*22a50*/  IMAD R0, R0, c[0x0][0x538], RZ ;  /* 0x00014e0000007a24 */ /* 0x004fca00078e02ff */
[----:B------:R-:W-:-:S04]  /*22a60*/  IADD3 R8, R0, R8, RZ ;  /* 0x0000000800087210 */ /* 0x000fc80007ffe0ff */
[----:B------:R-:W-:-:S13]  /*22a70*/  ISETP.GT.AND P0, PT, R8, R9, PT ;  /* 0x000000090800720c */ /* 0x000fda0003f04270 */
[----:B-1----:R-:W-:Y:S05]  /*22a80*/  @!P0 BRA `(.L_x_2363) ;  /* 0xfffffdb000008947 */ /* 0x002fea000383ffff */
.L_x_2359:
[----:B------:R-:W-:-:S05]  /*22a90*/  IADD3 R11, -R0, R8, RZ ;  /* 0x00000008000b7210 */ /* 0x000fca0007ffe1ff */
[----:B------:R-:W-:-:S05]  /*22aa0*/  IMAD R0, R4, c[0x0][0x538], R11 ;  /* 0x00014e0004007a24 */ /* 0x000fca00078e020b */
[----:B------:R-:W-:Y:S01]  /*22ab0*/  ISETP.GT.AND P0, PT, R0, R9, PT ;  /* 0x000000090000720c */ /* 0x000fe20003f04270 */
[----:B------:R-:W-:-:S12]  /*22ac0*/  BRA.DIV ~URZ, `(.L_x_2364) ;  /* 0x000022627f007947 */ /* 0x000fd8000b800000 */
[----:B------:R-:W-:-:S03]  /*22ad0*/  VOTE.ANY R12, PT, !P0 ;  /* 0x00000000000c7806 */ /* 0x000fc600040e0100 */
.L_x_2411:
[----:B------:R-:W2:Y:S01]  /*22ae0*/  LDL.LU R0, [R1+0x44] ;  /* 0x0000440001007983 */ /* 0x000ea20000300800 */
[----:B------:R-:W2:Y:S02]  /*22af0*/  POPC R8, R12 ;  /* 0x0000000c00087309 */ /* 0x000ea40000000000 */
[----:B--2---:R-:W-:-:S05]  /*22b00*/  IADD3 R0, R8, R0, RZ ;  /* 0x0000000008007210 */ /* 0x004fca0007ffe0ff */
[----:B------:R2:W-:Y:S01]  /*22b10*/  STL [R1+0x44], R0 ;  /* 0x0000440001007387 */ /* 0x0005e20000100800 */
[----:B------:R-:W-:Y:S05]  /*22b20*/  BRA.DIV ~URZ, `(.L_x_2365) ;  /* 0x000022527f007947 */ /* 0x000fea000b800000 */
[----:B------:R3:W4:Y:S04]  /*22b30*/  SHFL.IDX PT, R10, R6, R8, 0x1f ;  /* 0x00001f08060a7589 */ /* 0x00072800000e0000 */
[----:B------:R3:W1:Y:S02]  /*22b40*/  SHFL.IDX PT, R7, R7, R8, 0x1f ;  /* 0x00001f0807077589 */ /* 0x00066400000e0000 */
.L_x_2412:
[----:B------:R-:W-:Y:S01]  /*22b50*/  ISETP.NE.AND P0, PT, R12, RZ, PT ;  /* 0x000000ff0c00720c */ /* 0x000fe20003f05270 */
[----:B------:R-:W-:-:S12]  /*22b60*/  BSSY B0, `(.L_x_2366) ;  /* 0x0000005000007945 */ /* 0x000fd80003800000 */
[----:B------:R-:W-:Y:S05]  /*22b70*/  @!P0 BRA `(.L_x_2367) ;  /* 0x0000003000008947 */ /* 0x000fea0003800000 */
[----:B------:R-:W-:Y:S01]  /*22b80*/  IADD3 R3, R8, -0x1, RZ ;  /* 0xffffffff08037810 */ /* 0x000fe20007ffe0ff */
[----:B------:R-:W-:Y:S05]  /*22b90*/  BRA.DIV ~URZ, `(.L_x_2368) ;  /* 0x000022b27f007947 */ /* 0x000fea000b800000 */
[----:B------:R2:W3:Y:S02]  /*22ba0*/  SHFL.IDX PT, R13, R4, R3, 0x1f ;  /* 0x00001f03040d7589 */ /* 0x0004e400000e0000 */
.L_x_2367:
[----:B------:R-:W-:Y:S05]  /*22bb0*/  BSYNC B0 ;  /* 0x0000000000007941 */ /* 0x000fea0003800000 */
.L_x_2366:
        /* <DEDUP_REMOVED lines=68> */
.L_x_2370:
        /* <DEDUP_REMOVED lines=68> */
.L_x_2371:
[----:B------:R-:W-:Y:S05]  /*23440*/  BSYNC B0 ;  /* 0x0000000000007941 */ /* 0x000fea0003800000 */
.L_x_2369:
[----:B------:R-:W-:-:S04]  /*23450*/  LOP3.LUT R2, RZ, R2, RZ, 0x33, !PT ;  /* 0x00000002ff027212 */ /* 0x000fc800078e33ff */
[----:B-1----:R-:W-:-:S05]  /*23460*/  IADD3 R0, R2, R10, RZ ;  /* 0x0000000a02007210 */ /* 0x002fca0007ffe0ff */
[----:B------:R1:W-:Y:S01]  /*23470*/  STL [R1+0x3c], R0 ;  /* 0x00003c0001007387 */ /* 0x0003e20000100800 */
[----:B------:R-:W-:Y:S05]  /*23480*/  BRA `(.L_x_2372) ;  /* 0x0000005000007947 */ /* 0x000fea0003800000 */
.L_x_2360:
[----:B------:R-:W-:Y:S01]  /*23490*/  MOV R0, c[0x0][0x53c] ;  /* 0x00014f0000007a02 */ /* 0x000fe20000000f00 */
[----:B------:R2:W-:Y:S04]  /*234a0*/  STL [R1+0x38], R9 ;  /* 0x0000380901007387 */ /* 0x0005e80000100800 */
[----:B------:R2:W-:Y:S04]  /*234b0*/  STL [R1+0x3c], RZ ;  /* 0x00003cff01007387 */ /* 0x0005e80000100800 */
[----:B------:R2:W-:Y:S04]  /*234c0*/  STL [R1+0x40], RZ ;  /* 0x000040ff01007387 */ /* 0x0005e80000100800 */
[----:B------:R2:W-:Y:S02]  /*234d0*/  STL [R1+0x44], R0 ;  /* 0x0000440001007387 */ /* 0x0005e40000100800 */
.L_x_2372:
[----:B------:R-:W-:Y:S05]  /*234e0*/  BSYNC B1 ;  /* 0x0000000000017941 */ /* 0x000fea0003800000 */
.L_x_2358:
        /* <DEDUP_REMOVED lines=9> */
.L_x_2353:
[----:B--2---:R-:W2:Y:S02]  /*23580*/  LDL R0, [R1+0x44] ;  /* 0x0000440001007983 */ /* 0x004ea40000100800 */
[----:B--2---:R-:W-:-:S13]  /*23590*/  ISETP.GE.AND P0, PT, R0, c[0x0][0x53c], PT ;  /* 0x00014f0000007a0c */ /* 0x004fda0003f06270 */
[----:B-1----:R-:W-:Y:S01]  /*235a0*/  @P0 CALL.REL.NOINC `(.L_x_2373) ;  /* 0x0000001000000944 */ /* 0x002fe20003c00000 */
[----:B------:R-:W-:Y:S05]  /*235b0*/  BRA `(.L_x_2374) ;  /* 0xfffdea5000007947 */ /* 0x000fea000383ffff */
.L_x_2373:
[----:B------:R-:W-:Y:S05]  /*235c0*/  EXIT ;  /* 0x000000000000794d */ /* 0x000fea0003800000 */
.L_x_2111:
[----:B------:R-:W-:Y:S01]  /*235d0*/  IMAD.MOV.U32 R0, RZ, RZ, R5 ;  /* 0x000000ffff007224 */ /* 0x000fe200078e0005 */
[----:B------:R-:W-:Y:S02]  /*235e0*/  MOV R2, 0x1 ;  /* 0x0000000100027802 */ /* 0x000fe40000000f00 */
[----:B------:R-:W-:Y:S02]  /*235f0*/  MOV R3, 0x23610 ;  /* 0x0002361000037802 */ /* 0x000fe40000000f00 */
[----:B------:R-:W-:Y:S05]  /*23600*/  CALL.REL.NOINC `($__internal_40_$__cuda_sm70_shflsync_up_p) ;  /* 0x0000193000007944 */ /* 0x000fea0003c00000 */
[----:B------:R-:W-:Y:S01]  /*23610*/  MOV R0, R4 ;  /* 0x0000000400007202 */ /* 0x000fe20000000f00 */
[----:B------:R-:W-:Y:S05]  /*23620*/  BRA `(.L_x_2375) ;  /* 0xfffdce3000007947 */ /* 0x000fea000383ffff */
.L_x_2112:
[----:B------:R-:W-:Y:S01]  /*23630*/  IMAD.MOV.U32 R0, RZ, RZ, R5 ;  /* 0x000000ffff007224 */ /* 0x000fe200078e0005 */
[----:B------:R-:W-:Y:S02]  /*23640*/  MOV R2, 0x2 ;  /* 0x0000000200027802 */ /* 0x000fe40000000f00 */
[----:B------:R-:W-:Y:S02]  /*23650*/  MOV R3, 0x23670 ;  /* 0x0002367000037802 */ /* 0x000fe40000000f00 */
[----:B------:R-:W-:Y:S05]  /*23660*/  CALL.REL.NOINC `($__internal_40_$__cuda_sm70_shflsync_up_p) ;  /* 0x000018d000007944 */ /* 0x000fea0003c00000 */
[----:B------:R-:W-:Y:S01]  /*23670*/  SEL R0, R4, RZ, P4 ;  /* 0x000000ff04007207 */ /* 0x000fe20002000000 */
[----:B------:R-:W-:Y:S01]  /*23680*/  IMAD.MOV.U32 R2, RZ, RZ, 0x4 ;  /* 0x00000004ff027424 */ /* 0x000fe200078e00ff */
[----:B------:R-:W-:-:S03]  /*23690*/  MOV R3, 0x236c0 ;  /* 0x000236c000037802 */ /* 0x000fc60000000f00 */
[----:B------:R-:W-:Y:S02]  /*236a0*/  IMAD.IADD R0, R5, 0x1, R0 ;  /* 0x0000000105007824 */ /* 0x000fe400078e0200 */
        /* <DEDUP_REMOVED lines=14> */
[----:B------:R-:W-:Y:S01]  /*23790*/  IMAD.IADD R4, R0, 0x1, R4 ;  /* 0x0000000100047824 */ /* 0x000fe200078e0204 */
[----:B------:R-:W-:-:S03]  /*237a0*/  MOV R0, 0x1f ;  /* 0x0000001f00007802 */ /* 0x000fc60000000f00 */
[----:B------:R-:W-:Y:S02]  /*237b0*/  IMAD.MOV.U32 R5, RZ, RZ, R4 ;  /* 0x000000ffff057224 */ /* 0x000fe400078e0004 */
[----:B------:R-:W-:Y:S05]  /*237c0*/  CALL.REL.NOINC `($__internal_39_$__cuda_sm70_shflsync_idx_p) ;  /* 0x0000172000007944 */ /* 0x000fea0003c00000 */
[----:B------:R-:W-:Y:S05]  /*237d0*/  BRA `(.L_x_2376) ;  /* 0xfffdcd8000007947 */ /* 0x000fea000383ffff */
.L_x_2114:
[----:B------:R-:W-:Y:S02]  /*237e0*/  SEL R0, RZ, 0x1, P0 ;  /* 0x00000001ff007807 */ /* 0x000fe40000000000 */
[----:B------:R-:W-:Y:S02]  /*237f0*/  MOV R2, 0x23810 ;  /* 0x0002381000027802 */ /* 0x000fe40000000f00 */
[----:B------:R-:W-:Y:S05]  /*23800*/  CALL.REL.NOINC `($__internal_41_$__cuda_sm70_votesync_ballot) ;  /* 0x000017a000007944 */ /* 0x000fea0003c00000 */
[----:B------:R-:W-:Y:S01]  /*23810*/  MOV R10, R0 ;  /* 0x00000000000a7202 */ /* 0x000fe20000000f00 */
[----:B------:R-:W-:Y:S05]  /*23820*/  BRA `(.L_x_2377) ;  /* 0xfffdcdc000007947 */ /* 0x000fea000383ffff */
.L_x_2115:
[----:B------:R-:W-:Y:S01]  /*23830*/  IMAD.MOV.U32 R5, RZ, RZ, R9 ;  /* 0x000000ffff057224 */ /* 0x000fe200078e0009 */
[----:B------:R-:W-:Y:S01]  /*23840*/  MOV R3, R7 ;  /* 0x0000000700037202 */ /* 0x000fe20000000f00 */
[----:B-1----:R-:W-:Y:S01]  /*23850*/  IMAD.MOV.U32 R0, RZ, RZ, 0x1f ;  /* 0x0000001fff007424 */ /* 0x002fe200078e00ff */
[----:B------:R-:W-:Y:S02]  /*23860*/  MOV R2, 0x23880 ;  /* 0x0002388000027802 */ /* 0x000fe40000000f00 */
[----:B------:R-:W-:Y:S05]  /*23870*/  CALL.REL.NOINC `($__internal_39_$__cuda_sm70_shflsync_idx_p) ;  /* 0x0000167000007944 */ /* 0x000fea0003c00000 */
[----:B------:R-:W-:Y:S01]  /*23880*/  IMAD.MOV.U32 R12, RZ, RZ, R0 ;  /* 0x000000ffff0c7224 */ /* 0x000fe200078e0000 */
[----:B------:R-:W-:Y:S01]  /*23890*/  MOV R5, R8 ;  /* 0x0000000800057202 */ /* 0x000fe20000000f00 */
[----:B------:R-:W-:Y:S01]  /*238a0*/  IMAD.MOV.U32 R6, RZ, RZ, RZ ;  /* 0x000000ffff067224 */ /* 0x000fe200078e00ff */
[----:B------:R-:W-:Y:S01]  /*238b0*/  MOV R3, R7 ;  /* 0x0000000700037202 */ /* 0x000fe20000000f00 */
[----:B------:R-:W-:Y:S01]  /*238c0*/  IMAD.MOV.U32 R0, RZ, RZ, 0x1f ;  /* 0x0000001fff007424 */ /* 0x000fe200078e00ff */
[----:B------:R-:W-:-:S02]  /*238d0*/  MOV R2, 0x238f0 ;  /* 0x000238f000027802 */ /* 0x000fc40000000f00 */
[----:B------:R-:W-:Y:S05]  /*238e0*/  CALL.REL.NOINC `($__internal_39_$__cuda_sm70_shflsync_idx_p) ;  /* 0x0000160000007944 */ /* 0x000fea0003c00000 */
[----:B------:R-:W-:Y:S01]  /*238f0*/  MOV R9, R0 ;  /* 0x0000000000097202 */ /* 0x000fe20000000f00 */
[----:B------:R-:W-:Y:S05]  /*23900*/  BRA `(.L_x_2378) ;  /* 0xfffdcd5000007947 */ /* 0x000fea000383ffff */
.L_x_2118:
[----:B------:R-:W-:Y:S01]  /*23910*/  IMAD.MOV.U32 R5, RZ, RZ, R4 ;  /* 0x000000ffff057224 */ /* 0x000fe200078e0004 */
[----:B-1----:R-:W-:-:S02]  /*23920*/  MOV R0, 0x1f ;  /* 0x0000001f00007802 */ /* 0x002fc40000000f00 */
[----:B------:R-:W-:Y:S02]  /*23930*/  MOV R2, 0x23950 ;  /* 0x0002395000027802 */ /* 0x000fe40000000f00 */
[----:B--234-:R-:W-:Y:S05]  /*23940*/  CALL.REL.NOINC `($__internal_39_$__cuda_sm70_shflsync_idx_p) ;  /* 0x000015a000007944 */ /* 0x01cfea0003c00000 */
[----:B------:R-:W-:Y:S01]  /*23950*/  MOV R6, R0 ;  /* 0x0000000000067202 */ /* 0x000fe20000000f00 */
[----:B------:R-:W-:Y:S05]  /*23960*/  BRA `(.L_x_2117) ;  /* 0xfffdcd5000007947 */ /* 0x000fea000383ffff */
.L_x_2175:
[----:B------:R-:W-:Y:S01]  /*23970*/  IMAD.MOV.U32 R5, RZ, RZ, R10 ;  /* 0x000000ffff057224 */ /* 0x000fe200078e000a */
[----:B------:R-:W-:Y:S01]  /*23980*/  MOV R3, RZ ;  /* 0x000000ff00037202 */ /* 0x000fe20000000f00 */
[----:B------:R-:W-:Y:S01]  /*23990*/  IMAD.MOV.U32 R0, RZ, RZ, 0x1c1f ;  /* 0x00001c1fff007424 */ /* 0x000fe200078e00ff */
[----:B-1----:R-:W-:Y:S02]  /*239a0*/  MOV R2, 0x239c0 ;  /* 0x000239c000027802 */ /* 0x002fe40000000f00 */
[----:B-----5:R-:W-:Y:S05]  /*239b0*/  CALL.REL.NOINC `($__internal_39_$__cuda_sm70_shflsync_idx_p) ;  /* 0x0000153000007944 */ /* 0x020fea0003c00000 */
[----:B------:R-:W-:Y:S01]  /*239c0*/  MOV R8, R0 ;  /* 0x0000000000087202 */ /* 0x000fe20000000f00 */
[----:B------:R-:W-:Y:S05]  /*239d0*/  BRA `(.L_x_2379) ;  /* 0xfffe557000007947 */ /* 0x000fea000383ffff */
.L_x_2176:
[----:B------:R-:W-:Y:S01]  /*239e0*/  IMAD.MOV.U32 R5, RZ, RZ, R11 ;  /* 0x000000ffff057224 */ /* 0x000fe200078e000b */
[----:B------:R-:W-:Y:S01]  /*239f0*/  MOV R3, RZ ;  /* 0x000000ff00037202 */ /* 0x000fe20000000f00 */
[----:B------:R-:W-:Y:S01]  /*23a00*/  IMAD.MOV.U32 R0, RZ, RZ, 0x1c1f ;  /* 0x00001c1fff007424 */ /* 0x000fe200078e00ff */
[----:B-1----:R-:W-:Y:S02]  /*23a10*/  MOV R2, 0x23a30 ;  /* 0x00023a3000027802 */ /* 0x002fe40000000f00 */
[----:B--23-5:R-:W-:Y:S05]  /*23a20*/  CALL.REL.NOINC `($__internal_39_$__cuda_sm70_shflsync_idx_p) ;  /* 0x000014c000007944 */ /* 0x02cfea0003c00000 */
[----:B------:R-:W-:Y:S05]  /*23a30*/  BRA `(.L_x_2380) ;  /* 0xfffe553000007947 */ /* 0x000fea000383ffff */
.L_x_2179:
[----:B-1----:R-:W-:Y:S01]  /*23a40*/  IMAD.MOV.U32 R5, RZ, RZ, R10 ;  /* 0x000000ffff057224 */ /* 0x002fe200078e000a */
[----:B------:R-:W-:Y:S01]  /*23a50*/  MOV R3, 0x1 ;  /* 0x0000000100037802 */ /* 0x000fe20000000f00 */
[----:B------:R-:W-:Y:S01]  /*23a60*/  IMAD.MOV.U32 R0, RZ, RZ, 0x1c1f ;  /* 0x00001c1fff007424 */ /* 0x000fe200078e00ff */
[----:B------:R-:W-:-:S02]  /*23a70*/  MOV R2, 0x23a90 ;  /* 0x00023a9000027802 */ /* 0x000fc40000000f00 */
[----:B---345:R-:W-:Y:S05]  /*23a80*/  CALL.REL.NOINC `($__internal_39_$__cuda_sm70_shflsync_idx_p) ;  /* 0x0000146000007944 */ /* 0x038fea0003c00000 */
[----:B------:R-:W-:Y:S01]  /*23a90*/  IMAD.MOV.U32 R8, RZ, RZ, R0 ;  /* 0x000000ffff087224 */ /* 0x000fe200078e0000 */
[----:B------:R-:W-:Y:S01]  /*23aa0*/  MOV R3, 0x1 ;  /* 0x0000000100037802 */ /* 0x000fe20000000f00 */
[----:B------:R-:W-:Y:S01]  /*23ab0*/  IMAD.MOV.U32 R5, RZ, RZ, R11 ;  /* 0x000000ffff057224 */ /* 0x000fe200078e000b */
[----:B------:R-:W-:-:S02]  /*23ac0*/  MOV R0, 0x1c1f ;  /* 0x00001c1f00007802 */ /* 0x000fc40000000f00 */
[----:B------:R-:W-:Y:S02]  /*23ad0*/  MOV R2, 0x23af0 ;  /* 0x00023af000027802 */ /* 0x000fe40000000f00 */
[----:B------:R-:W-:Y:S05]  /*23ae0*/  CALL.REL.NOINC `($__internal_39_$__cuda_sm70_shflsync_idx_p) ;  /* 0x0000140000007944 */ /* 0x000fea0003c00000 */
[----:B------:R-:W-:Y:S05]  /*23af0*/  BRA `(.L_x_2381) ;  /* 0xfffe563000007947 */ /* 0x000fea000383ffff */
.L_x_2182:
[----:B-1----:R-:W-:Y:S01]  /*23b00*/  IMAD.MOV.U32 R5, RZ, RZ, R10 ;  /* 0x000000ffff057224 */ /* 0x002fe200078e000a */
[----:B------:R-:W-:Y:S01]  /*23b10*/  MOV R3, 0x2 ;  /* 0x0000000200037802 */ /* 0x000fe20000000f00 */
[----:B------:R-:W-:Y:S01]  /*23b20*/  IMAD.MOV.U32 R0, RZ, RZ, 0x1c1f ;  /* 0x00001c1fff007424 */ /* 0x000fe200078e00ff */
[----:B------:R-:W-:Y:S02]  /*23b30*/  MOV R2, 0x23b50 ;  /* 0x00023b5000027802 */ /* 0x000fe40000000f00 */
[----:B--2345:R-:W-:Y:S05]  /*23b40*/  CALL.REL.NOINC `($__internal_39_$__cuda_sm70_shflsync_idx_p) ;  /* 0x000013a000007944 */ /* 0x03cfea0003c00000 */
[----:B------:R-:W-:Y:S01]  /*23b50*/  MOV R8, R0 ;  /* 0x0000000000087202 */ /* 0x000fe20000000f00 */
[----:B------:R-:W-:Y:S05]  /*23b60*/  BRA `(.L_x_2382) ;  /* 0xfffe576000007947 */ /* 0x000fea000383ffff */
.L_x_2183:
[----:B-1----:R-:W-:Y:S01]  /*23b70*/  IMAD.MOV.U32 R5, RZ, RZ, R11 ;  /* 0x000000ffff057224 */ /* 0x002fe200078e000b */
[----:B------:R-:W-:Y:S01]  /*23b80*/  MOV R3, 0x2 ;  /* 0x0000000200037802 */ /* 0x000fe20000000f00 */
[----:B------:R-:W-:Y:S01]  /*23b90*/  IMAD.MOV.U32 R0, RZ, RZ, 0x1c1f ;  /* 0x00001c1fff007424 */ /* 0x000fe200078e00ff */
[----:B------:R-:W-:Y:S02]  /*23ba0*/  MOV R2, 0x23bc0 ;  /* 0x00023bc000027802 */ /* 0x000fe40000000f00 */
[----:B--2345:R-:W-:Y:S05]  /*23bb0*/  CALL.REL.NOINC `($__internal_39_$__cuda_sm70_shflsync_idx_p) ;  /* 0x0000133000007944 */ /* 0x03cfea0003c00000 */
[----:B------:R-:W-:Y:S05]  /*23bc0*/  BRA `(.L_x_2383) ;  /* 0xfffe572000007947 */ /* 0x000fea000383ffff */
.L_x_2186:
[----:B--2---:R-:W-:Y:S01]  /*23bd0*/  IMAD.MOV.U32 R5, RZ, RZ, R10 ;  /* 0x000000ffff057224 */ /* 0x004fe200078e000a */
[----:B------:R-:W-:Y:S01]  /*23be0*/  MOV R3, 0x3 ;  /* 0x0000000300037802 */ /* 0x000fe20000000f00 */
[----:B---3--:R-:W-:Y:S01]  /*23bf0*/  IMAD.MOV.U32 R0, RZ, RZ, 0x1c1f ;  /* 0x00001c1fff007424 */ /* 0x008fe200078e00ff */
[----:B------:R-:W-:-:S02]  /*23c00*/  MOV R2, 0x23c20 ;  /* 0x00023c2000027802 */ /* 0x000fc40000000f00 */
[----:B-1--45:R-:W-:Y:S05]  /*23c10*/  CALL.REL.NOINC `($__internal_39_$__cuda_sm70_shflsync_idx_p) ;  /* 0x000012d000007944 */ /* 0x032fea0003c00000 */
[----:B------:R-:W-:Y:S01]  /*23c20*/  IMAD.MOV.U32 R8, RZ, RZ, R0 ;  /* 0x000000ffff087224 */ /* 0x000fe200078e0000 */
[----:B------:R-:W-:Y:S01]  /*23c30*/  MOV R3, 0x3 ;  /* 0x0000000300037802 */ /* 0x000fe20000000f00 */
[----:B------:R-:W-:Y:S01]  /*23c40*/  IMAD.MOV.U32 R5, RZ, RZ, R11 ;  /* 0x000000ffff057224 */ /* 0x000fe200078e000b */
[----:B------:R-:W-:-:S02]  /*23c50*/  MOV R0, 0x1c1f ;  /* 0x00001c1f00007802 */ /* 0x000fc40000000f00 */
[----:B------:R-:W-:Y:S02]  /*23c60*/  MOV R2, 0x23c80 ;  /* 0x00023c8000027802 */ /* 0x000fe40000000f00 */
[----:B------:R-:W-:Y:S05]  /*23c70*/  CALL.REL.NOINC `($__internal_39_$__cuda_sm70_shflsync_idx_p) ;  /* 0x0000127000007944 */ /* 0x000fea0003c00000 */
[----:B------:R-:W-:Y:S05]  /*23c80*/  BRA `(.L_x_2384) ;  /* 0xfffe581000007947 */ /* 0x000fea000383ffff */
.L_x_2305:
[----:B------:R-:W-:Y:S01]  /*23c90*/  IMAD.MOV.U32 R0, RZ, RZ, R234 ;  /* 0x000000ffff007224 */ /* 0x000fe200078e00ea */
[----:B------:R-:W-:Y:S02]  /*23ca0*/  MOV R3, 0x2 ;  /* 0x0000000200037802 */ /* 0x000fe40000000f00 */
[----:B------:R-:W-:Y:S02]  /*23cb0*/  MOV R2, 0x23cd0 ;  /* 0x00023cd000027802 */ /* 0x000fe40000000f00 */
[----:B------:R-:W-:Y:S05]  /*23cc0*/  CALL.REL.NOINC `($__internal_38_$__cuda_sm70_shflsync_bfly_p) ;  /* 0x000011e000007944 */ /* 0x000fea0003c00000 */
[----:B------:R-:W-:Y:S05]  /*23cd0*/  BRA `(.L_x_2385) ;  /* 0xffffa62000007947 */ /* 0x000fea000383ffff */
.L_x_2306:
[----:B------:R-:W-:Y:S01]  /*23ce0*/  IMAD.MOV.U32 R0, RZ, RZ, R7 ;  /* 0x000000ffff007224 */ /* 0x000fe200078e0007 */
[----:B------:R-:W-:Y:S02]  /*23cf0*/  MOV R3, 0x1 ;  /* 0x0000000100037802 */ /* 0x000fe40000000f00 */
[----:B------:R-:W-:Y:S02]  /*23d00*/  MOV R2, 0x23d20 ;  /* 0x00023d2000027802 */ /* 0x000fe40000000f00 */
[----:B-1----:R-:W-:Y:S05]  /*23d10*/  CALL.REL.NOINC `($__internal_38_$__cuda_sm70_shflsync_bfly_p) ;  /* 0x0000119000007944 */ /* 0x002fea0003c00000 */
[----:B------:R-:W-:Y:S01]  /*23d20*/  FADD.FTZ R7, R7, R0 ;  /* 0x0000000007077221 */ /* 0x000fe20000010000 */
[----:B------:R-:W-:Y:S02]  /*23d30*/  MOV R0, R236 ;  /* 0x000000ec00007202 */ /* 0x000fe40000000f00 */
[----:B------:R-:W-:Y:S02]  /*23d40*/  MOV R3, 0x2 ;  /* 0x0000000200037802 */ /* 0x000fe40000000f00 */
[----:B------:R-:W-:-:S02]  /*23d50*/  MOV R2, 0x23d70 ;  /* 0x00023d7000027802 */ /* 0x000fc40000000f00 */
[----:B------:R-:W-:Y:S05]  /*23d60*/  CALL.REL.NOINC `($__internal_38_$__cuda_sm70_shflsync_bfly_p) ;  /* 0x0000114000007944 */ /* 0x000fea0003c00000 */
[----:B------:R-:W-:Y:S01]  /*23d70*/  FADD.FTZ R5, R236, R0 ;  /* 0x00000000ec057221 */ /* 0x000fe20000010000 */
[----:B------:R-:W-:-:S02]  /*23d80*/  MOV R3, 0x1 ;  /* 0x0000000100037802 */ /* 0x000fc40000000f00 */
[----:B------:R-:W-:Y:S02]  /*23d90*/  MOV R2, 0x23dc0 ;  /* 0x00023dc000027802 */ /* 0x000fe40000000f00 */
[----:B------:R-:W-:Y:S02]  /*23da0*/  MOV R0, R5 ;  /* 0x0000000500007202 */ /* 0x000fe40000000f00 */
[----:B------:R-:W-:Y:S05]  /*23db0*/  CALL.REL.NOINC `($__internal_38_$__cuda_sm70_shflsync_bfly_p) ;  /* 0x000010f000007944 */ /* 0x000fea0003c00000 */
[----:B------:R-:W-:Y:S01]  /*23dc0*/  FADD.FTZ R6, R5, R0 ;  /* 0x0000000005067221 */ /* 0x000fe20000010000 */
[----:B------:R-:W-:Y:S02]  /*23dd0*/  MOV R0, R246 ;  /* 0x000000f600007202 */ /* 0x000fe40000000f00 */
[----:B------:R-:W-:Y:S02]  /*23de0*/  MOV R3, 0x2 ;  /* 0x0000000200037802 */ /* 0x000fe40000000f00 */
[----:B------:R-:W-:Y:S02]  /*23df0*/  MOV R2, 0x23e10 ;  /* 0x00023e1000027802 */ /* 0x000fe40000000f00 */
[----:B------:R-:W-:Y:S05]  /*23e00*/  CALL.REL.NOINC `($__internal_38_$__cuda_sm70_shflsync_bfly_p) ;  /* 0x000010a000007944 */ /* 0x000fea0003c00000 */
[----:B------:R-:W-:Y:S01]  /*23e10*/  FADD.FTZ R5, R246, R0 ;  /* 0x00000000f6057221 */ /* 0x000fe20000010000 */
[----:B------:R-:W-:Y:S02]  /*23e20*/  MOV R3, 0x1 ;  /* 0x0000000100037802 */ /* 0x000fe40000000f00 */
[----:B------:R-:W-:-:S02]  /*23e30*/  MOV R2, 0x23e60 ;  /* 0x00023e6000027802 */ /* 0x000fc40000000f00 */
        /* <DEDUP_REMOVED lines=9> */
[----:B------:R-:W-:Y:S02]  /*23ed0*/  MOV R2, 0x23f00 ;  /* 0x00023f0000027802 */ /* 0x000fe40000000f00 */
[----:B------:R-:W-:-:S02]  /*23ee0*/  MOV R0, R4 ;  /* 0x0000000400007202 */ /* 0x000fc40000000f00 */
[----:B------:R-:W-:Y:S05]  /*23ef0*/  CALL.REL.NOINC `($__internal_38_$__cuda_sm70_shflsync_bfly_p) ;  /* 0x00000fb000007944 */ /* 0x000fea0003c00000 */
[----:B------:R-:W-:Y:S01]  /*23f00*/  MOV R8, R0 ;  /* 0x0000000000087202 */ /* 0x000fe20000000f00 */
[----:B------:R-:W-:Y:S05]  /*23f10*/  BRA `(.L_x_2386) ;  /* 0xffffa4d000007947 */ /* 0x000fea000383ffff */
.L_x_2313:
[----:B-1234-:R-:W-:Y:S01]  /*23f20*/  IMAD.MOV.U32 R5, RZ, RZ, R12 ;  /* 0x000000ffff057224 */ /* 0x01efe200078e000c */
[----:B------:R-:W-:Y:S01]  /*23f30*/  MOV R3, RZ ;  /* 0x000000ff00037202 */ /* 0x000fe20000000f00 */
[----:B------:R-:W-:Y:S01]  /*23f40*/  IMAD.MOV.U32 R0, RZ, RZ, 0x1c1f ;  /* 0x00001c1fff007424 */ /* 0x000fe200078e00ff */
[----:B------:R-:W-:-:S02]  /*23f50*/  MOV R2, 0x23f70 ;  /* 0x00023f7000027802 */ /* 0x000fc40000000f00 */
[----:B------:R-:W-:Y:S05]  /*23f60*/  CALL.REL.NOINC `($__internal_39_$__cuda_sm70_shflsync_idx_p) ;  /* 0x00000f8000007944 */ /* 0x000fea0003c00000 */
[----:B------:R-:W-:Y:S01]  /*23f70*/  MOV R10, R0 ;  /* 0x00000000000a7202 */ /* 0x000fe20000000f00 */
[----:B------:R-:W-:Y:S05]  /*23f80*/  BRA `(.L_x_2387) ;  /* 0xffffbf1000007947 */ /* 0x000fea000383ffff */
.L_x_2314:
[----:B------:R-:W-:Y:S01]  /*23f90*/  IMAD.MOV.U32 R5, RZ, RZ, R13 ;  /* 0x000000ffff057224 */ /* 0x000fe200078e000d */
[----:B------:R-:W-:Y:S01]  /*23fa0*/  MOV R3, RZ ;  /* 0x000000ff00037202 */ /* 0x000fe20000000f00 */
[----:B------:R-:W-:Y:S01]  /*23fb0*/  IMAD.MOV.U32 R0, RZ, RZ, 0x1c1f ;  /* 0x00001c1fff007424 */ /* 0x000fe200078e00ff */
[----:B------:R-:W-:-:S02]  /*23fc0*/  MOV R2, 0x23fe0 ;  /* 0x00023fe000027802 */ /* 0x000fc40000000f00 */
[----:B-12---:R-:W-:Y:S05]  /*23fd0*/  CALL.REL.NOINC `($__internal_39_$__cuda_sm70_shflsync_idx_p) ;  /* 0x00000f1000007944 */ /* 0x006fea0003c00000 */
[----:B------:R-:W-:Y:S05]  /*23fe0*/  BRA `(.L_x_2388) ;  /* 0xffffbed000007947 */ /* 0x000fea000383ffff */
.L_x_2317:
[----:B------:R-:W-:Y:S01]  /*23ff0*/  IMAD.MOV.U32 R5, RZ, RZ, R12 ;  /* 0x000000ffff057224 */ /* 0x000fe200078e000c */
[----:B--2---:R-:W-:Y:S01]  /*24000*/  MOV R3, 0x1 ;  /* 0x0000000100037802 */ /* 0x004fe20000000f00 */
[----:B----4-:R-:W-:Y:S01]  /*24010*/  IMAD.MOV.U32 R0, RZ, RZ, 0x1c1f ;  /* 0x00001c1fff007424 */ /* 0x010fe200078e00ff */
[----:B------:R-:W-:-:S02]  /*24020*/  MOV R2, 0x24040 ;  /* 0x0002404000027802 */ /* 0x000fc40000000f00 */
[----:B-1-3--:R-:W-:Y:S05]  /*24030*/  CALL.REL.NOINC `($__internal_39_$__cuda_sm70_shflsync_idx_p) ;  /* 0x00000eb000007944 */ /* 0x00afea0003c00000 */
[----:B------:R-:W-:Y:S01]  /*24040*/  IMAD.MOV.U32 R10, RZ, RZ, R0 ;  /* 0x000000ffff0a7224 */ /* 0x000fe200078e0000 */
[----:B------:R-:W-:Y:S01]  /*24050*/  MOV R3, 0x1 ;  /* 0x0000000100037802 */ /* 0x000fe20000000f00 */
[----:B------:R-:W-:Y:S01]  /*24060*/  IMAD.MOV.U32 R5, RZ, RZ, R13 ;  /* 0x000000ffff057224 */ /* 0x000fe200078e000d */
[----:B------:R-:W-:-:S02]  /*24070*/  MOV R0, 0x1c1f ;  /* 0x00001c1f00007802 */ /* 0x000fc40000000f00 */
[----:B------:R-:W-:Y:S02]  /*24080*/  MOV R2, 0x240a0 ;  /* 0x000240a000027802 */ /* 0x000fe40000000f00 */
[----:B------:R-:W-:Y:S05]  /*24090*/  CALL.REL.NOINC `($__internal_39_$__cuda_sm70_shflsync_idx_p) ;  /* 0x00000e5000007944 */ /* 0x000fea0003c00000 */
[----:B------:R-:W-:Y:S05]  /*240a0*/  BRA `(.L_x_2389) ;  /* 0xffffbf9000007947 */ /* 0x000fea000383ffff */
.L_x_2320:
[----:B------:R-:W-:Y:S01]  /*240b0*/  IMAD.MOV.U32 R5, RZ, RZ, R12 ;  /* 0x000000ffff057224 */ /* 0x000fe200078e000c */
[----:B-1----:R-:W-:Y:S01]  /*240c0*/  MOV R3, 0x2 ;  /* 0x0000000200037802 */ /* 0x002fe20000000f00 */
[----:B----4-:R-:W-:Y:S01]  /*240d0*/  IMAD.MOV.U32 R0, RZ, RZ, 0x1c1f ;  /* 0x00001c1fff007424 */ /* 0x010fe200078e00ff */
[----:B------:R-:W-:Y:S02]  /*240e0*/  MOV R2, 0x24100 ;  /* 0x0002410000027802 */ /* 0x000fe40000000f00 */
[----:B--23--:R-:W-:Y:S05]  /*240f0*/  CALL.REL.NOINC `($__internal_39_$__cuda_sm70_shflsync_idx_p) ;  /* 0x00000df000007944 */ /* 0x00cfea0003c00000 */
[----:B------:R-:W-:Y:S01]  /*24100*/  MOV R10, R0 ;  /* 0x00000000000a7202 */ /* 0x000fe20000000f00 */
[----:B------:R-:W-:Y:S05]  /*24110*/  BRA `(.L_x_2390) ;  /* 0xffffc0a000007947 */ /* 0x000fea000383ffff */
.L_x_2321:
[----:B------:R-:W-:Y:S01]  /*24120*/  IMAD.MOV.U32 R5, RZ, RZ, R13 ;  /* 0x000000ffff057224 */ /* 0x000fe200078e000d */
[----:B------:R-:W-:Y:S01]  /*24130*/  MOV R3, 0x2 ;  /* 0x0000000200037802 */ /* 0x000fe20000000f00 */
[----:B----4-:R-:W-:Y:S01]  /*24140*/  IMAD.MOV.U32 R0, RZ, RZ, 0x1c1f ;  /* 0x00001c1fff007424 */ /* 0x010fe200078e00ff */
[----:B------:R-:W-:Y:S02]  /*24150*/  MOV R2, 0x24170 ;  /* 0x0002417000027802 */ /* 0x000fe40000000f00 */
[----:B-123--:R-:W-:Y:S05]  /*24160*/  CALL.REL.NOINC `($__internal_39_$__cuda_sm70_shflsync_idx_p) ;  /* 0x00000d8000007944 */ /* 0x00efea0003c00000 */
[----:B------:R-:W-:Y:S05]  /*24170*/  BRA `(.L_x_2391) ;  /* 0xffffc06000007947 */ /* 0x000fea000383ffff */
.L_x_2324:
[----:B------:R-:W-:Y:S01]  /*24180*/  IMAD.MOV.U32 R5, RZ, RZ, R12 ;  /* 0x000000ffff057224 */ /* 0x000fe200078e000c */
[----:B-1----:R-:W-:Y:S01]  /*24190*/  MOV R3, 0x3 ;  /* 0x0000000300037802 */ /* 0x002fe20000000f00 */
[----:B------:R-:W-:Y:S01]  /*241a0*/  IMAD.MOV.U32 R0, RZ, RZ, 0x1c1f ;  /* 0x00001c1fff007424 */ /* 0x000fe200078e00ff */
[----:B------:R-:W-:-:S02]  /*241b0*/  MOV R2, 0x241d0 ;  /* 0x000241d000027802 */ /* 0x000fc40000000f00 */
[----:B--234-:R-:W-:Y:S05]  /*241c0*/  CALL.REL.NOINC `($__internal_39_$__cuda_sm70_shflsync_idx_p) ;  /* 0x00000d2000007944 */ /* 0x01cfea0003c00000 */
[----:B------:R-:W-:Y:S01]  /*241d0*/  IMAD.MOV.U32 R6, RZ, RZ, R0 ;  /* 0x000000ffff067224 */ /* 0x000fe200078e0000 */
[----:B------:R-:W-:Y:S01]  /*241e0*/  MOV R3, 0x3 ;  /* 0x0000000300037802 */ /* 0x000fe20000000f00 */
[----:B------:R-:W-:Y:S01]  /*241f0*/  IMAD.MOV.U32 R5, RZ, RZ, R13 ;  /* 0x000000ffff057224 */ /* 0x000fe200078e000d */
[----:B------:R-:W-:-:S02]  /*24200*/  MOV R0, 0x1c1f ;  /* 0x00001c1f00007802 */ /* 0x000fc40000000f00 */
[----:B------:R-:W-:Y:S02]  /*24210*/  MOV R2, 0x24230 ;  /* 0x0002423000027802 */ /* 0x000fe40000000f00 */
[----:B------:R-:W-:Y:S05]  /*24220*/  CALL.REL.NOINC `($__internal_39_$__cuda_sm70_shflsync_idx_p) ;  /* 0x00000cc000007944 */ /* 0x000fea0003c00000 */
[----:B------:R-:W-:Y:S05]  /*24230*/  BRA `(.L_x_2392) ;  /* 0xffffc13000007947 */ /* 0x000fea000383ffff */
.L_x_2326:
[----:B------:R-:W-:Y:S01]  /*24240*/  IMAD.MOV.U32 R5, RZ, RZ, R22 ;  /* 0x000000ffff057224 */ /* 0x000fe200078e0016 */
[----:B------:R-:W-:Y:S01]  /*24250*/  MOV R3, RZ ;  /* 0x000000ff00037202 */ /* 0x000fe20000000f00 */
[----:B------:R-:W-:Y:S01]  /*24260*/  IMAD.MOV.U32 R0, RZ, RZ, 0x1c1f ;  /* 0x00001c1fff007424 */ /* 0x000fe200078e00ff */
[----:B------:R-:W-:Y:S02]  /*24270*/  MOV R2, 0x24290 ;  /* 0x0002429000027802 */ /* 0x000fe40000000f00 */
[----:B------:R-:W-:Y:S05]  /*24280*/  CALL.REL.NOINC `($__internal_39_$__cuda_sm70_shflsync_idx_p) ;  /* 0x00000c6000007944 */ /* 0x000fea0003c00000 */
[----:B------:R-:W-:Y:S01]  /*24290*/  MOV R4, R0 ;  /* 0x0000000000047202 */ /* 0x000fe20000000f00 */
[----:B------:R-:W-:Y:S05]  /*242a0*/  BRA `(.L_x_2393) ;  /* 0xffffc44000007947 */ /* 0x000fea000383ffff */
.L_x_2327:
[----:B------:R-:W-:Y:S01]  /*242b0*/  IMAD.MOV.U32 R5, RZ, RZ, R24 ;  /* 0x000000ffff057224 */ /* 0x000fe200078e0018 */
[----:B------:R-:W-:Y:S01]  /*242c0*/  MOV R3, RZ ;  /* 0x000000ff00037202 */ /* 0x000fe20000000f00 */
[----:B------:R-:W-:Y:S01]  /*242d0*/  IMAD.MOV.U32 R0, RZ, RZ, 0x1c1f ;  /* 0x00001c1fff007424 */ /* 0x000fe200078e00ff */
[----:B------:R-:W-:Y:S02]  /*242e0*/  MOV R2, 0x24300 ;  /* 0x0002430000027802 */ /* 0x000fe40000000f00 */
[----:B-12---:R-:W-:Y:S05]  /*242f0*/  CALL.REL.NOINC `($__internal_39_$__cuda_sm70_shflsync_idx_p) ;  /* 0x00000bf000007944 */ /* 0x006fea0003c00000 */
[----:B------:R-:W-:Y:S05]  /*24300*/  BRA `(.L_x_2394) ;  /* 0xffffc40000007947 */ /* 0x000fea000383ffff */
.L_x_2330:
[----:B------:R-:W-:Y:S01]  /*24310*/  IMAD.MOV.U32 R5, RZ, RZ, R22 ;  /* 0x000000ffff057224 */ /* 0x000fe200078e0016 */
[----:B----4-:R-:W-:Y:S01]  /*24320*/  MOV R3, 0x1 ;  /* 0x0000000100037802 */ /* 0x010fe20000000f00 */
[----:B------:R-:W-:Y:S01]  /*24330*/  IMAD.MOV.U32 R0, RZ, RZ, 0x1c1f ;  /* 0x00001c1fff007424 */ /* 0x000fe200078e00ff */
[----:B------:R-:W-:-:S02]  /*24340*/  MOV R2, 0x24360 ;  /* 0x0002436000027802 */ /* 0x000fc40000000f00 */
[----:B-123--:R-:W-:Y:S05]  /*24350*/  CALL.REL.NOINC `($__internal_39_$__cuda_sm70_shflsync_idx_p) ;  /* 0x00000b9000007944 */ /* 0x00efea0003c00000 */
[----:B------:R-:W-:Y:S01]  /*24360*/  IMAD.MOV.U32 R4, RZ, RZ, R0 ;  /* 0x000000ffff047224 */ /* 0x000fe200078e0000 */
[----:B------:R-:W-:Y:S01]  /*24370*/  MOV R3, 0x1 ;  /* 0x0000000100037802 */ /* 0x000fe20000000f00 */
[----:B------:R-:W-:Y:S01]  /*24380*/  IMAD.MOV.U32 R5, RZ, RZ, R24 ;  /* 0x000000ffff057224 */ /* 0x000fe200078e0018 */
[----:B------:R-:W-:-:S02]  /*24390*/  MOV R0, 0x1c1f ;  /* 0x00001c1f00007802 */ /* 0x000fc40000000f00 */
[----:B------:R-:W-:Y:S02]  /*243a0*/  MOV R2, 0x243c0 ;  /* 0x000243c000027802 */ /* 0x000fe40000000f00 */
[----:B------:R-:W-:Y:S05]  /*243b0*/  CALL.REL.NOINC `($__internal_39_$__cuda_sm70_shflsync_idx_p) ;  /* 0x00000b3000007944 */ /* 0x000fea0003c00000 */
[----:B------:R-:W-:Y:S05]  /*243c0*/  BRA `(.L_x_2395) ;  /* 0xffffc82000007947 */ /* 0x000fea000383ffff */
.L_x_2333:
[----:B------:R-:W-:Y:S01]  /*243d0*/  IMAD.MOV.U32 R5, RZ, RZ, R22 ;  /* 0x000000ffff057224 */ /* 0x000fe200078e0016 */
[----:B---3--:R-:W-:Y:S01]  /*243e0*/  MOV R3, 0x2 ;  /* 0x0000000200037802 */ /* 0x008fe20000000f00 */
[----:B----4-:R-:W-:Y:S01]  /*243f0*/  IMAD.MOV.U32 R0, RZ, RZ, 0x1c1f ;  /* 0x00001c1fff007424 */ /* 0x010fe200078e00ff */
[----:B------:R-:W-:Y:S02]  /*24400*/  MOV R2, 0x24420 ;  /* 0x0002442000027802 */ /* 0x000fe40000000f00 */
[----:B-12---:R-:W-:Y:S05]  /*24410*/  CALL.REL.NOINC `($__internal_39_$__cuda_sm70_shflsync_idx_p) ;  /* 0x00000ad000007944 */ /* 0x006fea0003c00000 */
[----:B------:R-:W-:Y:S01]  /*24420*/  MOV R4, R0 ;  /* 0x0000000000047202 */ /* 0x000fe20000000f00 */
[----:B------:R-:W-:Y:S05]  /*24430*/  BRA `(.L_x_2396) ;  /* 0xffffcb3000007947 */ /* 0x000fea000383ffff */
.L_x_2334:
[----:B------:R-:W-:Y:S01]  /*24440*/  IMAD.MOV.U32 R5, RZ, RZ, R24 ;  /* 0x000000ffff057224 */ /* 0x000fe200078e0018 */
[----:B---3--:R-:W-:Y:S01]  /*24450*/  MOV R3, 0x2 ;  /* 0x0000000200037802 */ /* 0x008fe20000000f00 */
[----:B----4-:R-:W-:Y:S01]  /*24460*/  IMAD.MOV.U32 R0, RZ, RZ, 0x1c1f ;  /* 0x00001c1fff007424 */ /* 0x010fe200078e00ff */
[----:B------:R-:W-:Y:S02]  /*24470*/  MOV R2, 0x24490 ;  /* 0x0002449000027802 */ /* 0x000fe40000000f00 */
[----:B-12---:R-:W-:Y:S05]  /*24480*/  CALL.REL.NOINC `($__internal_39_$__cuda_sm70_shflsync_idx_p) ;  /* 0x00000a6000007944 */ /* 0x006fea0003c00000 */
[----:B------:R-:W-:Y:S05]  /*24490*/  BRA `(.L_x_2397) ;  /* 0xffffcaf000007947 */ /* 0x000fea000383ffff */
.L_x_2337:
[----:B------:R-:W-:Y:S01]  /*244a0*/  IMAD.MOV.U32 R5, RZ, RZ, R22 ;  /* 0x000000ffff057224 */ /* 0x000fe200078e0016 */
[----:B--23--:R-:W-:Y:S01]  /*244b0*/  MOV R3, 0x3 ;  /* 0x0000000300037802 */ /* 0x00cfe20000000f00 */
[----:B-1----:R-:W-:Y:S01]  /*244c0*/  IMAD.MOV.U32 R0, RZ, RZ, 0x1c1f ;  /* 0x00001c1fff007424 */ /* 0x002fe200078e00ff */
[----:B------:R-:W-:-:S02]  /*244d0*/  MOV R2, 0x244f0 ;  /* 0x000244f000027802 */ /* 0x000fc40000000f00 */
[----:B----4-:R-:W-:Y:S05]  /*244e0*/  CALL.REL.NOINC `($__internal_39_$__cuda_sm70_shflsync_idx_p) ;  /* 0x00000a0000007944 */ /* 0x010fea0003c00000 */
[----:B------:R-:W-:Y:S01]  /*244f0*/  IMAD.MOV.U32 R4, RZ, RZ, R0 ;  /* 0x000000ffff047224 */ /* 0x000fe200078e0000 */
[----:B------:R-:W-:Y:S01]  /*24500*/  MOV R3, 0x3 ;  /* 0x0000000300037802 */ /* 0x000fe20000000f00 */
[----:B------:R-:W-:Y:S01]  /*24510*/  IMAD.MOV.U32 R5, RZ, RZ, R24 ;  /* 0x000000ffff057224 */ /* 0x000fe200078e0018 */
[----:B------:R-:W-:-:S02]  /*24520*/  MOV R0, 0x1c1f ;  /* 0x00001c1f00007802 */ /* 0x000fc40000000f00 */
[----:B------:R-:W-:Y:S02]  /*24530*/  MOV R2, 0x24550 ;  /* 0x0002455000027802 */ /* 0x000fe40000000f00 */
[----:B------:R-:W-:Y:S05]  /*24540*/  CALL.REL.NOINC `($__internal_39_$__cuda_sm70_shflsync_idx_p) ;  /* 0x000009a000007944 */ /* 0x000fea0003c00000 */
[----:B------:R-:W-:Y:S05]  /*24550*/  BRA `(.L_x_2398) ;  /* 0xffffcdd000007947 */ /* 0x000fea000383ffff */
.L_x_2341:
[----:B------:R-:W-:Y:S01]  /*24560*/  IMAD.MOV.U32 R5, RZ, RZ, R9 ;  /* 0x000000ffff057224 */ /* 0x000fe200078e0009 */
[----:B------:R-:W-:Y:S01]  /*24570*/  MOV R3, RZ ;  /* 0x000000ff00037202 */ /* 0x000fe20000000f00 */
[----:B------:R-:W-:Y:S01]  /*24580*/  IMAD.MOV.U32 R0, RZ, RZ, 0x1c1f ;  /* 0x00001c1fff007424 */ /* 0x000fe200078e00ff */
[----:B------:R-:W-:Y:S02]  /*24590*/  MOV R2, 0x245b0 ;  /* 0x000245b000027802 */ /* 0x000fe40000000f00 */
[----:B------:R-:W-:Y:S05]  /*245a0*/  CALL.REL.NOINC `($__internal_39_$__cuda_sm70_shflsync_idx_p) ;  /* 0x0000094000007944 */ /* 0x000fea0003c00000 */
[----:B------:R-:W-:Y:S01]  /*245b0*/  MOV R8, R0 ;  /* 0x0000000000087202 */ /* 0x000fe20000000f00 */
[----:B------:R-:W-:Y:S05]  /*245c0*/  BRA `(.L_x_2399) ;  /* 0xffffd8b000007947 */ /* 0x000fea000383ffff */
.L_x_2342:
[----:B------:R-:W-:Y:S01]  /*245d0*/  IMAD.MOV.U32 R5, RZ, RZ, R12 ;  /* 0x000000ffff057224 */ /* 0x000fe200078e000c */
[----:B------:R-:W-:Y:S01]  /*245e0*/  MOV R3, RZ ;  /* 0x000000ff00037202 */ /* 0x000fe20000000f00 */
[----:B------:R-:W-:Y:S01]  /*245f0*/  IMAD.MOV.U32 R0, RZ, RZ, 0x1c1f ;  /* 0x00001c1fff007424 */ /* 0x000fe200078e00ff */
[----:B------:R-:W-:Y:S02]  /*24600*/  MOV R2, 0x24620 ;  /* 0x0002462000027802 */ /* 0x000fe40000000f00 */
[----:B-12---:R-:W-:Y:S05]  /*24610*/  CALL.REL.NOINC `($__internal_39_$__cuda_sm70_shflsync_idx_p) ;  /* 0x000008d000007944 */ /* 0x006fea0003c00000 */
[----:B------:R-:W-:Y:S05]  /*24620*/  BRA `(.L_x_2400) ;  /* 0xffffd87000007947 */ /* 0x000fea000383ffff */
.L_x_2345:
[----:B--2---:R-:W-:Y:S01]  /*24630*/  IMAD.MOV.U32 R5, RZ, RZ, R9 ;  /* 0x000000ffff057224 */ /* 0x004fe200078e0009 */
[----:B------:R-:W-:Y:S01]  /*24640*/  MOV R3, 0x1 ;  /* 0x0000000100037802 */ /* 0x000fe20000000f00 */
        /* <DEDUP_REMOVED lines=10> */
.L_x_2348:
[----:B-1----:R-:W-:Y:S01]  /*246f0*/  IMAD.MOV.U32 R5, RZ, RZ, R9 ;  /* 0x000000ffff057224 */ /* 0x002fe200078e0009 */
[----:B------:R-:W-:Y:S01]  /*24700*/  MOV R3, 0x2 ;  /* 0x0000000200037802 */ /* 0x000fe20000000f00 */
[----:B----4-:R-:W-:Y:S01]  /*24710*/  IMAD.MOV.U32 R0, RZ, RZ, 0x1c1f ;  /* 0x00001c1fff007424 */ /* 0x010fe200078e00ff */
[----:B------:R-:W-:Y:S02]  /*24720*/  MOV R2, 0x24740 ;  /* 0x0002474000027802 */ /* 0x000fe40000000f00 */
[----:B--23--:R-:W-:Y:S05]  /*24730*/  CALL.REL.NOINC `($__internal_39_$__cuda_sm70_shflsync_idx_p) ;  /* 0x000007b000007944 */ /* 0x00cfea0003c00000 */
[----:B------:R-:W-:Y:S01]  /*24740*/  MOV R8, R0 ;  /* 0x0000000000087202 */ /* 0x000fe20000000f00 */
[----:B------:R-:W-:Y:S05]  /*24750*/  BRA `(.L_x_2402) ;  /* 0xffffda5000007947 */ /* 0x000fea000383ffff */
.L_x_2349:
[----:B------:R-:W-:Y:S01]  /*24760*/  IMAD.MOV.U32 R5, RZ, RZ, R12 ;  /* 0x000000ffff057224 */ /* 0x000fe200078e000c */
[----:B------:R-:W-:Y:S01]  /*24770*/  MOV R3, 0x2 ;  /* 0x0000000200037802 */ /* 0x000fe20000000f00 */
[----:B----4-:R-:W-:Y:S01]  /*24780*/  IMAD.MOV.U32 R0, RZ, RZ, 0x1c1f ;  /* 0x00001c1fff007424 */ /* 0x010fe200078e00ff */
[----:B------:R-:W-:Y:S02]  /*24790*/  MOV R2, 0x247b0 ;  /* 0x000247b000027802 */ /* 0x000fe40000000f00 */
[----:B-123--:R-:W-:Y:S05]  /*247a0*/  CALL.REL.NOINC `($__internal_39_$__cuda_sm70_shflsync_idx_p) ;  /* 0x0000074000007944 */ /* 0x00efea0003c00000 */
[----:B------:R-:W-:Y:S05]  /*247b0*/  BRA `(.L_x_2403) ;  /* 0xffffda1000007947 */ /* 0x000fea000383ffff */
.L_x_2352:
[----:B-1----:R-:W-:Y:S01]  /*247c0*/  IMAD.MOV.U32 R5, RZ, RZ, R9 ;  /* 0x000000ffff057224 */ /* 0x002fe200078e0009 */
[----:B------:R-:W-:Y:S01]  /*247d0*/  MOV R3, 0x3 ;  /* 0x0000000300037802 */ /* 0x000fe20000000f00 */
        /* <DEDUP_REMOVED lines=10> */
.L_x_2354:
[----:B------:R-:W-:Y:S01]  /*24880*/  IMAD.MOV.U32 R5, RZ, RZ, R74 ;  /* 0x000000ffff057224 */ /* 0x000fe200078e004a */
[----:B------:R-:W-:Y:S01]  /*24890*/  MOV R3, RZ ;  /* 0x000000ff00037202 */ /* 0x000fe20000000f00 */
[----:B------:R-:W-:Y:S01]  /*248a0*/  IMAD.MOV.U32 R0, RZ, RZ, 0x1f ;  /* 0x0000001fff007424 */ /* 0x000fe200078e00ff */
[----:B------:R-:W-:Y:S02]  /*248b0*/  MOV R2, 0x248d0 ;  /* 0x000248d000027802 */ /* 0x000fe40000000f00 */
[----:B--2---:R-:W-:Y:S05]  /*248c0*/  CALL.REL.NOINC `($__internal_39_$__cuda_sm70_shflsync_idx_p) ;  /* 0x0000062000007944 */ /* 0x004fea0003c00000 */
[----:B------:R-:W-:Y:S01]  /*248d0*/  MOV R9, R0 ;  /* 0x0000000000097202 */ /* 0x000fe20000000f00 */
[----:B------:R-:W-:Y:S05]  /*248e0*/  BRA `(.L_x_2405) ;  /* 0xffffdcb000007947 */ /* 0x000fea000383ffff */
.L_x_2355:
[----:B------:R-:W-:Y:S01]  /*248f0*/  IMAD.MOV.U32 R5, RZ, RZ, R74 ;  /* 0x000000ffff057224 */ /* 0x000fe200078e004a */
[----:B------:R-:W-:Y:S01]  /*24900*/  MOV R3, 0x1 ;  /* 0x0000000100037802 */ /* 0x000fe20000000f00 */
[----:B------:R-:W-:Y:S01]  /*24910*/  IMAD.MOV.U32 R0, RZ, RZ, 0x1f ;  /* 0x0000001fff007424 */ /* 0x000fe200078e00ff */
[----:B------:R-:W-:Y:S02]  /*24920*/  MOV R2, 0x24940 ;  /* 0x0002494000027802 */ /* 0x000fe40000000f00 */
[----:B-12---:R-:W-:Y:S05]  /*24930*/  CALL.REL.NOINC `($__internal_39_$__cuda_sm70_shflsync_idx_p) ;  /* 0x000005b000007944 */ /* 0x006fea0003c00000 */
[----:B------:R-:W-:Y:S01]  /*24940*/  MOV R8, R0 ;  /* 0x0000000000087202 */ /* 0x000fe20000000f00 */
[----:B------:R-:W-:Y:S05]  /*24950*/  BRA `(.L_x_2406) ;  /* 0xffffdc6000007947 */ /* 0x000fea000383ffff */
.L_x_2356:
[----:B------:R-:W-:Y:S02]  /*24960*/  MOV R2, 0x1 ;  /* 0x0000000100027802 */ /* 0x000fe40000000f00 */
[----:B------:R-:W-:-:S02]  /*24970*/  MOV R3, 0x24990 ;  /* 0x0002499000037802 */ /* 0x000fc40000000f00 */
[----:B-1234-:R-:W-:Y:S05]  /*24980*/  CALL.REL.NOINC `($__internal_40_$__cuda_sm70_shflsync_up_p) ;  /* 0x000005b000007944 */ /* 0x01efea0003c00000 */
[----:B------:R-:W-:Y:S05]  /*24990*/  BRA `(.L_x_2407) ;  /* 0xffffdd5000007947 */ /* 0x000fea000383ffff */
.L_x_2357:
[----:B------:R-:W-:Y:S02]  /*249a0*/  MOV R2, 0x2 ;  /* 0x0000000200027802 */ /* 0x000fe40000000f00 */
[----:B------:R-:W-:-:S02]  /*249b0*/  MOV R3, 0x249d0 ;  /* 0x000249d000037802 */ /* 0x000fc40000000f00 */
[----:B--2-4-:R-:W-:Y:S05]  /*249c0*/  CALL.REL.NOINC `($__internal_40_$__cuda_sm70_shflsync_up_p) ;  /* 0x0000057000007944 */ /* 0x014fea0003c00000 */
        /* <DEDUP_REMOVED lines=23> */
.L_x_2361:
[----:B------:R-:W-:Y:S02]  /*24b40*/  MOV R2, 0x1 ;  /* 0x0000000100027802 */ /* 0x000fe40000000f00 */
[----:B------:R-:W-:Y:S02]  /*24b50*/  MOV R3, 0x24b70 ;  /* 0x00024b7000037802 */ /* 0x000fe40000000f00 */
[----:B------:R-:W-:Y:S05]  /*24b60*/  CALL.REL.NOINC `($__internal_40_$__cuda_sm70_shflsync_up_p) ;  /* 0x000003d000007944 */ /* 0x000fea0003c00000 */
[----:B------:R-:W-:Y:S01]  /*24b70*/  MOV R2, R4 ;  /* 0x0000000400027202 */ /* 0x000fe20000000f00 */
[----:B------:R-:W-:Y:S05]  /*24b80*/  BRA `(.L_x_2409) ;  /* 0xffffddc000007947 */ /* 0x000fea000383ffff */
.L_x_2362:
        /* <DEDUP_REMOVED lines=26> */
.L_x_2364:
[----:B------:R-:W-:Y:S02]  /*24d30*/  SEL R0, RZ, 0x1, P0 ;  /* 0x00000001ff007807 */ /* 0x000fe40000000000 */
[----:B------:R-:W-:Y:S02]  /*24d40*/  MOV R2, 0x24d60 ;  /* 0x00024d6000027802 */ /* 0x000fe40000000f00 */
[----:B-1----:R-:W-:Y:S05]  /*24d50*/  CALL.REL.NOINC `($__internal_41_$__cuda_sm70_votesync_ballot) ;  /* 0x0000025000007944 */ /* 0x002fea0003c00000 */
[----:B------:R-:W-:Y:S01]  /*24d60*/  MOV R12, R0 ;  /* 0x00000000000c7202 */ /* 0x000fe20000000f00 */
[----:B------:R-:W-:Y:S05]  /*24d70*/  BRA `(.L_x_2411) ;  /* 0xffffdd6000007947 */ /* 0x000fea000383ffff */
.L_x_2365:
[----:B------:R-:W-:Y:S01]  /*24d80*/  IMAD.MOV.U32 R5, RZ, RZ, R6 ;  /* 0x000000ffff057224 */ /* 0x000fe200078e0006 */
[----:B------:R-:W-:Y:S01]  /*24d90*/  MOV R3, R8 ;  /* 0x0000000800037202 */ /* 0x000fe20000000f00 */
[----:B--2---:R-:W-:Y:S01]  /*24da0*/  IMAD.MOV.U32 R0, RZ, RZ, 0x1f ;  /* 0x0000001fff007424 */ /* 0x004fe200078e00ff */
[----:B------:R-:W-:Y:S02]  /*24db0*/  MOV R2, 0x24dd0 ;  /* 0x00024dd000027802 */ /* 0x000fe40000000f00 */
[----:B-1----:R-:W-:Y:S05]  /*24dc0*/  CALL.REL.NOINC `($__internal_39_$__cuda_sm70_shflsync_idx_p) ;  /* 0x0000012000007944 */ /* 0x002fea0003c00000 */
[----:B------:R-:W-:Y:S01]  /*24dd0*/  IMAD.MOV.U32 R10, RZ, RZ, R0 ;  /* 0x000000ffff0a7224 */ /* 0x000fe200078e0000 */
[----:B------:R-:W-:Y:S01]  /*24de0*/  MOV R3, R8 ;  /* 0x0000000800037202 */ /* 0x000fe20000000f00 */
[----:B------:R-:W-:Y:S01]  /*24df0*/  IMAD.MOV.U32 R5, RZ, RZ, R7 ;  /* 0x000000ffff057224 */ /* 0x000fe200078e0007 */
[----:B------:R-:W-:Y:S02]  /*24e00*/  MOV R0, 0x1f ;  /* 0x0000001f00007802 */ /* 0x000fe40000000f00 */
[----:B------:R-:W-:-:S02]  /*24e10*/  MOV R2, 0x24e30 ;  /* 0x00024e3000027802 */ /* 0x000fc40000000f00 */
[----:B------:R-:W-:Y:S05]  /*24e20*/  CALL.REL.NOINC `($__internal_39_$__cuda_sm70_shflsync_idx_p) ;  /* 0x000000c000007944 */ /* 0x000fea0003c00000 */
[----:B------:R-:W-:Y:S01]  /*24e30*/  MOV R7, R0 ;  /* 0x0000000000077202 */ /* 0x000fe20000000f00 */
[----:B------:R-:W-:Y:S05]  /*24e40*/  BRA `(.L_x_2412) ;  /* 0xffffdd0000007947 */ /* 0x000fea000383ffff */
.L_x_2368:
[----:B------:R-:W-:Y:S01]  /*24e50*/  IMAD.MOV.U32 R5, RZ, RZ, R4 ;  /* 0x000000ffff057224 */ /* 0x000fe200078e0004 */
[----:B--2---:R-:W-:-:S02]  /*24e60*/  MOV R0, 0x1f ;  /* 0x0000001f00007802 */ /* 0x004fc40000000f00 */
[----:B------:R-:W-:Y:S02]  /*24e70*/  MOV R2, 0x24e90 ;  /* 0x00024e9000027802 */ /* 0x000fe40000000f00 */
[----:B-1-34-:R-:W-:Y:S05]  /*24e80*/  CALL.REL.NOINC `($__internal_39_$__cuda_sm70_shflsync_idx_p) ;  /* 0x0000006000007944 */ /* 0x01afea0003c00000 */
[----:B------:R-:W-:Y:S01]  /*24e90*/  MOV R13, R0 ;  /* 0x00000000000d7202 */ /* 0x000fe20000000f00 */
[----:B------:R-:W-:Y:S05]  /*24ea0*/  BRA `(.L_x_2367) ;  /* 0xffffdd0000007947 */ /* 0x000fea000383ffff */
        .weak           $__internal_38_$__cuda_sm70_shflsync_bfly_p
        .type           $__internal_38_$__cuda_sm70_shflsync_bfly_p,@function
        .size           $__internal_38_$__cuda_sm70_shflsync_bfly_p,($__internal_39_$__cuda_sm70_shflsync_idx_p - $__internal_38_$__cuda_sm70_shflsync_bfly_p)
$__internal_38_$__cuda_sm70_shflsync_bfly_p:
[----:B------:R-:W-:Y:S04]  /*24eb0*/  WARPSYNC R8 ;  /* 0x0000000800007348 */ /* 0x000fe80003800000 */
[----:B------:R1:W2:Y:S02]  /*24ec0*/  SHFL.BFLY PT, R0, R0, R3, R9 ;  /* 0x0c00000300007389 */ /* 0x0002a400000e0009 */
[----:B-1----:R-:W-:-:S04]  /*24ed0*/  MOV R3, 0x0 ;  /* 0x0000000000037802 */ /* 0x002fc80000000f00 */
[----:B--2---:R-:W-:Y:S05]  /*24ee0*/  RET.REL.NODEC R2 `(_ZN7cutlass13device_kernelIN5flash19enable_sm80_to_sm89INS1_16FlashAttnFwdSm80INS1_25CollectiveMainloopFwdSm80ILi4ELi1ELb0EN4cute5tupleIJNS5_1CILi128EEENS7_ILi48EEENS7_ILi96EEEEEELi96ENS_10bfloat16_tEfNS_4arch4Sm80ELb0ELb1ELb0ELb1ELb0ELb1ELb1ELb1EEENS1_21CollectiveEpilogueFwdINS6_IJS8_SA_S9_EEENS6_IJNS7_ILi1EEESI_SI_EEESC_SE_Li128ELb1ELb1ELb1ELb0EEENS1_36VarlenDynamicPersistentTileSchedulerILi128ELi48ELi128ELi128ELb1ELb1ELb0ELb1ELb0ELb1EEEEEEEEEvNT_6ParamsE) ;  /* 0xfffdb11002007950 */ /* 0x004fea0003c3ffff */
        .weak           $__internal_39_$__cuda_sm70_shflsync_idx_p
        .type           $__internal_39_$__cuda_sm70_shflsync_idx_p,@function
        .size           $__internal_39_$__cuda_sm70_shflsync_idx_p,($__internal_40_$__cuda_sm70_shflsync_up_p - $__internal_39_$__cuda_sm70_shflsync_idx_p)
$__internal_39_$__cuda_sm70_shflsync_idx_p:
[----:B------:R-:W-:-:S04]  /*24ef0*/  MOV R75, 0xffffffff ;  /* 0xffffffff004b7802 */ /* 0x000fc80000000f00 */
[----:B------:R-:W-:Y:S04]  /*24f00*/  WARPSYNC R75 ;  /* 0x0000004b00007348 */ /* 0x000fe80003800000 */
[----:B------:R1:W2:Y:S02]  /*24f10*/  SHFL.IDX PT, R0, R5, R3, R0 ;  /* 0x0000000305007389 */ /* 0x0002a400000e0000 */
[----:B-1----:R-:W-:-:S04]  /*24f20*/  MOV R3, 0x0 ;  /* 0x0000000000037802 */ /* 0x002fc80000000f00 */
[----:B--2---:R-:W-:Y:S05]  /*24f30*/  RET.REL.NODEC R2 `(_ZN7cutlass13device_kernelIN5flash19enable_sm80_to_sm89INS1_16FlashAttnFwdSm80INS1_25CollectiveMainloopFwdSm80ILi4ELi1ELb0EN4cute5tupleIJNS5_1CILi128EEENS7_ILi48EEENS7_ILi96EEEEEELi96ENS_10bfloat16_tEfNS_4arch4Sm80ELb0ELb1ELb0ELb1ELb0ELb1ELb1ELb1EEENS1_21CollectiveEpilogueFwdINS6_IJS8_SA_S9_EEENS6_IJNS7_ILi1EEESI_SI_EEESC_SE_Li128ELb1ELb1ELb1ELb0EEENS1_36VarlenDynamicPersistentTileSchedulerILi128ELi48ELi128ELi128ELb1ELb1ELb0ELb1ELb0ELb1EEEEEEEEEvNT_6ParamsE) ;  /* 0xfffdb0c002007950 */ /* 0x004fea0003c3ffff */
        .weak           $__internal_40_$__cuda_sm70_shflsync_up_p
        .type           $__internal_40_$__cuda_sm70_shflsync_up_p,@function
        .size           $__internal_40_$__cuda_sm70_shflsync_up_p,($__internal_41_$__cuda_sm70_votesync_ballot - $__internal_40_$__cuda_sm70_shflsync_up_p)
$__internal_40_$__cuda_sm70_shflsync_up_p:
[----:B------:R-:W-:Y:S02]  /*24f40*/  IMAD.MOV.U32 R4, RZ, RZ, RZ ;  /* 0x000000ffff047224 */ /* 0x000fe400078e00ff */
[----:B------:R-:W-:-:S04]  /*24f50*/  IMAD.MOV.U32 R10, RZ, RZ, -0x1 ;  /* 0xffffffffff0a7424 */ /* 0x000fc800078e00ff */
[----:B------:R-:W-:Y:S04]  /*24f60*/  WARPSYNC R10 ;  /* 0x0000000a00007348 */ /* 0x000fe80003800000 */
[----:B------:R1:W2:Y:S02]  /*24f70*/  SHFL.UP PT, R4, R0, R2, R4 ;  /* 0x0400000200047389 */ /* 0x0002a400000e0004 */
[----:B-1----:R-:W-:Y:S02]  /*24f80*/  MOV R2, R3 ;  /* 0x0000000300027202 */ /* 0x002fe40000000f00 */
[----:B------:R-:W-:-:S04]  /*24f90*/  MOV R3, 0x0 ;  /* 0x0000000000037802 */ /* 0x000fc80000000f00 */
[----:B--2---:R-:W-:Y:S05]  /*24fa0*/  RET.REL.NODEC R2 `(_ZN7cutlass13device_kernelIN5flash19enable_sm80_to_sm89INS1_16FlashAttnFwdSm80INS1_25CollectiveMainloopFwdSm80ILi4ELi1ELb0EN4cute5tupleIJNS5_1CILi128EEENS7_ILi48EEENS7_ILi96EEEEEELi96ENS_10bfloat16_tEfNS_4arch4Sm80ELb0ELb1ELb0ELb1ELb0ELb1ELb1ELb1EEENS1_21CollectiveEpilogueFwdINS6_IJS8_SA_S9_EEENS6_IJNS7_ILi1EEESI_SI_EEESC_SE_Li128ELb1ELb1ELb1ELb0EEENS1_36VarlenDynamicPersistentTileSchedulerILi128ELi48ELi128ELi128ELb1ELb1ELb0ELb1ELb0ELb1EEEEEEEEEvNT_6ParamsE) ;  /* 0xfffdb05002007950 */ /* 0x004fea0003c3ffff */
        .weak           $__internal_41_$__cuda_sm70_votesync_ballot
        .type           $__internal_41_$__cuda_sm70_votesync_ballot,@function
        .size           $__internal_41_$__cuda_sm70_votesync_ballot,(.L_x_2900 - $__internal_41_$__cuda_sm70_votesync_ballot)
$__internal_41_$__cuda_sm70_votesync_ballot:
[----:B------:R-:W-:Y:S01]  /*24fb0*/  ISETP.NE.U32.AND P0, PT, R0, 0x1, PT ;  /* 0x000000010000780c */ /* 0x000fe20003f05070 */
[----:B------:R-:W-:-:S04]  /*24fc0*/  IMAD.MOV.U32 R3, RZ, RZ, -0x1 ;  /* 0xffffffffff037424 */ /* 0x000fc800078e00ff */
[----:B------:R-:W-:Y:S08]  /*24fd0*/  WARPSYNC R3 ;  /* 0x0000000300007348 */ /* 0x000ff00003800000 */
[----:B------:R-:W-:-:S04]  /*24fe0*/  VOTE.ANY R0, PT, !P0 ;  /* 0x0000000000007806 */ /* 0x000fc800040e0100 */
[----:B------:R-:W-:Y:S01]  /*24ff0*/  LOP3.LUT R0, R0, R3, RZ, 0xc0, !PT ;  /* 0x0000000300007212 */ /* 0x000fe200078ec0ff */
[----:B------:R-:W-:-:S04]  /*25000*/  IMAD.MOV.U32 R3, RZ, RZ, 0x0 ;  /* 0x00000000ff037424 */ /* 0x000fc800078e00ff */
[----:B------:R-:W-:Y:S05]  /*25010*/  RET.REL.NODEC R2 `(_ZN7cutlass13device_kernelIN5flash19enable_sm80_to_sm89INS1_16FlashAttnFwdSm80INS1_25CollectiveMainloopFwdSm80ILi4ELi1ELb0EN4cute5tupleIJNS5_1CILi128EEENS7_ILi48EEENS7_ILi96EEEEEELi96ENS_10bfloat16_tEfNS_4arch4Sm80ELb0ELb1ELb0ELb1ELb0ELb1ELb1ELb1EEENS1_21CollectiveEpilogueFwdINS6_IJS8_SA_S9_EEENS6_IJNS7_ILi1EEESI_SI_EEESC_SE_Li128ELb1ELb1ELb1ELb0EEENS1_36VarlenDynamicPersistentTileSchedulerILi128ELi48ELi128ELi128ELb1ELb1ELb0ELb1ELb0ELb1EEEEEEEEEvNT_6ParamsE) ;  /* 0xfffdafe002007950 */ /* 0x000fea0003c3ffff */
.L_x_2413:
        /* <DEDUP_REMOVED lines=14> */
.L_x_2900:


//--------------------- .text._ZN7cutlass13device_kernelIN5flash19enable_sm80_to_sm89INS1_16FlashAttnFwdSm80INS1_25CollectiveMainloopFwdSm80ILi4ELi1ELb0EN4cute5tupleIJNS5_1CILi128EEENS7_ILi64EEENS7_ILi96EEEEEELi96ENS_10bfloat16_tEfNS_4arch4Sm80ELb1ELb0ELb0ELb0ELb0ELb0ELb1ELb1EEENS1_21CollectiveEpilogueFwdINS6_IJS8_SA_S9_EEENS6_IJNS7_ILi1EEESI_SI_EEESC_SE_Li128ELb0ELb1ELb1ELb0EEENS1_30DynamicPersistentTileSchedulerILi128ELi128ELb1ELb1ELb0EEEEEEEEEvNT_6ParamsE --------------------------
	.section	.text._ZN7cutlass13device_kernelIN5flash19enable_sm80_to_sm89INS1_16FlashAttnFwdSm80INS1_25CollectiveMainloopFwdSm80ILi4ELi1ELb0EN4cute5tupleIJNS5_1CILi128EEENS7_ILi64EEENS7_ILi96EEEEEELi96ENS_10bfloat16_tEfNS_4arch4Sm80ELb1ELb0ELb0ELb0ELb0ELb0ELb1ELb1EEENS1_21CollectiveEpilogueFwdINS6_IJS8_SA_S9_EEENS6_IJNS7_ILi1EEESI_SI_EEESC_SE_Li128ELb0ELb1ELb1ELb0EEENS1_30DynamicPersistentTileSchedulerILi128ELi128ELb1ELb1ELb0EEEEEEEEEvNT_6ParamsE,"ax",@progbits
	.sectioninfo	@"SHI_REGISTERS=255"
	.align	128
.text._ZN7cutlass13device_kernelIN5flash19enable_sm80_to_sm89INS1_16FlashAttnFwdSm80INS1_25CollectiveMainloopFwdSm80ILi4ELi1ELb0EN4cute5tupleIJNS5_1CILi128EEENS7_ILi64EEENS7_ILi96EEEEEELi96ENS_10bfloat16_tEfNS_4arch4Sm80ELb1ELb0ELb0ELb0ELb0ELb0ELb1ELb1EEENS1_21CollectiveEpilogueFwdINS6_IJS8_SA_S9_EEENS6_IJNS7_ILi1EEESI_SI_EEESC_SE_Li128ELb0ELb1ELb1ELb0EEENS1_30DynamicPersistentTileSchedulerILi128ELi128ELb1ELb1ELb0EEEEEEEEEvNT_6ParamsE:
        .type           _ZN7cutlass13device_kernelIN5flash19enable_sm80_to_sm89INS1_16FlashAttnFwdSm80INS1_25CollectiveMainloopFwdSm80ILi4ELi1ELb0EN4cute5tupleIJNS5_1CILi128EEENS7_ILi64EEENS7_ILi96EEEEEELi96ENS_10bfloat16_tEfNS_4arch4Sm80ELb1ELb0ELb0ELb0ELb0ELb0ELb1ELb1EEENS1_21CollectiveEpilogueFwdINS6_IJS8_SA_S9_EEENS6_IJNS7_ILi1EEESI_SI_EEESC_SE_Li128ELb0ELb1ELb1ELb0EEENS1_30DynamicPersistentTileSchedulerILi128ELi128ELb1ELb1ELb0EEEEEEEEEvNT_6ParamsE,@function
        .size           _ZN7cutlass13device_kernelIN5flash19enable_sm80_to_sm89INS1_16FlashAttnFwdSm80INS1_25CollectiveMainloopFwdSm80ILi4ELi1ELb0EN4cute5tupleIJNS5_1CILi128EEENS7_ILi64EEENS7_ILi96EEEEEELi96ENS_10bfloat16_tEfNS_4arch4Sm80ELb1ELb0ELb0ELb0ELb0ELb0ELb1ELb1EEENS1_21CollectiveEpilogueFwdINS6_IJS8_SA_S9_EEENS6_IJNS7_ILi1EEESI_SI_EEESC_SE_Li128ELb0ELb1ELb1ELb0EEENS1_30DynamicPersistentTileSchedulerILi128ELi128ELb1ELb1ELb0EEEEEEEEEvNT_6ParamsE,(.L_x_2905 - _ZN7cutlass13device_kernelIN5flash19enable_sm80_to_sm89INS1_16FlashAttnFwdSm80INS1_25CollectiveMainloopFwdSm80ILi4ELi1ELb0EN4cute5tupleIJNS5_1CILi128EEENS7_ILi64EEENS7_ILi96EEEEEELi96ENS_10bfloat16_tEfNS_4arch4Sm80ELb1ELb0ELb0ELb0ELb0ELb0ELb1ELb1EEENS1_21CollectiveEpilogueFwdINS6_IJS8_SA_S9_EEENS6_IJNS7_ILi1EEESI_SI_EEESC_SE_Li128ELb0ELb1ELb1ELb0EEENS1_30DynamicPersistentTileSchedulerILi128ELi128ELb1ELb1ELb0EEEEEEEEEvNT_6ParamsE)
        .other          _ZN7cutlass13device_kernelIN5flash19enable_sm80_to_sm89INS1_16FlashAttnFwdSm80INS1_25CollectiveMainloopFwdSm80ILi4ELi1ELb0EN4cute5tupleIJNS5_1CILi128EEENS7_ILi64EEENS7_ILi96EEEEEELi96ENS_10bfloat16_tEfNS_4arch4Sm80ELb1ELb0ELb0ELb0ELb0ELb0ELb1ELb1EEENS1_21CollectiveEpilogueFwdINS6_IJS8_SA_S9_EEENS6_IJNS7_ILi1EEESI_SI_EEESC_SE_Li128ELb0ELb1ELb1ELb0EEENS1_30DynamicPersistentTileSchedulerILi128ELi128ELb1ELb1ELb0EEEEEEEEEvNT_6ParamsE,@"STO_CUDA_ENTRY STV_DEFAULT"
_ZN7cutlass13device_kernelIN5flash19enable_sm80_to_sm89INS1_16FlashAttnFwdSm80INS1_25CollectiveMainloopFwdSm80ILi4ELi1ELb0EN4cute5tupleIJNS5_1CILi128EEENS7_ILi64EEENS7_ILi96EEEEEELi96ENS_10bfloat16_tEfNS_4arch4Sm80ELb1ELb0ELb0ELb0ELb0ELb0ELb1ELb1EEENS1_21CollectiveEpilogueFwdINS6_IJS8_SA_S9_EEENS6_IJNS7_ILi1EEESI_SI_EEESC_SE_Li128ELb0ELb1ELb1ELb0EEENS1_30DynamicPersistentTileSchedulerILi128ELi128ELb1ELb1ELb0EEEEEEEEEvNT_6ParamsE:
        /* <DEDUP_REMOVED lines=131> */
.L_x_2455:
        /* <DEDUP_REMOVED lines=19> */
.L_x_2415:
[----:B------:R-:W-:-:S04]  /*0960*/  MOV R0, c[0x0][0x554] ;  /* 0x0001550000007a02 */ /* 0x000fc80000000f00 */
[----:B------:R-:W-:Y:S02]  /*0970*/  ISETP.NE.AND P0, PT, R0, 0x1, PT ;  /* 0x000000010000780c */ /* 0x000fe40003f05270 */
[----:B------:R-:W-:-:S11]  /*0980*/  MOV R0, R2 ;  /* 0x0000000200007202 */ /* 0x000fd60000000f00 */
[----:B------:R-:W-:-:S05]  /*0990*/  @P0 IMAD.HI.U32 R4, R2, c[0x0][0x558], RZ ;  /* 0x0001560002040a27 */ /* 0x000fca00078e00ff */
[----:B------:R-:W-:-:S05]  /*09a0*/  @P0 SHF.R.U32.HI R0, RZ, c[0x0][0x55c], R4 ;  /* 0x00015700ff000a19 */ /* 0x000fca0000011604 */
[----:B------:R-:W-:Y:S02]  /*09b0*/  IMAD R4, R0, c[0x0][0x554], RZ ;  /* 0x0001550000047a24 */ /* 0x000fe400078e02ff */
.L_x_2416:
[----:B------:R-:W-:Y:S05]  /*09c0*/  BSYNC B0 ;  /* 0x0000000000007941 */ /* 0x000fea0003800000 */
.L_x_2414:
        /* <DEDUP_REMOVED lines=74> */
.L_x_2418:
[----:B------:R-:W-:Y:S05]  /*0e70*/  BSYNC B0 ;  /* 0x0000000000007941 */ /* 0x000fea0003800000 */
.L_x_2417:
        /* <DEDUP_REMOVED lines=97> */
[C---:B------:R-:W-:Y:S02]  /*1490*/  IMAD R11, R23.reuse, c[0x0][0x20c], R5 ;  /* 0x00008300170b7a24 */ /* 0x040fe400078e0205 */
        /* <DEDUP_REMOVED lines=58> */
.L_x_2456:
[----:B------:R-:W-:Y:S05]  /*1840*/  BRA.DIV ~URZ, `(.L_x_2421) ;  /* 0x0000d6427f007947 */ /* 0x000fea000b800000 */
[----:B-1----:R1:W4:Y:S02]  /*1850*/  SHFL.IDX PT, R2, R16, RZ, 0x1c1f ;  /* 0x001c1fff10027589 */ /* 0x00232400000e0000 */
.L_x_2457:
        /* <DEDUP_REMOVED lines=25> */
.L_x_2423:
[----:B------:R-:W-:Y:S05]  /*19f0*/  BSYNC B0 ;  /* 0x0000000000007941 */ /* 0x000fea0003800000 */
.L_x_2422:
[----:B------:R-:W-:Y:S05]  /*1a00*/  BRA.DIV ~URZ, `(.L_x_2424) ;  /* 0x0000d4f27f007947 */ /* 0x000fea000b800000 */
[----:B---3--:R3:W1:Y:S04]  /*1a10*/  SHFL.IDX PT, R5, R14, 0x1, 0x1c1f ;  /* 0x003c1f000e057f89 */ /* 0x00866800000e0000 */
[----:B--2-4-:R3:W2:Y:S02]  /*1a20*/  SHFL.IDX PT, R2, R16, 0x1, 0x1c1f ;  /* 0x003c1f0010027f89 */ /* 0x0146a400000e0000 */
.L_x_2458:
        /* <DEDUP_REMOVED lines=24> */
.L_x_2426:
[----:B------:R-:W-:Y:S05]  /*1bb0*/  BSYNC B0 ;  /* 0x0000000000007941 */ /* 0x000fea0003800000 */
.L_x_2425:
[----:B------:R-:W-:Y:S05]  /*1bc0*/  BRA.DIV ~URZ, `(.L_x_2427) ;  /* 0x0000d4027f007947 */ /* 0x000fea000b800000 */
[----:B-1----:R1:W4:Y:S02]  /*1bd0*/  SHFL.IDX PT, R5, R14, 0x2, 0x1c1f ;  /* 0x005c1f000e057f89 */ /* 0x00232400000e0000 */
.L_x_2459:
[----:B------:R-:W-:Y:S05]  /*1be0*/  BRA.DIV ~URZ, `(.L_x_2428) ;  /* 0x0000d4527f007947 */ /* 0x000fea000b800000 */
[----:B--2---:R2:W1:Y:S02]  /*1bf0*/  SHFL.IDX PT, R2, R16, 0x2, 0x1c1f ;  /* 0x005c1f0010027f89 */ /* 0x00446400000e0000 */
.L_x_2460:
        /* <DEDUP_REMOVED lines=24> */
.L_x_2430:
[----:B------:R-:W-:Y:S05]  /*1d80*/  BSYNC B0 ;  /* 0x0000000000007941 */ /* 0x000fea0003800000 */
.L_x_2429:
[----:B------:R-:W-:Y:S05]  /*1d90*/  BRA.DIV ~URZ, `(.L_x_2431) ;  /* 0x0000d3127f007947 */ /* 0x000fea000b800000 */
[----:B----4-:R4:W2:Y:S04]  /*1da0*/  SHFL.IDX PT, R5, R14, 0x3, 0x1c1f ;  /* 0x007c1f000e057f89 */ /* 0x0108a800000e0000 */
[----:B-1----:R4:W1:Y:S02]  /*1db0*/  SHFL.IDX PT, R2, R16, 0x3, 0x1c1f ;  /* 0x007c1f0010027f89 */ /* 0x00286400000e0000 */
.L_x_2461:
        /* <DEDUP_REMOVED lines=29> */
[----:B-1----:R-:W-:-:S03]  /*1f90*/  SHF.R.S32.HI R7, RZ, 0x1f, R52 ;  /* 0x0000001fff077819 */ /* 0x002fc60000011434 */
[----:B------:R-:W3:Y:S01]  /*1fa0*/  LDL R181, [R1+0x1c] ;  /* 0x00001c0001b57983 */ /* 0x000ee20000100800 */
[----:B------:R-:W-:-:S03]  /*1fb0*/  IMAD.WIDE.U32 R2, R52, c[0x0][0x1e0], RZ ;  /* 0x0000780034027a25 */ /* 0x000fc600078e00ff */
        /* <DEDUP_REMOVED lines=11> */
[----:B------:R-:W-:-:S03]  /*2070*/  ISETP.GE.AND P1, PT, R0, 0x21, PT ;  /* 0x000000210000780c */ /* 0x000fc60003f26270 */
[----:B------:R-:W-:Y:S02]  /*2080*/  IMAD.IADD R4, R3, 0x1, R4 ;  /* 0x0000000103047824 */ /* 0x000fe400078e0204 */
[----:B------:R-:W-:-:S06]  /*2090*/  IMAD.MOV.U32 R3, RZ, RZ, 0x20 ;  /* 0x00000020ff037424 */ /* 0x000fcc00078e00ff */
[----:B------:R-:W-:Y:S01]  /*20a0*/  @P6 ISETP.GE.AND P5, PT, R148, c[0x0][0x1d4], PT ;  /* 0x0000750094006a0c */ /* 0x000fe20003fa6270 */
[----:B------:R-:W-:-:S04]  /*20b0*/  IMAD.WIDE.U32 R8, R3, c[0x0][0x1e0], RZ ;  /* 0x0000780003087a25 */ /* 0x000fc800078e00ff */
[----:B------:R-:W-:Y:S02]  /*20c0*/  @P6 IMAD.SHL.U32 R6, R13, 0x2, RZ ;  /* 0x000000020d066824 */ /* 0x000fe400078e00ff */
[----:B------:R-:W-:Y:S02]  /*20d0*/  IMAD R3, R3, c[0x0][0x1e4], RZ ;  /* 0x0000790003037a24 */ /* 0x000fe400078e02ff */
[----:B------:R-:W-:Y:S02]  /*20e0*/  IMAD R7, R7, c[0x0][0x208], RZ ;  /* 0x0000820007077a24 */ /* 0x000fe400078e02ff */
[----:B------:R-:W-:-:S04]  /*20f0*/  IMAD.MOV.U32 R55, RZ, RZ, -0x40 ;  /* 0xffffffc0ff377424 */ /* 0x000fc800078e00ff */
[----:B------:R-:W-:Y:S01]  /*2100*/  IMAD R53, R52, R55, c[0x0][0x1d0] ;  /* 0x0000740034357624 */ /* 0x000fe200078e0237 */
[----:B------:R-:W-:Y:S02]  /*2110*/  P2R R23, PR, RZ, 0x4 ;  /* 0x00000004ff177803 */ /* 0x000fe40000000000 */
        /* <DEDUP_REMOVED lines=14> */
[----:B------:R-:W-:Y:S01]  /*2200*/  @P1 LEA.HI.X R3, R0, c[0x0][0x1cc], R3, 0x1, P0 ;  /* 0x0000730000031a11 */ /* 0x000fe200000f0c03 */
[----:B------:R-:W-:-:S05]  /*2210*/  @P1 IMAD.SHL.U32 R0, R13, 0x2, RZ ;  /* 0x000000020d001824 */ /* 0x000fca00078e00ff */
        /* <DEDUP_REMOVED lines=9> */
[----:B------:R-:W-:Y:S01]  /*22b0*/  IMAD.IADD R6, R5, 0x1, R6 ;  /* 0x0000000105067824 */ /* 0x000fe200078e0206 */
[----:B----4-:R-:W-:-:S04]  /*22c0*/  LEA R0, P0, R4, R14, 0x6 ;  /* 0x0000000e04007211 */ /* 0x010fc800078030ff */
[----:B------:R-:W-:Y:S01]  /*22d0*/  LEA.HI.X R4, R4, R10, R6, 0x6, P0 ;  /* 0x0000000a04047211 */ /* 0x000fe200000f3406 */
[----:B------:R-:W-:Y:S01]  /*22e0*/  IMAD.MOV.U32 R6, RZ, RZ, c[0x0][0x208] ;  /* 0x00008200ff067624 */ /* 0x000fe200078e00ff */
[----:B------:R-:W-:Y:S02]  /*22f0*/  LEA R2, P0, R0, c[0x0][0x1f8], 0x1 ;  /* 0x00007e0000027a11 */ /* 0x000fe400078008ff */
[----:B------:R-:W-:Y:S02]  /*2300*/  LOP3.LUT R5, R22, 0x1, RZ, 0xc0, !PT ;  /* 0x0000000116057812 */ /* 0x000fe400078ec0ff */
[----:B------:R-:W-:Y:S01]  /*2310*/  LEA.HI.X R3, R0, c[0x0][0x1fc], R4, 0x1, P0 ;  /* 0x00007f0000037a11 */ /* 0x000fe200000f0c04 */
[----:B------:R-:W-:Y:S01]  /*2320*/  IMAD.MOV.U32 R4, RZ, RZ, c[0x0][0x20c] ;  /* 0x00008300ff047624 */ /* 0x000fe200078e00ff */
[----:B------:R-:W-:Y:S02]  /*2330*/  LEA R20, P0, R6, R2, 0x6 ;  /* 0x0000000206147211 */ /* 0x000fe400078030ff */
[----:B------:R-:W-:-:S02]  /*2340*/  ISETP.NE.U32.AND P6, PT, R5, 0x1, PT ;  /* 0x000000010500780c */ /* 0x000fc40003fc5070 */
[----:B------:R-:W-:Y:S02]  /*2350*/  LEA.HI.X R21, R6, R3, R4, 0x6, P0 ;  /* 0x0000000306157211 */ /* 0x000fe400000f3404 */
[----:B------:R-:W-:Y:S04]  /*2360*/  LDSM.16.M88.4 R4, [R215+0x1000] ;  /* 0x00100000d704783b */ /* 0x000fe80000000200 */
[----:B------:R-:W2:Y:S01]  /*2370*/  LDSM.16.M88.4 R36, [R212] ;  /* 0x00000000d424783b */ /* 0x000ea20000000200 */
[----:B------:R-:W-:-:S03]  /*2380*/  IMAD.IADD R0, R53, 0x1, -R12 ;  /* 0x0000000135007824 */ /* 0x000fc600078e0a0c */
[----:B------:R-:W3:Y:S02]  /*2390*/  LDSM.16.M88.4 R8, [R215] ;  /* 0x00000000d708783b */ /* 0x000ee40000000200 */
[----:B------:R-:W-:Y:S02]  /*23a0*/  ISETP.LT.OR P0, PT, R0, 0x1, P6 ;  /* 0x000000010000780c */ /* 0x000fe40003701670 */
[----:B------:R-:W4:Y:S04]  /*23b0*/  LDSM.16.M88.4 R32, [R212+0x400] ;  /* 0x00040000d420783b */ /* 0x000f280000000200 */
[----:B------:R-:W-:Y:S04]  /*23c0*/  LDSM.16.M88.4 R28, [R212+0x800] ;  /* 0x00080000d41c783b */ /* 0x000fe80000000200 */
[----:B------:R-:W1:Y:S01]  /*23d0*/  LDSM.16.M88.4 R24, [R212+0xc00] ;  /* 0x000c0000d418783b */ /* 0x000e620000000200 */
[----:B------:R-:W-:-:S03]  /*23e0*/  LOP3.LUT P1, RZ, R22, 0x2, RZ, 0xc0, !PT ;  /* 0x0000000216ff7812 */ /* 0x000fc6000782c0ff */
[----:B------:R-:W-:Y:S04]  /*23f0*/  LDSM.16.M88.4 R12, [R216+0x1000] ;  /* 0x00100000d80c783b */ /* 0x000fe80000000200 */
[----:B------:R-:W1:Y:S04]  /*2400*/  LDSM.16.M88.4 R44, [R217] ;  /* 0x00000000d92c783b */ /* 0x000e680000000200 */
[----:B------:R-:W-:Y:S04]  /*2410*/  LDSM.16.M88.4 R16, [R216] ;  /* 0x00000000d810783b */ /* 0x000fe80000000200 */
[----:B------:R-:W-:Y:S04]  /*2420*/  LDSM.16.M88.4 R40, [R228] ;  /* 0x00000000e428783b */ /* 0x000fe80000000200 */
[----:B------:R-:W-:Y:S04]  /*2430*/  LDSM.16.M88.4 R48, [R227] ;  /* 0x00000000e330783b */ /* 0x000fe80000000200 */
[----:B------:R-:W1:Y:S04]  /*2440*/  LDSM.16.M88.4 R64, [R226] ;  /* 0x00000000e240783b */ /* 0x000e680000000200 */
[----:B------:R-:W-:Y:S01]  /*2450*/  @!PT LDS RZ, [RZ] ;  /* 0x00000000fffff984 */ /* 0x000fe20000000800 */
[----:B------:R-:W-:Y:S01]  /*2460*/  @!PT LDS RZ, [RZ] ;  /* 0x00000000fffff984 */ /* 0x000fe20000000800 */
[----:B------:R-:W-:Y:S01]  /*2470*/  @!PT LDS RZ, [RZ] ;  /* 0x00000000fffff984 */ /* 0x000fe20000000800 */
[----:B------:R1:W-:Y:S01]  /*2480*/  LDGSTS.E.BYPASS.LTC128B.128 [R54+0x100], [R2.64], !P0 ;  /* 0x0010000002367fae */ /* 0x0003e2000c101d46 */
[C---:B------:R-:W-:Y:S01]  /*2490*/  ISETP.LT.OR P0, PT, R0.reuse, 0x1, !P1 ;  /* 0x000000010000780c */ /* 0x040fe20004f01670 */
[----:B--2---:R-:W-:Y:S01]  /*24a0*/  HMMA.16816.F32.BF16 R56, R4, R36, RZ ;  /* 0x000000240438723c */ /* 0x004fe200000418ff */
[----:B------:R-:W-:-:S02]  /*24b0*/  ISETP.LT.OR P6, PT, R0, 0x21, P6 ;  /* 0x000000210000780c */ /* 0x000fc400037c1670 */
[----:B------:R-:W-:-:S09]  /*24c0*/  ISETP.LT.OR P1, PT, R0, 0x21, !P1 ;  /* 0x000000210000780c */ /* 0x000fd20004f21670 */
[----:B------:R2:W-:Y:S01]  /*24d0*/  LDGSTS.E.BYPASS.LTC128B.128 [R54+0x1100], [R2.64+0x40], !P0 ;  /* 0x0110004002367fae */ /* 0x0005e2000c101d46 */
[----:B------:R-:W-:-:S04]  /*24e0*/  LOP3.LUT P0, RZ, R22, 0x4, RZ, 0xc0, !PT ;  /* 0x0000000416ff7812 */ /* 0x000fc8000780c0ff */
[C---:B------:R-:W-:Y:S02]  /*24f0*/  ISETP.LT.OR P2, PT, R0.reuse, 0x1, !P0 ;  /* 0x000000010000780c */ /* 0x040fe40004741670 */
[----:B------:R-:W-:Y:S01]  /*2500*/  ISETP.LT.OR P0, PT, R0, 0x21, !P0 ;  /* 0x000000210000780c */ /* 0x000fe20004701670 */
[----:B------:R-:W-:Y:S08]  /*2510*/  HMMA.16816.F32.BF16 R96, R4, R38, RZ ;  /* 0x000000260460723c */ /* 0x000ff000000418ff */
[C---:B---3--:R-:W-:Y:S02]  /*2520*/  HMMA.16816.F32.BF16 R88, R8.reuse, R36, RZ ;  /* 0x000000240858723c */ /* 0x048fe400000418ff */
[----:B------:R2:W-:Y:S04]  /*2530*/  LDGSTS.E.BYPASS.LTC128B.128 [R54+0x2100], [R2.64+0x80], !P2 ;  /* 0x0210008002367fae */ /* 0x0005e8000d101d46 */
[----:B------:R3:W-:Y:S02]  /*2540*/  LDGSTS.E.BYPASS.LTC128B.128 [R54+0x900], [R20.64], !P6 ;  /* 0x0090000014367fae */ /* 0x0007e4000f101d46 */
[----:B------:R-:W-:Y:S02]  /*2550*/  HMMA.16816.F32.BF16 R84, R8, R38, RZ ;  /* 0x000000260854723c */ /* 0x000fe400000418ff */
[----:B------:R3:W-:Y:S04]  /*2560*/  LDGSTS.E.BYPASS.LTC128B.128 [R54+0x1900], [R20.64+0x40], !P1 ;  /* 0x0190004014367fae */ /* 0x0007e8000c901d46 */
[----:B------:R3:W-:Y:S02]  /*2570*/  LDGSTS.E.BYPASS.LTC128B.128 [R54+0x2900], [R20.64+0x80], !P0 ;  /* 0x0290008014367fae */ /* 0x0007e4000c101d46 */
[C---:B----4-:R-:W-:Y:S08]  /*2580*/  HMMA.16816.F32.BF16 R76, R4.reuse, R32, RZ ;  /* 0x00000020044c723c */ /* 0x050ff000000418ff */
[----:B------:R-:W-:Y:S08]  /*2590*/  HMMA.16816.F32.BF16 R104, R4, R34, RZ ;  /* 0x000000220468723c */ /* 0x000ff000000418ff */
[----:B------:R-:W-:Y:S08]  /*25a0*/  HMMA.16816.F32.BF16 R80, R8, R32, RZ ;  /* 0x000000200850723c */ /* 0x000ff000000418ff */
[C---:B-1----:R-:W-:Y:S08]  /*25b0*/  HMMA.16816.F32.BF16 R60, R4.reuse, R24, RZ ;  /* 0x00000018043c723c */ /* 0x042ff000000418ff */
[C---:B------:R-:W-:Y:S08]  /*25c0*/  HMMA.16816.F32.BF16 R72, R4.reuse, R28, RZ ;  /* 0x0000001c0448723c */ /* 0x040ff000000418ff */
[C---:B------:R-:W-:Y:S08]  /*25d0*/  HMMA.16816.F32.BF16 R100, R4.reuse, R30, RZ ;  /* 0x0000001e0464723c */ /* 0x040ff000000418ff */
[----:B------:R-:W-:Y:S08]  /*25e0*/  HMMA.16816.F32.BF16 R92, R4, R26, RZ ;  /* 0x0000001a045c723c */ /* 0x000ff000000418ff */
[C---:B------:R-:W-:Y:S01]  /*25f0*/  HMMA.16816.F32.BF16 R68, R8.reuse, R30, RZ ;  /* 0x0000001e0844723c */ /* 0x040fe200000418ff */
[----:B------:R-:W-:Y:S01]  /*2600*/  ISETP.NE.AND P2, PT, R23, RZ, PT ;  /* 0x000000ff1700720c */ /* 0x000fe20003f45270 */
[----:B------:R-:W0:Y:S06]  /*2610*/  LDGDEPBAR ;  /* 0x00000000000079af */ /* 0x000e2c0000000000 */
[C---:B------:R-:W-:Y:S08]  /*2620*/  HMMA.16816.F32.BF16 R36, R8.reuse, R34, RZ ;  /* 0x000000220824723c */ /* 0x040ff000000418ff */
[C---:B------:R-:W-:Y:S08]  /*2630*/  HMMA.16816.F32.BF16 R32, R8.reuse, R28, RZ ;  /* 0x0000001c0820723c */ /* 0x040ff000000418ff */
[C---:B------:R-:W-:Y:S08]  /*2640*/  HMMA.16816.F32.BF16 R4, R8.reuse, R24, RZ ;  /* 0x000000180804723c */ /* 0x040ff000000418ff */
[----:B------:R-:W-:Y:S01]  /*2650*/  HMMA.16816.F32.BF16 R24, R8, R26, RZ ;  /* 0x0000001a0818723c */ /* 0x000fe200000418ff */
[----:B------:R-:W-:Y:S07]  /*2660*/  LDSM.16.M88.4 R8, [R215+0x3000] ;  /* 0x00300000d708783b */ /* 0x000fee0000000200 */
[C---:B------:R-:W-:Y:S01]  /*2670*/  HMMA.16816.F32.BF16 R28, R12.reuse, R44, R56 ;  /* 0x0000002c0c1c723c */ /* 0x040fe20000041838 */
[----:B------:R-:W1:Y:S07]  /*2680*/  LDSM.16.M88.4 R56, [R212+0x1400] ;  /* 0x00140000d438783b */ /* 0x000e6e0000000200 */
[----:B------:R-:W-:Y:S01]  /*2690*/  HMMA.16816.F32.BF16 R136, R12, R64, R60 ;  /* 0x000000400c88723c */ /* 0x000fe2000004183c */
[----:B------:R-:W4:Y:S07]  /*26a0*/  LDSM.16.M88.4 R60, [R212+0x1000] ;  /* 0x00100000d43c783b */ /* 0x000f2e0000000200 */
[----:B------:R-:W-:Y:S01]  /*26b0*/  HMMA.16816.F32.BF16 R124, R16, R48, R32 ;  /* 0x00000030107c723c */ /* 0x000fe20000041820 */
[----:B------:R-:W1:Y:S07]  /*26c0*/  LDSM.16.M88.4 R32, [R212+0x1c00] ;  /* 0x001c0000d420783b */ /* 0x000e6e0000000200 */
[C---:B------:R-:W-:Y:S08]  /*26d0*/  HMMA.16816.F32.BF16 R76, R12.reuse, R40, R76 ;  /* 0x000000280c4c723c */ /* 0x040ff0000004184c */
[C---:B------:R-:W-:Y:S08]  /*26e0*/  HMMA.16816.F32.BF16 R140, R12.reuse, R48, R72 ;  /* 0x000000300c8c723c */ /* 0x040ff00000041848 */
[C---:B------:R-:W-:Y:S08]  /*26f0*/  HMMA.16816.F32.BF16 R96, R12.reuse, R46, R96 ;  /* 0x0000002e0c60723c */ /* 0x040ff00000041860 */
[C---:B---3--:R-:W-:Y:S08]  /*2700*/  HMMA.16816.F32.BF16 R20, R12.reuse, R42, R104 ;  /* 0x0000002a0c14723c */ /* 0x048ff00000041868 */
[C---:B------:R-:W-:Y:S08]  /*2710*/  HMMA.16816.F32.BF16 R132, R12.reuse, R50, R100 ;  /* 0x000000320c84723c */ /* 0x040ff00000041864 */
[----:B------:R-:W-:Y:S01]  /*2720*/  HMMA.16816.F32.BF16 R116, R12, R66, R92 ;  /* 0x000000420c74723c */ /* 0x000fe2000004185c */
[----:B------:R-:W3:Y:S07]  /*2730*/  LDSM.16.M88.4 R12, [R215+0x2000] ;  /* 0x00200000d70c783b */ /* 0x000eee0000000200 */
[C---:B------:R-:W-:Y:S01]  /*2740*/  HMMA.16816.F32.BF16 R104, R16.reuse, R42, R36 ;  /* 0x0000002a1068723c */ /* 0x040fe20000041824 */
[----:B------:R-:W1:Y:S07]  /*2750*/  LDSM.16.M88.4 R36, [R212+0x1800] ;  /* 0x00180000d424783b */ /* 0x000e6e0000000200 */
[C---:B------:R-:W-:Y:S08]  /*2760*/  HMMA.16816.F32.BF16 R120, R16.reuse, R40, R80 ;  /* 0x000000281078723c */ /* 0x040ff00000041850 */
[C---:B------:R-:W-:Y:S08]  /*2770*/  HMMA.16816.F32.BF16 R112, R16.reuse, R44, R88 ;  /* 0x0000002c1070723c */ /* 0x040ff00000041858 */
[C---:B------:R-:W-:Y:S01]  /*2780*/  HMMA.16816.F32.BF16 R128, R16.reuse, R64, R4 ;  /* 0x000000401080723c */ /* 0x040fe20000041804 */
[----:B------:R-:W-:Y:S07]  /*2790*/  LDSM.16.M88.4 R4, [R216+0x3000] ;  /* 0x00300000d804783b */ /* 0x000fee0000000200 */
[C---:B------:R-:W-:Y:S01]  /*27a0*/  HMMA.16816.F32.BF16 R100, R16.reuse, R46, R84 ;  /* 0x0000002e1064723c */ /* 0x040fe20000041854 */
[----:B------:R-:W-:Y:S07]  /*27b0*/  LDSM.16.M88.4 R44, [R223] ;  /* 0x00000000df2c783b */ /* 0x000fee0000000200 */
[C---:B------:R-:W-:Y:S08]  /*27c0*/  HMMA.16816.F32.BF16 R108, R16.reuse, R50, R68 ;  /* 0x00000032106c723c */ /* 0x040ff00000041844 */
[----:B------:R-:W-:Y:S01]  /*27d0*/  HMMA.16816.F32.BF16 R88, R16, R66, R24 ;  /* 0x000000421058723c */ /* 0x000fe20000041818 */
[----:B------:R-:W2:Y:S04]  /*27e0*/  LDSM.16.M88.4 R24, [R224] ;  /* 0x00000000e018783b */ /* 0x000ea80000000200 */
[----:B------:R-:W2:Y:S03]  /*27f0*/  LDSM.16.M88.4 R64, [R222] ;  /* 0x00000000de40783b */ /* 0x000ea60000000200 */
[C---:B-1----:R-:W-:Y:S01]  /*2800*/  HMMA.16816.F32.BF16 R16, R8.reuse, R58, R20 ;  /* 0x0000003a0810723c */ /* 0x042fe20000041814 */
[----:B------:R-:W1:Y:S07]  /*2810*/  LDSM.16.M88.4 R20, [R216+0x2000] ;  /* 0x00200000d814783b */ /* 0x000e6e0000000200 */
[C---:B----4-:R-:W-:Y:S01]  /*2820*/  HMMA.16816.F32.BF16 R72, R8.reuse, R60, R28 ;  /* 0x0000003c0848723c */ /* 0x050fe2000004181c */
[----:B------:R-:W4:Y:S07]  /*2830*/  LDSM.16.M88.4 R28, [R225] ;  /* 0x00000000e11c783b */ /* 0x000f2e0000000200 */
[C---:B------:R-:W-:Y:S08]  /*2840*/  HMMA.16816.F32.BF16 R48, R8.reuse, R56, R76 ;  /* 0x000000380830723c */ /* 0x040ff0000004184c */
[----:B------:R-:W-:Y:S08]  /*2850*/  HMMA.16816.F32.BF16 R80, R8, R34, R116 ;  /* 0x000000220850723c */ /* 0x000ff00000041874 */
[----:B---3--:R-:W-:Y:S08]  /*2860*/  HMMA.16816.F32.BF16 R40, R12, R56, R120 ;  /* 0x000000380c28723c */ /* 0x008ff00000041878 */
[C---:B------:R-:W-:Y:S08]  /*2870*/  HMMA.16816.F32.BF16 R68, R8.reuse, R62, R96 ;  /* 0x0000003e0844723c */ /* 0x040ff00000041860 */
[----:B------:R-:W-:Y:S08]  /*2880*/  HMMA.16816.F32.BF16 R96, R8, R38, R132 ;  /* 0x000000260860723c */ /* 0x000ff00000041884 */
[C---:B------:R-:W-:Y:S08]  /*2890*/  HMMA.16816.F32.BF16 R76, R12.reuse, R60, R112 ;  /* 0x0000003c0c4c723c */ /* 0x040ff00000041870 */
[----:B------:R-:W-:Y:S08]  /*28a0*/  HMMA.16816.F32.BF16 R60, R12, R62, R100 ;  /* 0x0000003e0c3c723c */ /* 0x000ff00000041864 */
[C---:B------:R-:W-:Y:S08]  /*28b0*/  HMMA.16816.F32.BF16 R84, R8.reuse, R36, R140 ;  /* 0x000000240854723c */ /* 0x040ff0000004188c */
[----:B------:R-:W-:Y:S08]  /*28c0*/  HMMA.16816.F32.BF16 R92, R8, R32, R136 ;  /* 0x00000020085c723c */ /* 0x000ff00000041888 */
[C---:B------:R-:W-:Y:S08]  /*28d0*/  HMMA.16816.F32.BF16 R56, R12.reuse, R58, R104 ;  /* 0x0000003a0c38723c */ /* 0x040ff00000041868 */
[C---:B------:R-:W-:Y:S08]  /*28e0*/  HMMA.16816.F32.BF16 R8, R12.reuse, R36, R124 ;  /* 0x000000240c08723c */ /* 0x040ff0000004187c */
[C---:B------:R-:W-:Y:S01]  /*28f0*/  HMMA.16816.F32.BF16 R108, R12.reuse, R38, R108 ;  /* 0x000000260c6c723c */ /* 0x040fe2000004186c */
[----:B------:R-:W-:Y:S07]  /*2900*/  LDSM.16.M88.4 R36, [R212+0x2800] ;  /* 0x00280000d424783b */ /* 0x000fee0000000200 */
[C---:B------:R-:W-:Y:S08]  /*2910*/  HMMA.16816.F32.BF16 R100, R12.reuse, R32, R128 ;  /* 0x000000200c64723c */ /* 0x040ff00000041880 */
[----:B------:R-:W-:Y:S01]  /*2920*/  HMMA.16816.F32.BF16 R104, R12, R34, R88 ;  /* 0x000000220c68723c */ /* 0x000fe20000041858 */
[----:B------:R-:W-:Y:S04]  /*2930*/  LDSM.16.M88.4 R12, [R215+0x4000] ;  /* 0x00400000d70c783b */ /* 0x000fe80000000200 */
[----:B------:R-:W-:Y:S03]  /*2940*/  LDSM.16.M88.4 R32, [R212+0x2c00] ;  /* 0x002c0000d420783b */ /* 0x000fe60000000200 */
[C---:B--2---:R-:W-:Y:S01]  /*2950*/  HMMA.16816.F32.BF16 R136, R4.reuse, R24, R48 ;  /* 0x000000180488723c */ /* 0x044fe20000041830 */
[----:B------:R-:W-:Y:S07]  /*2960*/  LDSM.16.M88.4 R48, [R212+0x2000] ;  /* 0x00200000d430783b */ /* 0x000fee0000000200 */
[C---:B------:R-:W-:Y:S01]  /*2970*/  HMMA.16816.F32.BF16 R132, R4.reuse, R26, R16 ;  /* 0x0000001a0484723c */ /* 0x040fe20000041810 */
[----:B------:R-:W2:Y:S07]  /*2980*/  LDSM.16.M88.4 R16, [R215+0x5000] ;  /* 0x00500000d710783b */ /* 0x000eae0000000200 */
[----:B------:R-:W-:Y:S08]  /*2990*/  HMMA.16816.F32.BF16 R116, R4, R66, R80 ;  /* 0x000000420474723c */ /* 0x000ff00000041850 */
[----:B-1----:R-:W-:Y:S01]  /*29a0*/  HMMA.16816.F32.BF16 R80, R20, R24, R40 ;  /* 0x000000181450723c */ /* 0x002fe20000041828 */
[----:B------:R-:W1:Y:S07]  /*29b0*/  LDSM.16.M88.4 R40, [R212+0x2400] ;  /* 0x00240000d428783b */ /* 0x000e6e0000000200 */
[C---:B------:R-:W-:Y:S08]  /*29c0*/  HMMA.16816.F32.BF16 R124, R4.reuse, R46, R96 ;  /* 0x0000002e047c723c */ /* 0x040ff00000041860 */
[C---:B----4-:R-:W-:Y:S08]  /*29d0*/  HMMA.16816.F32.BF16 R112, R4.reuse, R28, R72 ;  /* 0x0000001c0470723c */ /* 0x050ff00000041848 */
[----:B------:R-:W-:Y:S08]  /*29e0*/  HMMA.16816.F32.BF16 R140, R4, R30, R68 ;  /* 0x0000001e048c723c */ /* 0x000ff00000041844 */
[C---:B------:R-:W-:Y:S08]  /*29f0*/  HMMA.16816.F32.BF16 R96, R20.reuse, R28, R76 ;  /* 0x0000001c1460723c */ /* 0x040ff0000004184c */
[C---:B------:R-:W-:Y:S01]  /*2a00*/  HMMA.16816.F32.BF16 R88, R20.reuse, R30, R60 ;  /* 0x0000001e1458723c */ /* 0x040fe2000004183c */
[----:B------:R-:W-:Y:S07]  /*2a10*/  LDSM.16.M88.4 R28, [R220] ;  /* 0x00000000dc1c783b */ /* 0x000fee0000000200 */
[----:B------:R-:W-:Y:S01]  /*2a20*/  HMMA.16816.F32.BF16 R72, R20, R26, R56 ;  /* 0x0000001a1448723c */ /* 0x000fe20000041838 */
[----:B------:R-:W-:Y:S07]  /*2a30*/  LDSM.16.M88.4 R24, [R219] ;  /* 0x00000000db18783b */ /* 0x000fee0000000200 */
[C---:B------:R-:W-:Y:S08]  /*2a40*/  HMMA.16816.F32.BF16 R128, R4.reuse, R44, R84 ;  /* 0x0000002c0480723c */ /* 0x040ff00000041854 */
[----:B------:R-:W-:Y:S01]  /*2a50*/  HMMA.16816.F32.BF16 R120, R4, R64, R92 ;  /* 0x000000400478723c */ /* 0x000fe2000004185c */
[----:B------:R-:W-:Y:S07]  /*2a60*/  LDSM.16.M88.4 R4, [R216+0x5000] ;  /* 0x00500000d804783b */ /* 0x000fee0000000200 */
[C---:B------:R-:W-:Y:S01]  /*2a70*/  HMMA.16816.F32.BF16 R60, R20.reuse, R44, R8 ;  /* 0x0000002c143c723c */ /* 0x040fe20000041808 */
[----:B------:R-:W-:Y:S07]  /*2a80*/  LDSM.16.M88.4 R8, [R216+0x4000] ;  /* 0x00400000d808783b */ /* 0x000fee0000000200 */
[C---:B------:R-:W-:Y:S01]  /*2a90*/  HMMA.16816.F32.BF16 R68, R20.reuse, R46, R108 ;  /* 0x0000002e1444723c */ /* 0x040fe2000004186c */
[----:B------:R-:W3:Y:S07]  /*2aa0*/  LDSM.16.M88.4 R44, [R221] ;  /* 0x00000000dd2c783b */ /* 0x000eee0000000200 */
[C---:B------:R-:W-:Y:S08]  /*2ab0*/  HMMA.16816.F32.BF16 R76, R20.reuse, R64, R100 ;  /* 0x00000040144c723c */ /* 0x040ff00000041864 */
[----:B------:R-:W-:Y:S01]  /*2ac0*/  HMMA.16816.F32.BF16 R64, R20, R66, R104 ;  /* 0x000000421440723c */ /* 0x000fe20000041868 */
[----:B------:R-:W4:Y:S01]  /*2ad0*/  LDSM.16.M88.4 R20, [R218] ;  /* 0x00000000da14783b */ /* 0x000f220000000200 */
[----:B------:R-:W-:Y:S01]  /*2ae0*/  ISETP.GT.AND P0, PT, R52, R181, PT ;  /* 0x000000b53400720c */ /* 0x000fe20003f04270 */
[----:B------:R-:W-:-:S05]  /*2af0*/  DEPBAR.LE SB0, 0x0 ;  /* 0x000080000000791a */ /* 0x000fca0000000000 */
[C---:B--2---:R-:W-:Y:S08]  /*2b00*/  HMMA.16816.F32.BF16 R84, R16.reuse, R48, R112 ;  /* 0x000000301054723c */ /* 0x044ff00000041870 */
[----:B------:R-:W-:Y:S08]  /*2b10*/  HMMA.16816.F32.BF16 R92, R16, R50, R140 ;  /* 0x00000032105c723c */ /* 0x000ff0000004188c */
[C---:B------:R-:W-:Y:S08]  /*2b20*/  HMMA.16816.F32.BF16 R96, R12.reuse, R48, R96 ;  /* 0x000000300c60723c */ /* 0x040ff00000041860 */
[----:B------:R-:W-:Y:S08]  /*2b30*/  HMMA.16816.F32.BF16 R88, R12, R50, R88 ;  /* 0x000000320c58723c */ /* 0x000ff00000041858 */
[C---:B-1----:R-:W-:Y:S08]  /*2b40*/  HMMA.16816.F32.BF16 R100, R16.reuse, R40, R136 ;  /* 0x000000281064723c */ /* 0x042ff00000041888 */
[----:B------:R-:W-:Y:S08]  /*2b50*/  HMMA.16816.F32.BF16 R104, R16, R42, R132 ;  /* 0x0000002a1068723c */ /* 0x000ff00000041884 */
[C---:B------:R-:W-:Y:S08]  /*2b60*/  HMMA.16816.F32.BF16 R56, R12.reuse, R40, R80 ;  /* 0x000000280c38723c */ /* 0x040ff00000041850 */
        /* <DEDUP_REMOVED lines=9> */
[----:B------:R-:W-:Y:S07]  /*2c00*/  BSSY B0, `(.L_x_2432) ;  /* 0x000002c000007945 */ /* 0x000fee0003800000 */
[C---:B---3--:R-:W-:Y:S08]  /*2c10*/  HMMA.16816.F32.BF16 R60, R4.reuse, R46, R92 ;  /* 0x0000002e043c723c */ /* 0x048ff0000004185c */
[C---:B------:R-:W-:Y:S08]  /*2c20*/  HMMA.16816.F32.BF16 R32, R4.reuse, R44, R84 ;  /* 0x0000002c0420723c */ /* 0x040ff00000041854 */
[C---:B------:R-:W-:Y:S08]  /*2c30*/  HMMA.16816.F32.BF16 R64, R4.reuse, R28, R100 ;  /* 0x0000001c0440723c */ /* 0x040ff00000041864 */
[----:B------:R-:W-:Y:S08]  /*2c40*/  HMMA.16816.F32.BF16 R68, R4, R30, R104 ;  /* 0x0000001e0444723c */ /* 0x000ff00000041868 */
[C---:B------:R-:W-:Y:S08]  /*2c50*/  HMMA.16816.F32.BF16 R56, R8.reuse, R28, R56 ;  /* 0x0000001c0838723c */ /* 0x040ff00000041838 */
[----:B------:R-:W-:Y:S08]  /*2c60*/  HMMA.16816.F32.BF16 R92, R8, R30, R48 ;  /* 0x0000001e085c723c */ /* 0x000ff00000041830 */
[C---:B------:R-:W-:Y:S08]  /*2c70*/  HMMA.16816.F32.BF16 R72, R4.reuse, R24, R108 ;  /* 0x000000180448723c */ /* 0x040ff0000004186c */
        /* <DEDUP_REMOVED lines=10> */
[----:B------:R-:W-:Y:S01]  /*2d20*/  @!UPT UIADD3 URZ, URZ, URZ, URZ ;  /* 0x0000003f3f3ff290 */ /* 0x000fe2000fffe03f */
[----:B------:R-:W-:Y:S11]  /*2d30*/  @!P0 BRA `(.L_x_2433) ;  /* 0x0000018000008947 */ /* 0x000ff60003800000 */
[----:B-----5:R-:W-:Y:S02]  /*2d40*/  IADD3 R0, R180, -0x2, RZ ;  /* 0xfffffffeb4007810 */ /* 0x020fe40007ffe0ff */
        /* <DEDUP_REMOVED lines=23> */
.L_x_2433:
[----:B------:R-:W-:Y:S05]  /*2ec0*/  BSYNC B0 ;  /* 0x0000000000007941 */ /* 0x000fea0003800000 */
.L_x_2432:
[----:B------:R-:W2:Y:S04]  /*2ed0*/  LDL R0, [R1+0x64] ;  /* 0x0000640001007983 */ /* 0x000ea80000100800 */
[----:B------:R-:W2:Y:S04]  /*2ee0*/  LDL R27, [R1+0x54] ;  /* 0x00005400011b7983 */ /* 0x000ea80000100800 */
[----:B------:R-:W3:Y:S04]  /*2ef0*/  LDL R6, [R1+0x3c] ;  /* 0x00003c0001067983 */ /* 0x000ee80000100800 */
[----:B------:R-:W-:Y:S04]  /*2f00*/  LDSM.16.MT88.4 R108, [R213+0x2000] ;  /* 0x00200000d56c783b */ /* 0x000fe80000004200 */
[----:B------:R-:W-:Y:S04]  /*2f10*/  LDSM.16.MT88.4 R112, [R214+0x2000] ;  /* 0x00200000d670783b */ /* 0x000fe80000004200 */
[----:B------:R-:W0:Y:S01]  /*2f20*/  LDGDEPBAR ;  /* 0x00000000000079af */ /* 0x000e220000000000 */
[----:B-12---:R-:W-:-:S04]  /*2f30*/  IMAD.IADD R2, R0, 0x1, R27 ;  /* 0x0000000100027824 */ /* 0x006fc800078e021b */
[----:B------:R-:W-:-:S04]  /*2f40*/  @P2 IMAD.HI.U32 R0, R2, c[0x0][0x2c8], RZ ;  /* 0x0000b20002002a27 */ /* 0x000fc800078e00ff */
[----:B------:R-:W-:Y:S01]  /*2f50*/  IMAD.MOV.U32 R3, RZ, RZ, R2 ;  /* 0x000000ffff037224 */ /* 0x000fe200078e0002 */
[----:B------:R-:W-:Y:S01]  /*2f60*/  @P2 SHF.R.U32.HI R3, RZ, c[0x0][0x2cc], R0 ;  /* 0x0000b300ff032a19 */ /* 0x000fe20000011600 */
[----:B------:R-:W-:Y:S04]  /*2f70*/  STL [R1+0x30], R2 ;  /* 0x0000300201007387 */ /* 0x000fe80000100800 */
[----:B------:R-:W1:Y:S04]  /*2f80*/  SHFL.IDX PT, R2, R3, 0x2, 0x1c1f ;  /* 0x005c1f0003027f89 */ /* 0x000e6800000e0000 */
[----:B------:R-:W2:Y:S01]  /*2f90*/  SHFL.IDX PT, R5, R3, 0x3, 0x1c1f ;  /* 0x007c1f0003057f89 */ /* 0x000ea200000e0000 */
[----:B------:R-:W-:-:S05]  /*2fa0*/  IMAD R0, R52, R55, 0x1 ;  /* 0x0000000134007424 */ /* 0x000fca00078e0237 */
[----:B---3--:R-:W-:-:S04]  /*2fb0*/  IADD3 R0, -R6, c[0x0][0x1d0], R0 ;  /* 0x0000740006007a10 */ /* 0x008fc80007ffe100 */
[----:B------:R-:W-:Y:S01]  /*2fc0*/  IADD3 R4, R0, -c[0x0][0x168], RZ ;  /* 0x80005a0000047a10 */ /* 0x000fe20007ffe0ff */
[----:B------:R-:W-:Y:S02]  /*2fd0*/  IMAD.IADD R7, R53, 0x1, -R6 ;  /* 0x0000000135077824 */ /* 0x000fe400078e0a06 */
[----:B------:R-:W-:Y:S02]  /*2fe0*/  LDSM.16.MT88.4 R52, [R213] ;  /* 0x00000000d534783b */ /* 0x000fe40000004200 */
[C---:B-1----:R-:W-:Y:S02]  /*2ff0*/  IMAD.IADD R2, R4.reuse, 0x1, R2 ;  /* 0x0000000104027824 */ /* 0x042fe400078e0202 */
[----:B--2---:R-:W-:-:S03]  /*3000*/  IMAD.IADD R0, R4, 0x1, R5 ;  /* 0x0000000104007824 */ /* 0x004fc600078e0205 */
[----:B------:R-:W-:-:S04]  /*3010*/  IMNMX R2, R7, R2, PT ;  /* 0x0000000207027217 */ /* 0x000fc80003800200 */
[C---:B------:R-:W-:Y:S02]  /*3020*/  ISETP.GT.AND P0, PT, R2.reuse, RZ, PT ;  /* 0x000000ff0200720c */ /* 0x040fe40003f04270 */
[----:B------:R-:W-:Y:S02]  /*3030*/  IMNMX R0, R7, R0, PT ;  /* 0x0000000007007217 */ /* 0x000fe40003800200 */
[----:B------:R-:W-:Y:S02]  /*3040*/  ISETP.GT.AND P6, PT, R2, 0x1, PT ;  /* 0x000000010200780c */ /* 0x000fe40003fc4270 */
[----:B------:R-:W-:Y:S02]  /*3050*/  FSEL R10, R32, -INF , P0 ;  /* 0xff800000200a7808 */ /* 0x000fe40000000000 */
[C---:B------:R-:W-:Y:S02]  /*3060*/  ISETP.GT.AND P0, PT, R0.reuse, 0x1, PT ;  /* 0x000000010000780c */ /* 0x040fe40003f04270 */
[----:B------:R-:W-:-:S02]  /*3070*/  ISETP.GT.AND P1, PT, R0, RZ, PT ;  /* 0x000000ff0000720c */ /* 0x000fc40003f24270 */
[----:B------:R-:W-:Y:S02]  /*3080*/  FSEL R11, R33, -INF , P6 ;  /* 0xff800000210b7808 */ /* 0x000fe40003000000 */
[----:B------:R-:W-:Y:S02]  /*3090*/  ISETP.GT.AND P6, PT, R2, 0x8, PT ;  /* 0x000000080200780c */ /* 0x000fe40003fc4270 */
[----:B------:R-:W-:Y:S02]  /*30a0*/  FSEL R16, R35, -INF , P0 ;  /* 0xff80000023107808 */ /* 0x000fe40000000000 */
[----:B------:R-:W-:Y:S02]  /*30b0*/  FSEL R15, R34, -INF , P1 ;  /* 0xff800000220f7808 */ /* 0x000fe40000800000 */
[----:B------:R-:W-:Y:S02]  /*30c0*/  ISETP.GT.AND P0, PT, R0, 0x8, PT ;  /* 0x000000080000780c */ /* 0x000fe40003f04270 */
[----:B------:R-:W-:-:S02]  /*30d0*/  ISETP.GT.AND P1, PT, R2, 0x9, PT ;  /* 0x000000090200780c */ /* 0x000fc40003f24270 */
[----:B------:R-:W-:Y:S02]  /*30e0*/  FSEL R13, R60, -INF , P6 ;  /* 0xff8000003c0d7808 */ /* 0x000fe40003000000 */
[----:B------:R-:W-:Y:S02]  /*30f0*/  FMNMX.FTZ R5, R10, R11, !PT ;  /* 0x0000000b0a057209 */ /* 0x000fe40007810000 */
[----:B------:R-:W-:Y:S02]  /*3100*/  FSEL R17, R62, -INF , P0 ;  /* 0xff8000003e117808 */ /* 0x000fe40000000000 */
[----:B------:R-:W-:Y:S02]  /*3110*/  FSEL R14, R61, -INF , P1 ;  /* 0xff8000003d0e7808 */ /* 0x000fe40000800000 */
[C---:B------:R-:W-:Y:S02]  /*3120*/  ISETP.GT.AND P6, PT, R2.reuse, 0x10, PT ;  /* 0x000000100200780c */ /* 0x040fe40003fc4270 */
[----:B------:R-:W-:-:S02]  /*3130*/  ISETP.GT.AND P0, PT, R2, 0x11, PT ;  /* 0x000000110200780c */ /* 0x000fc40003f04270 */
[----:B------:R-:W-:Y:S02]  /*3140*/  FMNMX.FTZ R5, R13, R5, !PT ;  /* 0x000000050d057209 */ /* 0x000fe40007810000 */
[----:B------:R-:W-:Y:S02]  /*3150*/  FSEL R19, R64, -INF , P6 ;  /* 0xff80000040137808 */ /* 0x000fe40003000000 */
[----:B------:R-:W-:Y:S02]  /*3160*/  FSEL R20, R65, -INF , P0 ;  /* 0xff80000041147808 */ /* 0x000fe40000000000 */
[----:B------:R-:W-:Y:S02]  /*3170*/  FMNMX.FTZ R5, R14, R5, !PT ;  /* 0x000000050e057209 */ /* 0x000fe40007810000 */
[----:B------:R-:W-:Y:S02]  /*3180*/  ISETP.GT.AND P0, PT, R0, 0x11, PT ;  /* 0x000000110000780c */ /* 0x000fe40003f04270 */
[----:B------:R-:W-:-:S02]  /*3190*/  ISETP.GT.AND P6, PT, R2, 0x18, PT ;  /* 0x000000180200780c */ /* 0x000fc40003fc4270 */
[----:B------:R-:W-:Y:S02]  /*31a0*/  FMNMX.FTZ R5, R19, R5, !PT ;  /* 0x0000000513057209 */ /* 0x000fe40007810000 */
[----:B------:R-:W-:Y:S02]  /*31b0*/  ISETP.GT.AND P1, PT, R0, 0x9, PT ;  /* 0x000000090000780c */ /* 0x000fe40003f24270 */
[----:B------:R-:W-:Y:S02]  /*31c0*/  FSEL R24, R67, -INF , P0 ;  /* 0xff80000043187808 */ /* 0x000fe40000000000 */
[----:B------:R-:W-:Y:S02]  /*31d0*/  ISETP.GT.AND P0, PT, R2, 0x19, PT ;  /* 0x000000190200780c */ /* 0x000fe40003f04270 */
[----:B------:R-:W-:Y:S02]  /*31e0*/  FSEL R21, R68, -INF , P6 ;  /* 0xff80000044157808 */ /* 0x000fe40003000000 */
[----:B------:R-:W-:-:S02]  /*31f0*/  FMNMX.FTZ R5, R20, R5, !PT ;  /* 0x0000000514057209 */ /* 0x000fc40007810000 */
[----:B------:R-:W-:Y:S02]  /*3200*/  FSEL R18, R63, -INF , P1 ;  /* 0xff8000003f127808 */ /* 0x000fe40000800000 */
[C---:B------:R-:W-:Y:S01]  /*3210*/  ISETP.GT.AND P1, PT, R0.reuse, 0x10, PT ;  /* 0x000000100000780c */ /* 0x040fe20003f24270 */
[----:B------:R-:W-:Y:S01]  /*3220*/  LDSM.16.MT88.4 R60, [R213+0x1400] ;  /* 0x00140000d53c783b */ /* 0x000fe20000004200 */
[----:B------:R-:W-:Y:S02]  /*3230*/  FSEL R22, R69, -INF , P0 ;  /* 0xff80000045167808 */ /* 0x000fe40000000000 */
[----:B------:R-:W-:Y:S02]  /*3240*/  ISETP.GT.AND P0, PT, R0, 0x19, PT ;  /* 0x000000190000780c */ /* 0x000fe40003f04270 */
[----:B------:R-:W-:Y:S02]  /*3250*/  ISETP.GT.AND P6, PT, R2, 0x20, PT ;  /* 0x000000200200780c */ /* 0x000fe40003fc4270 */
[----:B------:R-:W-:-:S02]  /*3260*/  FMNMX.FTZ R5, R21, R5, !PT ;  /* 0x0000000515057209 */ /* 0x000fc40007810000 */
[----:B------:R-:W-:Y:S02]  /*3270*/  FMNMX.FTZ R6, R15, R16, !PT ;  /* 0x000000100f067209 */ /* 0x000fe40007810000 */
[----:B------:R-:W-:Y:S02]  /*3280*/  FSEL R23, R66, -INF , P1 ;  /* 0xff80000042177808 */ /* 0x000fe40000800000 */
[----:B------:R-:W-:Y:S01]  /*3290*/  ISETP.GT.AND P1, PT, R0, 0x18, PT ;  /* 0x000000180000780c */ /* 0x000fe20003f24270 */
[----:B------:R-:W-:Y:S01]  /*32a0*/  LDSM.16.MT88.4 R64, [R213+0x400] ;  /* 0x00040000d540783b */ /* 0x000fe20000004200 */
[----:B------:R-:W-:Y:S02]  /*32b0*/  FSEL R26, R71, -INF , P0 ;  /* 0xff800000471a7808 */ /* 0x000fe40000000000 */
[----:B------:R-:W-:Y:S02]  /*32c0*/  ISETP.GT.AND P0, PT, R2, 0x21, PT ;  /* 0x000000210200780c */ /* 0x000fe40003f04270 */
[----:B------:R-:W-:-:S02]  /*32d0*/  FSEL R136, R72, -INF , P6 ;  /* 0xff80000048887808 */ /* 0x000fc40003000000 */
[----:B------:R-:W-:Y:S02]  /*32e0*/  FMNMX.FTZ R5, R22, R5, !PT ;  /* 0x0000000516057209 */ /* 0x000fe40007810000 */
[----:B------:R-:W-:Y:S02]  /*32f0*/  FMNMX.FTZ R6, R17, R6, !PT ;  /* 0x0000000611067209 */ /* 0x000fe40007810000 */
[----:B------:R-:W-:Y:S02]  /*3300*/  FSEL R25, R70, -INF , P1 ;  /* 0xff80000046197808 */ /* 0x000fe40000800000 */
[----:B------:R-:W-:Y:S01]  /*3310*/  ISETP.GT.AND P1, PT, R2, 0x28, PT ;  /* 0x000000280200780c */ /* 0x000fe20003f24270 */
[----:B------:R-:W-:Y:S01]  /*3320*/  LDSM.16.MT88.4 R68, [R214+0x1400] ;  /* 0x00140000d644783b */ /* 0x000fe20000004200 */
[----:B------:R-:W-:Y:S02]  /*3330*/  FSEL R137, R73, -INF , P0 ;  /* 0xff80000049897808 */ /* 0x000fe40000000000 */
[----:B------:R-:W-:-:S02]  /*3340*/  FMNMX.FTZ R5, R136, R5, !PT ;  /* 0x0000000588057209 */ /* 0x000fc40007810000 */
[----:B------:R-:W-:Y:S02]  /*3350*/  FMNMX.FTZ R6, R18, R6, !PT ;  /* 0x0000000612067209 */ /* 0x000fe40007810000 */
[----:B------:R-:W-:Y:S02]  /*3360*/  ISETP.GT.AND P0, PT, R2, 0x29, PT ;  /* 0x000000290200780c */ /* 0x000fe40003f04270 */
[----:B------:R-:W-:Y:S02]  /*3370*/  FSEL R140, R76, -INF , P1 ;  /* 0xff8000004c8c7808 */ /* 0x000fe40000800000 */
[----:B------:R-:W-:Y:S02]  /*3380*/  FMNMX.FTZ R5, R137, R5, !PT ;  /* 0x0000000589057209 */ /* 0x000fe40007810000 */
[----:B------:R-:W-:Y:S02]  /*3390*/  ISETP.GT.AND P1, PT, R2, 0x30, PT ;  /* 0x000000300200780c */ /* 0x000fe40003f24270 */
[----:B------:R-:W-:-:S02]  /*33a0*/  FMNMX.FTZ R6, R23, R6, !PT ;  /* 0x0000000617067209 */ /* 0x000fc40007810000 */
[----:B------:R-:W-:Y:S02]  /*33b0*/  FSEL R141, R77, -INF , P0 ;  /* 0xff8000004d8d7808 */ /* 0x000fe40000000000 */
[----:B------:R-:W-:Y:S02]  /*33c0*/  FMNMX.FTZ R5, R140, R5, !PT ;  /* 0x000000058c057209 */ /* 0x000fe40007810000 */
[----:B------:R-:W-:Y:S02]  /*33d0*/  FSEL R235, R80, -INF , P1 ;  /* 0xff80000050eb7808 */ /* 0x000fe40000800000 */
[----:B------:R-:W-:Y:S02]  /*33e0*/  FMNMX.FTZ R6, R24, R6, !PT ;  /* 0x0000000618067209 */ /* 0x000fe40007810000 */
[----:B------:R-:W-:Y:S02]  /*33f0*/  ISETP.GT.AND P1, PT, R0, 0x20, PT ;  /* 0x000000200000780c */ /* 0x000fe40003f24270 */
[----:B------:R-:W-:-:S02]  /*3400*/  ISETP.GT.AND P0, PT, R2, 0x31, PT ;  /* 0x000000310200780c */ /* 0x000fc40003f04270 */
[----:B------:R-:W-:Y:S02]  /*3410*/  FMNMX.FTZ R5, R141, R5, !PT ;  /* 0x000000058d057209 */ /* 0x000fe40007810000 */
[----:B------:R-:W-:Y:S02]  /*3420*/  FMNMX.FTZ R6, R25, R6, !PT ;  /* 0x0000000619067209 */ /* 0x000fe40007810000 */
[----:B------:R-:W-:Y:S02]  /*3430*/  FSEL R138, R74, -INF , P1 ;  /* 0xff8000004a8a7808 */ /* 0x000fe40000800000 */
[C---:B------:R-:W-:Y:S02]  /*3440*/  ISETP.GT.AND P6, PT, R2.reuse, 0x38, PT ;  /* 0x000000380200780c */ /* 0x040fe40003fc4270 */
[----:B------:R-:W-:Y:S02]  /*3450*/  FSEL R237, R81, -INF , P0 ;  /* 0xff80000051ed7808 */ /* 0x000fe40000000000 */
[----:B------:R-:W-:-:S02]  /*3460*/  ISETP.GT.AND P1, PT, R2, 0x39, PT ;  /* 0x000000390200780c */ /* 0x000fc40003f24270 */
[----:B------:R-:W-:Y:S02]  /*3470*/  ISETP.GT.AND P0, PT, R0, 0x21, PT ;  /* 0x000000210000780c */ /* 0x000fe40003f04270 */
[----:B------:R-:W-:Y:S02]  /*3480*/  FMNMX.FTZ R2, R235, R5, !PT ;  /* 0x00000005eb027209 */ /* 0x000fe40007810000 */
[----:B------:R-:W-:Y:S02]  /*3490*/  FMNMX.FTZ R5, R26, R6, !PT ;  /* 0x000000061a057209 */ /* 0x000fe40007810000 */
[----:B------:R-:W-:Y:S02]  /*34a0*/  FSEL R139, R75, -INF , P0 ;  /* 0xff8000004b8b7808 */ /* 0x000fe40000000000 */
[----:B------:R-:W-:Y:S02]  /*34b0*/  ISETP.GT.AND P0, PT, R0, 0x28, PT ;  /* 0x000000280000780c */ /* 0x000fe40003f04270 */
[----:B------:R-:W-:-:S02]  /*34c0*/  FSEL R236, R85, -INF , P1 ;  /* 0xff80000055ec7808 */ /* 0x000fc40000800000 */
[----:B------:R-:W-:Y:S02]  /*34d0*/  FSEL R233, R84, -INF , P6 ;  /* 0xff80000054e97808 */ /* 0x000fe40003000000 */
[----:B------:R-:W-:Y:S01]  /*34e0*/  FMNMX.FTZ R2, R237, R2, !PT ;  /* 0x00000002ed027209 */ /* 0x000fe20007810000 */
[----:B------:R-:W-:Y:S01]  /*34f0*/  SHFL.IDX PT, R6, R3, RZ, 0x1c1f ;  /* 0x001c1fff03067589 */ /* 0x000fe200000e0000 */
[----:B------:R-:W-:Y:S02]  /*3500*/  FMNMX.FTZ R5, R138, R5, !PT ;  /* 0x000000058a057209 */ /* 0x000fe40007810000 */
[----:B------:R-:W-:Y:S01]  /*3510*/  ISETP.GT.AND P1, PT, R0, 0x29, PT ;  /* 0x000000290000780c */ /* 0x000fe20003f24270 */
[----:B------:R-:W-:Y:S01]  /*3520*/  LDSM.16.MT88.4 R72, [R213+0x2400] ;  /* 0x00240000d548783b */ /* 0x000fe20000004200 */
[----:B------:R-:W-:Y:S02]  /*3530*/  FSEL R148, R78, -INF , P0 ;  /* 0xff8000004e947808 */ /* 0x000fe40000000000 */
[----:B------:R-:W-:-:S02]  /*3540*/  FMNMX.FTZ R5, R139, R5, !PT ;  /* 0x000000058b057209 */ /* 0x000fc40007810000 */
[----:B------:R-:W-:Y:S02]  /*3550*/  ISETP.GT.AND P0, PT, R0, 0x30, PT ;  /* 0x000000300000780c */ /* 0x000fe40003f04270 */
[----:B------:R-:W-:Y:S02]  /*3560*/  FSEL R149, R79, -INF , P1 ;  /* 0xff8000004f957808 */ /* 0x000fe40000800000 */
[----:B------:R-:W-:Y:S02]  /*3570*/  FMNMX.FTZ R5, R148, R5, !PT ;  /* 0x0000000594057209 */ /* 0x000fe40007810000 */
[----:B------:R-:W-:Y:S01]  /*3580*/  FMNMX.FTZ R2, R233, R2, !PT ;  /* 0x00000002e9027209 */ /* 0x000fe20007810000 */
[----:B------:R-:W-:Y:S01]  /*3590*/  SHFL.IDX PT, R3, R3, 0x1, 0x1c1f ;  /* 0x003c1f0003037f89 */ /* 0x000fe200000e0000 */
[----:B------:R-:W-:Y:S02]  /*35a0*/  ISETP.GT.AND P1, PT, R0, 0x31, PT ;  /* 0x000000310000780c */ /* 0x000fe40003f24270 */
[----:B------:R-:W-:Y:S01]  /*35b0*/  FSEL R234, R82, -INF , P0 ;  /* 0xff80000052ea7808 */ /* 0x000fe20000000000 */
[----:B------:R-:W-:Y:S01]  /*35c0*/  LDSM.16.MT88.4 R76, [R214] ;  /* 0x00000000d64c783b */ /* 0x000fe20000004200 */
[----:B------:R-:W-:-:S02]  /*35d0*/  FMNMX.FTZ R5, R149, R5, !PT ;  /* 0x0000000595057209 */ /* 0x000fc40007810000 */
[----:B------:R-:W-:Y:S02]  /*35e0*/  FMNMX.FTZ R2, R236, R2, !PT ;  /* 0x00000002ec027209 */ /* 0x000fe40007810000 */
[----:B------:R-:W-:Y:S02]  /*35f0*/  FSEL R238, R83, -INF , P1 ;  /* 0xff80000053ee7808 */ /* 0x000fe40000800000 */
[----:B------:R-:W-:Y:S02]  /*3600*/  ISETP.GT.AND P1, PT, R0, 0x38, PT ;  /* 0x000000380000780c */ /* 0x000fe40003f24270 */
[----:B------:R-:W-:Y:S01]  /*3610*/  FMNMX.FTZ R5, R234, R5, !PT ;  /* 0x00000005ea057209 */ /* 0x000fe20007810000 */
[----:B------:R-:W1:Y:S01]  /*3620*/  SHFL.BFLY PT, R9, R2, 0x2, 0x1f ;  /* 0x0c401f0002097f89 */ /* 0x000e6200000e0000 */
[----:B------:R-:W-:Y:S02]  /*3630*/  ISETP.GT.AND P0, PT, R0, 0x39, PT ;  /* 0x000000390000780c */ /* 0x000fe40003f04270 */
[----:B------:R-:W-:-:S02]  /*3640*/  FSEL R240, R86, -INF , P1 ;  /* 0xff80000056f07808 */ /* 0x000fc40000800000 */
[----:B------:R-:W-:Y:S02]  /*3650*/  FMNMX.FTZ R0, R238, R5, !PT ;  /* 0x00000005ee007209 */ /* 0x000fe40007810000 */
[----:B------:R-:W-:Y:S02]  /*3660*/  FSEL R243, R87, -INF , P0 ;  /* 0xff80000057f37808 */ /* 0x000fe40000000000 */
[----:B------:R-:W-:Y:S01]  /*3670*/  FMNMX.FTZ R0, R240, R0, !PT ;  /* 0x00000000f0007209 */ /* 0x000fe20007810000 */
[----:B------:R-:W-:Y:S03]  /*3680*/  LDSM.16.MT88.4 R84, [R213+0x1000] ;  /* 0x00100000d554783b */ /* 0x000fe60000004200 */
[----:B------:R-:W-:-:S05]  /*3690*/  FMNMX.FTZ R0, R243, R0, !PT ;  /* 0x00000000f3007209 */ /* 0x000fca0007810000 */
[----:B------:R-:W2:Y:S01]  /*36a0*/  SHFL.BFLY PT, R8, R0, 0x2, 0x1f ;  /* 0x0c401f0000087f89 */ /* 0x000ea200000e0000 */
[----:B-1----:R-:W-:-:S05]  /*36b0*/  FMNMX.FTZ R5, R2, R9, !PT ;  /* 0x0000000902057209 */ /* 0x002fca0007810000 */
[----:B------:R-:W1:Y:S01]  /*36c0*/  SHFL.BFLY PT, R9, R5, 0x1, 0x1f ;  /* 0x0c201f0005097f89 */ /* 0x000e6200000e0000 */
[C---:B------:R-:W-:Y:S02]  /*36d0*/  IMAD.IADD R2, R4.reuse, 0x1, R6 ;  /* 0x0000000104027824 */ /* 0x040fe400078e0206 */
[----:B------:R-:W-:Y:S01]  /*36e0*/  IMAD.IADD R4, R4, 0x1, R3 ;  /* 0x0000000104047824 */ /* 0x000fe200078e0203 */
[----:B--2---:R-:W-:-:S05]  /*36f0*/  FMNMX.FTZ R3, R0, R8, !PT ;  /* 0x0000000800037209 */ /* 0x004fca0007810000 */
[----:B------:R-:W2:Y:S01]  /*3700*/  SHFL.BFLY PT, R6, R3, 0x1, 0x1f ;  /* 0x0c201f0003067f89 */ /* 0x000ea200000e0000 */
[C---:B------:R-:W-:Y:S02]  /*3710*/  IMNMX R2, R7.reuse, R2, PT ;  /* 0x0000000207027217 */ /* 0x040fe40003800200 */
[----:B------:R-:W-:Y:S02]  /*3720*/  IMNMX R0, R7, R4, PT ;  /* 0x0000000407007217 */ /* 0x000fe40003800200 */
[C---:B------:R-:W-:Y:S02]  /*3730*/  ISETP.GT.AND P1, PT, R2.reuse, 0x1, PT ;  /* 0x000000010200780c */ /* 0x040fe40003f24270 */
[----:B-1----:R-:W-:Y:S02]  /*3740*/  FMNMX.FTZ R143, R5, R9, !PT ;  /* 0x00000009058f7209 */ /* 0x002fe40007810000 */
[----:B------:R-:W-:Y:S02]  /*3750*/  ISETP.GT.AND P0, PT, R2, 0x8, PT ;  /* 0x000000080200780c */ /* 0x000fe40003f04270 */
[----:B------:R-:W-:Y:S01]  /*3760*/  FSEL R41, R97, -INF , P1 ;  /* 0xff80000061297808 */ /* 0x000fe20000800000 */
[----:B------:R-:W-:Y:S01]  /*3770*/  FMUL.FTZ R4, R143, c[0x0][0x2d0] ;  /* 0x0000b4008f047a20 */ /* 0x000fe20000410000 */
[----:B------:R-:W-:-:S02]  /*3780*/  FSEL R42, R88, -INF , P0 ;  /* 0xff800000582a7808 */ /* 0x000fc40000000000 */
[----:B------:R-:W-:Y:S02]  /*3790*/  FSETP.NEU.FTZ.AND P1, PT, R143, -INF , PT ;  /* 0xff8000008f00780b */ /* 0x000fe40003f3d000 */
[----:B------:R-:W-:Y:S02]  /*37a0*/  ISETP.GT.AND P0, PT, R0, RZ, PT ;  /* 0x000000ff0000720c */ /* 0x000fe40003f04270 */
[----:B------:R-:W-:Y:S02]  /*37b0*/  FSEL R12, R4, RZ, P1 ;  /* 0x000000ff040c7208 */ /* 0x000fe40000800000 */
[----:B------:R-:W-:Y:S02]  /*37c0*/  FSEL R45, R98, -INF , P0 ;  /* 0xff800000622d7808 */ /* 0x000fe40000000000 */
[----:B------:R-:W-:Y:S02]  /*37d0*/  ISETP.GT.AND P0, PT, R0, 0x9, PT ;  /* 0x000000090000780c */ /* 0x000fe40003f04270 */
[----:B--2---:R-:W-:Y:S01]  /*37e0*/  FMNMX.FTZ R142, R3, R6, !PT ;  /* 0x00000006038e7209 */ /* 0x004fe20007810000 */
[----:B------:R-:W-:Y:S01]  /*37f0*/  FFMA.FTZ R3, R11, c[0x0][0x2d0], -R12 ;  /* 0x0000b4000b037a23 */ /* 0x000fe2000001080c */
[----:B------:R-:W-:-:S02]  /*3800*/  ISETP.GT.AND P6, PT, R2, RZ, PT ;  /* 0x000000ff0200720c */ /* 0x000fc40003fc4270 */
[----:B------:R-:W-:Y:S02]  /*3810*/  FSEL R48, R91, -INF , P0 ;  /* 0xff8000005b307808 */ /* 0x000fe40000000000 */
[----:B------:R-:W-:Y:S01]  /*3820*/  ISETP.GT.AND P0, PT, R2, 0x11, PT ;  /* 0x000000110200780c */ /* 0x000fe20003f04270 */
[----:B------:R1:W-:Y:S01]  /*3830*/  MUFU.EX2 R32, R3 ;  /* 0x0000000300207308 */ /* 0x0003e20000000800 */
[----:B------:R-:W-:Y:S02]  /*3840*/  FSEL R40, R96, -INF , P6 ;  /* 0xff80000060287808 */ /* 0x000fe40003000000 */
[----:B------:R-:W-:Y:S02]  /*3850*/  ISETP.GT.AND P6, PT, R2, 0x9, PT ;  /* 0x000000090200780c */ /* 0x000fe40003fc4270 */
[----:B------:R-:W-:Y:S02]  /*3860*/  FSEL R49, R57, -INF , P0 ;  /* 0xff80000039317808 */ /* 0x000fe40000000000 */
[----:B------:R-:W-:Y:S01]  /*3870*/  ISETP.GT.AND P0, PT, R0, 0x11, PT ;  /* 0x000000110000780c */ /* 0x000fe20003f04270 */
[----:B------:R-:W-:Y:S01]  /*3880*/  FFMA.FTZ R4, R10, c[0x0][0x2d0], -R12 ;  /* 0x0000b4000a047a23 */ /* 0x000fe2000001080c */
[----:B------:R-:W-:-:S02]  /*3890*/  FSEL R46, R89, -INF , P6 ;  /* 0xff800000592e7808 */ /* 0x000fc40003000000 */
[----:B------:R-:W-:Y:S01]  /*38a0*/  ISETP.GT.AND P1, PT, R0, 0x8, PT ;  /* 0x000000080000780c */ /* 0x000fe20003f24270 */
[----:B-1----:R-:W-:Y:S01]  /*38b0*/  FFMA.FTZ R3, R13, c[0x0][0x2d0], -R12 ;  /* 0x0000b4000d037a23 */ /* 0x002fe2000001080c */
[----:B------:R-:W-:-:S03]  /*38c0*/  FSEL R89, R59, -INF , P0 ;  /* 0xff8000003b597808 */ /* 0x000fc60000000000 */
[----:B------:R1:W-:Y:S01]  /*38d0*/  MUFU.EX2 R7, R3 ;  /* 0x0000000300077308 */ /* 0x0003e20000000800 */
[----:B------:R-:W-:Y:S02]  /*38e0*/  FSETP.NEU.FTZ.AND P0, PT, R142, -INF , PT ;  /* 0xff8000008e00780b */ /* 0x000fe40003f1d000 */
[----:B------:R-:W-:-:S05]  /*38f0*/  FSEL R47, R90, -INF , P1 ;  /* 0xff8000005a2f7808 */ /* 0x000fca0000800000 */
[----:B------:R2:W3:Y:S01]  /*3900*/  MUFU.EX2 R90, R4 ;  /* 0x00000004005a7308 */ /* 0x0004e20000000800 */
[----:B-1----:R-:W-:-:S05]  /*3910*/  FMUL.FTZ R3, R142, c[0x0][0x2d0] ;  /* 0x0000b4008e037a20 */ /* 0x002fca0000410000 */
[----:B------:R-:W-:Y:S01]  /*3920*/  FSEL R3, R3, RZ, P0 ;  /* 0x000000ff03037208 */ /* 0x000fe20000000000 */
[----:B--2---:R-:W-:-:S04]  /*3930*/  FFMA.FTZ R4, R14, c[0x0][0x2d0], -R12 ;  /* 0x0000b4000e047a23 */ /* 0x004fc8000001080c */
[----:B------:R1:W2:Y:S01]  /*3940*/  MUFU.EX2 R183, R4 ;  /* 0x0000000400b77308 */ /* 0x0002a20000000800 */
[----:B------:R-:W-:Y:S02]  /*3950*/  FMNMX.FTZ R5, R40, R41, !PT ;  /* 0x0000002928057209 */ /* 0x000fe40007810000 */
[----:B------:R-:W-:Y:S01]  /*3960*/  ISETP.GT.AND P1, PT, R2, 0x10, PT ;  /* 0x000000100200780c */ /* 0x000fe20003f24270 */
[----:B-1----:R-:W-:-:S04]  /*3970*/  FFMA.FTZ R4, R15, c[0x0][0x2d0], -R3 ;  /* 0x0000b4000f047a23 */ /* 0x002fc80000010803 */
[----:B------:R1:W-:Y:S01]  /*3980*/  MUFU.EX2 R151, R4 ;  /* 0x0000000400977308 */ /* 0x0003e20000000800 */
[----:B------:R-:W-:Y:S02]  /*3990*/  ISETP.GT.AND P6, PT, R0, 0x1, PT ;  /* 0x000000010000780c */ /* 0x000fe40003fc4270 */
[----:B------:R-:W-:Y:S02]  /*39a0*/  FSEL R43, R56, -INF , P1 ;  /* 0xff800000382b7808 */ /* 0x000fe40000800000 */
[----:B------:R-:W-:Y:S01]  /*39b0*/  ISETP.GT.AND P1, PT, R0, 0x10, PT ;  /* 0x000000100000780c */ /* 0x000fe20003f24270 */
[----:B-1----:R-:W-:-:S04]  /*39c0*/  FFMA.FTZ R4, R16, c[0x0][0x2d0], -R3 ;  /* 0x0000b40010047a23 */ /* 0x002fc80000010803 */
[----:B------:R1:W4:Y:S01]  /*39d0*/  MUFU.EX2 R150, R4 ;  /* 0x0000000400967308 */ /* 0x0003220000000800 */
[----:B------:R-:W-:Y:S01]  /*39e0*/  FSEL R44, R99, -INF , P6 ;  /* 0xff800000632c7808 */ /* 0x000fe20003000000 */
[----:B------:R-:W-:Y:S01]  /*39f0*/  IMAD.MOV.U32 R91, RZ, RZ, R27 ;  /* 0x000000ffff5b7224 */ /* 0x000fe200078e001b */
[----:B------:R-:W-:Y:S01]  /*3a00*/  ISETP.GT.AND P6, PT, R2, 0x18, PT ;  /* 0x000000180200780c */ /* 0x000fe20003fc4270 */
[----:B------:R-:W-:Y:S01]  /*3a10*/  LDSM.16.MT88.4 R96, [R214+0x1000] ;  /* 0x00100000d660783b */ /* 0x000fe20000004200 */
[----:B------:R-:W-:Y:S02]  /*3a20*/  FSEL R88, R58, -INF , P1 ;  /* 0xff8000003a587808 */ /* 0x000fe40000800000 */
[----:B------:R-:W-:Y:S01]  /*3a30*/  ISETP.GT.AND P1, PT, R2, 0x19, PT ;  /* 0x000000190200780c */ /* 0x000fe20003f24270 */
[----:B------:R-:W-:Y:S01]  /*3a40*/  LDSM.16.MT88.4 R56, [R214+0x400] ;  /* 0x00040000d638783b */ /* 0x000fe20000004200 */
[----:B-1----:R-:W-:Y:S01]  /*3a50*/  FMNMX.FTZ R4, R42, R5, !PT ;  /* 0x000000052a047209 */ /* 0x002fe20007810000 */
[----:B------:R-:W-:-:S03]  /*3a60*/  FFMA.FTZ R5, R17, c[0x0][0x2d0], -R3 ;  /* 0x0000b40011057a23 */ /* 0x000fc60000010803 */
[----:B------:R-:W-:Y:S01]  /*3a70*/  FMNMX.FTZ R4, R46, R4, !PT ;  /* 0x000000042e047209 */ /* 0x000fe20007810000 */
[----:B------:R1:W-:Y:S03]  /*3a80*/  MUFU.EX2 R27, R5 ;  /* 0x00000005001b7308 */ /* 0x0003e60000000800 */
[----:B------:R-:W-:Y:S02]  /*3a90*/  FMNMX.FTZ R4, R43, R4, !PT ;  /* 0x000000042b047209 */ /* 0x000fe40007810000 */
[----:B------:R-:W-:Y:S02]  /*3aa0*/  FSEL R50, R92, -INF , P6 ;  /* 0xff8000005c327808 */ /* 0x000fe40003000000 */
[----:B------:R-:W-:Y:S02]  /*3ab0*/  FMNMX.FTZ R4, R49, R4, !PT ;  /* 0x0000000431047209 */ /* 0x000fe40007810000 */
[----:B------:R-:W-:-:S02]  /*3ac0*/  FSEL R51, R93, -INF , P1 ;  /* 0xff8000005d337808 */ /* 0x000fc40000800000 */
[----:B------:R-:W-:Y:S01]  /*3ad0*/  ISETP.GT.AND P1, PT, R2, 0x21, PT ;  /* 0x000000210200780c */ /* 0x000fe20003f24270 */
[----:B-1----:R-:W-:Y:S01]  /*3ae0*/  FFMA.FTZ R5, R18, c[0x0][0x2d0], -R3 ;  /* 0x0000b40012057a23 */ /* 0x002fe20000010803 */
[----:B------:R-:W-:Y:S02]  /*3af0*/  ISETP.GT.AND P6, PT, R2, 0x20, PT ;  /* 0x000000200200780c */ /* 0x000fe40003fc4270 */
[----:B------:R-:W-:Y:S01]  /*3b00*/  FMNMX.FTZ R4, R50, R4, !PT ;  /* 0x0000000432047209 */ /* 0x000fe20007810000 */
[----:B------:R1:W1:Y:S01]  /*3b10*/  MUFU.EX2 R182, R5 ;  /* 0x0000000500b67308 */ /* 0x0002620000000800 */
[C---:B------:R-:W-:Y:S02]  /*3b20*/  ISETP.GT.AND P0, PT, R0.reuse, 0x18, PT ;  /* 0x000000180000780c */ /* 0x040fe40003f04270 */
[----:B------:R-:W-:Y:S02]  /*3b30*/  FSEL R131, R29, -INF , P1 ;  /* 0xff8000001d837808 */ /* 0x000fe40000800000 */
[----:B------:R-:W-:-:S02]  /*3b40*/  ISETP.GT.AND P1, PT, R0, 0x20, PT ;  /* 0x000000200000780c */ /* 0x000fc40003f24270 */
[----:B------:R-:W-:Y:S02]  /*3b50*/  FSEL R128, R28, -INF , P6 ;  /* 0xff8000001c807808 */ /* 0x000fe40003000000 */
[----:B------:R-:W-:Y:S02]  /*3b60*/  FMNMX.FTZ R4, R51, R4, !PT ;  /* 0x0000000433047209 */ /* 0x000fe40007810000 */
[----:B-1----:R-:W-:Y:S02]  /*3b70*/  FMNMX.FTZ R5, R45, R44, !PT ;  /* 0x0000002c2d057209 */ /* 0x002fe40007810000 */
[----:B------:R-:W-:Y:S02]  /*3b80*/  FSEL R14, R94, -INF , P0 ;  /* 0xff8000005e0e7808 */ /* 0x000fe40000000000 */
[----:B------:R-:W-:Y:S02]  /*3b90*/  FMNMX.FTZ R5, R47, R5, !PT ;  /* 0x000000052f057209 */ /* 0x000fe40007810000 */
[----:B------:R-:W-:-:S02]  /*3ba0*/  ISETP.GT.AND P0, PT, R0, 0x21, PT ;  /* 0x000000210000780c */ /* 0x000fc40003f04270 */
[----:B------:R-:W-:Y:S02]  /*3bb0*/  FSEL R134, R30, -INF , P1 ;  /* 0xff8000001e867808 */ /* 0x000fe40000800000 */
[----:B------:R-:W-:Y:S02]  /*3bc0*/  ISETP.GT.AND P1, PT, R2, 0x28, PT ;  /* 0x000000280200780c */ /* 0x000fe40003f24270 */
[----:B------:R-:W-:Y:S02]  /*3bd0*/  FMNMX.FTZ R5, R48, R5, !PT ;  /* 0x0000000530057209 */ /* 0x000fe40007810000 */
[----:B------:R-:W-:Y:S02]  /*3be0*/  FMNMX.FTZ R4, R128, R4, !PT ;  /* 0x0000000480047209 */ /* 0x000fe40007810000 */
[----:B------:R-:W-:Y:S02]  /*3bf0*/  FSEL R135, R31, -INF , P0 ;  /* 0xff8000001f877808 */ /* 0x000fe40000000000 */
[----:B------:R-:W-:-:S02]  /*3c00*/  ISETP.GT.AND P0, PT, R2, 0x29, PT ;  /* 0x000000290200780c */ /* 0x000fc40003f04270 */
[----:B------:R-:W-:Y:S02]  /*3c10*/  FSEL R129, R36, -INF , P1 ;  /* 0xff80000024817808 */ /* 0x000fe40000800000 */
[----:B------:R-:W-:Y:S02]  /*3c20*/  FMNMX.FTZ R4, R131, R4, !PT ;  /* 0x0000000483047209 */ /* 0x000fe40007810000 */
[----:B------:R-:W-:Y:S02]  /*3c30*/  FMNMX.FTZ R5, R88, R5, !PT ;  /* 0x0000000558057209 */ /* 0x000fe40007810000 */
[----:B------:R-:W-:Y:S02]  /*3c40*/  ISETP.GT.AND P1, PT, R2, 0x30, PT ;  /* 0x000000300200780c */ /* 0x000fe40003f24270 */
[----:B------:R-:W-:Y:S02]  /*3c50*/  ISETP.GT.AND P6, PT, R0, 0x19, PT ;  /* 0x000000190000780c */ /* 0x000fe40003fc4270 */
[----:B------:R-:W-:-:S02]  /*3c60*/  FSEL R130, R37, -INF , P0 ;  /* 0xff80000025827808 */ /* 0x000fc40000000000 */
[----:B------:R-:W-:Y:S02]  /*3c70*/  FMNMX.FTZ R4, R129, R4, !PT ;  /* 0x0000000481047209 */ /* 0x000fe40007810000 */
[----:B------:R-:W-:Y:S02]  /*3c80*/  FMNMX.FTZ R5, R89, R5, !PT ;  /* 0x0000000559057209 */ /* 0x000fe40007810000 */
[----:B------:R-:W-:Y:S02]  /*3c90*/  FSEL R194, R100, -INF , P1 ;  /* 0xff80000064c27808 */ /* 0x000fe40000800000 */
[----:B------:R-:W-:Y:S02]  /*3ca0*/  ISETP.GT.AND P1, PT, R0, 0x28, PT ;  /* 0x000000280000780c */ /* 0x000fe40003f24270 */
[----:B------:R-:W-:Y:S02]  /*3cb0*/  FSEL R15, R95, -INF , P6 ;  /* 0xff8000005f0f7808 */ /* 0x000fe40003000000 */
[----:B------:R-:W-:Y:S01]  /*3cc0*/  ISETP.GT.AND P0, PT, R2, 0x31, PT ;  /* 0x000000310200780c */ /* 0x000fe20003f04270 */
[----:B------:R-:W-:Y:S01]  /*3cd0*/  LDSM.16.MT88.4 R92, [R214+0x2400] ;  /* 0x00240000d65c783b */ /* 0x000fe20000004200 */
[----:B------:R-:W-:-:S02]  /*3ce0*/  FMNMX.FTZ R4, R130, R4, !PT ;  /* 0x0000000482047209 */ /* 0x000fc40007810000 */
[----:B------:R-:W-:Y:S02]  /*3cf0*/  FMNMX.FTZ R5, R14, R5, !PT ;  /* 0x000000050e057209 */ /* 0x000fe40007810000 */
[----:B------:R-:W-:Y:S02]  /*3d00*/  FSEL R133, R38, -INF , P1 ;  /* 0xff80000026857808 */ /* 0x000fe40000800000 */
[C---:B------:R-:W-:Y:S02]  /*3d10*/  ISETP.GT.AND P6, PT, R2.reuse, 0x38, PT ;  /* 0x000000380200780c */ /* 0x040fe40003fc4270 */
[----:B------:R-:W-:Y:S02]  /*3d20*/  ISETP.GT.AND P1, PT, R2, 0x39, PT ;  /* 0x000000390200780c */ /* 0x000fe40003f24270 */
[----:B------:R-:W-:Y:S02]  /*3d30*/  FSEL R192, R101, -INF , P0 ;  /* 0xff80000065c07808 */ /* 0x000fe40000000000 */
[----:B------:R-:W-:-:S02]  /*3d40*/  FMNMX.FTZ R2, R194, R4, !PT ;  /* 0x00000004c2027209 */ /* 0x000fc40007810000 */
[----:B------:R-:W-:Y:S02]  /*3d50*/  FMNMX.FTZ R5, R15, R5, !PT ;  /* 0x000000050f057209 */ /* 0x000fe40007810000 */
[----:B------:R-:W-:Y:S01]  /*3d60*/  FMNMX.FTZ R4, R192, R2, !PT ;  /* 0x00000002c0047209 */ /* 0x000fe20007810000 */
[----:B------:R-:W-:Y:S01]  /*3d70*/  FFMA.FTZ R2, R19, c[0x0][0x2d0], -R12 ;  /* 0x0000b40013027a23 */ /* 0x000fe2000001080c */
[----:B------:R-:W-:Y:S02]  /*3d80*/  FMNMX.FTZ R5, R134, R5, !PT ;  /* 0x0000000586057209 */ /* 0x000fe40007810000 */
[----:B------:R-:W-:Y:S01]  /*3d90*/  ISETP.GT.AND P0, PT, R0, 0x29, PT ;  /* 0x000000290000780c */ /* 0x000fe20003f04270 */
[----:B------:R1:W-:Y:S01]  /*3da0*/  MUFU.EX2 R250, R2 ;  /* 0x0000000200fa7308 */ /* 0x0003e20000000800 */
[----:B------:R-:W-:Y:S02]  /*3db0*/  FMNMX.FTZ R5, R135, R5, !PT ;  /* 0x0000000587057209 */ /* 0x000fe40007810000 */
[----:B------:R-:W-:-:S02]  /*3dc0*/  FSEL R193, R144, -INF , P6 ;  /* 0xff80000090c17808 */ /* 0x000fc40003000000 */
[----:B------:R-:W-:Y:S02]  /*3dd0*/  FSEL R195, R145, -INF , P1 ;  /* 0xff80000091c37808 */ /* 0x000fe40000800000 */
[----:B------:R-:W-:Y:S02]  /*3de0*/  FSEL R132, R39, -INF , P0 ;  /* 0xff80000027847808 */ /* 0x000fe40000000000 */
[----:B------:R-:W-:Y:S02]  /*3df0*/  ISETP.GT.AND P1, PT, R0, 0x30, PT ;  /* 0x000000300000780c */ /* 0x000fe40003f24270 */
[----:B------:R-:W-:Y:S01]  /*3e00*/  FMNMX.FTZ R5, R133, R5, !PT ;  /* 0x0000000585057209 */ /* 0x000fe20007810000 */
[----:B-1----:R-:W-:Y:S01]  /*3e10*/  FFMA.FTZ R2, R20, c[0x0][0x2d0], -R12 ;  /* 0x0000b40014027a23 */ /* 0x002fe2000001080c */
[----:B------:R-:W-:-:S03]  /*3e20*/  FMNMX.FTZ R4, R193, R4, !PT ;  /* 0x00000004c1047209 */ /* 0x000fc60007810000 */
[----:B------:R1:W1:Y:S01]  /*3e30*/  MUFU.EX2 R252, R2 ;  /* 0x0000000200fc7308 */ /* 0x0002620000000800 */
[----:B------:R-:W-:Y:S02]  /*3e40*/  ISETP.GT.AND P0, PT, R0, 0x31, PT ;  /* 0x000000310000780c */ /* 0x000fe40003f04270 */
[----:B------:R-:W-:Y:S02]  /*3e50*/  FSEL R204, R102, -INF , P1 ;  /* 0xff80000066cc7808 */ /* 0x000fe40000800000 */
[----:B------:R-:W-:Y:S02]  /*3e60*/  FMNMX.FTZ R5, R132, R5, !PT ;  /* 0x0000000584057209 */ /* 0x000fe40007810000 */
[----:B------:R-:W-:Y:S02]  /*3e70*/  FMNMX.FTZ R4, R195, R4, !PT ;  /* 0x00000004c3047209 */ /* 0x000fe40007810000 */
[----:B------:R-:W-:Y:S02]  /*3e80*/  FSEL R206, R103, -INF , P0 ;  /* 0xff80000067ce7808 */ /* 0x000fe40000000000 */
[----:B------:R-:W-:Y:S01]  /*3e90*/  ISETP.GT.AND P1, PT, R0, 0x38, PT ;  /* 0x000000380000780c */ /* 0x000fe20003f24270 */
        /* <DEDUP_REMOVED lines=20> */
[----:B---3--:R-:W-:Y:S02]  /*3fe0*/  F2FP.BF16.PACK_AB R8, R32, R90 ;  /* 0x0000005a2008723e */ /* 0x008fe400000010ff */
[----:B------:R-:W-:Y:S01]  /*3ff0*/  F2FP.BF16.PACK_AB R10, R183, R7 ;  /* 0x00000007b70a723e */ /* 0x000fe200000010ff */
[----:B------:R3:W1:Y:S01]  /*4000*/  MUFU.EX2 R246, R4 ;  /* 0x0000000400f67308 */ /* 0x0006620000000800 */
[----:B----4-:R-:W-:Y:S02]  /*4010*/  F2FP.BF16.PACK_AB R9, R150, R151 ;  /* 0x000000979609723e */ /* 0x010fe400000010ff */
[----:B------:R-:W-:Y:S02]  /*4020*/  F2FP.BF16.PACK_AB R11, R182, R27 ;  /* 0x0000001bb60b723e */ /* 0x000fe400000010ff */
[----:B--2---:R-:W-:-:S04]  /*4030*/  FMNMX.FTZ R145, R0, R6, !PT ;  /* 0x0000000600917209 */ /* 0x004fc80007810000 */
[C---:B------:R-:W-:Y:S01]  /*4040*/  FSETP.NEU.FTZ.AND P0, PT, R145.reuse, -INF , PT ;  /* 0xff8000009100780b */ /* 0x040fe20003f1d000 */
[----:B------:R-:W-:Y:S02]  /*4050*/  FMUL.FTZ R0, R145, c[0x0][0x2d0] ;  /* 0x0000b40091007a20 */ /* 0x000fe40000410000 */
[----:B---3--:R-:W-:-:S03]  /*4060*/  FFMA.FTZ R4, R25, c[0x0][0x2d0], -R3 ;  /* 0x0000b40019047a23 */ /* 0x008fc60000010803 */
[----:B------:R-:W-:Y:S01]  /*4070*/  FSEL R0, R0, RZ, P0 ;  /* 0x000000ff00007208 */ /* 0x000fe20000000000 */
[----:B------:R2:W-:Y:S01]  /*4080*/  MUFU.EX2 R247, R4 ;  /* 0x0000000400f77308 */ /* 0x0005e20000000800 */
[----:B------:R-:W-:Y:S01]  /*4090*/  IMAD.MOV.U32 R146, RZ, RZ, R32 ;  /* 0x000000ffff927224 */ /* 0x000fe200078e0020 */
[----:B------:R-:W-:Y:S01]  /*40a0*/  HMMA.16816.F32.BF16 R124, R8, R52, RZ ;  /* 0x00000034087c723c */ /* 0x000fe200000418ff */
[----:B------:R-:W-:Y:S01]  /*40b0*/  IMAD.MOV.U32 R147, RZ, RZ, R27 ;  /* 0x000000ffff937224 */ /* 0x000fe200078e001b */
[----:B-1----:R-:W-:Y:S01]  /*40c0*/  FMNMX.FTZ R144, R2, R13, !PT ;  /* 0x0000000d02907209 */ /* 0x002fe20007810000 */
[----:B------:R-:W-:-:S05]  /*40d0*/  FFMA.FTZ R2, R41, c[0x0][0x2d0], -R0 ;  /* 0x0000b40029027a23 */ /* 0x000fca0000010800 */
[----:B------:R-:W-:Y:S01]  /*40e0*/  HMMA.16816.F32.BF16 R120, R8, R76, RZ ;  /* 0x0000004c0878723c */ /* 0x000fe200000418ff */
[----:B--2---:R-:W-:-:S07]  /*40f0*/  FFMA.FTZ R4, R26, c[0x0][0x2d0], -R3 ;  /* 0x0000b4001a047a23 */ /* 0x004fce0000010803 */
[C---:B------:R-:W-:Y:S01]  /*4100*/  HMMA.16816.F32.BF16 R116, R8.reuse, R84, RZ ;  /* 0x000000540874723c */ /* 0x040fe200000418ff */
[----:B------:R1:W-:Y:S07]  /*4110*/  MUFU.EX2 R241, R2 ;  /* 0x0000000200f17308 */ /* 0x0003ee0000000800 */
        /* <DEDUP_REMOVED lines=31> */
[----:B------:R-:W-:Y:S01]  /*4310*/  IMAD.MOV.U32 R11, RZ, RZ, R7 ;  /* 0x000000ffff0b7224 */ /* 0x000fe200078e0007 */
        /* <DEDUP_REMOVED lines=9> */
[----:B-1----:R-:W-:-:S05]  /*43b0*/  FFMA.FTZ R8, R88, c[0x0][0x2d0], -R2 ;  /* 0x0000b40058087a23 */ /* 0x002fca0000010802 */
[----:B------:R1:W-:Y:S02]  /*43c0*/  MUFU.EX2 R200, R8 ;  /* 0x0000000800c87308 */ /* 0x0003e40000000800 */
        /* <DEDUP_REMOVED lines=23> */
[----:B-1----:R-:W-:-:S07]  /*4540*/  FFMA.FTZ R8, R128, c[0x0][0x2d0], -R0 ;  /* 0x0000b40080087a23 */ /* 0x002fce0000010800 */
        /* <DEDUP_REMOVED lines=9> */
[----:B------:R-:W-:-:S02]  /*45e0*/  IMAD.MOV.U32 R110, RZ, RZ, R183 ;  /* 0x000000ffff6e7224 */ /* 0x000fc400078e00b7 */
[----:B------:R1:W-:Y:S05]  /*45f0*/  MUFU.EX2 R183, R8 ;  /* 0x0000000800b77308 */ /* 0x0003ea0000000800 */
[----:B------:R-:W-:Y:S07]  /*4600*/  HMMA.16816.F32.BF16 R80, R4, R114, RZ ;  /* 0x000000720450723c */ /* 0x000fee00000418ff */
[----:B---3--:R-:W-:-:S02]  /*4610*/  F2FP.BF16.PACK_AB R4, R211, R207 ;  /* 0x000000cfd304723e */ /* 0x008fc400000010ff */
[----:B--2---:R-:W-:Y:S02]  /*4620*/  F2FP.BF16.PACK_AB R5, R203, R200 ;  /* 0x000000c8cb05723e */ /* 0x004fe400000010ff */
[----:B------:R-:W-:Y:S02]  /*4630*/  F2FP.BF16.PACK_AB R6, R209, R210 ;  /* 0x000000d2d106723e */ /* 0x000fe400000010ff */
[----:B----4-:R-:W-:Y:S01]  /*4640*/  F2FP.BF16.PACK_AB R7, R201, R202 ;  /* 0x000000cac907723e */ /* 0x010fe200000010ff */
[----:B-1----:R-:W-:-:S06]  /*4650*/  FFMA.FTZ R8, R136, c[0x0][0x2d0], -R12 ;  /* 0x0000b40088087a23 */ /* 0x002fcc000001080c */
[C---:B------:R-:W-:Y:S07]  /*4660*/  HMMA.16816.F32.BF16 R116, R4.reuse, R64, R44 ;  /* 0x000000400474723c */ /* 0x040fee000004182c */
[----:B------:R-:W-:Y:S02]  /*4670*/  IMAD.MOV.U32 R64, RZ, RZ, R182 ;  /* 0x000000ffff407224 */ /* 0x000fe400078e00b6 */
[----:B------:R1:W-:Y:S01]  /*4680*/  MUFU.EX2 R182, R8 ;  /* 0x0000000800b67308 */ /* 0x0003e20000000800 */
[----:B------:R-:W-:Y:S01]  /*4690*/  HMMA.16816.F32.BF16 R100, R4, R60, R28 ;  /* 0x0000003c0464723c */ /* 0x000fe2000004181c */
[----:B------:R-:W-:Y:S01]  /*46a0*/  IMAD.MOV.U32 R108, RZ, RZ, R147 ;  /* 0x000000ffff6c7224 */ /* 0x000fe200078e0093 */
[----:B------:R-:W2:Y:S05]  /*46b0*/  LDSM.16.MT88.4 R28, [R214+0x800] ;  /* 0x00080000d61c783b */ /* 0x000eaa0000004200 */
[----:B------:R-:W-:-:S02]  /*46c0*/  IMAD.MOV.U32 R61, RZ, RZ, R181 ;  /* 0x000000ffff3d7224 */ /* 0x000fc400078e00b5 */
[----:B-1----:R-:W-:-:S04]  /*46d0*/  FFMA.FTZ R8, R137, c[0x0][0x2d0], -R12 ;  /* 0x0000b40089087a23 */ /* 0x002fc8000001080c */
[----:B------:R1:W-:Y:S01]  /*46e0*/  MUFU.EX2 R181, R8 ;  /* 0x0000000800b57308 */ /* 0x0003e20000000800 */
[----:B-----5:R-:W-:Y:S01]  /*46f0*/  IMAD.MOV.U32 R60, RZ, RZ, R180 ;  /* 0x000000ffff3c7224 */ /* 0x020fe200078e00b4 */
[----:B------:R-:W-:Y:S01]  /*4700*/  HMMA.16816.F32.BF16 R84, R4, R92, R24 ;  /* 0x0000005c0454723c */ /* 0x000fe20000041818 */
[----:B------:R-:W-:Y:S01]  /*4710*/  IMAD.MOV.U32 R15, RZ, RZ, R146 ;  /* 0x000000ffff0f7224 */ /* 0x000fe200078e0092 */
[----:B------:R-:W3:Y:S01]  /*4720*/  LDSM.16.MT88.4 R24, [R213+0x1800] ;  /* 0x00180000d518783b */ /* 0x000ee20000004200 */
[----:B-1----:R-:W-:-:S04]  /*4730*/  FFMA.FTZ R8, R140, c[0x0][0x2d0], -R12 ;  /* 0x0000b4008c087a23 */ /* 0x002fc8000001080c */
[----:B------:R1:W-:Y:S02]  /*4740*/  MUFU.EX2 R180, R8 ;  /* 0x0000000800b47308 */ /* 0x0003e40000000800 */
[----:B-1----:R-:W-:-:S06]  /*4750*/  FFMA.FTZ R8, R141, c[0x0][0x2d0], -R12 ;  /* 0x0000b4008d087a23 */ /* 0x002fcc000001080c */
[----:B------:R1:W-:Y:S01]  /*4760*/  MUFU.EX2 R147, R8 ;  /* 0x0000000800937308 */ /* 0x0003e20000000800 */
[----:B------:R-:W-:Y:S01]  /*4770*/  HMMA.16816.F32.BF16 R52, R4, R66, R52 ;  /* 0x000000420434723c */ /* 0x000fe20000041834 */
[----:B-1----:R-:W-:-:S06]  /*4780*/  FFMA.FTZ R8, R138, c[0x0][0x2d0], -R3 ;  /* 0x0000b4008a087a23 */ /* 0x002fcc0000010803 */
[----:B------:R1:W-:Y:S02]  /*4790*/  MUFU.EX2 R146, R8 ;  /* 0x0000000800927308 */ /* 0x0003e40000000800 */
[----:B-1----:R-:W-:Y:S01]  /*47a0*/  FFMA.FTZ R8, R139, c[0x0][0x2d0], -R3 ;  /* 0x0000b4008b087a23 */ /* 0x002fe20000010803 */
[----:B------:R-:W-:Y:S01]  /*47b0*/  HMMA.16816.F32.BF16 R112, R4, R56, R32 ;  /* 0x000000380470723c */ /* 0x000fe20000041820 */
[----:B------:R-:W-:Y:S01]  /*47c0*/  IMAD.MOV.U32 R14, RZ, RZ, R91 ;  /* 0x000000ffff0e7224 */ /* 0x000fe200078e005b */
[----:B------:R-:W-:Y:S03]  /*47d0*/  LDSM.16.MT88.4 R32, [R213+0x800] ;  /* 0x00080000d520783b */ /* 0x000fe60000004200 */
[----:B------:R1:W4:Y:S01]  /*47e0*/  MUFU.EX2 R141, R8 ;  /* 0x00000008008d7308 */ /* 0x0003220000000800 */
[----:B------:R-:W-:Y:S02]  /*47f0*/  IMAD.MOV.U32 R111, RZ, RZ, R90 ;  /* 0x000000ffff6f7224 */ /* 0x000fe400078e005a */
[----:B------:R-:W-:Y:S01]  /*4800*/  FFMA.FTZ R13, R129, c[0x0][0x2d0], -R0 ;  /* 0x0000b400810d7a23 */ /* 0x000fe20000010800 */
[----:B------:R-:W-:Y:S01]  /*4810*/  LDSM.16.MT88.4 R136, [R214+0x1c00] ;  /* 0x001c0000d688783b */ /* 0x000fe20000004200 */
[----:B-1----:R-:W-:-:S04]  /*4820*/  FFMA.FTZ R8, R148, c[0x0][0x2d0], -R3 ;  /* 0x0000b40094087a23 */ /* 0x002fc80000010803 */
[----:B------:R1:W-:Y:S01]  /*4830*/  MUFU.EX2 R67, R8 ;  /* 0x0000000800437308 */ /* 0x0003e20000000800 */
[----:B------:R-:W-:Y:S01]  /*4840*/  HMMA.16816.F32.BF16 R56, R4, R58, R48 ;  /* 0x0000003a0438723c */ /* 0x000fe20000041830 */
[----:B-1----:R-:W-:-:S06]  /*4850*/  FFMA.FTZ R8, R149, c[0x0][0x2d0], -R3 ;  /* 0x0000b40095087a23 */ /* 0x002fcc0000010803 */
[----:B------:R1:W1:Y:S01]  /*4860*/  MUFU.EX2 R140, R8 ;  /* 0x00000008008c7308 */ /* 0x0002620000000800 */
[----:B------:R-:W-:Y:S01]  /*4870*/  HMMA.16816.F32.BF16 R88, R4, R68, R20 ;  /* 0x000000440458723c */ /* 0x000fe20000041814 */
[----:B------:R-:W2:Y:S01]  /*4880*/  LDSM.16.MT88.4 R20, [R214+0x1800] ;  /* 0x00180000d614783b */ /* 0x000ea20000004200 */
[----:B------:R-:W-:-:S06]  /*4890*/  IMAD.MOV.U32 R109, RZ, RZ, R11 ;  /* 0x000000ffff6d7224 */ /* 0x000fcc00078e000b */
[C---:B------:R-:W-:Y:S01]  /*48a0*/  HMMA.16816.F32.BF16 R96, R4.reuse, R72, R16 ;  /* 0x000000480460723c */ /* 0x040fe20000041810 */
[----:B------:R-:W2:Y:S01]  /*48b0*/  LDSM.16.MT88.4 R16, [R213+0x2800] ;  /* 0x00280000d510783b */ /* 0x000ea20000004200 */
[----:B------:R3:W-:Y:S03]  /*48c0*/  MUFU.EX2 R65, R13 ;  /* 0x0000000d00417308 */ /* 0x0007e60000000800 */
[----:B-1----:R-:W1:Y:S03]  /*48d0*/  LDSM.16.MT88.4 R8, [R214+0x2800] ;  /* 0x00280000d608783b */ /* 0x002e660000004200 */
[C---:B------:R-:W-:Y:S08]  /*48e0*/  HMMA.16816.F32.BF16 R40, R4.reuse, R62, R40 ;  /* 0x0000003e0428723c */ /* 0x040ff00000041828 */
[C---:B------:R-:W-:Y:S08]  /*48f0*/  HMMA.16816.F32.BF16 R36, R4.reuse, R70, R36 ;  /* 0x000000460424723c */ /* 0x040ff00000041824 */
[----:B------:R-:W-:Y:S01]  /*4900*/  HMMA.16816.F32.BF16 R44, R4, R74, R76 ;  /* 0x0000004a042c723c */ /* 0x000fe2000004184c */
[----:B---3--:R-:W-:-:S07]  /*4910*/  FFMA.FTZ R13, R130, c[0x0][0x2d0], -R0 ;  /* 0x0000b400820d7a23 */ /* 0x008fce0000010800 */
[----:B------:R-:W-:Y:S01]  /*4920*/  HMMA.16816.F32.BF16 R48, R4, R94, R80 ;  /* 0x0000005e0430723c */ /* 0x000fe20000041850 */
[----:B------:R3:W-:Y:S01]  /*4930*/  MUFU.EX2 R66, R13 ;  /* 0x0000000d00427308 */ /* 0x0007e20000000800 */
[----:B------:R-:W-:Y:S01]  /*4940*/  IMAD.MOV.U32 R69, RZ, RZ, R111 ;  /* 0x000000ffff457224 */ /* 0x000fe200078e006f */
[----:B------:R-:W-:Y:S04]  /*4950*/  LDSM.16.MT88.4 R80, [R213+0x2c00] ;  /* 0x002c0000d550783b */ /* 0x000fe80000004200 */
[----:B------:R-:W-:Y:S01]  /*4960*/  FFMA.FTZ R4, R131, c[0x0][0x2d0], -R0 ;  /* 0x0000b40083047a23 */ /* 0x000fe20000010800 */
[----:B----4-:R-:W-:Y:S01]  /*4970*/  F2FP.BF16.PACK_AB R5, R141, R146 ;  /* 0x000000928d05723e */ /* 0x010fe200000010ff */
[----:B------:R-:W-:Y:S01]  /*4980*/  LDSM.16.MT88.4 R128, [R213+0x1c00] ;  /* 0x001c0000d580783b */ /* 0x000fe20000004200 */
[----:B------:R-:W-:Y:S01]  /*4990*/  F2FP.BF16.PACK_AB R6, R147, R180 ;  /* 0x000000b49306723e */ /* 0x000fe200000010ff */
[----:B------:R4:W1:Y:S01]  /*49a0*/  MUFU.EX2 R63, R4 ;  /* 0x00000004003f7308 */ /* 0x0008620000000800 */
[----:B------:R-:W-:Y:S01]  /*49b0*/  F2FP.BF16.PACK_AB R7, R140, R67 ;  /* 0x000000438c07723e */ /* 0x000fe200000010ff */
[----:B---3--:R-:W-:Y:S01]  /*49c0*/  FFMA.FTZ R13, R134, c[0x0][0x2d0], -R2 ;  /* 0x0000b400860d7a23 */ /* 0x008fe20000010802 */
[----:B----4-:R-:W-:-:S07]  /*49d0*/  F2FP.BF16.PACK_AB R4, R181, R182 ;  /* 0x000000b6b504723e */ /* 0x010fce00000010ff */
[C---:B--2---:R-:W-:Y:S08]  /*49e0*/  HMMA.16816.F32.BF16 R104, R4.reuse, R28, R120 ;  /* 0x0000001c0468723c */ /* 0x044ff00000041878 */
[----:B------:R-:W-:Y:S07]  /*49f0*/  HMMA.16816.F32.BF16 R120, R4, R24, R196 ;  /* 0x000000180478723c */ /* 0x000fee00000418c4 */
[----:B------:R-:W-:-:S02]  /*4a00*/  IMAD.MOV.U32 R198, RZ, RZ, R60 ;  /* 0x000000ffffc67224 */ /* 0x000fc400078e003c */
[----:B------:R2:W-:Y:S01]  /*4a10*/  MUFU.EX2 R60, R13 ;  /* 0x0000000d003c7308 */ /* 0x0005e20000000800 */
[----:B------:R-:W-:Y:S02]  /*4a20*/  IMAD.MOV.U32 R199, RZ, RZ, R61 ;  /* 0x000000ffffc77224 */ /* 0x000fe400078e003d */
[----:B------:R-:W-:Y:S02]  /*4a30*/  IMAD.MOV.U32 R197, RZ, RZ, R64 ;  /* 0x000000ffffc57224 */ /* 0x000fe400078e0040 */
[----:B--2---:R-:W-:-:S04]  /*4a40*/  FFMA.FTZ R13, R135, c[0x0][0x2d0], -R2 ;  /* 0x0000b400870d7a23 */ /* 0x004fc80000010802 */
[----:B------:R2:W3:Y:S02]  /*4a50*/  MUFU.EX2 R61, R13 ;  /* 0x0000000d003d7308 */ /* 0x0004e40000000800 */
[----:B--2---:R-:W-:-:S06]  /*4a60*/  FFMA.FTZ R13, R133, c[0x0][0x2d0], -R2 ;  /* 0x0000b400850d7a23 */ /* 0x004fcc0000010802 */
[----:B------:R2:W-:Y:S02]  /*4a70*/  MUFU.EX2 R62, R13 ;  /* 0x0000000d003e7308 */ /* 0x0005e40000000800 */
[----:B--2---:R-:W-:-:S06]  /*4a80*/  FFMA.FTZ R13, R132, c[0x0][0x2d0], -R2 ;  /* 0x0000b400840d7a23 */ /* 0x004fcc0000010802 */
[----:B------:R2:W4:Y:S01]  /*4a90*/  MUFU.EX2 R64, R13 ;  /* 0x0000000d00407308 */ /* 0x0005220000000800 */
[----:B------:R-:W-:Y:S01]  /*4aa0*/  HMMA.16816.F32.BF16 R72, R4, R20, R188 ;  /* 0x000000140448723c */ /* 0x000fe200000418bc */
[----:B------:R-:W-:-:S06]  /*4ab0*/  IMAD.MOV.U32 R196, RZ, RZ, R110 ;  /* 0x000000ffffc47224 */ /* 0x000fcc00078e006e */
[----:B------:R-:W-:Y:S01]  /*4ac0*/  IMAD.MOV.U32 R191, RZ, RZ, R108 ;  /* 0x000000ffffbf7224 */ /* 0x000fe200078e006c */
[----:B------:R-:W-:Y:S01]  /*4ad0*/  HMMA.16816.F32.BF16 R156, R4, R32, R156 ;  /* 0x00000020049c723c */ /* 0x000fe2000004189c */
[----:B------:R-:W-:Y:S02]  /*4ae0*/  IMAD.MOV.U32 R190, RZ, RZ, R109 ;  /* 0x000000ffffbe7224 */ /* 0x000fe400078e006d */
[----:B------:R-:W-:Y:S02]  /*4af0*/  IMAD.MOV.U32 R189, RZ, RZ, R151 ;  /* 0x000000ffffbd7224 */ /* 0x000fe400078e0097 */
[----:B------:R-:W-:-:S03]  /*4b00*/  IMAD.MOV.U32 R188, RZ, RZ, R150 ;  /* 0x000000ffffbc7224 */ /* 0x000fc600078e0096 */
[----:B------:R-:W-:Y:S01]  /*4b10*/  HMMA.16816.F32.BF16 R76, R4, R16, R176 ;  /* 0x00000010044c723c */ /* 0x000fe200000418b0 */
[----:B--2---:R-:W-:-:S07]  /*4b20*/  FFMA.FTZ R13, R235, c[0x0][0x2d0], -R12 ;  /* 0x0000b400eb0d7a23 */ /* 0x004fce000001080c */
[C---:B-1----:R-:W-:Y:S08]  /*4b30*/  HMMA.16816.F32.BF16 R184, R4.reuse, R8, R184 ;  /* 0x0000000804b8723c */ /* 0x042ff000000418b8 */
        /* <DEDUP_REMOVED lines=9> */
[----:B---3--:R-:W-:Y:S02]  /*4bd0*/  F2FP.BF16.PACK_AB R5, R61, R60 ;  /* 0x0000003c3d05723e */ /* 0x008fe400000010ff */
[----:B------:R-:W-:Y:S02]  /*4be0*/  F2FP.BF16.PACK_AB R6, R66, R65 ;  /* 0x000000414206723e */ /* 0x000fe400000010ff */
[----:B----4-:R-:W-:-:S07]  /*4bf0*/  F2FP.BF16.PACK_AB R7, R64, R62 ;  /* 0x0000003e4007723e */ /* 0x010fce00000010ff */
[C---:B------:R-:W-:Y:S08]  /*4c00*/  HMMA.16816.F32.BF16 R176, R4.reuse, R32, R116 ;  /* 0x0000002004b0723c */ /* 0x040ff00000041874 */
[C---:B------:R-:W-:Y:S08]  /*4c10*/  HMMA.16816.F32.BF16 R52, R4.reuse, R34, R52 ;  /* 0x000000220434723c */ /* 0x040ff00000041834 */
[C---:B------:R-:W-:Y:S01]  /*4c20*/  HMMA.16816.F32.BF16 R32, R4.reuse, R28, R112 ;  /* 0x0000001c0420723c */ /* 0x040fe20000041870 */
[----:B------:R1:W-:Y:S01]  /*4c30*/  MUFU.EX2 R28, R13 ;  /* 0x0000000d001c7308 */ /* 0x0003e20000000800 */
[----:B------:R-:W-:Y:S06]  /*4c40*/  LDSM.16.MT88.4 R112, [R214+0xc00] ;  /* 0x000c0000d670783b */ /* 0x000fec0000004200 */
        /* <DEDUP_REMOVED lines=23> */
[--C-:B-1----:R-:W-:Y:S02]  /*4dc0*/  FFMA.FTZ R3, R193, c[0x0][0x2d0], -R0.reuse ;  /* 0x0000b400c1037a23 */ /* 0x102fe40000010800 */
[----:B------:R-:W-:-:S04]  /*4dd0*/  FFMA.FTZ R0, R195, c[0x0][0x2d0], -R0 ;  /* 0x0000b400c3007a23 */ /* 0x000fc80000010800 */
[----:B------:R1:W-:Y:S01]  /*4de0*/  MUFU.EX2 R17, R0 ;  /* 0x0000000000117308 */ /* 0x0003e20000000800 */
[C---:B------:R-:W-:Y:S07]  /*4df0*/  HMMA.16816.F32.BF16 R84, R4.reuse, R8, R84 ;  /* 0x000000080454723c */ /* 0x040fee0000041854 */
[----:B------:R-:W-:Y:S01]  /*4e00*/  MUFU.EX2 R22, R12 ;  /* 0x0000000c00167308 */ /* 0x000fe20000000800 */
[----:B------:R-:W-:Y:S01]  /*4e10*/  HMMA.16816.F32.BF16 R48, R4, R10, R48 ;  /* 0x0000000a0430723c */ /* 0x000fe20000041830 */
[----:B------:R-:W4:Y:S01]  /*4e20*/  LDSM.16.MT88.4 R4, [R214+0x2c00] ;  /* 0x002c0000d604783b */ /* 0x000f220000004200 */
[----:B-1----:R-:W-:-:S05]  /*4e30*/  FFMA.FTZ R0, R204, c[0x0][0x2d0], -R2 ;  /* 0x0000b400cc007a23 */ /* 0x002fca0000010802 */
[----:B------:R1:W-:Y:S01]  /*4e40*/  MUFU.EX2 R12, R0 ;  /* 0x00000000000c7308 */ /* 0x0003e20000000800 */
[----:B------:R-:W-:-:S07]  /*4e50*/  IMAD.MOV.U32 R237, RZ, RZ, R14 ;  /* 0x000000ffffed7224 */ /* 0x000fce00078e000e */
[----:B------:R-:W2:Y:S01]  /*4e60*/  MUFU.EX2 R29, R13 ;  /* 0x0000000d001d7308 */ /* 0x000ea20000000800 */
[----:B-1----:R-:W-:-:S07]  /*4e70*/  FFMA.FTZ R0, R206, c[0x0][0x2d0], -R2 ;  /* 0x0000b400ce007a23 */ /* 0x002fce0000010802 */
[----:B------:R1:W1:Y:S01]  /*4e80*/  MUFU.EX2 R13, R0 ;  /* 0x00000000000d7308 */ /* 0x0002620000000800 */
[----:B------:R-:W-:Y:S02]  /*4e90*/  IMAD.MOV.U32 R31, RZ, RZ, R15 ;  /* 0x000000ffff1f7224 */ /* 0x000fe400078e000f */
[--C-:B-1----:R-:W-:Y:S02]  /*4ea0*/  FFMA.FTZ R0, R205, c[0x0][0x2d0], -R2.reuse ;  /* 0x0000b400cd007a23 */ /* 0x102fe40000010802 */
[----:B------:R-:W-:-:S04]  /*4eb0*/  FFMA.FTZ R2, R208, c[0x0][0x2d0], -R2 ;  /* 0x0000b400d0027a23 */ /* 0x000fc80000010802 */
[----:B------:R1:W-:Y:S08]  /*4ec0*/  MUFU.EX2 R15, R2 ;  /* 0x00000002000f7308 */ /* 0x0003f00000000800 */
[----:B------:R2:W-:Y:S01]  /*4ed0*/  MUFU.EX2 R14, R0 ;  /* 0x00000000000e7308 */ /* 0x0005e20000000800 */
[----:B-1----:R-:W-:-:S07]  /*4ee0*/  @P2 IMAD.HI.U32 R2, R237, c[0x0][0x2c8], RZ ;  /* 0x0000b200ed022a27 */ /* 0x002fce00078e00ff */
[----:B------:R1:W1:Y:S01]  /*4ef0*/  MUFU.EX2 R18, R3 ;  /* 0x0000000300127308 */ /* 0x0002620000000800 */
[----:B--2---:R-:W-:Y:S01]  /*4f00*/  IMAD.MOV.U32 R0, RZ, RZ, R237 ;  /* 0x000000ffff007224 */ /* 0x004fe200078e00ed */
[----:B------:R-:W-:Y:S01]  /*4f10*/  @P2 SHF.R.U32.HI R0, RZ, c[0x0][0x2cc], R2 ;  /* 0x0000b300ff002a19 */ /* 0x000fe20000011602 */
[----:B------:R-:W-:-:S05]  /*4f20*/  IMAD.MOV.U32 R2, RZ, RZ, c[0x0][0x168] ;  /* 0x00005a00ff027624 */ /* 0x000fca00078e00ff */
[----:B------:R-:W-:-:S04]  /*4f30*/  IADD3 R0, R0, c[0x0][0x1d0], -R2 ;  /* 0x0000740000007a10 */ /* 0x000fc80007ffe802 */
[----:B------:R-:W-:Y:S01]  /*4f40*/  SHF.R.S32.HI R2, RZ, 0x1f, R0 ;  /* 0x0000001fff027819 */ /* 0x000fe20000011400 */
[----:B------:R-:W-:-:S03]  /*4f50*/  FADD.FTZ R8, R232, R229 ;  /* 0x000000e5e8087221 */ /* 0x000fc60000010000 */
[----:B------:R-:W-:Y:S01]  /*4f60*/  LEA.HI R23, R2, R0, RZ, 0x6 ;  /* 0x0000000002177211 */ /* 0x000fe200078f30ff */
[----:B------:R-:W-:Y:S02]  /*4f70*/  FADD.FTZ R0, R244, R241 ;  /* 0x000000f1f4007221 */ /* 0x000fe40000010000 */
[----:B-1----:R-:W-:Y:S01]  /*4f80*/  FADD.FTZ R3, R235, R31 ;  /* 0x0000001feb037221 */ /* 0x002fe20000010000 */
[----:B------:R-:W-:Y:S01]  /*4f90*/  F2FP.BF16.PACK_AB R92, R30, R28 ;  /* 0x0000001c1e5c723e */ /* 0x000fe200000010ff */
[----:B------:R-:W-:Y:S01]  /*4fa0*/  FADD.FTZ R2, R189, R188 ;  /* 0x000000bcbd027221 */ /* 0x000fe20000010000 */
[----:B---3--:R-:W-:Y:S01]  /*4fb0*/  F2FP.BF16.PACK_AB R93, R21, R24 ;  /* 0x00000018155d723e */ /* 0x008fe200000010ff */
[----:B------:R-:W-:Y:S01]  /*4fc0*/  FADD.FTZ R0, R242, R0 ;  /* 0x00000000f2007221 */ /* 0x000fe20000010000 */
[----:B------:R-:W-:Y:S01]  /*4fd0*/  F2FP.BF16.PACK_AB R94, R25, R29 ;  /* 0x0000001d195e723e */ /* 0x000fe200000010ff */
[----:B------:R-:W-:Y:S01]  /*4fe0*/  FADD.FTZ R11, R230, R8 ;  /* 0x00000008e60b7221 */ /* 0x000fe20000010000 */
[----:B------:R-:W-:-:S02]  /*4ff0*/  F2FP.BF16.PACK_AB R95, R20, R22 ;  /* 0x00000016145f723e */ /* 0x000fc400000010ff */
[----:B------:R-:W-:Y:S02]  /*5000*/  F2FP.BF16.PACK_AB R96, R16, R19 ;  /* 0x000000131060723e */ /* 0x000fe400000010ff */
[----:B------:R-:W-:Y:S02]  /*5010*/  F2FP.BF16.PACK_AB R97, R13, R12 ;  /* 0x0000000c0d61723e */ /* 0x000fe400000010ff */
[----:B------:R-:W-:Y:S02]  /*5020*/  F2FP.BF16.PACK_AB R98, R17, R18 ;  /* 0x000000121162723e */ /* 0x000fe400000010ff */
[----:B------:R-:W-:Y:S01]  /*5030*/  F2FP.BF16.PACK_AB R99, R15, R14 ;  /* 0x0000000e0f63723e */ /* 0x000fe200000010ff */
[----:B------:R-:W-:Y:S02]  /*5040*/  FADD.FTZ R10, R190, R3 ;  /* 0x00000003be0a7221 */ /* 0x000fe40000010000 */
[----:B------:R-:W-:Y:S02]  /*5050*/  FADD.FTZ R9, R191, R2 ;  /* 0x00000002bf097221 */ /* 0x000fe40000010000 */
[----:B------:R-:W-:-:S02]  /*5060*/  FADD.FTZ R8, R239, R0 ;  /* 0x00000000ef087221 */ /* 0x000fc40000010000 */
[----:B------:R-:W-:Y:S01]  /*5070*/  FADD.FTZ R3, R231, R11 ;  /* 0x0000000be7037221 */ /* 0x000fe20000010000 */
[----:B----4-:R-:W-:Y:S01]  /*5080*/  HMMA.16816.F32.BF16 R88, R92, R4, R184 ;  /* 0x000000045c58723c */ /* 0x010fe200000418b8 */
        /* <DEDUP_REMOVED lines=51> */
[----:B------:R-:W-:Y:S01]  /*53c0*/  FADD.FTZ R4, R22, R4 ;  /* 0x0000000416047221 */ /* 0x000fe20000010000 */
[----:B------:R-:W-:Y:S01]  /*53d0*/  HMMA.16816.F32.BF16 R132, R92, R136, R72 ;  /* 0x000000885c84723c */ /* 0x000fe20000041848 */
        /* <DEDUP_REMOVED lines=36> */
.L_x_2435:
[----:B------:R-:W2:Y:S01]  /*5620*/  LDL R232, [R1+0x1c] ;  /* 0x00001c0001e87983 */ /* 0x000ea20000100800 */
[----:B------:R-:W-:Y:S04]  /*5630*/  DEPBAR.LE SB0, 0x0 ;  /* 0x000080000000791a */ /* 0x000fe80000000000 */
[----:B------:R-:W3:Y:S01]  /*5640*/  LDL.64 R142, [R1+0x10] ;  /* 0x00001000018e7983 */ /* 0x000ee20000100a00 */
[----:B------:R-:W-:Y:S05]  /*5650*/  WARPSYNC 0xffffffff ;  /* 0xffffffff00007948 */ /* 0x000fea0003800000 */
[----:B------:R-:W4:Y:S04]  /*5660*/  LDL R47, [R1+0x18] ;  /* 0x00001800012f7983 */ /* 0x000f280000100800 */
[----:B------:R-:W5:Y:S04]  /*5670*/  LDL R252, [R1+0x34] ;  /* 0x0000340001fc7983 */ /* 0x000f680000100800 */
[----:B------:R-:W-:Y:S08]  /*5680*/  BAR.SYNC.DEFER_BLOCKING 0x0 ;  /* 0x0000000000007b1d */ /* 0x000ff00000010000 */
[----:B------:R-:W-:Y:S08]  /*5690*/  LDSM.16.M88.4 R64, [R215] ;  /* 0x00000000d740783b */ /* 0x000ff00000000200 */
[----:B-1----:R-:W1:Y:S08]  /*56a0*/  LDSM.16.M88.4 R16, [R212] ;  /* 0x00000000d410783b */ /* 0x002e700000000200 */
[----:B------:R-:W1:Y:S08]  /*56b0*/  LDSM.16.M88.4 R60, [R215+0x1000] ;  /* 0x00100000d73c783b */ /* 0x000e700000000200 */
[----:B------:R-:W1:Y:S08]  /*56c0*/  LDSM.16.M88.4 R32, [R212+0x400] ;  /* 0x00040000d420783b */ /* 0x000e700000000200 */
[----:B------:R-:W5:Y:S04]  /*56d0*/  LDL R231, [R1+0x30] ;  /* 0x0000300001e77983 */ /* 0x000f680000100800 */
[----:B------:R-:W2:Y:S08]  /*56e0*/  LDSM.16.M88.4 R48, [R212+0x800] ;  /* 0x00080000d430783b */ /* 0x000eb00000000200 */
[----:B------:R-:W5:Y:S01]  /*56f0*/  LDL R230, [R1+0x4] ;  /* 0x0000040001e67983 */ /* 0x000f620000100800 */
[-C--:B-1----:R-:W-:Y:S03]  /*5700*/  HMMA.16816.F32.BF16 R4, R64, R16.reuse, RZ ;  /* 0x000000104004723c */ /* 0x082fe600000418ff */
[----:B------:R-:W1:Y:S05]  /*5710*/  LDSM.16.M88.4 R176, [R212+0xc00] ;  /* 0x000c0000d4b0783b */ /* 0x000e6a0000000200 */
[C---:B------:R-:W-:Y:S03]  /*5720*/  HMMA.16816.F32.BF16 R8, R60.reuse, R16, RZ ;  /* 0x000000103c08723c */ /* 0x040fe600000418ff */
[----:B------:R-:W-:Y:S05]  /*5730*/  LDSM.16.M88.4 R180, [R216] ;  /* 0x00000000d8b4783b */ /* 0x000fea0000000200 */
[-C--:B------:R-:W-:Y:S03]  /*5740*/  HMMA.16816.F32.BF16 R12, R60, R18.reuse, RZ ;  /* 0x000000123c0c723c */ /* 0x080fe600000418ff */
[----:B------:R-:W1:Y:S05]  /*5750*/  LDSM.16.M88.4 R184, [R217] ;  /* 0x00000000d9b8783b */ /* 0x000e6a0000000200 */
[C---:B------:R-:W-:Y:S03]  /*5760*/  HMMA.16816.F32.BF16 R16, R64.reuse, R18, RZ ;  /* 0x000000124010723c */ /* 0x040fe600000418ff */
[----:B------:R-:W1:Y:S05]  /*5770*/  LDSM.16.M88.4 R188, [R216+0x1000] ;  /* 0x00100000d8bc783b */ /* 0x000e6a0000000200 */
[-C--:B------:R-:W-:Y:S03]  /*5780*/  HMMA.16816.F32.BF16 R20, R64, R32.reuse, RZ ;  /* 0x000000204014723c */ /* 0x080fe600000418ff */
[----:B------:R-:W1:Y:S05]  /*5790*/  LDSM.16.M88.4 R192, [R228] ;  /* 0x00000000e4c0783b */ /* 0x000e6a0000000200 */
[C---:B------:R-:W-:Y:S03]  /*57a0*/  HMMA.16816.F32.BF16 R24, R60.reuse, R32, RZ ;  /* 0x000000203c18723c */ /* 0x040fe600000418ff */
[----:B------:R-:W1:Y:S08]  /*57b0*/  LDSM.16.M88.4 R196, [R227] ;  /* 0x00000000e3c4783b */ /* 0x000e700000000200 */
[----:B------:R-:W1:Y:S08]  /*57c0*/  LDSM.16.M88.4 R200, [R226] ;  /* 0x00000000e2c8783b */ /* 0x000e700000000200 */
[----:B------:R-:W5:Y:S01]  /*57d0*/  LDL.64 R234, [R1+0x8] ;  /* 0x0000080001ea7983 */ /* 0x000f620000100a00 */
[----:B--2---:R-:W-:Y:S11]  /*57e0*/  ISETP.GT.AND P6, PT, R232, R229, PT ;  /* 0x000000e5e800720c */ /* 0x004ff60003fc4270 */
[----:B------:R-:W-:Y:S02]  /*57f0*/  @!UPT UIADD3 URZ, URZ, URZ, URZ ;  /* 0x0000003f3f3ff290 */ /* 0x000fe4000fffe03f */
[----:B------:R-:W-:Y:S01]  /*5800*/  @!P6 SHF.R.S32.HI R0, RZ, 0x1f, R229 ;  /* 0x0000001fff00e819 */ /* 0x000fe200000114e5 */
[C---:B------:R-:W-:Y:S01]  /*5810*/  @!P6 IMAD.WIDE.U32 R28, R229.reuse, c[0x0][0x208], RZ ;  /* 0x00008200e51cea25 */ /* 0x040fe200078e00ff */
[----:B------:R-:W-:Y:S03]  /*5820*/  @!P6 MOV R32, c[0x0][0x20c] ;  /* 0x000083000020ea02 */ /* 0x000fe60000000f00 */
[----:B------:R-:W-:Y:S02]  /*5830*/  @!P6 IMAD R0, R0, c[0x0][0x208], RZ ;  /* 0x000082000000ea24 */ /* 0x000fe400078e02ff */
[----:B------:R-:W-:Y:S02]  /*5840*/  @!P6 IMAD.MOV.U32 R3, RZ, RZ, c[0x0][0x208] ;  /* 0x00008200ff03e624 */ /* 0x000fe400078e00ff */
[----:B------:R-:W-:Y:S02]  /*5850*/  @!P6 IMAD R0, R229, c[0x0][0x20c], R0 ;  /* 0x00008300e500ea24 */ /* 0x000fe400078e0200 */
[C---:B------:R-:W-:Y:S02]  /*5860*/  @!P6 IMAD.SHL.U32 R2, R28.reuse, 0x40, RZ ;  /* 0x000000401c02e824 */ /* 0x040fe400078e00ff */
[----:B------:R-:W-:Y:S03]  /*5870*/  @!P6 IMAD.IADD R0, R29, 0x1, R0 ;  /* 0x000000011d00e824 */ /* 0x000fe600078e0200 */
[C---:B------:R-:W-:Y:S02]  /*5880*/  @!P6 LEA R44, P1, R3.reuse, R2, 0x5 ;  /* 0x00000002032ce211 */ /* 0x040fe400078228ff */
[----:B------:R-:W-:Y:S02]  /*5890*/  @!P6 SHF.L.U64.HI R0, R28, 0x6, R0 ;  /* 0x000000061c00e819 */ /* 0x000fe40000010200 */
[-C--:B------:R-:W-:Y:S01]  /*58a0*/  HMMA.16816.F32.BF16 R28, R60, R34.reuse, RZ ;  /* 0x000000223c1c723c */ /* 0x080fe200000418ff */
[----:B---3--:R-:W-:Y:S02]  /*58b0*/  @!P6 IADD3 R36, P0, R2, R142, RZ ;  /* 0x0000008e0224e210 */ /* 0x008fe40007f1e0ff */
[----:B------:R-:W-:Y:S02]  /*58c0*/  @!P6 LEA.HI.X R3, R3, R0, R32, 0x5, P1 ;  /* 0x000000000303e211 */ /* 0x000fe400008f2c20 */
[----:B------:R-:W-:Y:S01]  /*58d0*/  @!P6 IADD3 R43, P1, R142, 0x20, RZ ;  /* 0x000000208e2be810 */ /* 0x000fe20007f3e0ff */
[--C-:B----4-:R-:W-:Y:S01]  /*58e0*/  @!P6 IMAD.X R37, R0, 0x1, R47.reuse, P0 ;  /* 0x000000010025e824 */ /* 0x110fe200000e062f */
[----:B------:R-:W-:Y:S01]  /*58f0*/  @!P6 LEA R52, P0, R36, c[0x0][0x1f8], 0x1 ;  /* 0x00007e002434ea11 */ /* 0x000fe200078008ff */
[C---:B------:R-:W-:Y:S04]  /*5900*/  HMMA.16816.F32.BF16 R32, R64.reuse, R34, RZ ;  /* 0x000000224020723c */ /* 0x040fe800000418ff */
[----:B------:R-:W-:Y:S01]  /*5910*/  @!P6 IMAD.X R42, RZ, RZ, R47, P1 ;  /* 0x000000ffff2ae224 */ /* 0x000fe200008e062f */
[----:B------:R-:W-:Y:S02]  /*5920*/  @!P6 IADD3 R41, P1, R2, R43, RZ ;  /* 0x0000002b0229e210 */ /* 0x000fe40007f3e0ff */
[----:B------:R-:W-:Y:S02]  /*5930*/  @!P6 LEA.HI.X R53, R36, c[0x0][0x1fc], R37, 0x1, P0 ;  /* 0x00007f002435ea11 */ /* 0x000fe400000f0c25 */
[-C--:B------:R-:W-:Y:S03]  /*5940*/  HMMA.16816.F32.BF16 R36, R64, R48.reuse, RZ ;  /* 0x000000304024723c */ /* 0x080fe600000418ff */
[----:B------:R-:W-:Y:S01]  /*5950*/  @!P6 IADD3 R40, P0, R142, 0x40, RZ ;  /* 0x000000408e28e810 */ /* 0x000fe20007f1e0ff */
[----:B------:R-:W-:Y:S01]  /*5960*/  @!P6 IMAD.X R46, R0, 0x1, R42, P1 ;  /* 0x00000001002ee824 */ /* 0x000fe200008e062a */
[C---:B------:R-:W-:Y:S02]  /*5970*/  @!P6 LEA R56, P1, R41.reuse, c[0x0][0x1f8], 0x1 ;  /* 0x00007e002938ea11 */ /* 0x040fe400078208ff */
[----:B------:R-:W-:Y:S02]  /*5980*/  @!P6 IADD3.X R45, RZ, R47, RZ, P0, !PT ;  /* 0x0000002fff2de210 */ /* 0x000fe400007fe4ff */
[-C--:B------:R-:W-:Y:S03]  /*5990*/  @!P6 IADD3 R2, P0, R2, R40.reuse, RZ ;  /* 0x000000280202e210 */ /* 0x080fe60007f1e0ff */
[----:B------:R-:W-:Y:S02]  /*59a0*/  @!P6 LEA.HI.X R57, R41, c[0x0][0x1fc], R46, 0x1, P1 ;  /* 0x00007f002939ea11 */ /* 0x000fe400008f0c2e */
[----:B------:R-:W-:Y:S01]  /*59b0*/  @!P6 IADD3 R58, P1, R44, R43, RZ ;  /* 0x0000002b2c3ae210 */ /* 0x000fe20007f3e0ff */
[--C-:B------:R-:W-:Y:S01]  /*59c0*/  @!P6 IMAD.X R54, R0, 0x1, R45.reuse, P0 ;  /* 0x000000010036e824 */ /* 0x100fe200000e062d */
[C---:B------:R-:W-:Y:S03]  /*59d0*/  @!P6 IADD3 R141, P0, R44.reuse, R40, RZ ;  /* 0x000000282c8de210 */ /* 0x040fe60007f1e0ff */
[C---:B------:R-:W-:Y:S01]  /*59e0*/  @!P6 IMAD.X R59, R3.reuse, 0x1, R42, P1 ;  /* 0x00000001033be824 */ /* 0x040fe200008e062a */
[----:B------:R-:W-:Y:S01]  /*59f0*/  @!P6 IADD3 R0, P1, R44, R142, RZ ;  /* 0x0000008e2c00e210 */ /* 0x000fe20007f3e0ff */
[C---:B------:R-:W-:Y:S02]  /*5a00*/  HMMA.16816.F32.BF16 R40, R60.reuse, R48, RZ ;  /* 0x000000303c28723c */ /* 0x040fe400000418ff */
[C---:B------:R-:W-:Y:S01]  /*5a10*/  @!P6 IMAD.X R149, R3.reuse, 0x1, R45, P0 ;  /* 0x000000010395e824 */ /* 0x040fe200000e062d */
[----:B------:R-:W-:Y:S02]  /*5a20*/  @!P6 IADD3.X R3, R3, R47, RZ, P1, !PT ;  /* 0x0000002f0303e210 */ /* 0x000fe40000ffe4ff */
[----:B------:R-:W-:Y:S02]  /*5a30*/  @!P6 LEA R150, P1, R0, c[0x0][0x1f8], 0x1 ;  /* 0x00007e000096ea11 */ /* 0x000fe400078208ff */
[----:B------:R-:W-:Y:S01]  /*5a40*/  @!P6 LEA R144, P0, R2, c[0x0][0x1f8], 0x1 ;  /* 0x00007e000290ea11 */ /* 0x000fe200078008ff */
[-C--:B------:R-:W-:Y:S01]  /*5a50*/  HMMA.16816.F32.BF16 R44, R60, R50.reuse, RZ ;  /* 0x000000323c2c723c */ /* 0x080fe200000418ff */
[----:B------:R-:W-:Y:S03]  /*5a60*/  @!P6 LEA.HI.X R151, R0, c[0x0][0x1fc], R3, 0x1, P1 ;  /* 0x00007f000097ea11 */ /* 0x000fe600008f0c03 */
[----:B-----5:R-:W-:Y:S01]  /*5a70*/  @!P6 IMAD.SHL.U32 R0, R252, 0x2, RZ ;  /* 0x00000002fc00e824 */ /* 0x020fe200078e00ff */
[----:B------:R-:W-:Y:S02]  /*5a80*/  @!P6 LEA.HI.X R145, R2, c[0x0][0x1fc], R54, 0x1, P0 ;  /* 0x00007f000291ea11 */ /* 0x000fe400000f0c36 */
[C---:B------:R-:W-:Y:S01]  /*5a90*/  @!P6 LEA R142, P0, R58.reuse, c[0x0][0x1f8], 0x1 ;  /* 0x00007e003a8eea11 */ /* 0x040fe200078008ff */
[C---:B------:R-:W-:Y:S01]  /*5aa0*/  HMMA.16816.F32.BF16 R48, R64.reuse, R50, RZ ;  /* 0x000000324030723c */ /* 0x040fe200000418ff */
[----:B------:R-:W-:Y:S01]  /*5ab0*/  @!PT LDS RZ, [RZ] ;  /* 0x00000000fffff984 */ /* 0x000fe20000000800 */
[----:B------:R-:W-:Y:S01]  /*5ac0*/  @!PT LDS RZ, [RZ] ;  /* 0x00000000fffff984 */ /* 0x000fe20000000800 */
[----:B------:R-:W-:Y:S01]  /*5ad0*/  @!PT LDS RZ, [RZ] ;  /* 0x00000000fffff984 */ /* 0x000fe20000000800 */
[----:B------:R1:W-:Y:S03]  /*5ae0*/  @!P6 LDGSTS.E.BYPASS.LTC128B.128 [R0+0x100], [R52.64], !P5 ;  /* 0x001000003400efae */ /* 0x0003e6000e901d46 */
[----:B------:R-:W-:Y:S02]  /*5af0*/  @!P6 LEA.HI.X R143, R58, c[0x0][0x1fc], R59, 0x1, P0 ;  /* 0x00007f003a8fea11 */ /* 0x000fe400000f0c3b */
[C---:B------:R-:W-:Y:S03]  /*5b00*/  @!P6 LEA R2, P0, R141.reuse, c[0x0][0x1f8], 0x1 ;  /* 0x00007e008d02ea11 */ /* 0x040fe600078008ff */
[----:B------:R2:W-:Y:S03]  /*5b10*/  @!P6 LDGSTS.E.BYPASS.LTC128B.128 [R0+0x1100], [R56.64], !P4 ;  /* 0x011000003800efae */ /* 0x0005e6000e101d46 */
[----:B------:R-:W-:Y:S05]  /*5b20*/  @!P6 LEA.HI.X R3, R141, c[0x0][0x1fc], R149, 0x1, P0 ;  /* 0x00007f008d03ea11 */ /* 0x000fea00000f0c95 */
[----:B------:R3:W-:Y:S08]  /*5b30*/  @!P6 LDGSTS.E.BYPASS.LTC128B.128 [R0+0x2100], [R144.64], !P3 ;  /* 0x021000009000efae */ /* 0x0007f0000d901d46 */
[----:B------:R4:W-:Y:S01]  /*5b40*/  @!P6 LDGSTS.E.BYPASS.LTC128B.128 [R0+0x900], [R150.64], !P5 ;  /* 0x009000009600efae */ /* 0x0009e2000e901d46 */
[-C--:B-1----:R-:W-:Y:S07]  /*5b50*/  HMMA.16816.F32.BF16 R52, R64, R176.reuse, RZ ;  /* 0x000000b04034723c */ /* 0x082fee00000418ff */
[----:B------:R1:W-:Y:S01]  /*5b60*/  @!P6 LDGSTS.E.BYPASS.LTC128B.128 [R0+0x1900], [R142.64], !P4 ;  /* 0x019000008e00efae */ /* 0x0003e2000e101d46 */
[C---:B--2---:R-:W-:Y:S07]  /*5b70*/  HMMA.16816.F32.BF16 R56, R60.reuse, R176, RZ ;  /* 0x000000b03c38723c */ /* 0x044fee00000418ff */
[----:B------:R2:W-:Y:S01]  /*5b80*/  @!P6 LDGSTS.E.BYPASS.LTC128B.128 [R0+0x2900], [R2.64], !P3 ;  /* 0x029000000200efae */ /* 0x0005e2000d901d46 */
[----:B------:R-:W-:Y:S01]  /*5b90*/  ISETP.GT.AND P6, PT, R229, R232, PT ;  /* 0x000000e8e500720c */ /* 0x000fe20003fc4270 */
[-C--:B------:R-:W-:Y:S06]  /*5ba0*/  HMMA.16816.F32.BF16 R60, R60, R178.reuse, RZ ;  /* 0x000000b23c3c723c */ /* 0x080fec00000418ff */
[----:B------:R-:W-:Y:S02]  /*5bb0*/  LDSM.16.M88.4 R204, [R215+0x2000] ;  /* 0x00200000d7cc783b */ /* 0x000fe40000000200 */
[----:B------:R-:W-:Y:S04]  /*5bc0*/  HMMA.16816.F32.BF16 R64, R64, R178, RZ ;  /* 0x000000b24040723c */ /* 0x000fe800000418ff */
[----:B---3--:R-:W-:Y:S02]  /*5bd0*/  @P6 IMAD.MOV.U32 R144, RZ, RZ, c[0x0][0x1e4] ;  /* 0x00007900ff906624 */ /* 0x008fe400078e00ff */
[----:B------:R-:W0:Y:S02]  /*5be0*/  LDGDEPBAR ;  /* 0x00000000000079af */ /* 0x000e240000000000 */
[-C--:B------:R-:W-:Y:S01]  /*5bf0*/  HMMA.16816.F32.BF16 R4, R180, R184.reuse, R4 ;  /* 0x000000b8b404723c */ /* 0x080fe20000041804 */
[----:B-1----:R-:W-:Y:S05]  /*5c00*/  @P6 MOV R143, c[0x0][0x1e0] ;  /* 0x00007800008f6a02 */ /* 0x002fea0000000f00 */
[----:B------:R-:W1:Y:S01]  /*5c10*/  LDSM.16.M88.4 R208, [R212+0x1000] ;  /* 0x00100000d4d0783b */ /* 0x000e620000000200 */
[----:B------:R-:W-:Y:S01]  /*5c20*/  @P6 IADD3 R149, P1, R234, 0x20, RZ ;  /* 0x00000020ea956810 */ /* 0x000fe20007f3e0ff */
[----:B------:R-:W-:Y:S01]  /*5c30*/  @P2 IMAD.HI.U32 R142, R231, c[0x0][0x2c8], RZ ;  /* 0x0000b200e78e2a27 */ /* 0x000fe200078e00ff */
[C---:B------:R-:W-:Y:S04]  /*5c40*/  HMMA.16816.F32.BF16 R8, R188.reuse, R184, R8 ;  /* 0x000000b8bc08723c */ /* 0x040fe80000041808 */
[----:B------:R-:W-:Y:S01]  /*5c50*/  @P6 IMAD.X R145, RZ, RZ, R230, P1 ;  /* 0x000000ffff916224 */ /* 0x000fe200008e06e6 */
[----:B------:R-:W3:Y:S03]  /*5c60*/  LDSM.16.M88.4 R176, [R215+0x3000] ;  /* 0x00300000d7b0783b */ /* 0x000ee60000000200 */
        /* <DEDUP_REMOVED lines=12> */
[----:B------:R-:W-:Y:S07]  /*5d30*/  LDSM.16.M88.4 R196, [R225] ;  /* 0x00000000e1c4783b */ /* 0x000fee0000000200 */
[-C--:B------:R-:W-:Y:S08]  /*5d40*/  HMMA.16816.F32.BF16 R52, R180, R200.reuse, R52 ;  /* 0x000000c8b434723c */ /* 0x080ff00000041834 */
[C---:B------:R-:W-:Y:S08]  /*5d50*/  HMMA.16816.F32.BF16 R56, R188.reuse, R200, R56 ;  /* 0x000000c8bc38723c */ /* 0x040ff00000041838 */
[-C--:B------:R-:W-:Y:S01]  /*5d60*/  HMMA.16816.F32.BF16 R60, R188, R202.reuse, R60 ;  /* 0x000000cabc3c723c */ /* 0x080fe2000004183c */
[----:B------:R-:W2:Y:S07]  /*5d70*/  LDSM.16.M88.4 R188, [R212+0x1800] ;  /* 0x00180000d4bc783b */ /* 0x000eae0000000200 */
[----:B------:R-:W-:Y:S01]  /*5d80*/  HMMA.16816.F32.BF16 R64, R180, R202, R64 ;  /* 0x000000cab440723c */ /* 0x000fe20000041840 */
[----:B------:R-:W2:Y:S07]  /*5d90*/  LDSM.16.M88.4 R180, [R212+0x1c00] ;  /* 0x001c0000d4b4783b */ /* 0x000eae0000000200 */
[-C--:B-1----:R-:W-:Y:S01]  /*5da0*/  HMMA.16816.F32.BF16 R4, R204, R208.reuse, R4 ;  /* 0x000000d0cc04723c */ /* 0x082fe20000041804 */
[----:B------:R-:W1:Y:S07]  /*5db0*/  LDSM.16.M88.4 R200, [R216+0x3000] ;  /* 0x00300000d8c8783b */ /* 0x000e6e0000000200 */
[C---:B---3--:R-:W-:Y:S08]  /*5dc0*/  HMMA.16816.F32.BF16 R8, R176.reuse, R208, R8 ;  /* 0x000000d0b008723c */ /* 0x048ff00000041808 */
[-C--:B------:R-:W-:Y:S08]  /*5dd0*/  HMMA.16816.F32.BF16 R12, R176, R210.reuse, R12 ;  /* 0x000000d2b00c723c */ /* 0x080ff0000004180c */
[C---:B------:R-:W-:Y:S01]  /*5de0*/  HMMA.16816.F32.BF16 R16, R204.reuse, R210, R16 ;  /* 0x000000d2cc10723c */ /* 0x040fe20000041810 */
[----:B------:R-:W3:Y:S07]  /*5df0*/  LDSM.16.M88.4 R208, [R224] ;  /* 0x00000000e0d0783b */ /* 0x000eee0000000200 */
[-C--:B-----5:R-:W-:Y:S08]  /*5e00*/  HMMA.16816.F32.BF16 R20, R204, R184.reuse, R20 ;  /* 0x000000b8cc14723c */ /* 0x0a0ff00000041814 */
[C---:B------:R-:W-:Y:S08]  /*5e10*/  HMMA.16816.F32.BF16 R24, R176.reuse, R184, R24 ;  /* 0x000000b8b018723c */ /* 0x040ff00000041818 */
[-C--:B------:R-:W-:Y:S08]  /*5e20*/  HMMA.16816.F32.BF16 R28, R176, R186.reuse, R28 ;  /* 0x000000bab01c723c */ /* 0x080ff0000004181c */
[C---:B------:R-:W-:Y:S01]  /*5e30*/  HMMA.16816.F32.BF16 R32, R204.reuse, R186, R32 ;  /* 0x000000bacc20723c */ /* 0x040fe20000041820 */
[----:B------:R-:W5:Y:S07]  /*5e40*/  LDSM.16.M88.4 R184, [R223] ;  /* 0x00000000dfb8783b */ /* 0x000f6e0000000200 */
[-C--:B--2---:R-:W-:Y:S08]  /*5e50*/  HMMA.16816.F32.BF16 R36, R204, R188.reuse, R36 ;  /* 0x000000bccc24723c */ /* 0x084ff00000041824 */
[C---:B------:R-:W-:Y:S08]  /*5e60*/  HMMA.16816.F32.BF16 R40, R176.reuse, R188, R40 ;  /* 0x000000bcb028723c */ /* 0x040ff00000041828 */
[-C--:B------:R-:W-:Y:S08]  /*5e70*/  HMMA.16816.F32.BF16 R44, R176, R190.reuse, R44 ;  /* 0x000000beb02c723c */ /* 0x080ff0000004182c */
[C---:B------:R-:W-:Y:S01]  /*5e80*/  HMMA.16816.F32.BF16 R48, R204.reuse, R190, R48 ;  /* 0x000000becc30723c */ /* 0x040fe20000041830 */
[----:B------:R-:W-:Y:S07]  /*5e90*/  LDSM.16.M88.4 R188, [R212+0x2000] ;  /* 0x00200000d4bc783b */ /* 0x000fee0000000200 */
[-C--:B------:R-:W-:Y:S08]  /*5ea0*/  HMMA.16816.F32.BF16 R52, R204, R180.reuse, R52 ;  /* 0x000000b4cc34723c */ /* 0x080ff00000041834 */
[C---:B------:R-:W-:Y:S08]  /*5eb0*/  HMMA.16816.F32.BF16 R56, R176.reuse, R180, R56 ;  /* 0x000000b4b038723c */ /* 0x040ff00000041838 */
[-C--:B------:R-:W-:Y:S01]  /*5ec0*/  HMMA.16816.F32.BF16 R60, R176, R182.reuse, R60 ;  /* 0x000000b6b03c723c */ /* 0x080fe2000004183c */
[----:B------:R-:W2:Y:S07]  /*5ed0*/  LDSM.16.M88.4 R176, [R222] ;  /* 0x00000000deb0783b */ /* 0x000eae0000000200 */
[----:B------:R-:W-:Y:S01]  /*5ee0*/  HMMA.16816.F32.BF16 R64, R204, R182, R64 ;  /* 0x000000b6cc40723c */ /* 0x000fe20000041840 */
[----:B------:R-:W2:Y:S07]  /*5ef0*/  LDSM.16.M88.4 R180, [R215+0x4000] ;  /* 0x00400000d7b4783b */ /* 0x000eae0000000200 */
[-C--:B------:R-:W-:Y:S01]  /*5f00*/  HMMA.16816.F32.BF16 R4, R192, R196.reuse, R4 ;  /* 0x000000c4c004723c */ /* 0x080fe20000041804 */
[----:B------:R-:W-:Y:S07]  /*5f10*/  LDSM.16.M88.4 R204, [R212+0x2400] ;  /* 0x00240000d4cc783b */ /* 0x000fee0000000200 */
        /* <DEDUP_REMOVED lines=8> */
[----:B------:R-:W3:Y:S07]  /*5fa0*/  LDSM.16.M88.4 R208, [R212+0x2800] ;  /* 0x00280000d4d0783b */ /* 0x000eee0000000200 */
[-C--:B-----5:R-:W-:Y:S08]  /*5fb0*/  HMMA.16816.F32.BF16 R36, R192, R184.reuse, R36 ;  /* 0x000000b8c024723c */ /* 0x0a0ff00000041824 */
[C---:B------:R-:W-:Y:S08]  /*5fc0*/  HMMA.16816.F32.BF16 R40, R200.reuse, R184, R40 ;  /* 0x000000b8c828723c */ /* 0x040ff00000041828 */
[-C--:B------:R-:W-:Y:S08]  /*5fd0*/  HMMA.16816.F32.BF16 R44, R200, R186.reuse, R44 ;  /* 0x000000bac82c723c */ /* 0x080ff0000004182c */
[C---:B------:R-:W-:Y:S01]  /*5fe0*/  HMMA.16816.F32.BF16 R48, R192.reuse, R186, R48 ;  /* 0x000000bac030723c */ /* 0x040fe20000041830 */
[----:B------:R-:W5:Y:S07]  /*5ff0*/  LDSM.16.M88.4 R184, [R212+0x2c00] ;  /* 0x002c0000d4b8783b */ /* 0x000f6e0000000200 */
[-C--:B--2---:R-:W-:Y:S08]  /*6000*/  HMMA.16816.F32.BF16 R52, R192, R176.reuse, R52 ;  /* 0x000000b0c034723c */ /* 0x084ff00000041834 */
[C---:B------:R-:W-:Y:S08]  /*6010*/  HMMA.16816.F32.BF16 R56, R200.reuse, R176, R56 ;  /* 0x000000b0c838723c */ /* 0x040ff00000041838 */
[-C--:B------:R-:W-:Y:S01]  /*6020*/  HMMA.16816.F32.BF16 R60, R200, R178.reuse, R60 ;  /* 0x000000b2c83c723c */ /* 0x080fe2000004183c */
[----:B------:R-:W2:Y:S07]  /*6030*/  LDL R200, [R1+0x3c] ;  /* 0x00003c0001c87983 */ /* 0x000eae0000100800 */
[----:B------:R-:W-:Y:S01]  /*6040*/  HMMA.16816.F32.BF16 R64, R192, R178, R64 ;  /* 0x000000b2c040723c */ /* 0x000fe20000041840 */
[----:B------:R-:W-:Y:S07]  /*6050*/  LDSM.16.M88.4 R176, [R216+0x4000] ;  /* 0x00400000d8b0783b */ /* 0x000fee0000000200 */
[-C--:B------:R-:W-:Y:S01]  /*6060*/  HMMA.16816.F32.BF16 R4, R180, R188.reuse, R4 ;  /* 0x000000bcb404723c */ /* 0x080fe20000041804 */
[----:B------:R-:W-:Y:S07]  /*6070*/  LDSM.16.M88.4 R192, [R216+0x5000] ;  /* 0x00500000d8c0783b */ /* 0x000fee0000000200 */
[C---:B-1----:R-:W-:Y:S08]  /*6080*/  HMMA.16816.F32.BF16 R8, R196.reuse, R188, R8 ;  /* 0x000000bcc408723c */ /* 0x042ff00000041808 */
[-C--:B------:R-:W-:Y:S08]  /*6090*/  HMMA.16816.F32.BF16 R12, R196, R190.reuse, R12 ;  /* 0x000000bec40c723c */ /* 0x080ff0000004180c */
[C---:B------:R-:W-:Y:S01]  /*60a0*/  HMMA.16816.F32.BF16 R16, R180.reuse, R190, R16 ;  /* 0x000000beb410723c */ /* 0x040fe20000041810 */
[----:B------:R-:W1:Y:S07]  /*60b0*/  LDSM.16.M88.4 R188, [R221] ;  /* 0x00000000ddbc783b */ /* 0x000e6e0000000200 */
[-C--:B------:R-:W-:Y:S08]  /*60c0*/  HMMA.16816.F32.BF16 R20, R180, R204.reuse, R20 ;  /* 0x000000ccb414723c */ /* 0x080ff00000041814 */
[C---:B------:R-:W-:Y:S07]  /*60d0*/  HMMA.16816.F32.BF16 R24, R196.reuse, R204, R24 ;  /* 0x000000ccc418723c */ /* 0x040fee0000041818 */
[----:B------:R-:W-:Y:S01]  /*60e0*/  IADD3 R204, R229, -0x1, RZ ;  /* 0xffffffffe5cc7810 */ /* 0x000fe20007ffe0ff */
[-C--:B------:R-:W-:Y:S04]  /*60f0*/  HMMA.16816.F32.BF16 R28, R196, R206.reuse, R28 ;  /* 0x000000cec41c723c */ /* 0x080fe8000004181c */
[----:B------:R-:W-:Y:S01]  /*6100*/  @P6 IMAD.WIDE.U32 R2, R204, c[0x0][0x1e0], RZ ;  /* 0x00007800cc026a25 */ /* 0x000fe200078e00ff */
[----:B----4-:R-:W-:Y:S03]  /*6110*/  @P6 SHF.R.S32.HI R0, RZ, 0x1f, R204 ;  /* 0x0000001fff006819 */ /* 0x010fe600000114cc */
[C---:B------:R-:W-:Y:S04]  /*6120*/  HMMA.16816.F32.BF16 R32, R180.reuse, R206, R32 ;  /* 0x000000ceb420723c */ /* 0x040fe80000041820 */
[----:B------:R-:W-:Y:S04]  /*6130*/  @P6 IMAD R0, R0, c[0x0][0x1e0], RZ ;  /* 0x0000780000006a24 */ /* 0x000fe800078e02ff */
[-C--:B---3--:R-:W-:Y:S04]  /*6140*/  HMMA.16816.F32.BF16 R36, R180, R208.reuse, R36 ;  /* 0x000000d0b424723c */ /* 0x088fe80000041824 */
[----:B------:R-:W-:Y:S04]  /*6150*/  @P6 IMAD R0, R204, c[0x0][0x1e4], R0 ;  /* 0x00007900cc006a24 */ /* 0x000fe800078e0200 */
[C---:B------:R-:W-:Y:S04]  /*6160*/  HMMA.16816.F32.BF16 R40, R196.reuse, R208, R40 ;  /* 0x000000d0c428723c */ /* 0x040fe80000041828 */
[----:B------:R-:W-:Y:S02]  /*6170*/  @P6 IMAD.IADD R0, R3, 0x1, R0 ;  /* 0x0000000103006824 */ /* 0x000fe400078e0200 */
[C---:B------:R-:W-:Y:S02]  /*6180*/  @P6 IMAD.SHL.U32 R3, R2.reuse, 0x40, RZ ;  /* 0x0000004002036824 */ /* 0x040fe400078e00ff */
[-C--:B------:R-:W-:Y:S04]  /*6190*/  HMMA.16816.F32.BF16 R44, R196, R210.reuse, R44 ;  /* 0x000000d2c42c723c */ /* 0x080fe8000004182c */
[----:B------:R-:W-:Y:S01]  /*61a0*/  @P6 SHF.L.U64.HI R2, R2, 0x6, R0 ;  /* 0x0000000602026819 */ /* 0x000fe20000010200 */
[----:B------:R-:W-:Y:S01]  /*61b0*/  IMAD.MOV.U32 R0, RZ, RZ, R231 ;  /* 0x000000ffff007224 */ /* 0x000fe200078e00e7 */
[C---:B------:R-:W-:Y:S02]  /*61c0*/  @P6 LEA R141, P0, R143.reuse, R3, 0x5 ;  /* 0x000000038f8d6211 */ /* 0x040fe400078028ff */
[C---:B------:R-:W-:Y:S04]  /*61d0*/  HMMA.16816.F32.BF16 R48, R180.reuse, R210, R48 ;  /* 0x000000d2b430723c */ /* 0x040fe80000041830 */
[----:B------:R-:W-:Y:S02]  /*61e0*/  @P2 SHF.R.U32.HI R0, RZ, c[0x0][0x2cc], R142 ;  /* 0x0000b300ff002a19 */ /* 0x000fe4000001168e */
[----:B------:R-:W-:Y:S02]  /*61f0*/  @P6 LEA.HI.X R142, R143, R2, R144, 0x5, P0 ;  /* 0x000000028f8e6211 */ /* 0x000fe400000f2c90 */
[-C--:B-----5:R-:W-:Y:S04]  /*6200*/  HMMA.16816.F32.BF16 R52, R180, R184.reuse, R52 ;  /* 0x000000b8b434723c */ /* 0x0a0fe80000041834 */
[CC--:B------:R-:W-:Y:S02]  /*6210*/  @P6 IADD3 R144, P1, R3.reuse, R149.reuse, RZ ;  /* 0x0000009503906210 */ /* 0x0c0fe40007f3e0ff */
[----:B------:R-:W-:Y:S02]  /*6220*/  @P6 IADD3 R143, P0, R3, R234, RZ ;  /* 0x000000ea038f6210 */ /* 0x000fe40007f1e0ff */
[C---:B------:R-:W-:Y:S04]  /*6230*/  HMMA.16816.F32.BF16 R56, R196.reuse, R184, R56 ;  /* 0x000000b8c438723c */ /* 0x040fe80000041838 */
[----:B------:R-:W-:Y:S01]  /*6240*/  @P6 IMAD.X R151, R2, 0x1, R145, P1 ;  /* 0x0000000102976824 */ /* 0x000fe200008e0691 */
[----:B------:R-:W-:Y:S01]  /*6250*/  @P6 LEA R202, P1, R144, c[0x0][0x1c8], 0x1 ;  /* 0x0000720090ca6a11 */ /* 0x000fe200078208ff */
[----:B------:R-:W-:Y:S01]  /*6260*/  @P6 IMAD.X R150, R2, 0x1, R230, P0 ;  /* 0x0000000102966824 */ /* 0x000fe200000e06e6 */
[----:B------:R-:W-:Y:S01]  /*6270*/  MOV R184, 0xffffffc0 ;  /* 0xffffffc000b87802 */ /* 0x000fe20000000f00 */
[-C--:B------:R-:W-:Y:S01]  /*6280*/  HMMA.16816.F32.BF16 R60, R196, R186.reuse, R60 ;  /* 0x000000bac43c723c */ /* 0x080fe2000004183c */
[----:B------:R-:W-:Y:S03]  /*6290*/  SHFL.IDX PT, R196, R0, 0x2, 0x1c1f ;  /* 0x005c1f0000c47f89 */ /* 0x000fe600000e0000 */
[----:B------:R-:W-:Y:S02]  /*62a0*/  @P6 LEA.HI.X R203, R144, c[0x0][0x1cc], R151, 0x1, P1 ;  /* 0x0000730090cb6a11 */ /* 0x000fe400008f0c97 */
[C---:B------:R-:W-:Y:S02]  /*62b0*/  @P6 LEA R206, P0, R143.reuse, c[0x0][0x1c8], 0x1 ;  /* 0x000072008fce6a11 */ /* 0x040fe400078008ff */
[----:B------:R-:W-:Y:S01]  /*62c0*/  HMMA.16816.F32.BF16 R64, R180, R186, R64 ;  /* 0x000000bab440723c */ /* 0x000fe20000041840 */
[----:B------:R-:W3:Y:S03]  /*62d0*/  LDSM.16.M88.4 R180, [R220] ;  /* 0x00000000dcb4783b */ /* 0x000ee60000000200 */
[----:B------:R-:W-:Y:S01]  /*62e0*/  @P6 LEA.HI.X R207, R143, c[0x0][0x1cc], R150, 0x1, P0 ;  /* 0x000073008fcf6a11 */ /* 0x000fe200000f0c96 */
[----:B------:R-:W-:Y:S01]  /*62f0*/  IMAD R150, R229, R184, 0x1 ;  /* 0x00000001e5967424 */ /* 0x000fe200078e02b8 */
[----:B------:R-:W-:Y:S02]  /*6300*/  @P6 IADD3 R144, P0, R234, 0x40, RZ ;  /* 0x00000040ea906810 */ /* 0x000fe40007f1e0ff */
[-C--:B-1----:R-:W-:Y:S01]  /*6310*/  HMMA.16816.F32.BF16 R4, R176, R188.reuse, R4 ;  /* 0x000000bcb004723c */ /* 0x082fe20000041804 */
[----:B------:R-:W1:Y:S04]  /*6320*/  LDSM.16.M88.4 R184, [R219] ;  /* 0x00000000dbb8783b */ /* 0x000e680000000200 */
[--C-:B------:R-:W-:Y:S01]  /*6330*/  @P6 IMAD.X R143, RZ, RZ, R230.reuse, P0 ;  /* 0x000000ffff8f6224 */ /* 0x100fe200000e06e6 */
[-C--:B------:R-:W-:Y:S02]  /*6340*/  @P6 IADD3 R3, P0, R3, R144.reuse, RZ ;  /* 0x0000009003036210 */ /* 0x080fe40007f1e0ff */
[C---:B------:R-:W-:Y:S01]  /*6350*/  HMMA.16816.F32.BF16 R8, R192.reuse, R188, R8 ;  /* 0x000000bcc008723c */ /* 0x040fe20000041808 */
[----:B------:R-:W4:Y:S07]  /*6360*/  SHFL.IDX PT, R188, R0, RZ, 0x1c1f ;  /* 0x001c1fff00bc7589 */ /* 0x000f2e00000e0000 */
[-C--:B------:R-:W-:Y:S01]  /*6370*/  HMMA.16816.F32.BF16 R12, R192, R190.reuse, R12 ;  /* 0x000000bec00c723c */ /* 0x080fe2000004180c */
[----:B------:R-:W5:Y:S07]  /*6380*/  SHFL.IDX PT, R189, R0, 0x1, 0x1c1f ;  /* 0x003c1f0000bd7f89 */ /* 0x000f6e00000e0000 */
[C---:B------:R-:W-:Y:S01]  /*6390*/  HMMA.16816.F32.BF16 R16, R176.reuse, R190, R16 ;  /* 0x000000beb010723c */ /* 0x040fe20000041810 */
[----:B------:R1:W1:Y:S06]  /*63a0*/  SHFL.IDX PT, R151, R0, 0x3, 0x1c1f ;  /* 0x007c1f0000977f89 */ /* 0x00026c00000e0000 */
[C---:B------:R-:W-:Y:S01]  /*63b0*/  @P6 IADD3 R190, P1, R141.reuse, R149, RZ ;  /* 0x000000958dbe6210 */ /* 0x040fe20007f3e0ff */
[-C--:B---3--:R-:W-:Y:S04]  /*63c0*/  HMMA.16816.F32.BF16 R20, R176, R180.reuse, R20 ;  /* 0x000000b4b014723c */ /* 0x088fe80000041814 */
[----:B------:R-:W-:Y:S01]  /*63d0*/  @P6 IADD3.X R149, R2, R143, RZ, P0, !PT ;  /* 0x0000008f02956210 */ /* 0x000fe200007fe4ff */
[C---:B------:R-:W-:Y:S01]  /*63e0*/  @P6 IMAD.X R233, R142.reuse, 0x1, R145, P1 ;  /* 0x000000018ee96824 */ /* 0x040fe200008e0691 */
[C---:B------:R-:W-:Y:S02]  /*63f0*/  @P6 IADD3 R191, P0, R141.reuse, R144, RZ ;  /* 0x000000908dbf6210 */ /* 0x040fe40007f1e0ff */
[----:B------:R-:W-:Y:S01]  /*6400*/  @P6 IADD3 R2, P1, R141, R234, RZ ;  /* 0x000000ea8d026210 */ /* 0x000fe20007f3e0ff */
[C---:B------:R-:W-:Y:S04]  /*6410*/  HMMA.16816.F32.BF16 R24, R192.reuse, R180, R24 ;  /* 0x000000b4c018723c */ /* 0x040fe80000041818 */
[C---:B------:R-:W-:Y:S01]  /*6420*/  @P6 IMAD.X R234, R142.reuse, 0x1, R143, P0 ;  /* 0x000000018eea6824 */ /* 0x040fe200000e068f */
[C---:B------:R-:W-:Y:S01]  /*6430*/  @P6 LEA R198, P0, R3.reuse, c[0x0][0x1c8], 0x1 ;  /* 0x0000720003c66a11 */ /* 0x040fe200078008ff */
[----:B------:R-:W-:Y:S02]  /*6440*/  @P6 IMAD.X R142, R142, 0x1, R230, P1 ;  /* 0x000000018e8e6824 */ /* 0x000fe400008e06e6 */
[-C--:B------:R-:W-:Y:S04]  /*6450*/  HMMA.16816.F32.BF16 R28, R192, R182.reuse, R28 ;  /* 0x000000b6c01c723c */ /* 0x080fe8000004181c */
[----:B------:R-:W-:Y:S04]  /*6460*/  @P6 LEA.HI.X R199, R3, c[0x0][0x1cc], R149, 0x1, P0 ;  /* 0x0000730003c76a11 */ /* 0x000fe800000f0c95 */
[C---:B------:R-:W-:Y:S08]  /*6470*/  HMMA.16816.F32.BF16 R32, R176.reuse, R182, R32 ;  /* 0x000000b6b020723c */ /* 0x040ff00000041820 */
[-C--:B-1----:R-:W-:Y:S08]  /*6480*/  HMMA.16816.F32.BF16 R36, R176, R184.reuse, R36 ;  /* 0x000000b8b024723c */ /* 0x082ff00000041824 */
[C---:B------:R-:W-:Y:S08]  /*6490*/  HMMA.16816.F32.BF16 R40, R192.reuse, R184, R40 ;  /* 0x000000b8c028723c */ /* 0x040ff00000041828 */
[-C--:B------:R-:W-:Y:S08]  /*64a0*/  HMMA.16816.F32.BF16 R44, R192, R186.reuse, R44 ;  /* 0x000000bac02c723c */ /* 0x080ff0000004182c */
[C---:B------:R-:W-:Y:S04]  /*64b0*/  HMMA.16816.F32.BF16 R48, R176.reuse, R186, R48 ;  /* 0x000000bab030723c */ /* 0x040fe80000041830 */
[----:B--2---:R-:W-:Y:S02]  /*64c0*/  IADD3 R150, R150, c[0x0][0x1d0], -R200 ;  /* 0x0000740096967a10 */ /* 0x004fe40007ffe8c8 */
[----:B------:R-:W-:Y:S02]  /*64d0*/  @P6 LEA R200, P1, R2, c[0x0][0x1c8], 0x1 ;  /* 0x0000720002c86a11 */ /* 0x000fe400078208ff */
[----:B------:R-:W-:Y:S04]  /*64e0*/  IADD3 R0, R150, -c[0x0][0x168], RZ ;  /* 0x80005a0096007a10 */ /* 0x000fe80007ffe0ff */
[----:B------:R-:W-:Y:S02]  /*64f0*/  @P6 LEA.HI.X R201, R2, c[0x0][0x1cc], R142, 0x1, P1 ;  /* 0x0000730002c96a11 */ /* 0x000fe400008f0c8e */
[C---:B----4-:R-:W-:Y:S01]  /*6500*/  IADD3 R141, R0.reuse, R188, RZ ;  /* 0x000000bc008d7210 */ /* 0x050fe20007ffe0ff */
[C---:B-----5:R-:W-:Y:S02]  /*6510*/  IMAD.IADD R3, R0.reuse, 0x1, R189 ;  /* 0x0000000100037824 */ /* 0x060fe400078e02bd */
[C---:B------:R-:W-:Y:S01]  /*6520*/  IMAD.IADD R2, R0.reuse, 0x1, R196 ;  /* 0x0000000100027824 */ /* 0x040fe200078e02c4 */
[C---:B------:R-:W-:Y:S01]  /*6530*/  ISETP.GT.AND P1, PT, R141.reuse, RZ, PT ;  /* 0x000000ff8d00720c */ /* 0x040fe20003f24270 */
[----:B------:R-:W-:Y:S01]  /*6540*/  IMAD.IADD R0, R0, 0x1, R151 ;  /* 0x0000000100007824 */ /* 0x000fe200078e0297 */
[----:B------:R-:W-:Y:S02]  /*6550*/  ISETP.GT.AND P0, PT, R141, 0x1, PT ;  /* 0x000000018d00780c */ /* 0x000fe40003f04270 */
[----:B------:R-:W-:Y:S02]  /*6560*/  FSEL R149, R4, -INF , P1 ;  /* 0xff80000004957808 */ /* 0x000fe40000800000 */
[----:B------:R-:W-:Y:S02]  /*6570*/  FSEL R142, R5, -INF , P0 ;  /* 0xff800000058e7808 */ /* 0x000fe40000000000 */
[C---:B------:R-:W-:Y:S02]  /*6580*/  ISETP.GT.AND P1, PT, R3.reuse, RZ, PT ;  /* 0x000000ff0300720c */ /* 0x040fe40003f24270 */
[----:B------:R-:W-:Y:S02]  /*6590*/  ISETP.GT.AND P0, PT, R3, 0x1, PT ;  /* 0x000000010300780c */ /* 0x000fe40003f04270 */
[----:B------:R-:W-:Y:S02]  /*65a0*/  FSEL R181, R6, -INF , P1 ;  /* 0xff80000006b57808 */ /* 0x000fe40000800000 */
[----:B------:R-:W-:Y:S02]  /*65b0*/  FSEL R180, R7, -INF , P0 ;  /* 0xff80000007b47808 */ /* 0x000fe40000000000 */
[----:B------:R-:W1:Y:S01]  /*65c0*/  LDSM.16.M88.4 R4, [R218] ;  /* 0x00000000da04783b */ /* 0x000e620000000200 */
[C---:B------:R-:W-:Y:S01]  /*65d0*/  ISETP.GT.AND P1, PT, R2.reuse, RZ, PT ;  /* 0x000000ff0200720c */ /* 0x040fe20003f24270 */
[----:B------:R-:W-:Y:S06]  /*65e0*/  DEPBAR.LE SB0, 0x0 ;  /* 0x000080000000791a */ /* 0x000fec0000000000 */
[----:B------:R-:W-:Y:S01]  /*65f0*/  BAR.SYNC.DEFER_BLOCKING 0x0 ;  /* 0x0000000000007b1d */ /* 0x000fe20000010000 */
[----:B------:R-:W-:Y:S02]  /*6600*/  ISETP.GT.AND P0, PT, R2, 0x1, PT ;  /* 0x000000010200780c */ /* 0x000fe40003f04270 */
[----:B------:R-:W-:Y:S02]  /*6610*/  FSEL R182, R8, -INF , P1 ;  /* 0xff80000008b67808 */ /* 0x000fe40000800000 */
[----:B------:R-:W-:Y:S02]  /*6620*/  FSEL R9, R9, -INF , P0 ;  /* 0xff80000009097808 */ /* 0x000fe40000000000 */
[C---:B------:R-:W-:Y:S02]  /*6630*/  ISETP.GT.AND P1, PT, R0.reuse, RZ, PT ;  /* 0x000000ff0000720c */ /* 0x040fe40003f24270 */
[----:B------:R-:W-:Y:S02]  /*6640*/  ISETP.GT.AND P0, PT, R0, 0x1, PT ;  /* 0x000000010000780c */ /* 0x000fe40003f04270 */
[----:B------:R-:W-:Y:S02]  /*6650*/  FSEL R10, R10, -INF , P1 ;  /* 0xff8000000a0a7808 */ /* 0x000fe40000800000 */
[----:B------:R-:W-:Y:S02]  /*6660*/  FSEL R11, R11, -INF , P0 ;  /* 0xff8000000b0b7808 */ /* 0x000fe40000000000 */
[C---:B------:R-:W-:Y:S02]  /*6670*/  ISETP.GT.AND P1, PT, R2.reuse, 0x8, PT ;  /* 0x000000080200780c */ /* 0x040fe40003f24270 */
[----:B------:R-:W-:Y:S02]  /*6680*/  ISETP.GT.AND P0, PT, R2, 0x9, PT ;  /* 0x000000090200780c */ /* 0x000fe40003f04270 */
[----:B------:R-:W-:Y:S02]  /*6690*/  FSEL R12, R12, -INF , P1 ;  /* 0xff8000000c0c7808 */ /* 0x000fe40000800000 */
[----:B------:R-:W-:Y:S02]  /*66a0*/  FSEL R13, R13, -INF , P0 ;  /* 0xff8000000d0d7808 */ /* 0x000fe40000000000 */
[C---:B------:R-:W-:Y:S02]  /*66b0*/  ISETP.GT.AND P1, PT, R0.reuse, 0x8, PT ;  /* 0x000000080000780c */ /* 0x040fe40003f24270 */
[----:B------:R-:W-:Y:S02]  /*66c0*/  ISETP.GT.AND P0, PT, R0, 0x9, PT ;  /* 0x000000090000780c */ /* 0x000fe40003f04270 */
[----:B------:R-:W-:Y:S02]  /*66d0*/  FSEL R14, R14, -INF , P1 ;  /* 0xff8000000e0e7808 */ /* 0x000fe40000800000 */
[----:B------:R-:W-:Y:S02]  /*66e0*/  ISETP.GT.AND P1, PT, R141, 0x8, PT ;  /* 0x000000088d00780c */ /* 0x000fe40003f24270 */
[----:B------:R-:W-:Y:S01]  /*66f0*/  FSEL R15, R15, -INF , P0 ;  /* 0xff8000000f0f7808 */ /* 0x000fe20000000000 */
[-C--:B-1----:R-:W-:Y:S05]  /*6700*/  HMMA.16816.F32.BF16 R52, R176, R4.reuse, R52 ;  /* 0x00000004b034723c */ /* 0x082fea0000041834 */
[----:B------:R-:W-:Y:S02]  /*6710*/  ISETP.GT.AND P0, PT, R141, 0x9, PT ;  /* 0x000000098d00780c */ /* 0x000fe40003f04270 */
[----:B------:R-:W-:Y:S01]  /*6720*/  FSEL R16, R16, -INF , P1 ;  /* 0xff80000010107808 */ /* 0x000fe20000800000 */
[C---:B------:R-:W-:Y:S04]  /*6730*/  HMMA.16816.F32.BF16 R56, R192.reuse, R4, R56 ;  /* 0x00000004c038723c */ /* 0x040fe80000041838 */
[----:B------:R-:W-:Y:S02]  /*6740*/  FSEL R17, R17, -INF , P0 ;  /* 0xff80000011117808 */ /* 0x000fe40000000000 */
[C---:B------:R-:W-:Y:S02]  /*6750*/  ISETP.GT.AND P1, PT, R3.reuse, 0x8, PT ;  /* 0x000000080300780c */ /* 0x040fe40003f24270 */
[-C--:B------:R-:W-:Y:S03]  /*6760*/  HMMA.16816.F32.BF16 R60, R192, R6.reuse, R60 ;  /* 0x00000006c03c723c */ /* 0x080fe6000004183c */
[----:B------:R-:W-:Y:S02]  /*6770*/  ISETP.GT.AND P0, PT, R3, 0x9, PT ;  /* 0x000000090300780c */ /* 0x000fe40003f04270 */
[----:B------:R-:W-:Y:S02]  /*6780*/  FSEL R18, R18, -INF , P1 ;  /* 0xff80000012127808 */ /* 0x000fe40000800000 */
[----:B------:R-:W-:Y:S01]  /*6790*/  ISETP.GT.AND P1, PT, R141, 0x10, PT ;  /* 0x000000108d00780c */ /* 0x000fe20003f24270 */
[----:B------:R-:W-:Y:S04]  /*67a0*/  HMMA.16816.F32.BF16 R64, R176, R6, R64 ;  /* 0x00000006b040723c */ /* 0x000fe80000041840 */
[----:B------:R-:W-:Y:S02]  /*67b0*/  FSEL R19, R19, -INF , P0 ;  /* 0xff80000013137808 */ /* 0x000fe40000000000 */
[----:B------:R-:W-:Y:S02]  /*67c0*/  ISETP.GT.AND P0, PT, R141, 0x11, PT ;  /* 0x000000118d00780c */ /* 0x000fe40003f04270 */
[----:B------:R-:W-:Y:S02]  /*67d0*/  FSEL R189, R20, -INF , P1 ;  /* 0xff80000014bd7808 */ /* 0x000fe40000800000 */
[----:B------:R-:W-:Y:S02]  /*67e0*/  ISETP.GT.AND P1, PT, R3, 0x10, PT ;  /* 0x000000100300780c */ /* 0x000fe40003f24270 */
[----:B------:R-:W-:Y:S02]  /*67f0*/  FSEL R188, R21, -INF , P0 ;  /* 0xff80000015bc7808 */ /* 0x000fe40000000000 */
[----:B------:R-:W-:Y:S02]  /*6800*/  ISETP.GT.AND P0, PT, R3, 0x11, PT ;  /* 0x000000110300780c */ /* 0x000fe40003f04270 */
[----:B------:R-:W-:Y:S02]  /*6810*/  FSEL R196, R22, -INF , P1 ;  /* 0xff80000016c47808 */ /* 0x000fe40000800000 */
[----:B------:R-:W-:Y:S02]  /*6820*/  FSEL R197, R23, -INF , P0 ;  /* 0xff80000017c57808 */ /* 0x000fe40000000000 */
[----:B------:R-:W-:Y:S02]  /*6830*/  FMNMX.FTZ R4, R149, R140, !PT ;  /* 0x0000008c95047209 */ /* 0x000fe40007810000 */
[C---:B------:R-:W-:Y:S02]  /*6840*/  ISETP.GT.AND P1, PT, R2.reuse, 0x10, PT ;  /* 0x000000100200780c */ /* 0x040fe40003f24270 */
[----:B------:R-:W-:Y:S02]  /*6850*/  ISETP.GT.AND P0, PT, R2, 0x11, PT ;  /* 0x000000110200780c */ /* 0x000fe40003f04270 */
[----:B------:R-:W-:Y:S02]  /*6860*/  FSEL R208, R24, -INF , P1 ;  /* 0xff80000018d07808 */ /* 0x000fe40000800000 */
[----:B------:R-:W-:Y:S02]  /*6870*/  FSEL R205, R25, -INF , P0 ;  /* 0xff80000019cd7808 */ /* 0x000fe40000000000 */
[C---:B------:R-:W-:Y:S02]  /*6880*/  ISETP.GT.AND P1, PT, R0.reuse, 0x10, PT ;  /* 0x000000100000780c */ /* 0x040fe40003f24270 */
[----:B------:R-:W-:Y:S02]  /*6890*/  ISETP.GT.AND P0, PT, R0, 0x11, PT ;  /* 0x000000110000780c */ /* 0x000fe40003f04270 */
[----:B------:R-:W-:Y:S02]  /*68a0*/  FMNMX.FTZ R4, R142, R4, !PT ;  /* 0x000000048e047209 */ /* 0x000fe40007810000 */
[----:B------:R-:W-:Y:S02]  /*68b0*/  FSEL R211, R26, -INF , P1 ;  /* 0xff8000001ad37808 */ /* 0x000fe40000800000 */
[----:B------:R-:W-:Y:S02]  /*68c0*/  FSEL R230, R27, -INF , P0 ;  /* 0xff8000001be67808 */ /* 0x000fe40000000000 */
[C---:B------:R-:W-:Y:S02]  /*68d0*/  ISETP.GT.AND P1, PT, R2.reuse, 0x18, PT ;  /* 0x000000180200780c */ /* 0x040fe40003f24270 */
[----:B------:R-:W-:Y:S02]  /*68e0*/  ISETP.GT.AND P0, PT, R2, 0x19, PT ;  /* 0x000000190200780c */ /* 0x000fe40003f04270 */
[----:B------:R-:W-:Y:S02]  /*68f0*/  FMNMX.FTZ R4, R16, R4, !PT ;  /* 0x0000000410047209 */ /* 0x000fe40007810000 */
[----:B------:R-:W-:Y:S02]  /*6900*/  FSEL R209, R28, -INF , P1 ;  /* 0xff8000001cd17808 */ /* 0x000fe40000800000 */
[----:B------:R-:W-:Y:S02]  /*6910*/  FSEL R210, R29, -INF , P0 ;  /* 0xff8000001dd27808 */ /* 0x000fe40000000000 */
[----:B------:R-:W-:Y:S02]  /*6920*/  FMNMX.FTZ R4, R17, R4, !PT ;  /* 0x0000000411047209 */ /* 0x000fe40007810000 */
[C---:B------:R-:W-:Y:S02]  /*6930*/  ISETP.GT.AND P1, PT, R0.reuse, 0x18, PT ;  /* 0x000000180000780c */ /* 0x040fe40003f24270 */
[----:B------:R-:W-:Y:S02]  /*6940*/  ISETP.GT.AND P0, PT, R0, 0x19, PT ;  /* 0x000000190000780c */ /* 0x000fe40003f04270 */
[----:B------:R-:W-:Y:S02]  /*6950*/  FMNMX.FTZ R4, R189, R4, !PT ;  /* 0x00000004bd047209 */ /* 0x000fe40007810000 */
[----:B------:R-:W-:Y:S02]  /*6960*/  FSEL R231, R30, -INF , P1 ;  /* 0xff8000001ee77808 */ /* 0x000fe40000800000 */
[----:B------:R-:W-:Y:S02]  /*6970*/  ISETP.GT.AND P1, PT, R141, 0x18, PT ;  /* 0x000000188d00780c */ /* 0x000fe40003f24270 */
[----:B------:R-:W-:Y:S02]  /*6980*/  FSEL R232, R31, -INF , P0 ;  /* 0xff8000001fe87808 */ /* 0x000fe40000000000 */
[----:B------:R-:W-:Y:S02]  /*6990*/  ISETP.GT.AND P0, PT, R141, 0x19, PT ;  /* 0x000000198d00780c */ /* 0x000fe40003f04270 */
[----:B------:R-:W-:Y:S01]  /*69a0*/  FSEL R186, R32, -INF , P1 ;  /* 0xff80000020ba7808 */ /* 0x000fe20000800000 */
[----:B------:R-:W-:Y:S01]  /*69b0*/  IMAD.MOV.U32 R32, RZ, RZ, R252 ;  /* 0x000000ffff207224 */ /* 0x000fe200078e00fc */
        /* <DEDUP_REMOVED lines=16> */
[----:B------:R-:W-:Y:S02]  /*6ac0*/  ISETP.GT.AND P1, PT, R2, 0x20, PT ;  /* 0x000000200200780c */ /* 0x000fe40003f24270 */
[C---:B------:R-:W-:Y:S02]  /*6ad0*/  ISETP.GT.AND P0, PT, R141.reuse, 0x28, PT ;  /* 0x000000288d00780c */ /* 0x040fe40003f04270 */
[----:B------:R-:W-:Y:S02]  /*6ae0*/  FMNMX.FTZ R145, R194, R145, !PT ;  /* 0x00000091c2917209 */ /* 0x000fe40007810000 */
[----:B------:R-:W-:Y:S02]  /*6af0*/  FSEL R247, R40, -INF , P1 ;  /* 0xff80000028f77808 */ /* 0x000fe40000800000 */
[----:B------:R-:W-:Y:S02]  /*6b00*/  FSEL R195, R48, -INF , P0 ;  /* 0xff80000030c37808 */ /* 0x000fe40000000000 */
[----:B------:R-:W-:Y:S02]  /*6b10*/  ISETP.GT.AND P1, PT, R141, 0x29, PT ;  /* 0x000000298d00780c */ /* 0x000fe40003f24270 */
[----:B------:R-:W-:Y:S02]  /*6b20*/  FMNMX.FTZ R145, R235, R145, !PT ;  /* 0x00000091eb917209 */ /* 0x000fe40007810000 */
[----:B------:R-:W-:Y:S02]  /*6b30*/  ISETP.GT.AND P0, PT, R141, 0x30, PT ;  /* 0x000000308d00780c */ /* 0x000fe40003f04270 */
[----:B------:R-:W-:Y:S02]  /*6b40*/  FSEL R237, R49, -INF , P1 ;  /* 0xff80000031ed7808 */ /* 0x000fe40000800000 */
        /* <DEDUP_REMOVED lines=11> */
[----:B------:R-:W-:Y:S02]  /*6c00*/  FMNMX.FTZ R4, R180, R4, !PT ;  /* 0x00000004b4047209 */ /* 0x000fe40007810000 */
[----:B------:R-:W-:Y:S02]  /*6c10*/  FMNMX.FTZ R145, R26, R145, !PT ;  /* 0x000000911a917209 */ /* 0x000fe40007810000 */
[----:B------:R-:W-:Y:S02]  /*6c20*/  FSEL R245, R65, -INF , P1 ;  /* 0xff80000041f57808 */ /* 0x000fe40000800000 */
[----:B------:R-:W-:Y:S02]  /*6c30*/  FMNMX.FTZ R4, R18, R4, !PT ;  /* 0x0000000412047209 */ /* 0x000fe40007810000 */
[----:B------:R-:W-:Y:S02]  /*6c40*/  FMNMX.FTZ R145, R245, R145, !PT ;  /* 0x00000091f5917209 */ /* 0x000fe40007810000 */
[----:B------:R-:W-:Y:S02]  /*6c50*/  FMNMX.FTZ R4, R19, R4, !PT ;  /* 0x0000000413047209 */ /* 0x000fe40007810000 */
[----:B------:R-:W-:Y:S01]  /*6c60*/  ISETP.GT.AND P1, PT, R0, 0x20, PT ;  /* 0x000000200000780c */ /* 0x000fe20003f24270 */
[----:B------:R-:W1:Y:S01]  /*6c70*/  SHFL.BFLY PT, R6, R145, 0x2, 0x1f ;  /* 0x0c401f0091067f89 */ /* 0x000e6200000e0000 */
[----:B------:R-:W-:Y:S02]  /*6c80*/  FMNMX.FTZ R4, R196, R4, !PT ;  /* 0x00000004c4047209 */ /* 0x000fe40007810000 */
[----:B------:R-:W-:Y:S02]  /*6c90*/  FSEL R249, R42, -INF , P1 ;  /* 0xff8000002af97808 */ /* 0x000fe40000800000 */
[----:B------:R-:W-:Y:S02]  /*6ca0*/  FMNMX.FTZ R4, R197, R4, !PT ;  /* 0x00000004c5047209 */ /* 0x000fe40007810000 */
[----:B------:R-:W-:Y:S02]  /*6cb0*/  ISETP.GT.AND P1, PT, R3, 0x28, PT ;  /* 0x000000280300780c */ /* 0x000fe40003f24270 */
[----:B------:R-:W-:Y:S02]  /*6cc0*/  FMNMX.FTZ R4, R192, R4, !PT ;  /* 0x00000004c0047209 */ /* 0x000fe40007810000 */
[----:B------:R-:W-:Y:S02]  /*6cd0*/  FSEL R236, R50, -INF , P1 ;  /* 0xff80000032ec7808 */ /* 0x000fe40000800000 */
[----:B------:R-:W-:Y:S02]  /*6ce0*/  FMNMX.FTZ R4, R193, R4, !PT ;  /* 0x00000004c1047209 */ /* 0x000fe40007810000 */
[----:B------:R-:W-:Y:S02]  /*6cf0*/  ISETP.GT.AND P0, PT, R2, 0x21, PT ;  /* 0x000000210200780c */ /* 0x000fe40003f04270 */
[----:B------:R-:W-:Y:S02]  /*6d00*/  FMNMX.FTZ R4, R241, R4, !PT ;  /* 0x00000004f1047209 */ /* 0x000fe40007810000 */
[----:B------:R-:W-:Y:S02]  /*6d10*/  ISETP.GT.AND P1, PT, R3, 0x30, PT ;  /* 0x000000300300780c */ /* 0x000fe40003f24270 */
[----:B------:R-:W-:Y:S02]  /*6d20*/  FMNMX.FTZ R4, R242, R4, !PT ;  /* 0x00000004f2047209 */ /* 0x000fe40007810000 */
[----:B------:R-:W-:Y:S02]  /*6d30*/  FSEL R244, R41, -INF , P0 ;  /* 0xff80000029f47808 */ /* 0x000fe40000000000 */
[----:B-1----:R-:W-:Y:S02]  /*6d40*/  FMNMX.FTZ R145, R145, R6, !PT ;  /* 0x0000000691917209 */ /* 0x002fe40007810000 */
[----:B------:R-:W-:Y:S02]  /*6d50*/  FMNMX.FTZ R144, R236, R4, !PT ;  /* 0x00000004ec907209 */ /* 0x000fe40007810000 */
[----:B------:R-:W-:Y:S01]  /*6d60*/  ISETP.GT.AND P0, PT, R0, 0x21, PT ;  /* 0x000000210000780c */ /* 0x000fe20003f04270 */
[----:B------:R-:W1:Y:S01]  /*6d70*/  SHFL.BFLY PT, R4, R145, 0x1, 0x1f ;  /* 0x0c201f0091047f89 */ /* 0x000e6200000e0000 */
[----:B------:R-:W-:Y:S02]  /*6d80*/  FSEL R64, R54, -INF , P1 ;  /* 0xff80000036407808 */ /* 0x000fe40000800000 */
[----:B------:R-:W-:Y:S02]  /*6d90*/  ISETP.GT.AND P1, PT, R3, 0x38, PT ;  /* 0x000000380300780c */ /* 0x000fe40003f24270 */
        /* <DEDUP_REMOVED lines=10> */
[----:B------:R-:W-:Y:S02]  /*6e40*/  FMNMX.FTZ R3, R10, R148, !PT ;  /* 0x000000940a037209 */ /* 0x000fe40007810000 */
[----:B------:R-:W-:Y:S02]  /*6e50*/  FMNMX.FTZ R5, R182, R147, !PT ;  /* 0x00000093b6057209 */ /* 0x000fe40007810000 */
[----:B------:R-:W-:Y:S02]  /*6e60*/  FSEL R246, R46, -INF , P1 ;  /* 0xff8000002ef67808 */ /* 0x000fe40000800000 */
[----:B------:R-:W-:Y:S02]  /*6e70*/  ISETP.GT.AND P1, PT, R2, 0x30, PT ;  /* 0x000000300200780c */ /* 0x000fe40003f24270 */
[----:B------:R-:W-:Y:S02]  /*6e80*/  FMNMX.FTZ R3, R11, R3, !PT ;  /* 0x000000030b037209 */ /* 0x000fe40007810000 */
[----:B-1----:R-:W-:Y:S02]  /*6e90*/  FMNMX.FTZ R145, R145, R4, !PT ;  /* 0x0000000491917209 */ /* 0x002fe40007810000 */
[----:B------:R-:W-:Y:S02]  /*6ea0*/  FMNMX.FTZ R5, R9, R5, !PT ;  /* 0x0000000509057209 */ /* 0x000fe40007810000 */
[----:B------:R-:W-:Y:S01]  /*6eb0*/  FSEL R65, R56, -INF , P1 ;  /* 0xff80000038417808 */ /* 0x000fe20000800000 */
[----:B------:R-:W-:Y:S01]  /*6ec0*/  FMUL.FTZ R150, R145, c[0x0][0x2d0] ;  /* 0x0000b40091967a20 */ /* 0x000fe20000410000 */
[----:B------:R-:W-:Y:S02]  /*6ed0*/  ISETP.GT.AND P1, PT, R2, 0x38, PT ;  /* 0x000000380200780c */ /* 0x000fe40003f24270 */
[----:B------:R-:W-:Y:S02]  /*6ee0*/  FSEL R183, R67, -INF , P0 ;  /* 0xff80000043b77808 */ /* 0x000fe40000000000 */
[----:B------:R-:W-:Y:S02]  /*6ef0*/  FMNMX.FTZ R3, R14, R3, !PT ;  /* 0x000000030e037209 */ /* 0x000fe40007810000 */
[----:B------:R-:W-:Y:S02]  /*6f00*/  ISETP.GT.AND P0, PT, R2, 0x29, PT ;  /* 0x000000290200780c */ /* 0x000fe40003f04270 */
[----:B------:R-:W-:Y:S02]  /*6f10*/  FMNMX.FTZ R143, R12, R5, !PT ;  /* 0x000000050c8f7209 */ /* 0x000fe40007810000 */
[----:B------:R-:W-:Y:S02]  /*6f20*/  FSEL R27, R60, -INF , P1 ;  /* 0xff8000003c1b7808 */ /* 0x000fe40000800000 */
[----:B------:R-:W-:Y:S02]  /*6f30*/  FSETP.NEU.FTZ.AND P1, PT, R145, -INF , PT ;  /* 0xff8000009100780b */ /* 0x000fe40003f3d000 */
[----:B------:R-:W-:Y:S02]  /*6f40*/  FSEL R240, R45, -INF , P0 ;  /* 0xff8000002df07808 */ /* 0x000fe40000000000 */
[----:B------:R-:W-:Y:S02]  /*6f50*/  FMNMX.FTZ R3, R15, R3, !PT ;  /* 0x000000030f037209 */ /* 0x000fe40007810000 */
[----:B------:R-:W-:Y:S02]  /*6f60*/  ISETP.GT.AND P0, PT, R0, 0x29, PT ;  /* 0x000000290000780c */ /* 0x000fe40003f04270 */
[----:B------:R-:W-:Y:S02]  /*6f70*/  FMNMX.FTZ R143, R13, R143, !PT ;  /* 0x0000008f0d8f7209 */ /* 0x000fe40007810000 */
[----:B------:R-:W-:Y:S02]  /*6f80*/  FMNMX.FTZ R144, R238, R144, !PT ;  /* 0x00000090ee907209 */ /* 0x000fe40007810000 */
[----:B------:R-:W-:Y:S02]  /*6f90*/  FSEL R150, R150, RZ, P1 ;  /* 0x000000ff96967208 */ /* 0x000fe40000800000 */
[----:B------:R-:W-:Y:S02]  /*6fa0*/  FSEL R248, R47, -INF , P0 ;  /* 0xff8000002ff87808 */ /* 0x000fe40000000000 */
[----:B------:R-:W-:Y:S02]  /*6fb0*/  ISETP.GT.AND P0, PT, R2, 0x31, PT ;  /* 0x000000310200780c */ /* 0x000fe40003f04270 */
[----:B------:R-:W-:Y:S02]  /*6fc0*/  FMNMX.FTZ R3, R211, R3, !PT ;  /* 0x00000003d3037209 */ /* 0x000fe40007810000 */
[----:B------:R-:W-:Y:S02]  /*6fd0*/  FMNMX.FTZ R143, R208, R143, !PT ;  /* 0x0000008fd08f7209 */ /* 0x000fe40007810000 */
[----:B------:R-:W-:Y:S02]  /*6fe0*/  FMNMX.FTZ R144, R64, R144, !PT ;  /* 0x0000009040907209 */ /* 0x000fe40007810000 */
[----:B------:R-:W-:Y:S01]  /*6ff0*/  FSEL R250, R57, -INF , P0 ;  /* 0xff80000039fa7808 */ /* 0x000fe20000000000 */
[----:B------:R-:W-:Y:S01]  /*7000*/  IMAD.MOV.U32 R57, RZ, RZ, R55 ;  /* 0x000000ffff397224 */ /* 0x000fe200078e0037 */
[----:B------:R-:W-:Y:S01]  /*7010*/  ISETP.GT.AND P0, PT, R2, 0x39, PT ;  /* 0x000000390200780c */ /* 0x000fe20003f04270 */
[--C-:B------:R-:W-:Y:S01]  /*7020*/  FFMA.FTZ R2, R149, c[0x0][0x2d0], -R150.reuse ;  /* 0x0000b40095027a23 */ /* 0x100fe20000010896 */
[----:B------:R-:W-:Y:S02]  /*7030*/  FMNMX.FTZ R3, R230, R3, !PT ;  /* 0x00000003e6037209 */ /* 0x000fe40007810000 */
[----:B------:R-:W-:Y:S01]  /*7040*/  FMNMX.FTZ R143, R205, R143, !PT ;  /* 0x0000008fcd8f7209 */ /* 0x000fe20007810000 */
[----:B------:R1:W2:Y:S01]  /*7050*/  MUFU.EX2 R151, R2 ;  /* 0x0000000200977308 */ /* 0x0002a20000000800 */
        /* <DEDUP_REMOVED lines=9> */
[----:B------:R-:W3:Y:S01]  /*70f0*/  SHFL.BFLY PT, R5, R144, 0x2, 0x1f ;  /* 0x0c401f0090057f89 */ /* 0x000ee200000e0000 */
[----:B------:R-:W-:Y:S02]  /*7100*/  FMNMX.FTZ R3, R251, R3, !PT ;  /* 0x00000003fb037209 */ /* 0x000fe40007810000 */
[----:B------:R-:W-:Y:S02]  /*7110*/  FMNMX.FTZ R143, R244, R143, !PT ;  /* 0x0000008ff48f7209 */ /* 0x000fe40007810000 */
[----:B------:R-:W-:Y:S02]  /*7120*/  FSEL R56, R61, -INF , P0 ;  /* 0xff8000003d387808 */ /* 0x000fe40000000000 */
[----:B------:R-:W-:Y:S02]  /*7130*/  FMNMX.FTZ R3, R246, R3, !PT ;  /* 0x00000003f6037209 */ /* 0x000fe40007810000 */
[----:B------:R-:W-:Y:S02]  /*7140*/  ISETP.GT.AND P0, PT, R0, 0x30, PT ;  /* 0x000000300000780c */ /* 0x000fe40003f04270 */
[----:B------:R-:W-:Y:S02]  /*7150*/  FMNMX.FTZ R143, R239, R143, !PT ;  /* 0x0000008fef8f7209 */ /* 0x000fe40007810000 */
[----:B------:R-:W-:Y:S01]  /*7160*/  FSEL R24, R58, -INF , P0 ;  /* 0xff8000003a187808 */ /* 0x000fe20000000000 */
[----:B------:R-:W-:Y:S01]  /*7170*/  IMAD.MOV.U32 R58, RZ, RZ, R27 ;  /* 0x000000ffff3a7224 */ /* 0x000fe200078e001b */
[----:B------:R-:W-:Y:S02]  /*7180*/  FMNMX.FTZ R3, R248, R3, !PT ;  /* 0x00000003f8037209 */ /* 0x000fe40007810000 */
[----:B------:R-:W-:Y:S02]  /*7190*/  FMNMX.FTZ R143, R240, R143, !PT ;  /* 0x0000008ff08f7209 */ /* 0x000fe40007810000 */
[----:B-1----:R-:W-:Y:S01]  /*71a0*/  FMNMX.FTZ R2, R24, R3, !PT ;  /* 0x0000000318027209 */ /* 0x002fe20007810000 */
[--C-:B------:R-:W-:Y:S01]  /*71b0*/  FFMA.FTZ R3, R142, c[0x0][0x2d0], -R150.reuse ;  /* 0x0000b4008e037a23 */ /* 0x100fe20000010896 */
[----:B------:R-:W-:Y:S02]  /*71c0*/  FMNMX.FTZ R143, R65, R143, !PT ;  /* 0x0000008f418f7209 */ /* 0x000fe40007810000 */
[----:B------:R-:W-:Y:S01]  /*71d0*/  ISETP.GT.AND P0, PT, R0, 0x31, PT ;  /* 0x000000310000780c */ /* 0x000fe20003f04270 */
[----:B------:R1:W4:Y:S01]  /*71e0*/  MUFU.EX2 R67, R3 ;  /* 0x0000000300437308 */ /* 0x0003220000000800 */
[----:B------:R-:W-:Y:S02]  /*71f0*/  FMNMX.FTZ R143, R250, R143, !PT ;  /* 0x0000008ffa8f7209 */ /* 0x000fe40007810000 */
[----:B---3--:R-:W-:Y:S02]  /*7200*/  FMNMX.FTZ R144, R144, R5, !PT ;  /* 0x0000000590907209 */ /* 0x008fe40007810000 */
[----:B------:R-:W-:Y:S02]  /*7210*/  FMNMX.FTZ R143, R27, R143, !PT ;  /* 0x0000008f1b8f7209 */ /* 0x000fe40007810000 */
[----:B------:R-:W-:Y:S01]  /*7220*/  FSEL R59, R59, -INF , P0 ;  /* 0xff8000003b3b7808 */ /* 0x000fe20000000000 */
[----:B------:R-:W3:Y:S01]  /*7230*/  SHFL.BFLY PT, R5, R144, 0x1, 0x1f ;  /* 0x0c201f0090057f89 */ /* 0x000ee200000e0000 */
[----:B------:R-:W-:Y:S02]  /*7240*/  FMNMX.FTZ R143, R56, R143, !PT ;  /* 0x0000008f388f7209 */ /* 0x000fe40007810000 */
[----:B------:R-:W-:Y:S02]  /*7250*/  ISETP.GT.AND P0, PT, R0, 0x38, PT ;  /* 0x000000380000780c */ /* 0x000fe40003f04270 */
[----:B------:R-:W-:Y:S02]  /*7260*/  MOV R61, R48 ;  /* 0x00000030003d7202 */ /* 0x000fe40000000f00 */
[----:B------:R-:W-:Y:S01]  /*7270*/  FSEL R62, R62, -INF , P0 ;  /* 0xff8000003e3e7808 */ /* 0x000fe20000000000 */
[----:B------:R-:W5:Y:S01]  /*7280*/  SHFL.BFLY PT, R4, R143, 0x2, 0x1f ;  /* 0x0c401f008f047f89 */ /* 0x000f6200000e0000 */
[----:B------:R-:W-:Y:S02]  /*7290*/  ISETP.GT.AND P0, PT, R0, 0x39, PT ;  /* 0x000000390000780c */ /* 0x000fe40003f04270 */
[----:B------:R-:W-:Y:S01]  /*72a0*/  FMNMX.FTZ R0, R59, R2, !PT ;  /* 0x000000023b007209 */ /* 0x000fe20007810000 */
[----:B------:R-:W-:Y:S01]  /*72b0*/  FFMA.FTZ R2, R16, c[0x0][0x2d0], -R150 ;  /* 0x0000b40010027a23 */ /* 0x000fe20000010896 */
[----:B------:R-:W-:Y:S01]  /*72c0*/  FSEL R149, R63, -INF , P0 ;  /* 0xff8000003f957808 */ /* 0x000fe20000000000 */
[----:B------:R-:W-:Y:S01]  /*72d0*/  IMAD.MOV.U32 R63, RZ, RZ, R26 ;  /* 0x000000ffff3f7224 */ /* 0x000fe200078e001a */
[----:B------:R-:W-:Y:S01]  /*72e0*/  FMNMX.FTZ R0, R62, R0, !PT ;  /* 0x000000003e007209 */ /* 0x000fe20007810000 */
[----:B------:R2:W-:Y:S01]  /*72f0*/  MUFU.EX2 R22, R2 ;  /* 0x0000000200167308 */ /* 0x0005e20000000800 */
[----:B-1----:R-:W-:Y:S01]  /*7300*/  FFMA.FTZ R3, R17, c[0x0][0x2d0], -R150 ;  /* 0x0000b40011037a23 */ /* 0x002fe20000010896 */
[C---:B------:R-:W-:Y:S02]  /*7310*/  @P6 LEA R6, P0, R190.reuse, c[0x0][0x1c8], 0x1 ;  /* 0x00007200be066a11 */ /* 0x040fe400078008ff */
[----:B------:R-:W-:Y:S02]  /*7320*/  FMNMX.FTZ R0, R149, R0, !PT ;  /* 0x0000000095007209 */ /* 0x000fe40007810000 */
[----:B------:R-:W-:Y:S02]  /*7330*/  @P6 LEA.HI.X R7, R190, c[0x0][0x1cc], R233, 0x1, P0 ;  /* 0x00007300be076a11 */ /* 0x000fe400000f0ce9 */
[----:B---3--:R-:W-:Y:S02]  /*7340*/  FMNMX.FTZ R144, R144, R5, !PT ;  /* 0x0000000590907209 */ /* 0x008fe40007810000 */
[----:B------:R1:W-:Y:S01]  /*7350*/  MUFU.EX2 R21, R3 ;  /* 0x0000000300157308 */ /* 0x0003e20000000800 */
[----:B------:R-:W-:Y:S02]  /*7360*/  MOV R233, R25 ;  /* 0x0000001900e97202 */ /* 0x000fe40000000f00 */
[----:B-----5:R-:W-:Y:S02]  /*7370*/  FMNMX.FTZ R143, R143, R4, !PT ;  /* 0x000000048f8f7209 */ /* 0x020fe40007810000 */
[C---:B------:R-:W-:Y:S03]  /*7380*/  @P6 LEA R4, P0, R191.reuse, c[0x0][0x1c8], 0x1 ;  /* 0x00007200bf046a11 */ /* 0x040fe600078008ff */
[----:B------:R-:W3:Y:S01]  /*7390*/  SHFL.BFLY PT, R8, R143, 0x1, 0x1f ;  /* 0x0c201f008f087f89 */ /* 0x000ee200000e0000 */
[----:B------:R-:W-:Y:S01]  /*73a0*/  @P6 LEA.HI.X R5, R191, c[0x0][0x1cc], R234, 0x1, P0 ;  /* 0x00007300bf056a11 */ /* 0x000fe200000f0cea */
[----:B------:R-:W-:Y:S01]  /*73b0*/  IMAD.MOV.U32 R191, RZ, RZ, R24 ;  /* 0x000000ffffbf7224 */ /* 0x000fe200078e0018 */
[----:B--2---:R-:W-:Y:S01]  /*73c0*/  MOV R234, R151 ;  /* 0x0000009700ea7202 */ /* 0x004fe20000000f00 */
[C---:B------:R-:W-:Y:S01]  /*73d0*/  FMUL.FTZ R151, R144.reuse, c[0x0][0x2d0] ;  /* 0x0000b40090977a20 */ /* 0x040fe20000410000 */
[----:B------:R-:W-:Y:S02]  /*73e0*/  FSETP.NEU.FTZ.AND P0, PT, R144, -INF , PT ;  /* 0xff8000009000780b */ /* 0x000fe40003f1d000 */
[----:B----4-:R-:W-:Y:S01]  /*73f0*/  F2FP.BF16.PACK_AB R176, R67, R234 ;  /* 0x000000ea43b0723e */ /* 0x010fe200000010ff */
[----:B------:R-:W2:Y:S01]  /*7400*/  SHFL.BFLY PT, R2, R0, 0x2, 0x1f ;  /* 0x0c401f0000027f89 */ /* 0x000ea200000e0000 */
[----:B------:R-:W-:Y:S05]  /*7410*/  FSEL R151, R151, RZ, P0 ;  /* 0x000000ff97977208 */ /* 0x000fea0000000000 */
[--C-:B-1----:R-:W-:Y:S04]  /*7420*/  FFMA.FTZ R3, R181, c[0x0][0x2d0], -R151.reuse ;  /* 0x0000b400b5037a23 */ /* 0x102fe80000010897 */
[----:B------:R1:W4:Y:S01]  /*7430*/  MUFU.EX2 R31, R3 ;  /* 0x00000003001f7308 */ /* 0x0003220000000800 */
[----:B---3--:R-:W-:Y:S01]  /*7440*/  FMNMX.FTZ R143, R143, R8, !PT ;  /* 0x000000088f8f7209 */ /* 0x008fe20007810000 */
[--C-:B------:R-:W-:Y:S04]  /*7450*/  FFMA.FTZ R8, R19, c[0x0][0x2d0], -R151.reuse ;  /* 0x0000b40013087a23 */ /* 0x100fe80000010897 */
[----:B------:R-:W-:Y:S04]  /*7460*/  FMUL.FTZ R184, R143, c[0x0][0x2d0] ;  /* 0x0000b4008fb87a20 */ /* 0x000fe80000410000 */
[----:B------:R-:W-:Y:S01]  /*7470*/  MUFU.EX2 R23, R8 ;  /* 0x0000000800177308 */ /* 0x000fe20000000800 */
[----:B--2---:R-:W-:Y:S01]  /*7480*/  FMNMX.FTZ R0, R0, R2, !PT ;  /* 0x0000000200007209 */ /* 0x004fe20007810000 */
[--C-:B------:R-:W-:Y:S08]  /*7490*/  FFMA.FTZ R2, R18, c[0x0][0x2d0], -R151.reuse ;  /* 0x0000b40012027a23 */ /* 0x100ff00000010897 */
[----:B------:R2:W-:Y:S01]  /*74a0*/  MUFU.EX2 R190, R2 ;  /* 0x0000000200be7308 */ /* 0x0005e20000000800 */
[----:B-1----:R-:W-:Y:S09]  /*74b0*/  FFMA.FTZ R3, R180, c[0x0][0x2d0], -R151 ;  /* 0x0000b400b4037a23 */ /* 0x002ff20000010897 */
[----:B------:R1:W-:Y:S01]  /*74c0*/  MUFU.EX2 R60, R3 ;  /* 0x00000003003c7308 */ /* 0x0003e20000000800 */
[----:B--2---:R-:W2:Y:S01]  /*74d0*/  SHFL.BFLY PT, R2, R0, 0x1, 0x1f ;  /* 0x0c201f0000027f89 */ /* 0x004ea200000e0000 */
[----:B-1----:R-:W-:Y:S02]  /*74e0*/  FSEL R3, R145, RZ, P1 ;  /* 0x000000ff91037208 */ /* 0x002fe40000800000 */
[----:B------:R-:W-:Y:S04]  /*74f0*/  FSETP.NEU.FTZ.AND P1, PT, R143, -INF , PT ;  /* 0xff8000008f00780b */ /* 0x000fe80003f3d000 */
[----:B------:R-:W-:Y:S05]  /*7500*/  FSEL R184, R184, RZ, P1 ;  /* 0x000000ffb8b87208 */ /* 0x000fea0000800000 */
[--C-:B------:R-:W-:Y:S01]  /*7510*/  FFMA.FTZ R8, R182, c[0x0][0x2d0], -R184.reuse ;  /* 0x0000b400b6087a23 */ /* 0x100fe200000108b8 */
[----:B--2---:R-:W-:Y:S01]  /*7520*/  FMNMX.FTZ R142, R0, R2, !PT ;  /* 0x00000002008e7209 */ /* 0x004fe20007810000 */
[--C-:B------:R-:W-:Y:S01]  /*7530*/  FFMA.FTZ R0, R12, c[0x0][0x2d0], -R184.reuse ;  /* 0x0000b4000c007a23 */ /* 0x100fe200000108b8 */
[----:B------:R-:W-:Y:S01]  /*7540*/  FSEL R2, R144, RZ, P0 ;  /* 0x000000ff90027208 */ /* 0x000fe20000000000 */
[----:B------:R1:W2:Y:S01]  /*7550*/  MUFU.EX2 R30, R8 ;  /* 0x00000008001e7308 */ /* 0x0002a20000000800 */
[C---:B------:R-:W-:Y:S01]  /*7560*/  FSETP.NEU.FTZ.AND P0, PT, R142.reuse, -INF , PT ;  /* 0xff8000008e00780b */ /* 0x040fe20003f1d000 */
[----:B------:R-:W-:Y:S05]  /*7570*/  FMUL.FTZ R185, R142, c[0x0][0x2d0] ;  /* 0x0000b4008eb97a20 */ /* 0x000fea0000410000 */
[----:B------:R-:W-:Y:S03]  /*7580*/  FSEL R185, R185, RZ, P0 ;  /* 0x000000ffb9b97208 */ /* 0x000fe60000000000 */
[----:B------:R3:W-:Y:S01]  /*7590*/  MUFU.EX2 R252, R0 ;  /* 0x0000000000fc7308 */ /* 0x0007e20000000800 */
[--C-:B-1----:R-:W-:Y:S09]  /*75a0*/  FFMA.FTZ R8, R9, c[0x0][0x2d0], -R184.reuse ;  /* 0x0000b40009087a23 */ /* 0x102ff200000108b8 */
[----:B------:R1:W-:Y:S01]  /*75b0*/  MUFU.EX2 R29, R8 ;  /* 0x00000008001d7308 */ /* 0x0003e20000000800 */
[----:B---3--:R-:W-:Y:S09]  /*75c0*/  FFMA.FTZ R0, R13, c[0x0][0x2d0], -R184 ;  /* 0x0000b4000d007a23 */ /* 0x008ff200000108b8 */
[----:B------:R3:W-:Y:S01]  /*75d0*/  MUFU.EX2 R28, R0 ;  /* 0x00000000001c7308 */ /* 0x0007e20000000800 */
[--C-:B-1----:R-:W-:Y:S09]  /*75e0*/  FFMA.FTZ R8, R15, c[0x0][0x2d0], -R185.reuse ;  /* 0x0000b4000f087a23 */ /* 0x102ff200000108b9 */
[----:B------:R-:W1:Y:S01]  /*75f0*/  MUFU.EX2 R8, R8 ;  /* 0x0000000800087308 */ /* 0x000e620000000800 */
[--C-:B---3--:R-:W-:Y:S09]  /*7600*/  FFMA.FTZ R0, R10, c[0x0][0x2d0], -R185.reuse ;  /* 0x0000b4000a007a23 */ /* 0x108ff200000108b9 */
[----:B------:R3:W-:Y:S02]  /*7610*/  MUFU.EX2 R66, R0 ;  /* 0x0000000000427308 */ /* 0x0007e40000000800 */
[--C-:B---3--:R-:W-:Y:S08]  /*7620*/  FFMA.FTZ R0, R11, c[0x0][0x2d0], -R185.reuse ;  /* 0x0000b4000b007a23 */ /* 0x108ff000000108b9 */
[----:B------:R3:W-:Y:S02]  /*7630*/  MUFU.EX2 R20, R0 ;  /* 0x0000000000147308 */ /* 0x0007e40000000800 */
[----:B---3--:R-:W-:Y:S08]  /*7640*/  FFMA.FTZ R0, R14, c[0x0][0x2d0], -R185 ;  /* 0x0000b4000e007a23 */ /* 0x008ff000000108b9 */
[----:B------:R3:W-:Y:S02]  /*7650*/  MUFU.EX2 R16, R0 ;  /* 0x0000000000107308 */ /* 0x0007e40000000800 */
[----:B---3--:R-:W-:Y:S02]  /*7660*/  FADD.FTZ R0, -R3, R140 ;  /* 0x0000008c03007221 */ /* 0x008fe40000010100 */
[----:B------:R-:W-:Y:S02]  /*7670*/  @P6 IMAD.SHL.U32 R3, R32, 0x2, RZ ;  /* 0x0000000220036824 */ /* 0x000fe400078e00ff */
[----:B------:R-:W-:Y:S03]  /*7680*/  FMUL.FTZ R0, R0, c[0x0][0x2d0] ;  /* 0x0000b40000007a20 */ /* 0x000fe60000410000 */
[----:B------:R4:W-:Y:S01]  /*7690*/  @P6 LDGSTS.E.BYPASS.LTC128B.128 [R3+0x3100], [R206.64], !P5 ;  /* 0x03100000ce036fae */ /* 0x0009e2000e901d46 */
[----:B------:R3:W5:Y:S07]  /*76a0*/  MUFU.EX2 R141, R0 ;  /* 0x00000000008d7308 */ /* 0x00076e0000000800 */
[----:B------:R5:W-:Y:S08]  /*76b0*/  @P6 LDGSTS.E.BYPASS.LTC128B.128 [R3+0x4100], [R202.64], !P4 ;  /* 0x04100000ca036fae */ /* 0x000bf0000e101d46 */
[----:B------:R5:W-:Y:S08]  /*76c0*/  @P6 LDGSTS.E.BYPASS.LTC128B.128 [R3+0x5100], [R198.64], !P3 ;  /* 0x05100000c6036fae */ /* 0x000bf0000d901d46 */
[----:B------:R5:W-:Y:S01]  /*76d0*/  @P6 LDGSTS.E.BYPASS.LTC128B.128 [R3+0x3900], [R200.64], !P5 ;  /* 0x03900000c8036fae */ /* 0x000be2000e901d46 */
[----:B---3--:R-:W-:Y:S01]  /*76e0*/  FADD.FTZ R0, -R2, R146 ;  /* 0x0000009202007221 */ /* 0x008fe20000010100 */
[----:B------:R-:W-:Y:S01]  /*76f0*/  FSEL R2, R143, RZ, P1 ;  /* 0x000000ff8f027208 */ /* 0x000fe20000800000 */
[----:B----4-:R-:W-:Y:S01]  /*7700*/  IMAD.MOV.U32 R206, RZ, RZ, R31 ;  /* 0x000000ffffce7224 */ /* 0x010fe200078e001f */
[----:B--2---:R-:W-:Y:S01]  /*7710*/  MOV R207, R30 ;  /* 0x0000001e00cf7202 */ /* 0x004fe20000000f00 */
[----:B------:R-:W-:Y:S02]  /*7720*/  FMUL.FTZ R0, R0, c[0x0][0x2d0] ;  /* 0x0000b40000007a20 */ /* 0x000fe40000410000 */
[----:B-1----:R-:W-:Y:S01]  /*7730*/  IMAD.MOV.U32 R146, RZ, RZ, R8 ;  /* 0x000000ffff927224 */ /* 0x002fe200078e0008 */
[----:B------:R1:W-:Y:S01]  /*7740*/  @P6 LDGSTS.E.BYPASS.LTC128B.128 [R3+0x4900], [R6.64], !P4 ;  /* 0x0490000006036fae */ /* 0x0003e2000e101d46 */
[----:B------:R2:W1:Y:S01]  /*7750*/  MUFU.EX2 R140, R0 ;  /* 0x00000000008c7308 */ /* 0x0004620000000800 */
[----:B------:R-:W-:Y:S01]  /*7760*/  F2FP.BF16.PACK_AB R177, R60, R206 ;  /* 0x000000ce3cb1723e */ /* 0x000fe200000010ff */
[----:B-----5:R-:W-:Y:S02]  /*7770*/  IMAD.MOV.U32 R202, RZ, RZ, R23 ;  /* 0x000000ffffca7224 */ /* 0x020fe400078e0017 */
[----:B------:R-:W-:Y:S02]  /*7780*/  IMAD.MOV.U32 R203, RZ, RZ, R22 ;  /* 0x000000ffffcb7224 */ /* 0x000fe400078e0016 */
[C---:B------:R-:W-:Y:S01]  /*7790*/  FMUL.FTZ R17, R141.reuse, R165 ;  /* 0x000000a58d117220 */ /* 0x040fe20000410000 */
[----:B------:R3:W-:Y:S01]  /*77a0*/  @P6 LDGSTS.E.BYPASS.LTC128B.128 [R3+0x5900], [R4.64], !P3 ;  /* 0x0590000004036fae */ /* 0x0007e2000d901d46 */
[----:B------:R-:W-:Y:S01]  /*77b0*/  F2FP.BF16.PACK_AB R179, R202, R190 ;  /* 0x000000becab3723e */ /* 0x000fe200000010ff */
[C---:B------:R-:W-:Y:S01]  /*77c0*/  FMUL.FTZ R32, R141.reuse, R112 ;  /* 0x000000708d207220 */ /* 0x040fe20000410000 */
[----:B------:R-:W-:Y:S01]  /*77d0*/  MOV R198, R21 ;  /* 0x0000001500c67202 */ /* 0x000fe20000000f00 */
[----:B------:R-:W-:Y:S02]  /*77e0*/  IMAD.MOV.U32 R199, RZ, RZ, R183 ;  /* 0x000000ffffc77224 */ /* 0x000fe400078e00b7 */
[C---:B------:R-:W-:Y:S01]  /*77f0*/  FMUL.FTZ R33, R141.reuse, R113 ;  /* 0x000000718d217220 */ /* 0x040fe20000410000 */
[----:B------:R-:W-:Y:S01]  /*7800*/  F2FP.BF16.PACK_AB R178, R198, R203 ;  /* 0x000000cbc6b2723e */ /* 0x000fe200000010ff */
[----:B------:R-:W-:Y:S01]  /*7810*/  LDSM.16.MT88.4 R36, [R214] ;  /* 0x00000000d624783b */ /* 0x000fe20000004200 */
[C---:B------:R-:W-:Y:S02]  /*7820*/  FMUL.FTZ R48, R141.reuse, R128 ;  /* 0x000000808d307220 */ /* 0x040fe40000410000 */
[C---:B------:R-:W-:Y:S01]  /*7830*/  FMUL.FTZ R49, R141.reuse, R129 ;  /* 0x000000818d317220 */ /* 0x040fe20000410000 */
[----:B------:R-:W-:Y:S01]  /*7840*/  MOV R129, R65 ;  /* 0x0000004100817202 */ /* 0x000fe20000000f00 */
[----:B------:R-:W-:Y:S02]  /*7850*/  IMAD.MOV.U32 R165, RZ, RZ, R191 ;  /* 0x000000ffffa57224 */ /* 0x000fe400078e00bf */
[----:B------:R-:W-:Y:S01]  /*7860*/  IMAD.MOV.U32 R191, RZ, RZ, R56 ;  /* 0x000000ffffbf7224 */ /* 0x000fe200078e0038 */
[----:B------:R-:W-:Y:S01]  /*7870*/  LDSM.16.MT88.4 R52, [R213+0x1000] ;  /* 0x00100000d534783b */ /* 0x000fe20000004200 */
[----:B--2---:R-:W-:Y:S01]  /*7880*/  FADD.FTZ R0, -R2, R147 ;  /* 0x0000009302007221 */ /* 0x004fe20000010100 */
[----:B------:R-:W-:Y:S01]  /*7890*/  FSEL R2, R142, RZ, P0 ;  /* 0x000000ff8e027208 */ /* 0x000fe20000000000 */
[----:B------:R-:W-:Y:S02]  /*78a0*/  IMAD.MOV.U32 R147, RZ, RZ, R20 ;  /* 0x000000ffff937224 */ /* 0x000fe400078e0014 */
[----:B------:R-:W-:Y:S02]  /*78b0*/  FMUL.FTZ R0, R0, c[0x0][0x2d0] ;  /* 0x0000b40000007a20 */ /* 0x000fe40000410000 */
[C---:B-1----:R-:W-:Y:S01]  /*78c0*/  FMUL.FTZ R6, R140.reuse, R154 ;  /* 0x0000009a8c067220 */ /* 0x042fe20000410000 */
[----:B------:R-:W1:Y:S01]  /*78d0*/  LDSM.16.MT88.4 R20, [R213] ;  /* 0x00000000d514783b */ /* 0x000e620000004200 */
[----:B------:R-:W-:Y:S01]  /*78e0*/  FMUL.FTZ R7, R140, R155 ;  /* 0x0000009b8c077220 */ /* 0x000fe20000410000 */
[----:B------:R-:W-:Y:S01]  /*78f0*/  MOV R155, R16 ;  /* 0x00000010009b7202 */ /* 0x000fe20000000f00 */
[----:B---3--:R2:W3:Y:S01]  /*7900*/  MUFU.EX2 R3, R0 ;  /* 0x0000000000037308 */ /* 0x0084e20000000800 */
[----:B------:R-:W-:Y:S01]  /*7910*/  FMUL.FTZ R4, R141, R152 ;  /* 0x000000988d047220 */ /* 0x000fe20000410000 */
[----:B------:R-:W-:Y:S01]  /*7920*/  F2FP.BF16.PACK_AB R181, R147, R66 ;  /* 0x0000004293b5723e */ /* 0x000fe200000010ff */
[C---:B------:R-:W-:Y:S01]  /*7930*/  FMUL.FTZ R5, R141.reuse, R153 ;  /* 0x000000998d057220 */ /* 0x040fe20000410000 */
[----:B------:R-:W-:Y:S01]  /*7940*/  F2FP.BF16.PACK_AB R183, R146, R155 ;  /* 0x0000009b92b7723e */ /* 0x000fe200000010ff */
[----:B------:R-:W-:Y:S01]  /*7950*/  IMAD.MOV.U32 R154, RZ, RZ, R28 ;  /* 0x000000ffff9a7224 */ /* 0x000fe200078e001c */
[----:B------:R-:W0:Y:S01]  /*7960*/  LDGDEPBAR ;  /* 0x00000000000079af */ /* 0x000e220000000000 */
[C---:B------:R-:W-:Y:S02]  /*7970*/  FMUL.FTZ R34, R140.reuse, R114 ;  /* 0x000000728c227220 */ /* 0x040fe40000410000 */
[----:B------:R-:W-:Y:S01]  /*7980*/  FMUL.FTZ R35, R140, R115 ;  /* 0x000000738c237220 */ /* 0x000fe20000410000 */
[----:B------:R-:W-:Y:S01]  /*7990*/  F2FP.BF16.PACK_AB R182, R154, R252 ;  /* 0x000000fc9ab6723e */ /* 0x000fe200000010ff */
[----:B------:R-:W-:Y:S02]  /*79a0*/  IMAD.MOV.U32 R128, RZ, RZ, R66 ;  /* 0x000000ffff807224 */ /* 0x000fe400078e0042 */
[C---:B------:R-:W-:Y:S01]  /*79b0*/  FMUL.FTZ R65, R141.reuse, R137 ;  /* 0x000000898d417220 */ /* 0x040fe20000410000 */
[----:B------:R-:W-:Y:S01]  /*79c0*/  LDSM.16.MT88.4 R112, [R214+0x400] ;  /* 0x00040000d670783b */ /* 0x000fe20000004200 */
[----:B------:R-:W-:Y:S02]  /*79d0*/  FMUL.FTZ R66, R140, R138 ;  /* 0x0000008a8c427220 */ /* 0x000fe40000410000 */
[C---:B------:R-:W-:Y:S02]  /*79e0*/  FMUL.FTZ R16, R141.reuse, R164 ;  /* 0x000000a48d107220 */ /* 0x040fe40000410000 */
[----:B------:R-:W-:Y:S02]  /*79f0*/  IMAD.MOV.U32 R164, RZ, RZ, R206 ;  /* 0x000000ffffa47224 */ /* 0x000fe400078e00ce */
[C---:B------:R-:W-:Y:S02]  /*7a00*/  FMUL.FTZ R68, R141.reuse, R68 ;  /* 0x000000448d447220 */ /* 0x040fe40000410000 */
[----:B------:R-:W-:Y:S02]  /*7a10*/  FMUL.FTZ R69, R141, R69 ;  /* 0x000000458d457220 */ /* 0x000fe40000410000 */
[----:B--2---:R-:W-:Y:S02]  /*7a20*/  FADD.FTZ R0, -R2, R148 ;  /* 0x0000009402007221 */ /* 0x004fe40000010100 */
[--C-:B------:R-:W-:Y:S01]  /*7a30*/  FFMA.FTZ R2, R189, c[0x0][0x2d0], -R150.reuse ;  /* 0x0000b400bd027a23 */ /* 0x100fe20000010896 */
[----:B------:R-:W-:Y:S01]  /*7a40*/  MOV R189, R250 ;  /* 0x000000fa00bd7202 */ /* 0x000fe20000000f00 */
[----:B------:R-:W-:Y:S02]  /*7a50*/  FMUL.FTZ R0, R0, c[0x0][0x2d0] ;  /* 0x0000b40000007a20 */ /* 0x000fe40000410000 */
[----:B------:R-:W-:Y:S02]  /*7a60*/  IMAD.MOV.U32 R148, RZ, RZ, R29 ;  /* 0x000000ffff947224 */ /* 0x000fe400078e001d */
[C---:B---3--:R-:W-:Y:S02]  /*7a70*/  FMUL.FTZ R25, R3.reuse, R105 ;  /* 0x0000006903197220 */ /* 0x048fe40000410000 */
[----:B------:R-:W2:Y:S01]  /*7a80*/  MUFU.EX2 R0, R0 ;  /* 0x0000000000007308 */ /* 0x000ea20000000800 */
[----:B------:R-:W-:Y:S01]  /*7a90*/  F2FP.BF16.PACK_AB R180, R148, R207 ;  /* 0x000000cf94b4723e */ /* 0x000fe200000010ff */
[-C--:B-1----:R-:W-:Y:S03]  /*7aa0*/  HMMA.16816.F32.BF16 R4, R176, R20.reuse, R4 ;  /* 0x00000014b004723c */ /* 0x082fe60000041804 */
[C---:B------:R-:W-:Y:S02]  /*7ab0*/  FMUL.FTZ R8, R3.reuse, R156 ;  /* 0x0000009c03087220 */ /* 0x040fe40000410000 */
[C---:B------:R-:W-:Y:S02]  /*7ac0*/  FMUL.FTZ R9, R3.reuse, R157 ;  /* 0x0000009d03097220 */ /* 0x040fe40000410000 */
[C---:B------:R-:W-:Y:S02]  /*7ad0*/  FMUL.FTZ R24, R3.reuse, R104 ;  /* 0x0000006803187220 */ /* 0x040fe40000410000 */
[C---:B------:R-:W-:Y:S03]  /*7ae0*/  FMUL.FTZ R12, R3.reuse, R160 ;  /* 0x000000a0030c7220 */ /* 0x040fe60000410000 */
[C---:B------:R-:W-:Y:S01]  /*7af0*/  FMUL.FTZ R13, R3.reuse, R161 ;  /* 0x000000a1030d7220 */ /* 0x040fe20000410000 */
[----:B------:R-:W-:Y:S01]  /*7b00*/  MOV R161, R199 ;  /* 0x000000c700a17202 */ /* 0x000fe20000000f00 */
[C---:B------:R-:W-:Y:S02]  /*7b10*/  FMUL.FTZ R18, R140.reuse, R166 ;  /* 0x000000a68c127220 */ /* 0x040fe40000410000 */
[----:B------:R-:W-:Y:S02]  /*7b20*/  FMUL.FTZ R19, R140, R167 ;  /* 0x000000a78c137220 */ /* 0x000fe40000410000 */
[C---:B------:R-:W-:Y:S02]  /*7b30*/  FMUL.FTZ R28, R3.reuse, R108 ;  /* 0x0000006c031c7220 */ /* 0x040fe40000410000 */
[C---:B------:R-:W-:Y:S02]  /*7b40*/  FMUL.FTZ R29, R3.reuse, R109 ;  /* 0x0000006d031d7220 */ /* 0x040fe40000410000 */
[C---:B--2---:R-:W-:Y:S02]  /*7b50*/  FMUL.FTZ R10, R0.reuse, R158 ;  /* 0x0000009e000a7220 */ /* 0x044fe40000410000 */
[----:B------:R1:W-:Y:S01]  /*7b60*/  MUFU.EX2 R158, R2 ;  /* 0x00000002009e7308 */ /* 0x0003e20000000800 */
[C---:B------:R-:W-:Y:S02]  /*7b70*/  FMUL.FTZ R11, R0.reuse, R159 ;  /* 0x0000009f000b7220 */ /* 0x040fe40000410000 */
[C---:B------:R-:W-:Y:S02]  /*7b80*/  FMUL.FTZ R26, R0.reuse, R106 ;  /* 0x0000006a001a7220 */ /* 0x040fe40000410000 */
[C---:B------:R-:W-:Y:S02]  /*7b90*/  FMUL.FTZ R27, R0.reuse, R107 ;  /* 0x0000006b001b7220 */ /* 0x040fe40000410000 */
[----:B------:R-:W-:Y:S01]  /*7ba0*/  FMUL.FTZ R41, R3, R121 ;  /* 0x0000007903297220 */ /* 0x000fe20000410000 */
[C---:B------:R-:W-:Y:S04]  /*7bb0*/  HMMA.16816.F32.BF16 R8, R180.reuse, R20, R8 ;  /* 0x00000014b408723c */ /* 0x040fe80000041808 */
[C---:B------:R-:W-:Y:S02]  /*7bc0*/  FMUL.FTZ R14, R0.reuse, R162 ;  /* 0x000000a2000e7220 */ /* 0x040fe40000410000 */
[----:B------:R-:W-:Y:S01]  /*7bd0*/  FMUL.FTZ R15, R0, R163 ;  /* 0x000000a3000f7220 */ /* 0x000fe20000410000 */
[----:B------:R-:W-:Y:S01]  /*7be0*/  MOV R163, R207 ;  /* 0x000000cf00a37202 */ /* 0x000fe20000000f00 */
[C---:B------:R-:W-:Y:S04]  /*7bf0*/  FMUL.FTZ R20, R141.reuse, R100 ;  /* 0x000000648d147220 */ /* 0x040fe80000410000 */
[----:B------:R-:W-:Y:S01]  /*7c00*/  FMUL.FTZ R21, R141, R101 ;  /* 0x000000658d157220 */ /* 0x000fe20000410000 */
[-C--:B------:R-:W-:Y:S03]  /*7c10*/  HMMA.16816.F32.BF16 R12, R180, R22.reuse, R12 ;  /* 0x00000016b40c723c */ /* 0x080fe6000004180c */
[--C-:B-1----:R-:W-:Y:S02]  /*7c20*/  FFMA.FTZ R2, R188, c[0x0][0x2d0], -R150.reuse ;  /* 0x0000b400bc027a23 */ /* 0x102fe40000010896 */
[C---:B------:R-:W-:Y:S02]  /*7c30*/  FMUL.FTZ R42, R0.reuse, R122 ;  /* 0x0000007a002a7220 */ /* 0x040fe40000410000 */
[----:B------:R1:W2:Y:S01]  /*7c40*/  MUFU.EX2 R46, R2 ;  /* 0x00000002002e7308 */ /* 0x0002a20000000800 */
[C---:B------:R-:W-:Y:S04]  /*7c50*/  HMMA.16816.F32.BF16 R16, R176.reuse, R22, R16 ;  /* 0x00000016b010723c */ /* 0x040fe80000041810 */
[C---:B------:R-:W-:Y:S02]  /*7c60*/  FMUL.FTZ R30, R0.reuse, R110 ;  /* 0x0000006e001e7220 */ /* 0x040fe40000410000 */
[----:B------:R-:W-:Y:S02]  /*7c70*/  FMUL.FTZ R31, R0, R111 ;  /* 0x0000006f001f7220 */ /* 0x000fe40000410000 */
[C---:B------:R-:W-:Y:S04]  /*7c80*/  FMUL.FTZ R22, R140.reuse, R102 ;  /* 0x000000668c167220 */ /* 0x040fe80000410000 */
[----:B------:R-:W-:Y:S02]  /*7c90*/  FMUL.FTZ R23, R140, R103 ;  /* 0x000000678c177220 */ /* 0x000fe40000410000 */
[----:B------:R-:W3:Y:S01]  /*7ca0*/  LDSM.16.MT88.4 R100, [R214+0x1000] ;  /* 0x00100000d664783b */ /* 0x000ee20000004200 */
[----:B------:R-:W-:Y:S02]  /*7cb0*/  FMUL.FTZ R43, R0, R123 ;  /* 0x0000007b002b7220 */ /* 0x000fe40000410000 */
[C---:B------:R-:W-:Y:S02]  /*7cc0*/  FMUL.FTZ R45, R3.reuse, R125 ;  /* 0x0000007d032d7220 */ /* 0x040fe40000410000 */
[-C--:B------:R-:W-:Y:S03]  /*7cd0*/  HMMA.16816.F32.BF16 R20, R176, R36.reuse, R20 ;  /* 0x00000024b014723c */ /* 0x080fe60000041814 */
[C---:B------:R-:W-:Y:S02]  /*7ce0*/  FMUL.FTZ R40, R3.reuse, R120 ;  /* 0x0000007803287220 */ /* 0x040fe40000410000 */
[----:B-1----:R-:W-:Y:S01]  /*7cf0*/  FFMA.FTZ R2, R186, c[0x0][0x2d0], -R150 ;  /* 0x0000b400ba027a23 */ /* 0x002fe20000010896 */
[----:B------:R-:W-:Y:S01]  /*7d00*/  MOV R186, R59 ;  /* 0x0000003b00ba7202 */ /* 0x000fe20000000f00 */
[C---:B------:R-:W-:Y:S01]  /*7d10*/  FMUL.FTZ R44, R3.reuse, R124 ;  /* 0x0000007c032c7220 */ /* 0x040fe20000410000 */
[C---:B------:R-:W-:Y:S01]  /*7d20*/  HMMA.16816.F32.BF16 R24, R180.reuse, R36, R24 ;  /* 0x00000024b418723c */ /* 0x040fe20000041818 */
[----:B------:R1:W-:Y:S03]  /*7d30*/  MUFU.EX2 R152, R2 ;  /* 0x0000000200987308 */ /* 0x0003e60000000800 */
[C---:B------:R-:W-:Y:S02]  /*7d40*/  FMUL.FTZ R47, R0.reuse, R127 ;  /* 0x0000007f002f7220 */ /* 0x040fe40000410000 */
[----:B------:R-:W-:Y:S02]  /*7d50*/  FMUL.FTZ R56, R3, R132 ;  /* 0x0000008403387220 */ /* 0x000fe40000410000 */
[-C--:B------:R-:W-:Y:S04]  /*7d60*/  HMMA.16816.F32.BF16 R28, R180, R38.reuse, R28 ;  /* 0x00000026b41c723c */ /* 0x080fe8000004181c */
[C---:B------:R-:W-:Y:S02]  /*7d70*/  FMUL.FTZ R36, R141.reuse, R116 ;  /* 0x000000748d247220 */ /* 0x040fe40000410000 */
[----:B------:R-:W-:Y:S02]  /*7d80*/  FMUL.FTZ R37, R141, R117 ;  /* 0x000000758d257220 */ /* 0x000fe40000410000 */
[C---:B------:R-:W-:Y:S04]  /*7d90*/  HMMA.16816.F32.BF16 R32, R176.reuse, R38, R32 ;  /* 0x00000026b020723c */ /* 0x040fe80000041820 */
[----:B--2---:R-:W-:Y:S02]  /*7da0*/  IMAD.MOV.U32 R125, RZ, RZ, R46 ;  /* 0x000000ffff7d7224 */ /* 0x004fe400078e002e */
[----:B------:R-:W-:Y:S02]  /*7db0*/  FMUL.FTZ R46, R0, R126 ;  /* 0x0000007e002e7220 */ /* 0x000fe40000410000 */
[C---:B------:R-:W-:Y:S04]  /*7dc0*/  FMUL.FTZ R38, R140.reuse, R118 ;  /* 0x000000768c267220 */ /* 0x040fe80000410000 */
[----:B-1----:R-:W-:Y:S02]  /*7dd0*/  FFMA.FTZ R2, R187, c[0x0][0x2d0], -R150 ;  /* 0x0000b400bb027a23 */ /* 0x002fe40000010896 */
[----:B------:R-:W-:Y:S02]  /*7de0*/  FMUL.FTZ R39, R140, R119 ;  /* 0x000000778c277220 */ /* 0x000fe40000410000 */
[----:B------:R1:W2:Y:S01]  /*7df0*/  MUFU.EX2 R104, R2 ;  /* 0x0000000200687308 */ /* 0x0002a20000000800 */
[----:B------:R-:W-:Y:S01]  /*7e00*/  LDSM.16.MT88.4 R116, [R213+0x1400] ;  /* 0x00140000d574783b */ /* 0x000fe20000004200 */
[----:B------:R-:W-:Y:S02]  /*7e10*/  IMAD.MOV.U32 R166, RZ, RZ, R58 ;  /* 0x000000ffffa67224 */ /* 0x000fe400078e003a */
[----:B------:R-:W-:Y:S01]  /*7e20*/  IMAD.MOV.U32 R167, RZ, RZ, R57 ;  /* 0x000000ffffa77224 */ /* 0x000fe200078e0039 */
[-C--:B------:R-:W-:Y:S03]  /*7e30*/  HMMA.16816.F32.BF16 R36, R176, R52.reuse, R36 ;  /* 0x00000034b024723c */ /* 0x080fe60000041824 */
[----:B------:R-:W-:Y:S01]  /*7e40*/  FMUL.FTZ R57, R3, R133 ;  /* 0x0000008503397220 */ /* 0x000fe20000410000 */
[----:B------:R-:W-:Y:S01]  /*7e50*/  MOV R133, R61 ;  /* 0x0000003d00857202 */ /* 0x000fe20000000f00 */
[C---:B------:R-:W-:Y:S02]  /*7e60*/  FMUL.FTZ R58, R0.reuse, R134 ;  /* 0x00000086003a7220 */ /* 0x040fe40000410000 */
[----:B------:R-:W-:Y:S01]  /*7e70*/  IMAD.MOV.U32 R134, RZ, RZ, R128 ;  /* 0x000000ffff867224 */ /* 0x000fe200078e0080 */
[C---:B------:R-:W-:Y:S04]  /*7e80*/  HMMA.16816.F32.BF16 R40, R180.reuse, R52, R40 ;  /* 0x00000034b428723c */ /* 0x040fe80000041828 */
[----:B------:R-:W-:Y:S02]  /*7e90*/  FMUL.FTZ R59, R0, R135 ;  /* 0x00000087003b7220 */ /* 0x000fe40000410000 */
[----:B------:R-:W-:Y:S02]  /*7ea0*/  IMAD.MOV.U32 R135, RZ, RZ, R164 ;  /* 0x000000ffff877224 */ /* 0x000fe400078e00a4 */
[-C--:B------:R-:W-:Y:S04]  /*7eb0*/  HMMA.16816.F32.BF16 R44, R180, R54.reuse, R44 ;  /* 0x00000036b42c723c */ /* 0x080fe8000004182c */
[----:B-1----:R-:W-:Y:S01]  /*7ec0*/  FFMA.FTZ R2, R196, c[0x0][0x2d0], -R151 ;  /* 0x0000b400c4027a23 */ /* 0x002fe20000010897 */
[----:B------:R-:W-:Y:S01]  /*7ed0*/  MOV R196, R63 ;  /* 0x0000003f00c47202 */ /* 0x000fe20000000f00 */
[C---:B------:R-:W-:Y:S02]  /*7ee0*/  FMUL.FTZ R53, R141.reuse, R169 ;  /* 0x000000a98d357220 */ /* 0x040fe40000410000 */
[----:B------:R1:W-:Y:S01]  /*7ef0*/  MUFU.EX2 R159, R2 ;  /* 0x00000002009f7308 */ /* 0x0003e20000000800 */
[C---:B------:R-:W-:Y:S03]  /*7f00*/  FMUL.FTZ R50, R140.reuse, R130 ;  /* 0x000000828c327220 */ /* 0x040fe60000410000 */
[C---:B------:R-:W-:Y:S02]  /*7f10*/  FMUL.FTZ R51, R140.reuse, R131 ;  /* 0x000000838c337220 */ /* 0x040fe40000410000 */
[----:B------:R-:W-:Y:S02]  /*7f20*/  IMAD.MOV.U32 R130, RZ, RZ, R233 ;  /* 0x000000ffff827224 */ /* 0x000fe400078e00e9 */
[----:B------:R-:W-:Y:S02]  /*7f30*/  FMUL.FTZ R52, R141, R168 ;  /* 0x000000a88d347220 */ /* 0x000fe40000410000 */
[----:B------:R-:W-:Y:S01]  /*7f40*/  IMAD.MOV.U32 R188, RZ, RZ, R60 ;  /* 0x000000ffffbc7224 */ /* 0x000fe200078e003c */
[C---:B------:R-:W-:Y:S04]  /*7f50*/  HMMA.16816.F32.BF16 R48, R176.reuse, R54, R48 ;  /* 0x00000036b030723c */ /* 0x040fe80000041830 */
[----:B------:R-:W-:Y:S02]  /*7f60*/  IMAD.MOV.U32 R156, RZ, RZ, R252 ;  /* 0x000000ffff9c7224 */ /* 0x000fe400078e00fc */
[----:B------:R-:W-:Y:S02]  /*7f70*/  IMAD.MOV.U32 R132, RZ, RZ, R243 ;  /* 0x000000ffff847224 */ /* 0x000fe400078e00f3 */
[C---:B------:R-:W-:Y:S04]  /*7f80*/  FMUL.FTZ R55, R140.reuse, R171 ;  /* 0x000000ab8c377220 */ /* 0x040fe80000410000 */
[----:B------:R-:W-:Y:S02]  /*7f90*/  IMAD.MOV.U32 R162, RZ, RZ, R234 ;  /* 0x000000ffffa27224 */ /* 0x000fe400078e00ea */
[----:B-1----:R-:W-:Y:S02]  /*7fa0*/  FFMA.FTZ R2, R197, c[0x0][0x2d0], -R151 ;  /* 0x0000b400c5027a23 */ /* 0x002fe40000010897 */
[----:B------:R-:W-:Y:S02]  /*7fb0*/  IMAD.MOV.U32 R197, RZ, RZ, R245 ;  /* 0x000000ffffc57224 */ /* 0x000fe400078e00f5 */
[----:B------:R1:W4:Y:S01]  /*7fc0*/  MUFU.EX2 R126, R2 ;  /* 0x00000002007e7308 */ /* 0x0003220000000800 */
[----:B------:R-:W-:Y:S02]  /*7fd0*/  FMUL.FTZ R54, R140, R170 ;  /* 0x000000aa8c367220 */ /* 0x000fe40000410000 */
[----:B--2---:R-:W-:Y:S02]  /*7fe0*/  IMAD.MOV.U32 R170, RZ, RZ, R104 ;  /* 0x000000ffffaa7224 */ /* 0x004fe400078e0068 */
[----:B------:R-:W2:Y:S01]  /*7ff0*/  LDSM.16.MT88.4 R104, [R213+0x2000] ;  /* 0x00200000d568783b */ /* 0x000ea20000004200 */
[C---:B------:R-:W-:Y:S01]  /*8000*/  FMUL.FTZ R60, R3.reuse, R172 ;  /* 0x000000ac033c7220 */ /* 0x040fe20000410000 */
[----:B------:R-:W-:Y:S01]  /*8010*/  MOV R172, R162 ;  /* 0x000000a200ac7202 */ /* 0x000fe20000000f00 */
[-C--:B---3--:R-:W-:Y:S03]  /*8020*/  HMMA.16816.F32.BF16 R52, R176, R100.reuse, R52 ;  /* 0x00000064b034723c */ /* 0x088fe60000041834 */
[----:B------:R-:W-:Y:S02]  /*8030*/  FMUL.FTZ R61, R3, R173 ;  /* 0x000000ad033d7220 */ /* 0x000fe40000410000 */
[C---:B------:R-:W-:Y:S02]  /*8040*/  FMUL.FTZ R63, R0.reuse, R175 ;  /* 0x000000af003f7220 */ /* 0x040fe40000410000 */
[----:B------:R-:W-:Y:S01]  /*8050*/  IMAD.MOV.U32 R187, RZ, RZ, R67 ;  /* 0x000000ffffbb7224 */ /* 0x000fe200078e0043 */
[C---:B------:R-:W-:Y:S04]  /*8060*/  HMMA.16816.F32.BF16 R56, R180.reuse, R100, R56 ;  /* 0x00000064b438723c */ /* 0x040fe80000041838 */
[----:B------:R-:W-:Y:S02]  /*8070*/  IMAD.MOV.U32 R157, RZ, RZ, R62 ;  /* 0x000000ffff9d7224 */ /* 0x000fe400078e003e */
[----:B------:R-:W-:Y:S02]  /*8080*/  FMUL.FTZ R62, R0, R174 ;  /* 0x000000ae003e7220 */ /* 0x000fe40000410000 */
[--C-:B-1----:R-:W-:Y:S04]  /*8090*/  FFMA.FTZ R2, R192, c[0x0][0x2d0], -R151.reuse ;  /* 0x0000b400c0027a23 */ /* 0x102fe80000010897 */
[----:B------:R1:W3:Y:S01]  /*80a0*/  MUFU.EX2 R169, R2 ;  /* 0x0000000200a97308 */ /* 0x0002e20000000800 */
[-C--:B------:R-:W-:Y:S03]  /*80b0*/  HMMA.16816.F32.BF16 R60, R180, R102.reuse, R60 ;  /* 0x00000066b43c723c */ /* 0x080fe6000004183c */
[C---:B------:R-:W-:Y:S02]  /*80c0*/  FMUL.FTZ R67, R140.reuse, R139 ;  /* 0x0000008b8c437220 */ /* 0x040fe40000410000 */
[----:B------:R-:W-:Y:S02]  /*80d0*/  IMAD.MOV.U32 R131, RZ, RZ, R64 ;  /* 0x000000ffff837224 */ /* 0x000fe400078e0040 */
[----:B------:R-:W-:Y:S02]  /*80e0*/  FMUL.FTZ R64, R141, R136 ;  /* 0x000000888d407220 */ /* 0x000fe40000410000 */
[----:B------:R-:W-:Y:S03]  /*80f0*/  LDSM.16.MT88.4 R136, [R214+0x1c00] ;  /* 0x001c0000d688783b */ /* 0x000fe60000004200 */
[C---:B------:R-:W-:Y:S02]  /*8100*/  FMUL.FTZ R70, R140.reuse, R70 ;  /* 0x000000468c467220 */ /* 0x040fe40000410000 */
[C---:B------:R-:W-:Y:S03]  /*8110*/  HMMA.16816.F32.BF16 R64, R176.reuse, R102, R64 ;  /* 0x00000066b040723c */ /* 0x040fe60000041840 */
[----:B------:R-:W5:Y:S01]  /*8120*/  LDSM.16.MT88.4 R100, [R214+0x2000] ;  /* 0x00200000d664783b */ /* 0x000f620000004200 */
[----:B------:R-:W-:Y:S02]  /*8130*/  FMUL.FTZ R71, R140, R71 ;  /* 0x000000478c477220 */ /* 0x000fe40000410000 */
[C---:B------:R-:W-:Y:S02]  /*8140*/  FMUL.FTZ R72, R3.reuse, R72 ;  /* 0x0000004803487220 */ /* 0x040fe40000410000 */
[----:B------:R-:W-:Y:S03]  /*8150*/  FMUL.FTZ R73, R3, R73 ;  /* 0x0000004903497220 */ /* 0x000fe60000410000 */
[-C--:B--2---:R-:W-:Y:S03]  /*8160*/  HMMA.16816.F32.BF16 R68, R176, R104.reuse, R68 ;  /* 0x00000068b044723c */ /* 0x084fe60000041844 */
[--C-:B-1----:R-:W-:Y:S02]  /*8170*/  FFMA.FTZ R2, R193, c[0x0][0x2d0], -R151.reuse ;  /* 0x0000b400c1027a23 */ /* 0x102fe40000010897 */
[C---:B------:R-:W-:Y:S02]  /*8180*/  FMUL.FTZ R74, R0.reuse, R74 ;  /* 0x0000004a004a7220 */ /* 0x040fe40000410000 */
[----:B------:R1:W-:Y:S01]  /*8190*/  MUFU.EX2 R171, R2 ;  /* 0x0000000200ab7308 */ /* 0x0003e20000000800 */
[C---:B------:R-:W-:Y:S04]  /*81a0*/  FMUL.FTZ R75, R0.reuse, R75 ;  /* 0x0000004b004b7220 */ /* 0x040fe80000410000 */
[C---:B------:R-:W-:Y:S02]  /*81b0*/  FMUL.FTZ R76, R3.reuse, R76 ;  /* 0x0000004c034c7220 */ /* 0x040fe40000410000 */
[----:B------:R-:W-:Y:S01]  /*81c0*/  FMUL.FTZ R77, R3, R77 ;  /* 0x0000004d034d7220 */ /* 0x000fe20000410000 */
[C---:B------:R-:W-:Y:S04]  /*81d0*/  HMMA.16816.F32.BF16 R72, R180.reuse, R104, R72 ;  /* 0x00000068b448723c */ /* 0x040fe80000041848 */
[C---:B------:R-:W-:Y:S02]  /*81e0*/  FMUL.FTZ R78, R0.reuse, R78 ;  /* 0x0000004e004e7220 */ /* 0x040fe40000410000 */
[----:B------:R-:W-:Y:S02]  /*81f0*/  FMUL.FTZ R79, R0, R79 ;  /* 0x0000004f004f7220 */ /* 0x000fe40000410000 */
[C---:B------:R-:W-:Y:S04]  /*8200*/  FMUL.FTZ R80, R141.reuse, R80 ;  /* 0x000000508d507220 */ /* 0x040fe80000410000 */
[----:B------:R-:W-:Y:S01]  /*8210*/  FMUL.FTZ R81, R141, R81 ;  /* 0x000000518d517220 */ /* 0x000fe20000410000 */
[-C--:B------:R-:W-:Y:S03]  /*8220*/  HMMA.16816.F32.BF16 R76, R180, R106.reuse, R76 ;  /* 0x0000006ab44c723c */ /* 0x080fe6000004184c */
[--C-:B-1----:R-:W-:Y:S02]  /*8230*/  FFMA.FTZ R2, R208, c[0x0][0x2d0], -R184.reuse ;  /* 0x0000b400d0027a23 */ /* 0x102fe400000108b8 */
[C---:B------:R-:W-:Y:S02]  /*8240*/  FMUL.FTZ R82, R140.reuse, R82 ;  /* 0x000000528c527220 */ /* 0x040fe40000410000 */
[----:B------:R1:W-:Y:S01]  /*8250*/  MUFU.EX2 R124, R2 ;  /* 0x00000002007c7308 */ /* 0x0003e20000000800 */
[C---:B------:R-:W-:Y:S04]  /*8260*/  FMUL.FTZ R83, R140.reuse, R83 ;  /* 0x000000538c537220 */ /* 0x040fe80000410000 */
[C---:B------:R-:W-:Y:S02]  /*8270*/  FMUL.FTZ R88, R3.reuse, R88 ;  /* 0x0000005803587220 */ /* 0x040fe40000410000 */
[----:B------:R-:W-:Y:S01]  /*8280*/  FMUL.FTZ R89, R3, R89 ;  /* 0x0000005903597220 */ /* 0x000fe20000410000 */
[C---:B------:R-:W-:Y:S01]  /*8290*/  HMMA.16816.F32.BF16 R80, R176.reuse, R106, R80 ;  /* 0x0000006ab050723c */ /* 0x040fe20000041850 */
[----:B------:R-:W2:Y:S03]  /*82a0*/  LDSM.16.MT88.4 R104, [R213+0x400] ;  /* 0x00040000d568783b */ /* 0x000ea60000004200 */
[C---:B------:R-:W-:Y:S02]  /*82b0*/  FMUL.FTZ R84, R141.reuse, R84 ;  /* 0x000000548d547220 */ /* 0x040fe40000410000 */
[----:B------:R-:W-:Y:S02]  /*82c0*/  FMUL.FTZ R85, R141, R85 ;  /* 0x000000558d557220 */ /* 0x000fe40000410000 */
[C---:B------:R-:W-:Y:S04]  /*82d0*/  FMUL.FTZ R86, R140.reuse, R86 ;  /* 0x000000568c567220 */ /* 0x040fe80000410000 */
[----:B------:R-:W-:Y:S02]  /*82e0*/  FMUL.FTZ R87, R140, R87 ;  /* 0x000000578c577220 */ /* 0x000fe40000410000 */
[C---:B------:R-:W-:Y:S02]  /*82f0*/  FMUL.FTZ R90, R0.reuse, R90 ;  /* 0x0000005a005a7220 */ /* 0x040fe40000410000 */
[----:B-1----:R-:W-:Y:S02]  /*8300*/  FFMA.FTZ R2, R205, c[0x0][0x2d0], -R184 ;  /* 0x0000b400cd027a23 */ /* 0x002fe400000108b8 */
[C---:B------:R-:W-:Y:S01]  /*8310*/  FMUL.FTZ R91, R0.reuse, R91 ;  /* 0x0000005b005b7220 */ /* 0x040fe20000410000 */
[-C--:B-----5:R-:W-:Y:S01]  /*8320*/  HMMA.16816.F32.BF16 R84, R176, R100.reuse, R84 ;  /* 0x00000064b054723c */ /* 0x0a0fe20000041854 */
[----:B------:R-:W1:Y:S02]  /*8330*/  MUFU.EX2 R127, R2 ;  /* 0x00000002007f7308 */ /* 0x000e640000000800 */
[C---:B------:R-:W-:Y:S02]  /*8340*/  FMUL.FTZ R92, R3.reuse, R92 ;  /* 0x0000005c035c7220 */ /* 0x040fe40000410000 */
[----:B------:R-:W-:Y:S02]  /*8350*/  FMUL.FTZ R93, R3, R93 ;  /* 0x0000005d035d7220 */ /* 0x000fe40000410000 */
[C---:B------:R-:W-:Y:S01]  /*8360*/  FMUL.FTZ R94, R0.reuse, R94 ;  /* 0x0000005e005e7220 */ /* 0x040fe20000410000 */
[C---:B------:R-:W-:Y:S04]  /*8370*/  HMMA.16816.F32.BF16 R88, R180.reuse, R100, R88 ;  /* 0x00000064b458723c */ /* 0x040fe80000041858 */
[----:B------:R-:W-:Y:S02]  /*8380*/  FMUL.FTZ R95, R0, R95 ;  /* 0x0000005f005f7220 */ /* 0x000fe40000410000 */
[----:B------:R-:W-:Y:S01]  /*8390*/  FFMA.FTZ R120, R241, c[0x0][0x2d0], -R151 ;  /* 0x0000b400f1787a23 */ /* 0x000fe20000010897 */
[----:B------:R-:W-:Y:S01]  /*83a0*/  F2FP.BF16.PACK_AB R100, R125, R158 ;  /* 0x0000009e7d64723e */ /* 0x000fe200000010ff */
[----:B------:R-:W-:Y:S01]  /*83b0*/  IMAD.MOV.U32 R153, RZ, RZ, R198 ;  /* 0x000000ffff997224 */ /* 0x000fe200078e00c6 */
[----:B----4-:R-:W-:Y:S02]  /*83c0*/  F2FP.BF16.PACK_AB R101, R126, R159 ;  /* 0x0000009f7e65723e */ /* 0x010fe400000010ff */
[-C--:B------:R-:W-:Y:S01]  /*83d0*/  HMMA.16816.F32.BF16 R92, R180, R102.reuse, R92 ;  /* 0x00000066b45c723c */ /* 0x080fe2000004185c */
[----:B------:R-:W-:Y:S02]  /*83e0*/  LDSM.16.MT88.4 R180, [R213+0x2c00] ;  /* 0x002c0000d5b4783b */ /* 0x000fe40000004200 */
[C---:B------:R-:W-:Y:S01]  /*83f0*/  FMUL.FTZ R96, R141.reuse, R96 ;  /* 0x000000608d607220 */ /* 0x040fe20000410000 */
[----:B---3--:R-:W-:Y:S01]  /*8400*/  MOV R241, R169 ;  /* 0x000000a900f17202 */ /* 0x008fe20000000f00 */
[----:B------:R-:W-:Y:S01]  /*8410*/  FMUL.FTZ R97, R141, R97 ;  /* 0x000000618d617220 */ /* 0x000fe20000410000 */
[----:B-1----:R-:W-:Y:S01]  /*8420*/  F2FP.BF16.PACK_AB R108, R127, R124 ;  /* 0x0000007c7f6c723e */ /* 0x002fe200000010ff */
[----:B------:R-:W-:Y:S02]  /*8430*/  FFMA.FTZ R2, R209, c[0x0][0x2d0], -R184 ;  /* 0x0000b400d1027a23 */ /* 0x000fe400000108b8 */
[C---:B------:R-:W-:Y:S02]  /*8440*/  FMUL.FTZ R98, R140.reuse, R98 ;  /* 0x000000628c627220 */ /* 0x040fe40000410000 */
[----:B------:R1:W-:Y:S01]  /*8450*/  MUFU.EX2 R252, R2 ;  /* 0x0000000200fc7308 */ /* 0x0003e20000000800 */
[----:B------:R-:W-:Y:S02]  /*8460*/  FMUL.FTZ R99, R140, R99 ;  /* 0x000000638c637220 */ /* 0x000fe40000410000 */
[----:B------:R-:W-:Y:S02]  /*8470*/  IMAD.MOV.U32 R168, RZ, RZ, R152 ;  /* 0x000000ffffa87224 */ /* 0x000fe400078e0098 */
[----:B------:R-:W-:Y:S02]  /*8480*/  IMAD.MOV.U32 R152, RZ, RZ, R202 ;  /* 0x000000ffff987224 */ /* 0x000fe400078e00ca */
[----:B------:R-:W-:Y:S01]  /*8490*/  IMAD.MOV.U32 R162, RZ, RZ, R147 ;  /* 0x000000ffffa27224 */ /* 0x000fe200078e0093 */
[----:B------:R-:W-:Y:S04]  /*84a0*/  HMMA.16816.F32.BF16 R96, R176, R102, R96 ;  /* 0x00000066b060723c */ /* 0x000fe80000041860 */
[----:B------:R-:W-:Y:S03]  /*84b0*/  IMAD.MOV.U32 R160, RZ, RZ, R203 ;  /* 0x000000ffffa07224 */ /* 0x000fe600078e00cb */
[----:B------:R-:W-:Y:S02]  /*84c0*/  F2FP.BF16.PACK_AB R102, R170, R168 ;  /* 0x000000a8aa66723e */ /* 0x000fe400000010ff */
[----:B------:R-:W-:Y:S07]  /*84d0*/  F2FP.BF16.PACK_AB R103, R171, R169 ;  /* 0x000000a9ab67723e */ /* 0x000fee00000010ff */
[-C--:B--2---:R-:W-:Y:S05]  /*84e0*/  HMMA.16816.F32.BF16 R4, R100, R104.reuse, R4 ;  /* 0x000000686404723c */ /* 0x084fea0000041804 */
[--C-:B-1----:R-:W-:Y:S02]  /*84f0*/  FFMA.FTZ R2, R210, c[0x0][0x2d0], -R184.reuse ;  /* 0x0000b400d2027a23 */ /* 0x102fe400000108b8 */
[----:B------:R1:W-:Y:S10]  /*8500*/  MUFU.EX2 R210, R120 ;  /* 0x0000007800d27308 */ /* 0x0003f40000000800 */
[----:B------:R2:W3:Y:S01]  /*8510*/  MUFU.EX2 R250, R2 ;  /* 0x0000000200fa7308 */ /* 0x0004e20000000800 */
[----:B-1----:R-:W-:Y:S02]  /*8520*/  FFMA.FTZ R120, R247, c[0x0][0x2d0], -R184 ;  /* 0x0000b400f7787a23 */ /* 0x002fe400000108b8 */
[----:B------:R-:W-:Y:S07]  /*8530*/  IMAD.MOV.U32 R247, RZ, RZ, R125 ;  /* 0x000000fffff77224 */ /* 0x000fee00078e007d */
[----:B------:R1:W-:Y:S01]  /*8540*/  MUFU.EX2 R206, R120 ;  /* 0x0000007800ce7308 */ /* 0x0003e20000000800 */
[--C-:B--2---:R-:W-:Y:S01]  /*8550*/  FFMA.FTZ R2, R211, c[0x0][0x2d0], -R185.reuse ;  /* 0x0000b400d3027a23 */ /* 0x104fe200000108b9 */
[----:B---3--:R-:W-:Y:S08]  /*8560*/  F2FP.BF16.PACK_AB R110, R250, R252 ;  /* 0x000000fcfa6e723e */ /* 0x008ff000000010ff */
[----:B------:R2:W-:Y:S01]  /*8570*/  MUFU.EX2 R245, R2 ;  /* 0x0000000200f57308 */ /* 0x0005e20000000800 */
[----:B-1----:R-:W-:Y:S01]  /*8580*/  LDSM.16.MT88.4 R120, [R214+0x800] ;  /* 0x00080000d678783b */ /* 0x002fe20000004200 */
[--C-:B--2---:R-:W-:Y:S08]  /*8590*/  FFMA.FTZ R2, R230, c[0x0][0x2d0], -R185.reuse ;  /* 0x0000b400e6027a23 */ /* 0x104ff000000108b9 */
        /* <DEDUP_REMOVED lines=13> */
[--C-:B-1----:R-:W-:Y:S02]  /*8670*/  FFMA.FTZ R2, R235, c[0x0][0x2d0], -R150.reuse ;  /* 0x0000b400eb027a23 */ /* 0x102fe40000010896 */
[----:B------:R-:W-:Y:S02]  /*8680*/  IMAD.MOV.U32 R235, RZ, RZ, R171 ;  /* 0x000000ffffeb7224 */ /* 0x000fe400078e00ab */
        /* <DEDUP_REMOVED lines=13> */
[----:B-1----:R-:W-:Y:S02]  /*8760*/  FFMA.FTZ R2, R237, c[0x0][0x2d0], -R150 ;  /* 0x0000b400ed027a23 */ /* 0x002fe40000010896 */
[----:B------:R-:W-:Y:S02]  /*8770*/  IMAD.MOV.U32 R237, RZ, RZ, R170 ;  /* 0x000000ffffed7224 */ /* 0x000fe400078e00aa */
[-C--:B--2---:R-:W-:Y:S01]  /*8780*/  HMMA.16816.F32.BF16 R52, R100, R104.reuse, R52 ;  /* 0x000000686434723c */ /* 0x084fe20000041834 */
[----:B------:R1:W2:Y:S07]  /*8790*/  MUFU.EX2 R230, R2 ;  /* 0x0000000200e67308 */ /* 0x0002ae0000000800 */
[C---:B------:R-:W-:Y:S08]  /*87a0*/  HMMA.16816.F32.BF16 R56, R108.reuse, R104, R56 ;  /* 0x000000686c38723c */ /* 0x040ff00000041838 */
[-C--:B------:R-:W-:Y:S08]  /*87b0*/  HMMA.16816.F32.BF16 R60, R108, R106.reuse, R60 ;  /* 0x0000006a6c3c723c */ /* 0x080ff0000004183c */
[C---:B------:R-:W-:Y:S01]  /*87c0*/  HMMA.16816.F32.BF16 R64, R100.reuse, R106, R64 ;  /* 0x0000006a6440723c */ /* 0x040fe20000041840 */
[----:B------:R-:W2:Y:S03]  /*87d0*/  LDSM.16.MT88.4 R104, [R213+0x800] ;  /* 0x00080000d568783b */ /* 0x000ea60000004200 */
[--C-:B-1----:R-:W-:Y:S02]  /*87e0*/  FFMA.FTZ R2, R242, c[0x0][0x2d0], -R151.reuse ;  /* 0x0000b400f2027a23 */ /* 0x102fe40000010897 */
[----:B------:R-:W-:Y:S02]  /*87f0*/  IMAD.MOV.U32 R242, RZ, RZ, R168 ;  /* 0x000000fffff27224 */ /* 0x000fe400078e00a8 */
[-C--:B----4-:R-:W-:Y:S01]  /*8800*/  HMMA.16816.F32.BF16 R68, R100, R112.reuse, R68 ;  /* 0x000000706444723c */ /* 0x090fe20000041844 */
[----:B------:R1:W4:Y:S07]  /*8810*/  MUFU.EX2 R208, R2 ;  /* 0x0000000200d07308 */ /* 0x00032e0000000800 */
[C---:B------:R-:W-:Y:S08]  /*8820*/  HMMA.16816.F32.BF16 R72, R108.reuse, R112, R72 ;  /* 0x000000706c48723c */ /* 0x040ff00000041848 */
[-C--:B------:R-:W-:Y:S08]  /*8830*/  HMMA.16816.F32.BF16 R76, R108, R114.reuse, R76 ;  /* 0x000000726c4c723c */ /* 0x080ff0000004184c */
[C---:B------:R-:W-:Y:S01]  /*8840*/  HMMA.16816.F32.BF16 R80, R100.reuse, R114, R80 ;  /* 0x000000726450723c */ /* 0x040fe20000041850 */
[----:B------:R-:W2:Y:S03]  /*8850*/  LDSM.16.MT88.4 R112, [R213+0x1800] ;  /* 0x00180000d570783b */ /* 0x000ea60000004200 */
[----:B-1----:R-:W-:Y:S02]  /*8860*/  FFMA.FTZ R2, R236, c[0x0][0x2d0], -R151 ;  /* 0x0000b400ec027a23 */ /* 0x002fe40000010897 */
[----:B------:R-:W-:Y:S02]  /*8870*/  IMAD.MOV.U32 R236, RZ, RZ, R127 ;  /* 0x000000ffffec7224 */ /* 0x000fe400078e007f */
[-C--:B-----5:R-:W-:Y:S01]  /*8880*/  HMMA.16816.F32.BF16 R84, R100, R116.reuse, R84 ;  /* 0x000000746454723c */ /* 0x0a0fe20000041854 */
[----:B------:R1:W-:Y:S07]  /*8890*/  MUFU.EX2 R209, R2 ;  /* 0x0000000200d17308 */ /* 0x0003ee0000000800 */
[C---:B------:R-:W-:Y:S08]  /*88a0*/  HMMA.16816.F32.BF16 R88, R108.reuse, R116, R88 ;  /* 0x000000746c58723c */ /* 0x040ff00000041858 */
[-C--:B------:R-:W-:Y:S08]  /*88b0*/  HMMA.16816.F32.BF16 R92, R108, R118.reuse, R92 ;  /* 0x000000766c5c723c */ /* 0x080ff0000004185c */
[----:B------:R-:W-:Y:S01]  /*88c0*/  HMMA.16816.F32.BF16 R96, R100, R118, R96 ;  /* 0x000000766460723c */ /* 0x000fe20000041860 */
[----:B------:R-:W-:Y:S03]  /*88d0*/  LDSM.16.MT88.4 R116, [R213+0x2800] ;  /* 0x00280000d574783b */ /* 0x000fe60000004200 */
[----:B-1----:R-:W-:Y:S01]  /*88e0*/  FFMA.FTZ R2, R238, c[0x0][0x2d0], -R151 ;  /* 0x0000b400ee027a23 */ /* 0x002fe20000010897 */
[----:B------:R-:W-:Y:S02]  /*88f0*/  MOV R238, R126 ;  /* 0x0000007e00ee7202 */ /* 0x000fe40000000f00 */
[----:B---3--:R-:W-:Y:S01]  /*8900*/  F2FP.BF16.PACK_AB R100, R231, R211 ;  /* 0x000000d3e764723e */ /* 0x008fe200000010ff */
[----:B------:R1:W3:Y:S01]  /*8910*/  MUFU.EX2 R207, R2 ;  /* 0x0000000200cf7308 */ /* 0x0002e20000000800 */
[----:B--2---:R-:W-:Y:S03]  /*8920*/  F2FP.BF16.PACK_AB R102, R230, R232 ;  /* 0x000000e8e666723e */ /* 0x004fe600000010ff */
[----:B----4-:R-:W-:Y:S01]  /*8930*/  F2FP.BF16.PACK_AB R101, R208, R210 ;  /* 0x000000d2d065723e */ /* 0x010fe200000010ff */
[----:B-1----:R-:W-:Y:S01]  /*8940*/  FFMA.FTZ R2, R244, c[0x0][0x2d0], -R184 ;  /* 0x0000b400f4027a23 */ /* 0x002fe200000108b8 */
[----:B---3--:R-:W-:Y:S01]  /*8950*/  F2FP.BF16.PACK_AB R103, R207, R209 ;  /* 0x000000d1cf67723e */ /* 0x008fe200000010ff */
[----:B------:R-:W-:Y:S03]  /*8960*/  IMAD.MOV.U32 R244, RZ, RZ, R124 ;  /* 0x000000fffff47224 */ /* 0x000fe600078e007c */
[----:B------:R1:W2:Y:S03]  /*8970*/  MUFU.EX2 R203, R2 ;  /* 0x0000000200cb7308 */ /* 0x0002a60000000800 */
[-C--:B------:R-:W-:Y:S03]  /*8980*/  HMMA.16816.F32.BF16 R4, R100, R104.reuse, R4 ;  /* 0x000000686404723c */ /* 0x080fe60000041804 */
[--C-:B-1----:R-:W-:Y:S01]  /*8990*/  FFMA.FTZ R2, R239, c[0x0][0x2d0], -R184.reuse ;  /* 0x0000b400ef027a23 */ /* 0x102fe200000108b8 */
[----:B--2---:R-:W-:Y:S02]  /*89a0*/  F2FP.BF16.PACK_AB R108, R203, R206 ;  /* 0x000000cecb6c723e */ /* 0x004fe400000010ff */
[----:B------:R-:W-:Y:S01]  /*89b0*/  MOV R239, R159 ;  /* 0x0000009f00ef7202 */ /* 0x000fe20000000f00 */
[----:B------:R1:W-:Y:S02]  /*89c0*/  MUFU.EX2 R205, R2 ;  /* 0x0000000200cd7308 */ /* 0x0003e40000000800 */
[----:B-1----:R-:W-:Y:S03]  /*89d0*/  FFMA.FTZ R2, R240, c[0x0][0x2d0], -R184 ;  /* 0x0000b400f0027a23 */ /* 0x002fe600000108b8 */
[----:B------:R-:W-:Y:S05]  /*89e0*/  IMAD.MOV.U32 R240, RZ, RZ, R158 ;  /* 0x000000fffff07224 */ /* 0x000fea00078e009e */
[----:B------:R1:W2:Y:S02]  /*89f0*/  MUFU.EX2 R202, R2 ;  /* 0x0000000200ca7308 */ /* 0x0002a40000000800 */
[--C-:B-1----:R-:W-:Y:S01]  /*8a00*/  FFMA.FTZ R2, R249, c[0x0][0x2d0], -R185.reuse ;  /* 0x0000b400f9027a23 */ /* 0x102fe200000108b9 */
[----:B--2---:R-:W-:Y:S07]  /*8a10*/  F2FP.BF16.PACK_AB R110, R202, R205 ;  /* 0x000000cdca6e723e */ /* 0x004fee00000010ff */
[----:B------:R1:W-:Y:S02]  /*8a20*/  MUFU.EX2 R201, R2 ;  /* 0x0000000200c97308 */ /* 0x0003e40000000800 */
[--C-:B-1----:R-:W-:Y:S02]  /*8a30*/  FFMA.FTZ R2, R251, c[0x0][0x2d0], -R185.reuse ;  /* 0x0000b400fb027a23 */ /* 0x102fe400000108b9 */
[----:B------:R-:W-:Y:S06]  /*8a40*/  IMAD.MOV.U32 R251, RZ, RZ, R154 ;  /* 0x000000fffffb7224 */ /* 0x000fec00078e009a */
[----:B------:R1:W2:Y:S02]  /*8a50*/  MUFU.EX2 R199, R2 ;  /* 0x0000000200c77308 */ /* 0x0002a40000000800 */
[--C-:B-1----:R-:W-:Y:S01]  /*8a60*/  FFMA.FTZ R2, R246, c[0x0][0x2d0], -R185.reuse ;  /* 0x0000b400f6027a23 */ /* 0x102fe200000108b9 */
[----:B--2---:R-:W-:Y:S01]  /*8a70*/  F2FP.BF16.PACK_AB R109, R199, R201 ;  /* 0x000000c9c76d723e */ /* 0x004fe200000010ff */
[----:B------:R-:W-:Y:S06]  /*8a80*/  IMAD.MOV.U32 R246, RZ, RZ, R152 ;  /* 0x000000fffff67224 */ /* 0x000fec00078e0098 */
[----:B------:R1:W-:Y:S02]  /*8a90*/  MUFU.EX2 R200, R2 ;  /* 0x0000000200c87308 */ /* 0x0003e40000000800 */
[----:B-1----:R-:W-:Y:S01]  /*8aa0*/  FFMA.FTZ R2, R248, c[0x0][0x2d0], -R185 ;  /* 0x0000b400f8027a23 */ /* 0x002fe200000108b9 */
[----:B------:R-:W-:Y:S07]  /*8ab0*/  MOV R248, R153 ;  /* 0x0000009900f87202 */ /* 0x000fee0000000f00 */
[----:B------:R-:W1:Y:S02]  /*8ac0*/  MUFU.EX2 R198, R2 ;  /* 0x0000000200c67308 */ /* 0x000e640000000800 */
[----:B-1----:R-:W-:Y:S01]  /*8ad0*/  F2FP.BF16.PACK_AB R111, R198, R200 ;  /* 0x000000c8c66f723e */ /* 0x002fe200000010ff */
[--C-:B------:R-:W-:Y:S01]  /*8ae0*/  FFMA.FTZ R2, R132, c[0x0][0x2d0], -R150.reuse ;  /* 0x0000b40084027a23 */ /* 0x100fe20000010896 */
[----:B------:R-:W-:Y:S06]  /*8af0*/  MOV R132, R197 ;  /* 0x000000c500847202 */ /* 0x000fec0000000f00 */
        /* <DEDUP_REMOVED lines=8> */
[C---:B------:R-:W-:Y:S01]  /*8b80*/  HMMA.16816.F32.BF16 R24, R108.reuse, R120, R24 ;  /* 0x000000786c18723c */ /* 0x040fe20000041818 */
[----:B------:R-:W3:Y:S07]  /*8b90*/  LDL R120, [R1+0x38] ;  /* 0x0000380001787983 */ /* 0x000eee0000100800 */
[-C--:B------:R-:W-:Y:S08]  /*8ba0*/  HMMA.16816.F32.BF16 R28, R108, R122.reuse, R28 ;  /* 0x0000007a6c1c723c */ /* 0x080ff0000004181c */
[C---:B------:R-:W-:Y:S04]  /*8bb0*/  HMMA.16816.F32.BF16 R32, R100.reuse, R122, R32 ;  /* 0x0000007a6420723c */ /* 0x040fe80000041820 */
[--C-:B-1----:R-:W-:Y:S02]  /*8bc0*/  FFMA.FTZ R2, R196, c[0x0][0x2d0], -R150.reuse ;  /* 0x0000b400c4027a23 */ /* 0x102fe40000010896 */
[----:B------:R-:W-:Y:S02]  /*8bd0*/  FFMA.FTZ R150, R132, c[0x0][0x2d0], -R150 ;  /* 0x0000b40084967a23 */ /* 0x000fe40000010896 */
[-C--:B------:R-:W-:Y:S01]  /*8be0*/  HMMA.16816.F32.BF16 R36, R100, R112.reuse, R36 ;  /* 0x000000706424723c */ /* 0x080fe20000041824 */
[----:B------:R1:W-:Y:S07]  /*8bf0*/  MUFU.EX2 R196, R2 ;  /* 0x0000000200c47308 */ /* 0x0003ee0000000800 */
[C---:B------:R-:W-:Y:S03]  /*8c00*/  HMMA.16816.F32.BF16 R40, R108.reuse, R112, R40 ;  /* 0x000000706c28723c */ /* 0x040fe60000041828 */
[----:B------:R-:W4:Y:S05]  /*8c10*/  MUFU.EX2 R194, R150 ;  /* 0x0000009600c27308 */ /* 0x000f2a0000000800 */
[-C--:B------:R-:W-:Y:S08]  /*8c20*/  HMMA.16816.F32.BF16 R44, R108, R114.reuse, R44 ;  /* 0x000000726c2c723c */ /* 0x080ff0000004182c */
[C---:B------:R-:W-:Y:S01]  /*8c30*/  HMMA.16816.F32.BF16 R48, R100.reuse, R114, R48 ;  /* 0x000000726430723c */ /* 0x040fe20000041830 */
[----:B------:R-:W5:Y:S03]  /*8c40*/  LDSM.16.MT88.4 R112, [R214+0x2800] ;  /* 0x00280000d670783b */ /* 0x000f660000004200 */
[--C-:B-1----:R-:W-:Y:S01]  /*8c50*/  FFMA.FTZ R2, R131, c[0x0][0x2d0], -R151.reuse ;  /* 0x0000b40083027a23 */ /* 0x102fe20000010897 */
[----:B------:R-:W-:Y:S03]  /*8c60*/  MOV R131, R186 ;  /* 0x000000ba00837202 */ /* 0x000fe60000000f00 */
[-C--:B--2---:R-:W-:Y:S01]  /*8c70*/  HMMA.16816.F32.BF16 R52, R100, R104.reuse, R52 ;  /* 0x000000686434723c */ /* 0x084fe20000041834 */
[----:B------:R1:W-:Y:S03]  /*8c80*/  MUFU.EX2 R193, R2 ;  /* 0x0000000200c17308 */ /* 0x0003e60000000800 */
[----:B----4-:R-:W-:Y:S04]  /*8c90*/  F2FP.BF16.PACK_AB R150, R194, R196 ;  /* 0x000000c4c296723e */ /* 0x010fe800000010ff */
[C---:B------:R-:W-:Y:S08]  /*8ca0*/  HMMA.16816.F32.BF16 R56, R108.reuse, R104, R56 ;  /* 0x000000686c38723c */ /* 0x040ff00000041838 */
[-C--:B------:R-:W-:Y:S08]  /*8cb0*/  HMMA.16816.F32.BF16 R60, R108, R106.reuse, R60 ;  /* 0x0000006a6c3c723c */ /* 0x080ff0000004183c */
[C---:B------:R-:W-:Y:S01]  /*8cc0*/  HMMA.16816.F32.BF16 R64, R100.reuse, R106, R64 ;  /* 0x0000006a6440723c */ /* 0x040fe20000041840 */
[----:B------:R-:W2:Y:S03]  /*8cd0*/  LDL.LU R107, [R1+0x20] ;  /* 0x00002000016b7983 */ /* 0x000ea60000300800 */
[----:B-1----:R-:W-:Y:S01]  /*8ce0*/  FFMA.FTZ R2, R167, c[0x0][0x2d0], -R151 ;  /* 0x0000b400a7027a23 */ /* 0x002fe20000010897 */
[----:B------:R-:W4:Y:S01]  /*8cf0*/  LDL.LU R106, [R1+0x24] ;  /* 0x00002400016a7983 */ /* 0x000f220000300800 */
[----:B------:R-:W-:Y:S02]  /*8d00*/  IMAD.MOV.U32 R167, RZ, RZ, R166 ;  /* 0x000000ffffa77224 */ /* 0x000fe400078e00a6 */
[-C--:B------:R-:W-:Y:S01]  /*8d10*/  HMMA.16816.F32.BF16 R68, R100, R116.reuse, R68 ;  /* 0x000000746444723c */ /* 0x080fe20000041844 */
[----:B------:R-:W4:Y:S03]  /*8d20*/  LDL.LU R105, [R1+0x28] ;  /* 0x0000280001697983 */ /* 0x000f260000300800 */
[----:B------:R-:W-:Y:S01]  /*8d30*/  IMAD.MOV.U32 R166, RZ, RZ, R191 ;  /* 0x000000ffffa67224 */ /* 0x000fe200078e00bf */
[----:B------:R-:W4:Y:S01]  /*8d40*/  LDL.LU R104, [R1+0x2c] ;  /* 0x00002c0001687983 */ /* 0x000f220000300800 */
[----:B------:R1:W-:Y:S02]  /*8d50*/  MUFU.EX2 R191, R2 ;  /* 0x0000000200bf7308 */ /* 0x0003e40000000800 */
[C---:B------:R-:W-:Y:S08]  /*8d60*/  HMMA.16816.F32.BF16 R72, R108.reuse, R116, R72 ;  /* 0x000000746c48723c */ /* 0x040ff00000041848 */
[-C--:B------:R-:W-:Y:S08]  /*8d70*/  HMMA.16816.F32.BF16 R76, R108, R118.reuse, R76 ;  /* 0x000000766c4c723c */ /* 0x080ff0000004184c */
[C---:B------:R-:W-:Y:S01]  /*8d80*/  HMMA.16816.F32.BF16 R80, R100.reuse, R118, R80 ;  /* 0x000000766450723c */ /* 0x040fe20000041850 */
[----:B------:R-:W-:Y:S03]  /*8d90*/  LDSM.16.MT88.4 R116, [R214+0xc00] ;  /* 0x000c0000d674783b */ /* 0x000fe60000004200 */
[--C-:B-1----:R-:W-:Y:S04]  /*8da0*/  FFMA.FTZ R2, R130, c[0x0][0x2d0], -R151.reuse ;  /* 0x0000b40082027a23 */ /* 0x102fe80000010897 */
[-C--:B-----5:R-:W-:Y:S01]  /*8db0*/  HMMA.16816.F32.BF16 R84, R100, R112.reuse, R84 ;  /* 0x000000706454723c */ /* 0x0a0fe20000041854 */
[----:B------:R1:W-:Y:S03]  /*8dc0*/  MUFU.EX2 R192, R2 ;  /* 0x0000000200c07308 */ /* 0x0003e60000000800 */
[----:B------:R-:W-:Y:S02]  /*8dd0*/  IMAD.MOV.U32 R130, RZ, RZ, R188 ;  /* 0x000000ffff827224 */ /* 0x000fe400078e00bc */
[----:B------:R-:W-:Y:S01]  /*8de0*/  FFMA.FTZ R151, R161, c[0x0][0x2d0], -R151 ;  /* 0x0000b400a1977a23 */ /* 0x000fe20000010897 */
[----:B------:R-:W-:Y:S01]  /*8df0*/  MOV R161, R160 ;  /* 0x000000a000a17202 */ /* 0x000fe20000000f00 */
[C---:B------:R-:W-:Y:S04]  /*8e00*/  HMMA.16816.F32.BF16 R88, R108.reuse, R112, R88 ;  /* 0x000000706c58723c */ /* 0x040fe80000041858 */
[----:B------:R-:W-:Y:S02]  /*8e10*/  IMAD.MOV.U32 R160, RZ, RZ, R190 ;  /* 0x000000ffffa07224 */ /* 0x000fe400078e00be */
[----:B------:R-:W5:Y:S01]  /*8e20*/  MUFU.EX2 R190, R151 ;  /* 0x0000009700be7308 */ /* 0x000f620000000800 */
[----:B------:R-:W-:Y:S01]  /*8e30*/  IMAD.MOV.U32 R132, RZ, RZ, R130 ;  /* 0x000000ffff847224 */ /* 0x000fe200078e0082 */
[-C--:B------:R-:W-:Y:S08]  /*8e40*/  HMMA.16816.F32.BF16 R92, R108, R114.reuse, R92 ;  /* 0x000000726c5c723c */ /* 0x080ff0000004185c */
[----:B------:R-:W-:Y:S04]  /*8e50*/  HMMA.16816.F32.BF16 R96, R100, R114, R96 ;  /* 0x000000726460723c */ /* 0x000fe80000041860 */
[--C-:B-1----:R-:W-:Y:S02]  /*8e60*/  FFMA.FTZ R2, R129, c[0x0][0x2d0], -R184.reuse ;  /* 0x0000b40081027a23 */ /* 0x102fe400000108b8 */
[----:B------:R-:W-:Y:S02]  /*8e70*/  IMAD.MOV.U32 R129, RZ, RZ, R187 ;  /* 0x000000ffff817224 */ /* 0x000fe400078e00bb */
[----:B------:R1:W-:Y:S04]  /*8e80*/  MUFU.EX2 R188, R2 ;  /* 0x0000000200bc7308 */ /* 0x0003e80000000800 */
[----:B------:R-:W-:Y:S02]  /*8e90*/  MOV R133, R129 ;  /* 0x0000008100857202 */ /* 0x000fe40000000f00 */
[----:B-----5:R-:W-:Y:S01]  /*8ea0*/  F2FP.BF16.PACK_AB R151, R190, R192 ;  /* 0x000000c0be97723e */ /* 0x020fe200000010ff */
[--C-:B-1----:R-:W-:Y:S04]  /*8eb0*/  FFMA.FTZ R2, R189, c[0x0][0x2d0], -R184.reuse ;  /* 0x0000b400bd027a23 */ /* 0x102fe800000108b8 */
[----:B------:R1:W5:Y:S02]  /*8ec0*/  MUFU.EX2 R189, R2 ;  /* 0x0000000200bd7308 */ /* 0x0003640000000800 */
[--C-:B-1----:R-:W-:Y:S01]  /*8ed0*/  FFMA.FTZ R2, R167, c[0x0][0x2d0], -R184.reuse ;  /* 0x0000b400a7027a23 */ /* 0x102fe200000108b8 */
[----:B-----5:R-:W-:Y:S01]  /*8ee0*/  F2FP.BF16.PACK_AB R176, R189, R188 ;  /* 0x000000bcbdb0723e */ /* 0x020fe200000010ff */
[----:B------:R-:W-:Y:S06]  /*8ef0*/  FFMA.FTZ R184, R166, c[0x0][0x2d0], -R184 ;  /* 0x0000b400a6b87a23 */ /* 0x000fec00000108b8 */
[----:B------:R1:W-:Y:S10]  /*8f00*/  MUFU.EX2 R187, R2 ;  /* 0x0000000200bb7308 */ /* 0x0003f40000000800 */
[----:B------:R-:W5:Y:S01]  /*8f10*/  MUFU.EX2 R186, R184 ;  /* 0x000000b800ba7308 */ /* 0x000f620000000800 */
[--C-:B-1----:R-:W-:Y:S02]  /*8f20*/  FFMA.FTZ R2, R165, c[0x0][0x2d0], -R185.reuse ;  /* 0x0000b400a5027a23 */ /* 0x102fe400000108b9 */
[----:B------:R-:W1:Y:S07]  /*8f30*/  LDSM.16.MT88.4 R164, [R213+0xc00] ;  /* 0x000c0000d5a4783b */ /* 0x000e6e0000004200 */
[----:B------:R1:W-:Y:S01]  /*8f40*/  MUFU.EX2 R147, R2 ;  /* 0x0000000200937308 */ /* 0x0003e20000000800 */
[----:B-----5:R-:W-:Y:S01]  /*8f50*/  F2FP.BF16.PACK_AB R178, R186, R187 ;  /* 0x000000bbbab2723e */ /* 0x020fe200000010ff */
[--C-:B-1----:R-:W-:Y:S02]  /*8f60*/  FFMA.FTZ R2, R131, c[0x0][0x2d0], -R185.reuse ;  /* 0x0000b40083027a23 */ /* 0x102fe400000108b9 */
[----:B------:R-:W1:Y:S06]  /*8f70*/  LDSM.16.MT88.4 R128, [R213+0x1c00] ;  /* 0x001c0000d580783b */ /* 0x000e6c0000004200 */
[----:B------:R5:W5:Y:S02]  /*8f80*/  MUFU.EX2 R184, R2 ;  /* 0x0000000200b87308 */ /* 0x000b640000000800 */
[--C-:B-----5:R-:W-:Y:S01]  /*8f90*/  FFMA.FTZ R2, R157, c[0x0][0x2d0], -R185.reuse ;  /* 0x0000b4009d027a23 */ /* 0x120fe200000108b9 */
[----:B------:R-:W-:Y:S01]  /*8fa0*/  F2FP.BF16.PACK_AB R177, R184, R147 ;  /* 0x00000093b8b1723e */ /* 0x000fe200000010ff */
[----:B------:R-:W-:Y:S06]  /*8fb0*/  IMAD.MOV.U32 R157, RZ, RZ, R146 ;  /* 0x000000ffff9d7224 */ /* 0x000fec00078e0092 */
[----:B------:R-:W-:Y:S01]  /*8fc0*/  MUFU.EX2 R146, R2 ;  /* 0x0000000200927308 */ /* 0x000fe20000000800 */
[----:B------:R-:W-:Y:S01]  /*8fd0*/  FFMA.FTZ R185, R149, c[0x0][0x2d0], -R185 ;  /* 0x0000b40095b97a23 */ /* 0x000fe200000108b9 */
[----:B------:R-:W-:Y:S01]  /*8fe0*/  F2FP.BF16.PACK_AB R149, R191, R193 ;  /* 0x000000c1bf95723e */ /* 0x000fe200000010ff */
[----:B------:R-:W-:Y:S01]  /*8ff0*/  IMAD.MOV.U32 R249, RZ, RZ, R157 ;  /* 0x000000fffff97224 */ /* 0x000fe200078e009d */
[----:B---3--:R-:W-:Y:S06]  /*9000*/  ISETP.GT.AND P0, PT, R229, R120, PT ;  /* 0x00000078e500720c */ /* 0x008fec0003f04270 */
[----:B------:R-:W3:Y:S01]  /*9010*/  MUFU.EX2 R185, R185 ;  /* 0x000000b900b97308 */ /* 0x000ee20000000800 */
[----:B------:R-:W-:Y:S01]  /*9020*/  IMAD.MOV.U32 R229, RZ, RZ, R155 ;  /* 0x000000ffffe57224 */ /* 0x000fe200078e009b */
[----:B---3--:R-:W-:Y:S01]  /*9030*/  F2FP.BF16.PACK_AB R179, R185, R146 ;  /* 0x00000092b9b3723e */ /* 0x008fe200000010ff */
[----:B--2---:R-:W-:Y:S02]  /*9040*/  FFMA.FTZ R141, R141, R107, R172 ;  /* 0x0000006b8d8d7223 */ /* 0x004fe400000100ac */
[----:B----4-:R-:W-:Y:S02]  /*9050*/  FFMA.FTZ R140, R140, R106, R135 ;  /* 0x0000006a8c8c7223 */ /* 0x010fe40000010087 */
[----:B------:R-:W-:Y:S01]  /*9060*/  FFMA.FTZ R2, R3, R105, R163 ;  /* 0x0000006903027223 */ /* 0x000fe200000100a3 */
[----:B------:R-:W-:Y:S01]  /*9070*/  MOV R163, R148 ;  /* 0x0000009400a37202 */ /* 0x000fe20000000f00 */
[----:B------:R-:W-:Y:S01]  /*9080*/  FADD.FTZ R3, R133, R141 ;  /* 0x0000008d85037221 */ /* 0x000fe20000010000 */
[----:B------:R-:W-:Y:S01]  /*9090*/  F2FP.BF16.PACK_AB R148, R195, R197 ;  /* 0x000000c5c394723e */ /* 0x000fe200000010ff */
[----:B------:R-:W-:Y:S01]  /*90a0*/  FFMA.FTZ R0, R0, R104, R134 ;  /* 0x0000006800007223 */ /* 0x000fe20000010086 */
[----:B------:R-:W-:Y:S01]  /*90b0*/  MOV R141, R156 ;  /* 0x0000009c008d7202 */ /* 0x000fe20000000f00 */
[----:B------:R-:W-:Y:S04]  /*90c0*/  FADD.FTZ R140, R132, R140 ;  /* 0x0000008c848c7221 */ /* 0x000fe80000010000 */
[-C--:B------:R-:W-:Y:S01]  /*90d0*/  HMMA.16816.F32.BF16 R152, R148, R164.reuse, R4 ;  /* 0x000000a49498723c */ /* 0x080fe20000041804 */
[----:B------:R-:W2:Y:S07]  /*90e0*/  LDSM.16.MT88.4 R4, [R214+0x2c00] ;  /* 0x002c0000d604783b */ /* 0x000eae0000004200 */
[C---:B------:R-:W-:Y:S07]  /*90f0*/  HMMA.16816.F32.BF16 R156, R176.reuse, R164, R8 ;  /* 0x000000a4b09c723c */ /* 0x040fee0000041808 */
[----:B------:R-:W-:Y:S01]  /*9100*/  IMAD.MOV.U32 R10, RZ, RZ, R161 ;  /* 0x000000ffff0a7224 */ /* 0x000fe200078e00a1 */
[----:B------:R-:W-:Y:S01]  /*9110*/  MOV R9, R162 ;  /* 0x000000a200097202 */ /* 0x000fe20000000f00 */
[----:B------:R-:W-:Y:S03]  /*9120*/  IMAD.MOV.U32 R8, RZ, RZ, R163 ;  /* 0x000000ffff087224 */ /* 0x000fe600078e00a3 */
[----:B------:R-:W-:Y:S02]  /*9130*/  IMAD.MOV.U32 R11, RZ, RZ, R160 ;  /* 0x000000ffff0b7224 */ /* 0x000fe400078e00a0 */
[-C--:B------:R-:W-:Y:S03]  /*9140*/  HMMA.16816.F32.BF16 R160, R176, R166.reuse, R12 ;  /* 0x000000a6b0a0723c */ /* 0x080fe6000004180c */
[----:B------:R-:W-:Y:S02]  /*9150*/  FADD.FTZ R2, R8, R2 ;  /* 0x0000000208027221 */ /* 0x000fe40000010000 */
[----:B------:R-:W-:Y:S02]  /*9160*/  FADD.FTZ R0, R9, R0 ;  /* 0x0000000009007221 */ /* 0x000fe40000010000 */
[----:B------:R-:W-:Y:S01]  /*9170*/  FADD.FTZ R3, R10, R3 ;  /* 0x000000030a037221 */ /* 0x000fe20000010000 */
[C---:B------:R-:W-:Y:S04]  /*9180*/  HMMA.16816.F32.BF16 R164, R148.reuse, R166, R16 ;  /* 0x000000a694a4723c */ /* 0x040fe80000041810 */
[----:B------:R-:W-:Y:S02]  /*9190*/  FADD.FTZ R3, R248, R3 ;  /* 0x00000003f8037221 */ /* 0x000fe40000010000 */
[----:B------:R-:W-:Y:S01]  /*91a0*/  FADD.FTZ R9, R11, R140 ;  /* 0x0000008c0b097221 */ /* 0x000fe20000010000 */
[----:B------:R-:W-:Y:S01]  /*91b0*/  MOV R140, R145 ;  /* 0x00000091008c7202 */ /* 0x000fe20000000f00 */
[-C--:B------:R-:W-:Y:S04]  /*91c0*/  HMMA.16816.F32.BF16 R100, R148, R116.reuse, R20 ;  /* 0x000000749464723c */ /* 0x080fe80000041814 */
[----:B------:R-:W-:Y:S02]  /*91d0*/  FADD.FTZ R10, R240, R3 ;  /* 0x00000003f00a7221 */ /* 0x000fe40000010000 */
[----:B------:R-:W-:Y:S02]  /*91e0*/  FADD.FTZ R8, R141, R2 ;  /* 0x000000028d087221 */ /* 0x000fe40000010000 */
        /* <DEDUP_REMOVED lines=50> */
[----:B------:R-:W-:Y:S02]  /*9510*/  FADD.FTZ R3, R147, R3 ;  /* 0x0000000393037221 */ /* 0x000fe40000010000 */
[----:B------:R-:W-:Y:S02]  /*9520*/  IMAD.MOV.U32 R147, RZ, RZ, R143 ;  /* 0x000000ffff937224 */ /* 0x000fe400078e008f */
[----:B------:R-:W-:Y:S01]  /*9530*/  FADD.FTZ R3, R184, R3 ;  /* 0x00000003b8037221 */ /* 0x000fe20000010000 */
        /* <DEDUP_REMOVED lines=21> */
[----:B------:R-:W-:Y:S02]  /*9690*/  IMAD.MOV.U32 R148, RZ, RZ, R142 ;  /* 0x000000ffff947224 */ /* 0x000fe400078e008e */
[----:B------:R-:W-:Y:S01]  /*96a0*/  IMAD.MOV.U32 R146, RZ, RZ, R144 ;  /* 0x000000ffff927224 */ /* 0x000fe200078e0090 */
[----:B------:R1:W-:Y:S04]  /*96b0*/  STL [R1+0x28], R2 ;  /* 0x0000280201007387 */ /* 0x0003e80000100800 */
[----:B------:R1:W-:Y:S01]  /*96c0*/  STL [R1+0x2c], R0 ;  /* 0x00002c0001007387 */ /* 0x0003e20000100800 */
[----:B------:R-:W-:-:S05]  /*96d0*/  @P0 BRA `(.L_x_2435) ;  /* 0xffffbf4000000947 */ /* 0x000fca000383ffff */
.L_x_2434:
[----:B-1----:R-:W2:Y:S02]  /*96e0*/  LDL R0, [R1+0x1c] ;  /* 0x00001c0001007983 */ /* 0x002ea40000100800 */
[----:B--2---:R-:W-:-:S13]  /*96f0*/  ISETP.GE.AND P0, PT, R204, R0, PT ;  /* 0x00000000cc00720c */ /* 0x004fda0003f06270 */
[----:B------:R-:W-:Y:S05]  /*9700*/  @!P0 BRA `(.L_x_2436) ;  /* 0x000031a000008947 */ /* 0x000fea0003800000 */
[----:B------:R-:W-:Y:S01]  /*9710*/  IMAD.MOV.U32 R2, RZ, RZ, R144 ;  /* 0x000000ffff027224 */ /* 0x000fe200078e0090 */
[----:B------:R-:W-:Y:S01]  /*9720*/  MOV R146, R142 ;  /* 0x0000008e00927202 */ /* 0x000fe20000000f00 */
[----:B------:R-:W-:Y:S01]  /*9730*/  IMAD.MOV.U32 R0, RZ, RZ, R145 ;  /* 0x000000ffff007224 */ /* 0x000fe200078e0091 */
[----:B------:R-:W-:Y:S02]  /*9740*/  MOV R3, R143 ;  /* 0x0000008f00037202 */ /* 0x000fe40000000f00 */
.L_x_2437:
[----:B------:R-:W2:Y:S01]  /*9750*/  LDL.64 R208, [R1+0x10] ;  /* 0x0000100001d07983 */ /* 0x000ea20000100a00 */
[----:B------:R-:W-:Y:S04]  /*9760*/  DEPBAR.LE SB0, 0x0 ;  /* 0x000080000000791a */ /* 0x000fe80000000000 */
[----:B------:R-:W-:Y:S01]  /*9770*/  WARPSYNC 0xffffffff ;  /* 0xffffffff00007948 */ /* 0x000fe20003800000 */
[----:B------:R-:W3:Y:S01]  /*9780*/  LDL R206, [R1+0x18] ;  /* 0x0000180001ce7983 */ /* 0x000ee20000100800 */
[----:B------:R-:W-:Y:S01]  /*9790*/  SHF.R.S32.HI R40, RZ, 0x1f, R204 ;  /* 0x0000001fff287819 */ /* 0x000fe200000114cc */
[----:B------:R-:W-:Y:S01]  /*97a0*/  IMAD.WIDE.U32 R144, R204, c[0x0][0x208], RZ ;  /* 0x00008200cc907a25 */ /* 0x000fe200078e00ff */
[----:B------:R-:W-:Y:S01]  /*97b0*/  MOV R147, c[0x0][0x208] ;  /* 0x0000820000937a02 */ /* 0x000fe20000000f00 */
[----:B------:R-:W4:Y:S01]  /*97c0*/  LDL R184, [R1+0x34] ;  /* 0x0000340001b87983 */ /* 0x000f220000100800 */
[----:B------:R-:W-:Y:S01]  /*97d0*/  MOV R180, c[0x0][0x20c] ;  /* 0x0000830000b47a02 */ /* 0x000fe20000000f00 */
[----:B------:R-:W-:Y:S01]  /*97e0*/  IMAD R44, R40, c[0x0][0x208], RZ ;  /* 0x00008200282c7a24 */ /* 0x000fe200078e02ff */
[----:B------:R-:W-:Y:S01]  /*97f0*/  SHF.L.U32 R196, R144, 0x6, RZ ;  /* 0x0000000690c47819 */ /* 0x000fe200000006ff */
[----:B------:R-:W-:Y:S02]  /*9800*/  BAR.SYNC.DEFER_BLOCKING 0x0 ;  /* 0x0000000000007b1d */ /* 0x000fe40000010000 */
[----:B------:R-:W-:Y:S06]  /*9810*/  IMAD R44, R204, c[0x0][0x20c], R44 ;  /* 0x00008300cc2c7a24 */ /* 0x000fec00078e022c */
        /* <DEDUP_REMOVED lines=21> */
[----:B------:R-:W-:Y:S02]  /*9970*/  IADD3 R48, R145, R44, RZ ;  /* 0x0000002c91307210 */ /* 0x000fe40007ffe0ff */
[-C--:B------:R-:W-:Y:S03]  /*9980*/  HMMA.16816.F32.BF16 R44, R60, R50.reuse, RZ ;  /* 0x000000323c2c723c */ /* 0x080fe600000418ff */
[----:B------:R-:W-:Y:S05]  /*9990*/  SHF.L.U64.HI R144, R144, 0x6, R48 ;  /* 0x0000000690907819 */ /* 0x000fea0000010230 */
        /* <DEDUP_REMOVED lines=19> */
[----:B------:R-:W-:Y:S01]  /*9ad0*/  IADD3.X R140, RZ, R206, RZ, P1, !PT ;  /* 0x000000ceff8c7210 */ /* 0x000fe20000ffe4ff */
[-C--:B------:R-:W-:Y:S01]  /*9ae0*/  HMMA.16816.F32.BF16 R60, R60, R142.reuse, RZ ;  /* 0x0000008e3c3c723c */ /* 0x080fe200000418ff */
[----:B------:R-:W-:Y:S03]  /*9af0*/  IADD3 R141, P1, R145, R200, RZ ;  /* 0x000000c8918d7210 */ /* 0x000fe60007f3e0ff */
[----:B------:R-:W-:Y:S02]  /*9b00*/  IADD3 R196, P0, R196, R197, RZ ;  /* 0x000000c5c4c47210 */ /* 0x000fe40007f1e0ff */
[----:B------:R-:W-:Y:S01]  /*9b10*/  @!PT LDS RZ, [RZ] ;  /* 0x00000000fffff984 */ /* 0x000fe20000000800 */
[----:B------:R-:W-:Y:S01]  /*9b20*/  @!PT LDS RZ, [RZ] ;  /* 0x00000000fffff984 */ /* 0x000fe20000000800 */
[----:B------:R-:W-:Y:S01]  /*9b30*/  @!PT LDS RZ, [RZ] ;  /* 0x00000000fffff984 */ /* 0x000fe20000000800 */
[----:B------:R4:W-:Y:S01]  /*9b40*/  LDGSTS.E.BYPASS.LTC128B.128 [R205+0x100], [R198.64], !P5 ;  /* 0x00100000c6cd7fae */ /* 0x0009e2000e901d46 */
[----:B------:R-:W-:Y:S01]  /*9b50*/  IADD3.X R201, R147, R201, RZ, P1, !PT ;  /* 0x000000c993c97210 */ /* 0x000fe20000ffe4ff */
[----:B------:R-:W-:Y:S04]  /*9b60*/  HMMA.16816.F32.BF16 R64, R64, R142, RZ ;  /* 0x0000008e4040723c */ /* 0x000fe800000418ff */
[----:B------:R-:W-:Y:S02]  /*9b70*/  IADD3.X R144, R144, R140, RZ, P0, !PT ;  /* 0x0000008c90907210 */ /* 0x000fe400007fe4ff */
[----:B------:R3:W-:Y:S01]  /*9b80*/  LDGSTS.E.BYPASS.LTC128B.128 [R205+0x1100], [R202.64], !P4 ;  /* 0x01100000cacd7fae */ /* 0x0007e2000e101d46 */
[C---:B------:R-:W-:Y:S01]  /*9b90*/  IADD3 R197, P0, R145.reuse, R197, RZ ;  /* 0x000000c591c57210 */ /* 0x040fe20007f1e0ff */
[-C--:B-1----:R-:W-:Y:S05]  /*9ba0*/  HMMA.16816.F32.BF16 R4, R148, R176.reuse, R4 ;  /* 0x000000b09404723c */ /* 0x082fea0000041804 */
[----:B------:R-:W-:Y:S02]  /*9bb0*/  IADD3 R145, P6, R145, R208, RZ ;  /* 0x000000d091917210 */ /* 0x000fe40007fde0ff */
[----:B------:R-:W5:Y:S01]  /*9bc0*/  LDL.64 R208, [R1+0x8] ;  /* 0x0000080001d07983 */ /* 0x000f620000100a00 */
[C---:B--2---:R-:W-:Y:S08]  /*9bd0*/  HMMA.16816.F32.BF16 R8, R180.reuse, R176, R8 ;  /* 0x000000b0b408723c */ /* 0x044ff00000041808 */
[-C--:B------:R-:W-:Y:S04]  /*9be0*/  HMMA.16816.F32.BF16 R12, R180, R178.reuse, R12 ;  /* 0x000000b2b40c723c */ /* 0x080fe8000004180c */
[C---:B----4-:R-:W-:Y:S04]  /*9bf0*/  LEA R198, P2, R196.reuse, c[0x0][0x1f8], 0x1 ;  /* 0x00007e00c4c67a11 */ /* 0x050fe800078408ff */
[C---:B------:R-:W-:Y:S04]  /*9c00*/  HMMA.16816.F32.BF16 R16, R148.reuse, R178, R16 ;  /* 0x000000b29410723c */ /* 0x040fe80000041810 */
[----:B------:R-:W-:Y:S02]  /*9c10*/  LEA.HI.X R199, R196, c[0x0][0x1fc], R144, 0x1, P2 ;  /* 0x00007f00c4c77a11 */ /* 0x000fe400010f0c90 */
[----:B------:R-:W-:Y:S02]  /*9c20*/  IADD3.X R196, R147, R140, RZ, P0, !PT ;  /* 0x0000008c93c47210 */ /* 0x000fe400007fe4ff */
[-C--:B---3--:R-:W-:Y:S01]  /*9c30*/  HMMA.16816.F32.BF16 R20, R148, R184.reuse, R20 ;  /* 0x000000b89414723c */ /* 0x088fe20000041814 */
[----:B------:R1:W-:Y:S03]  /*9c40*/  LDGSTS.E.BYPASS.LTC128B.128 [R205+0x2100], [R198.64], !P3 ;  /* 0x02100000c6cd7fae */ /* 0x0003e6000d901d46 */
[----:B------:R-:W-:Y:S02]  /*9c50*/  LEA R142, P2, R145, c[0x0][0x1f8], 0x1 ;  /* 0x00007e00918e7a11 */ /* 0x000fe400078408ff */
[----:B------:R-:W-:Y:S02]  /*9c60*/  IADD3.X R147, R147, R206, RZ, P6, !PT ;  /* 0x000000ce93937210 */ /* 0x000fe400037fe4ff */
[C---:B------:R-:W-:Y:S01]  /*9c70*/  HMMA.16816.F32.BF16 R24, R180.reuse, R184, R24 ;  /* 0x000000b8b418723c */ /* 0x040fe20000041818 */
[----:B------:R-:W2:Y:S03]  /*9c80*/  LDL R206, [R1+0x4] ;  /* 0x0000040001ce7983 */ /* 0x000ea60000100800 */
[----:B------:R-:W-:Y:S01]  /*9c90*/  LEA.HI.X R143, R145, c[0x0][0x1fc], R147, 0x1, P2 ;  /* 0x00007f00918f7a11 */ /* 0x000fe200010f0c93 */
[----:B------:R-:W3:Y:S01]  /*9ca0*/  LDL.LU R243, [R1+0x20] ;  /* 0x0000200001f37983 */ /* 0x000ee20000300800 */
        /* <DEDUP_REMOVED lines=15> */
[----:B------:R-:W0:Y:S07]  /*9da0*/  LDGDEPBAR ;  /* 0x00000000000079af */ /* 0x000e2e0000000000 */
[C---:B------:R-:W-:Y:S01]  /*9db0*/  HMMA.16816.F32.BF16 R48, R148.reuse, R190, R48 ;  /* 0x000000be9430723c */ /* 0x040fe20000041830 */
[----:B------:R-:W-:Y:S07]  /*9dc0*/  LDSM.16.M88.4 R200, [R215+0x3000] ;  /* 0x00300000d7c8783b */ /* 0x000fee0000000200 */
[-C--:B------:R-:W-:Y:S01]  /*9dd0*/  HMMA.16816.F32.BF16 R52, R148, R192.reuse, R52 ;  /* 0x000000c09434723c */ /* 0x080fe20000041834 */
[----:B----4-:R-:W1:Y:S07]  /*9de0*/  LDSM.16.M88.4 R140, [R215+0x2000] ;  /* 0x00200000d78c783b */ /* 0x010e6e0000000200 */
[C---:B------:R-:W-:Y:S01]  /*9df0*/  HMMA.16816.F32.BF16 R56, R180.reuse, R192, R56 ;  /* 0x000000c0b438723c */ /* 0x040fe20000041838 */
[----:B------:R-:W4:Y:S04]  /*9e00*/  LDL.LU R242, [R1+0x24] ;  /* 0x0000240001f27983 */ /* 0x000f280000300800 */
[----:B------:R-:W1:Y:S03]  /*9e10*/  LDSM.16.M88.4 R176, [R212+0x1400] ;  /* 0x00140000d4b0783b */ /* 0x000e660000000200 */
[-C--:B------:R-:W-:Y:S05]  /*9e20*/  HMMA.16816.F32.BF16 R60, R180, R194.reuse, R60 ;  /* 0x000000c2b43c723c */ /* 0x080fea000004183c */
[----:B------:R-:W2:Y:S03]  /*9e30*/  LDL.LU R241, [R1+0x28] ;  /* 0x0000280001f17983 */ /* 0x000ea60000300800 */
[----:B------:R-:W-:Y:S01]  /*9e40*/  HMMA.16816.F32.BF16 R64, R148, R194, R64 ;  /* 0x000000c29440723c */ /* 0x000fe20000041840 */
[----:B------:R-:W1:Y:S08]  /*9e50*/  LDSM.16.M88.4 R184, [R212+0x1800] ;  /* 0x00180000d4b8783b */ /* 0x000e700000000200 */
[----:B------:R-:W2:Y:S04]  /*9e60*/  LDL.LU R240, [R1+0x2c] ;  /* 0x00002c0001f07983 */ /* 0x000ea80000300800 */
[----:B------:R-:W1:Y:S02]  /*9e70*/  LDSM.16.M88.4 R148, [R212+0x1c00] ;  /* 0x001c0000d494783b */ /* 0x000e640000000200 */
[-C--:B-1----:R-:W-:Y:S06]  /*9e80*/  HMMA.16816.F32.BF16 R4, R140, R196.reuse, R4 ;  /* 0x000000c48c04723c */ /* 0x082fec0000041804 */
[----:B------:R-:W-:Y:S02]  /*9e90*/  LDSM.16.M88.4 R180, [R216+0x2000] ;  /* 0x00200000d8b4783b */ /* 0x000fe40000000200 */
[C---:B------:R-:W-:Y:S06]  /*9ea0*/  HMMA.16816.F32.BF16 R8, R200.reuse, R196, R8 ;  /* 0x000000c4c808723c */ /* 0x040fec0000041808 */
[----:B------:R-:W1:Y:S02]  /*9eb0*/  LDSM.16.M88.4 R188, [R225] ;  /* 0x00000000e1bc783b */ /* 0x000e640000000200 */
[-C--:B------:R-:W-:Y:S06]  /*9ec0*/  HMMA.16816.F32.BF16 R12, R200, R198.reuse, R12 ;  /* 0x000000c6c80c723c */ /* 0x080fec000004180c */
[----:B------:R-:W1:Y:S02]  /*9ed0*/  LDSM.16.M88.4 R192, [R216+0x3000] ;  /* 0x00300000d8c0783b */ /* 0x000e640000000200 */
[C---:B------:R-:W-:Y:S06]  /*9ee0*/  HMMA.16816.F32.BF16 R16, R140.reuse, R198, R16 ;  /* 0x000000c68c10723c */ /* 0x040fec0000041810 */
[----:B------:R-:W-:Y:S02]  /*9ef0*/  LDSM.16.M88.4 R196, [R222] ;  /* 0x00000000dec4783b */ /* 0x000fe40000000200 */
        /* <DEDUP_REMOVED lines=9> */
[----:B------:R-:W5:Y:S07]  /*9f90*/  LDSM.16.M88.4 R184, [R223] ;  /* 0x00000000dfb8783b */ /* 0x000f6e0000000200 */
[-C--:B------:R-:W-:Y:S08]  /*9fa0*/  HMMA.16816.F32.BF16 R52, R140, R148.reuse, R52 ;  /* 0x000000948c34723c */ /* 0x080ff00000041834 */
[C---:B------:R-:W-:Y:S08]  /*9fb0*/  HMMA.16816.F32.BF16 R56, R200.reuse, R148, R56 ;  /* 0x00000094c838723c */ /* 0x040ff00000041838 */
[-C--:B------:R-:W-:Y:S01]  /*9fc0*/  HMMA.16816.F32.BF16 R60, R200, R150.reuse, R60 ;  /* 0x00000096c83c723c */ /* 0x080fe2000004183c */
[----:B------:R-:W-:Y:S07]  /*9fd0*/  LDSM.16.M88.4 R200, [R215+0x5000] ;  /* 0x00500000d7c8783b */ /* 0x000fee0000000200 */
[----:B------:R-:W-:Y:S01]  /*9fe0*/  HMMA.16816.F32.BF16 R64, R140, R150, R64 ;  /* 0x000000968c40723c */ /* 0x000fe20000041840 */
[----:B------:R-:W-:Y:S07]  /*9ff0*/  LDSM.16.M88.4 R140, [R215+0x4000] ;  /* 0x00400000d78c783b */ /* 0x000fee0000000200 */
[-C--:B-1----:R-:W-:Y:S01]  /*a000*/  HMMA.16816.F32.BF16 R4, R180, R188.reuse, R4 ;  /* 0x000000bcb404723c */ /* 0x082fe20000041804 */
[----:B------:R-:W1:Y:S07]  /*a010*/  LDSM.16.M88.4 R148, [R212+0x2000] ;  /* 0x00200000d494783b */ /* 0x000e6e0000000200 */
        /* <DEDUP_REMOVED lines=8> */
[----:B------:R-:W1:Y:S07]  /*a0a0*/  LDSM.16.M88.4 R176, [R212+0x2800] ;  /* 0x00280000d4b0783b */ /* 0x000e6e0000000200 */
[-C--:B-----5:R-:W-:Y:S08]  /*a0b0*/  HMMA.16816.F32.BF16 R36, R180, R184.reuse, R36 ;  /* 0x000000b8b424723c */ /* 0x0a0ff00000041824 */
[C---:B------:R-:W-:Y:S08]  /*a0c0*/  HMMA.16816.F32.BF16 R40, R192.reuse, R184, R40 ;  /* 0x000000b8c028723c */ /* 0x040ff00000041828 */
[-C--:B------:R-:W-:Y:S08]  /*a0d0*/  HMMA.16816.F32.BF16 R44, R192, R186.reuse, R44 ;  /* 0x000000bac02c723c */ /* 0x080ff0000004182c */
[C---:B------:R-:W-:Y:S01]  /*a0e0*/  HMMA.16816.F32.BF16 R48, R180.reuse, R186, R48 ;  /* 0x000000bab430723c */ /* 0x040fe20000041830 */
[----:B------:R-:W-:Y:S07]  /*a0f0*/  LDSM.16.M88.4 R184, [R221] ;  /* 0x00000000ddb8783b */ /* 0x000fee0000000200 */
[-C--:B------:R-:W-:Y:S08]  /*a100*/  HMMA.16816.F32.BF16 R52, R180, R196.reuse, R52 ;  /* 0x000000c4b434723c */ /* 0x080ff00000041834 */
[C---:B------:R-:W-:Y:S08]  /*a110*/  HMMA.16816.F32.BF16 R56, R192.reuse, R196, R56 ;  /* 0x000000c4c038723c */ /* 0x040ff00000041838 */
[-C--:B------:R-:W-:Y:S01]  /*a120*/  HMMA.16816.F32.BF16 R60, R192, R198.reuse, R60 ;  /* 0x000000c6c03c723c */ /* 0x080fe2000004183c */
[----:B------:R-:W-:Y:S07]  /*a130*/  LDSM.16.M88.4 R192, [R220] ;  /* 0x00000000dcc0783b */ /* 0x000fee0000000200 */
        /* <DEDUP_REMOVED lines=24> */
[----:B------:R-:W-:Y:S01]  /*a2c0*/  @P0 IADD3 R150, P2, R208, 0x40, RZ ;  /* 0x00000040d0960810 */ /* 0x000fe20007f5e0ff */
[-C--:B------:R-:W-:Y:S05]  /*a2d0*/  HMMA.16816.F32.BF16 R4, R180, R184.reuse, R4 ;  /* 0x000000b8b404723c */ /* 0x080fea0000041804 */
[----:B--2---:R-:W-:Y:S03]  /*a2e0*/  @P0 IADD3.X R151, RZ, R206, RZ, P2, !PT ;  /* 0x000000ceff970210 */ /* 0x004fe600017fe4ff */
[C---:B-----5:R-:W-:Y:S08]  /*a2f0*/  HMMA.16816.F32.BF16 R8, R188.reuse, R184, R8 ;  /* 0x000000b8bc08723c */ /* 0x060ff00000041808 */
        /* <DEDUP_REMOVED lines=78> */
[----:B------:R-:W5:Y:S01]  /*a7e0*/  SHFL.BFLY PT, R147, R141, 0x2, 0x1f ;  /* 0x0c401f008d937f89 */ /* 0x000f6200000e0000 */
[----:B-1----:R-:W-:Y:S02]  /*a7f0*/  FMNMX.FTZ R145, R145, R148, !PT ;  /* 0x0000009491917209 */ /* 0x002fe40007810000 */
[----:B------:R-:W-:Y:S03]  /*a800*/  @P0 IADD3 R148, P1, R208, 0x20, RZ ;  /* 0x00000020d0940810 */ /* 0x000fe60007f3e0ff */
[C---:B------:R-:W-:Y:S01]  /*a810*/  FADD.FTZ R0, -R145.reuse, R0 ;  /* 0x0000000091007221 */ /* 0x040fe20000010100 */
[----:B------:R-:W-:Y:S01]  /*a820*/  @P0 IADD3.X R149, RZ, R206, RZ, P1, !PT ;  /* 0x000000ceff950210 */ /* 0x000fe20000ffe4ff */
[----:B------:R-:W-:Y:S01]  /*a830*/  FMUL.FTZ R184, R145, c[0x0][0x2d0] ;  /* 0x0000b40091b87a20 */ /* 0x000fe20000410000 */
[----:B--2---:R-:W-:Y:S01]  /*a840*/  FMNMX.FTZ R144, R140, R144, !PT ;  /* 0x000000908c907209 */ /* 0x004fe20007810000 */
[----:B------:R-:W-:Y:S01]  /*a850*/  FMUL.FTZ R0, R0, c[0x0][0x2d0] ;  /* 0x0000b40000007a20 */ /* 0x000fe20000410000 */
[----:B------:R-:W-:Y:S01]  /*a860*/  FMNMX.FTZ R140, R46, R142, !PT ;  /* 0x0000008e2e8c7209 */ /* 0x000fe20007810000 */
[--C-:B------:R-:W-:Y:S02]  /*a870*/  FFMA.FTZ R4, R4, c[0x0][0x2d0], -R184.reuse ;  /* 0x0000b40004047a23 */ /* 0x100fe400000108b8 */
[----:B------:R-:W-:Y:S01]  /*a880*/  FMUL.FTZ R185, R144, c[0x0][0x2d0] ;  /* 0x0000b40090b97a20 */ /* 0x000fe20000410000 */
[----:B------:R-:W-:Y:S01]  /*a890*/  FMNMX.FTZ R142, R47, R140, !PT ;  /* 0x0000008c2f8e7209 */ /* 0x000fe20007810000 */
[----:B------:R1:W-:Y:S01]  /*a8a0*/  MUFU.EX2 R232, R4 ;  /* 0x0000000400e87308 */ /* 0x0003e20000000800 */
[----:B-----5:R-:W-:Y:S01]  /*a8b0*/  FMNMX.FTZ R141, R141, R147, !PT ;  /* 0x000000938d8d7209 */ /* 0x020fe20007810000 */
[--C-:B------:R-:W-:Y:S01]  /*a8c0*/  FFMA.FTZ R6, R6, c[0x0][0x2d0], -R185.reuse ;  /* 0x0000b40006067a23 */ /* 0x100fe200000108b9 */
[----:B------:R-:W-:Y:S01]  /*a8d0*/  FMNMX.FTZ R142, R58, R142, !PT ;  /* 0x0000008e3a8e7209 */ /* 0x000fe20007810000 */
[--C-:B------:R-:W-:Y:S02]  /*a8e0*/  FFMA.FTZ R5, R5, c[0x0][0x2d0], -R184.reuse ;  /* 0x0000b40005057a23 */ /* 0x100fe400000108b8 */
[----:B------:R-:W2:Y:S01]  /*a8f0*/  SHFL.BFLY PT, R143, R141, 0x1, 0x1f ;  /* 0x0c201f008d8f7f89 */ /* 0x000ea200000e0000 */
[--C-:B------:R-:W-:Y:S02]  /*a900*/  FFMA.FTZ R7, R7, c[0x0][0x2d0], -R185.reuse ;  /* 0x0000b40007077a23 */ /* 0x100fe400000108b9 */
[--C-:B------:R-:W-:Y:S01]  /*a910*/  FFMA.FTZ R19, R19, c[0x0][0x2d0], -R185.reuse ;  /* 0x0000b40013137a23 */ /* 0x100fe200000108b9 */
[----:B------:R5:W3:Y:S01]  /*a920*/  MUFU.EX2 R140, R0 ;  /* 0x00000000008c7308 */ /* 0x000ae20000000800 */
[--C-:B------:R-:W-:Y:S02]  /*a930*/  FFMA.FTZ R17, R17, c[0x0][0x2d0], -R184.reuse ;  /* 0x0000b40011117a23 */ /* 0x100fe400000108b8 */
[--C-:B------:R-:W-:Y:S02]  /*a940*/  FFMA.FTZ R18, R18, c[0x0][0x2d0], -R185.reuse ;  /* 0x0000b40012127a23 */ /* 0x100fe400000108b9 */
[--C-:B------:R-:W-:Y:S02]  /*a950*/  FFMA.FTZ R16, R16, c[0x0][0x2d0], -R184.reuse ;  /* 0x0000b40010107a23 */ /* 0x100fe400000108b8 */
[--C-:B------:R-:W-:Y:S02]  /*a960*/  FFMA.FTZ R32, R32, c[0x0][0x2d0], -R184.reuse ;  /* 0x0000b40020207a23 */ /* 0x100fe400000108b8 */
[--C-:B------:R-:W-:Y:S01]  /*a970*/  FFMA.FTZ R36, R36, c[0x0][0x2d0], -R184.reuse ;  /* 0x0000b40024247a23 */ /* 0x100fe200000108b8 */
[----:B------:R3:W-:Y:S01]  /*a980*/  MUFU.EX2 R233, R6 ;  /* 0x0000000600e97308 */ /* 0x0007e20000000800 */
[----:B------:R-:W-:Y:S02]  /*a990*/  FFMA.FTZ R37, R37, c[0x0][0x2d0], -R184 ;  /* 0x0000b40025257a23 */ /* 0x000fe400000108b8 */
[--C-:B------:R-:W-:Y:S01]  /*a9a0*/  FFMA.FTZ R38, R38, c[0x0][0x2d0], -R185.reuse ;  /* 0x0000b40026267a23 */ /* 0x100fe200000108b9 */
[----:B-1----:R-:W-:Y:S01]  /*a9b0*/  @P0 SHF.R.S32.HI R4, RZ, 0x1f, R204 ;  /* 0x0000001fff040819 */ /* 0x002fe200000114cc */
[--C-:B------:R-:W-:Y:S02]  /*a9c0*/  FFMA.FTZ R39, R39, c[0x0][0x2d0], -R185.reuse ;  /* 0x0000b40027277a23 */ /* 0x100fe400000108b9 */
[--C-:B------:R-:W-:Y:S02]  /*a9d0*/  FFMA.FTZ R48, R48, c[0x0][0x2d0], -R184.reuse ;  /* 0x0000b40030307a23 */ /* 0x100fe400000108b8 */
[----:B------:R-:W-:Y:S01]  /*a9e0*/  FFMA.FTZ R49, R49, c[0x0][0x2d0], -R184 ;  /* 0x0000b40031317a23 */ /* 0x000fe200000108b8 */
[----:B--2---:R-:W-:Y:S01]  /*a9f0*/  FMNMX.FTZ R143, R141, R143, !PT ;  /* 0x0000008f8d8f7209 */ /* 0x004fe20007810000 */
[----:B------:R1:W-:Y:S01]  /*aa00*/  MUFU.EX2 R237, R5 ;  /* 0x0000000500ed7308 */ /* 0x0003e20000000800 */
[--C-:B------:R-:W-:Y:S02]  /*aa10*/  FFMA.FTZ R50, R50, c[0x0][0x2d0], -R185.reuse ;  /* 0x0000b40032327a23 */ /* 0x100fe400000108b9 */
[----:B-----5:R-:W-:Y:S02]  /*aa20*/  FADD.FTZ R0, -R144, R2 ;  /* 0x0000000290007221 */ /* 0x020fe40000010100 */
[----:B------:R-:W-:Y:S02]  /*aa30*/  FMUL.FTZ R186, R143, c[0x0][0x2d0] ;  /* 0x0000b4008fba7a20 */ /* 0x000fe40000410000 */
[----:B------:R-:W-:Y:S01]  /*aa40*/  FMUL.FTZ R2, R0, c[0x0][0x2d0] ;  /* 0x0000b40000027a20 */ /* 0x000fe20000410000 */
[----:B------:R-:W-:Y:S01]  /*aa50*/  FMNMX.FTZ R0, R59, R142, !PT ;  /* 0x0000008e3b007209 */ /* 0x000fe20007810000 */
[--C-:B------:R-:W-:Y:S01]  /*aa60*/  FFMA.FTZ R8, R8, c[0x0][0x2d0], -R186.reuse ;  /* 0x0000b40008087a23 */ /* 0x100fe200000108ba */
[----:B------:R2:W-:Y:S01]  /*aa70*/  MUFU.EX2 R236, R7 ;  /* 0x0000000700ec7308 */ /* 0x0005e20000000800 */
[--C-:B------:R-:W-:Y:S01]  /*aa80*/  FFMA.FTZ R9, R9, c[0x0][0x2d0], -R186.reuse ;  /* 0x0000b40009097a23 */ /* 0x100fe200000108ba */
[----:B------:R-:W-:Y:S01]  /*aa90*/  FMNMX.FTZ R0, R62, R0, !PT ;  /* 0x000000003e007209 */ /* 0x000fe20007810000 */
[----:B---3--:R-:W-:Y:S02]  /*aaa0*/  @P0 IMAD R6, R4, c[0x0][0x1e0], RZ ;  /* 0x0000780004060a24 */ /* 0x008fe400078e02ff */
[----:B------:R-:W-:Y:S01]  /*aab0*/  FFMA.FTZ R12, R12, c[0x0][0x2d0], -R186 ;  /* 0x0000b4000c0c7a23 */ /* 0x000fe200000108ba */
[----:B------:R-:W-:Y:S01]  /*aac0*/  FMNMX.FTZ R0, R63, R0, !PT ;  /* 0x000000003f007209 */ /* 0x000fe20007810000 */
[----:B------:R-:W-:Y:S02]  /*aad0*/  @P0 IMAD R6, R204, c[0x0][0x1e4], R6 ;  /* 0x00007900cc060a24 */ /* 0x000fe400078e0206 */
[--C-:B------:R-:W-:Y:S01]  /*aae0*/  FFMA.FTZ R13, R13, c[0x0][0x2d0], -R186.reuse ;  /* 0x0000b4000d0d7a23 */ /* 0x100fe200000108ba */
[----:B------:R3:W5:Y:S01]  /*aaf0*/  MUFU.EX2 R141, R2 ;  /* 0x00000002008d7308 */ /* 0x0007620000000800 */
[C---:B------:R-:W-:Y:S02]  /*ab00*/  FMUL.FTZ R100, R140.reuse, R100 ;  /* 0x000000648c647220 */ /* 0x040fe40000410000 */
[----:B------:R-:W-:Y:S02]  /*ab10*/  FMUL.FTZ R101, R140, R101 ;  /* 0x000000658c657220 */ /* 0x000fe40000410000 */
[----:B-1----:R-:W-:Y:S04]  /*ab20*/  @P0 IMAD.WIDE.U32 R4, R204, c[0x0][0x1e0], RZ ;  /* 0x00007800cc040a25 */ /* 0x002fe800078e00ff */
[C---:B------:R-:W-:Y:S01]  /*ab30*/  FMUL.FTZ R112, R140.reuse, R112 ;  /* 0x000000708c707220 */ /* 0x040fe20000410000 */
[----:B------:R-:W-:Y:S01]  /*ab40*/  MUFU.EX2 R234, R19 ;  /* 0x0000001300ea7308 */ /* 0x000fe20000000800 */
[----:B------:R-:W-:Y:S01]  /*ab50*/  @P0 IADD3 R6, R5, R6, RZ ;  /* 0x0000000605060210 */ /* 0x000fe20007ffe0ff */
[----:B------:R-:W-:Y:S01]  /*ab60*/  FMUL.FTZ R113, R140, R113 ;  /* 0x000000718c717220 */ /* 0x000fe20000410000 */
[----:B------:R-:W-:Y:S01]  /*ab70*/  @P0 SHF.L.U32 R5, R4, 0x6, RZ ;  /* 0x0000000604050819 */ /* 0x000fe200000006ff */
[----:B------:R-:W-:Y:S01]  /*ab80*/  FFMA.FTZ R51, R51, c[0x0][0x2d0], -R185 ;  /* 0x0000b40033337a23 */ /* 0x000fe200000108b9 */
[----:B--2---:R-:W-:Y:S01]  /*ab90*/  @P0 MOV R7, c[0x0][0x1e0] ;  /* 0x0000780000070a02 */ /* 0x004fe20000000f00 */
[----:B------:R-:W-:Y:S01]  /*aba0*/  FFMA.FTZ R40, R40, c[0x0][0x2d0], -R186 ;  /* 0x0000b40028287a23 */ /* 0x000fe200000108ba */
[----:B------:R-:W-:Y:S01]  /*abb0*/  @P0 SHF.L.U64.HI R4, R4, 0x6, R6 ;  /* 0x0000000604040819 */ /* 0x000fe20000010206 */
[--C-:B------:R-:W-:Y:S01]  /*abc0*/  FFMA.FTZ R41, R41, c[0x0][0x2d0], -R186.reuse ;  /* 0x0000b40029297a23 */ /* 0x100fe200000108ba */
[----:B------:R-:W-:Y:S01]  /*abd0*/  @P0 LEA R6, P6, R7, R5, 0x5 ;  /* 0x0000000507060211 */ /* 0x000fe200078c28ff */
[----:B------:R1:W-:Y:S01]  /*abe0*/  MUFU.EX2 R239, R17 ;  /* 0x0000001100ef7308 */ /* 0x0003e20000000800 */
[--C-:B------:R-:W-:Y:S02]  /*abf0*/  FFMA.FTZ R44, R44, c[0x0][0x2d0], -R186.reuse ;  /* 0x0000b4002c2c7a23 */ /* 0x100fe400000108ba */
[----:B------:R-:W-:Y:S02]  /*ac00*/  FFMA.FTZ R45, R45, c[0x0][0x2d0], -R186 ;  /* 0x0000b4002d2d7a23 */ /* 0x000fe400000108ba */
[----:B---3--:R-:W-:Y:S02]  /*ac10*/  FADD.FTZ R2, -R143, R3 ;  /* 0x000000038f027221 */ /* 0x008fe40000010100 */
[C---:B-----5:R-:W-:Y:S02]  /*ac20*/  FMUL.FTZ R102, R141.reuse, R102 ;  /* 0x000000668d667220 */ /* 0x060fe40000410000 */
[----:B------:R-:W-:Y:S01]  /*ac30*/  FMUL.FTZ R2, R2, c[0x0][0x2d0] ;  /* 0x0000b40002027a20 */ /* 0x000fe20000410000 */
        /* <DEDUP_REMOVED lines=8> */
[----:B------:R-:W-:Y:S01]  /*acc0*/  FMUL.FTZ R119, R141, R119 ;  /* 0x000000778d777220 */ /* 0x000fe20000410000 */
[----:B-1----:R-:W-:Y:S01]  /*acd0*/  @P0 IADD3 R17, P2, R5, R148, RZ ;  /* 0x0000009405110210 */ /* 0x002fe20007f5e0ff */
[C---:B------:R-:W-:Y:S02]  /*ace0*/  FMUL.FTZ R128, R140.reuse, R128 ;  /* 0x000000808c807220 */ /* 0x040fe40000410000 */
[----:B------:R-:W-:Y:S01]  /*acf0*/  FMUL.FTZ R129, R140, R129 ;  /* 0x000000818c817220 */ /* 0x000fe20000410000 */
[----:B------:R-:W-:Y:S01]  /*ad00*/  @P0 IADD3.X R176, R4, R149, RZ, P2, !PT ;  /* 0x0000009504b00210 */ /* 0x000fe200017fe4ff */
[C---:B------:R-:W-:Y:S01]  /*ad10*/  FMUL.FTZ R130, R141.reuse, R130 ;  /* 0x000000828d827220 */ /* 0x040fe20000410000 */
[----:B------:R-:W1:Y:S01]  /*ad20*/  MUFU.EX2 R238, R16 ;  /* 0x0000001000ee7308 */ /* 0x000e620000000800 */
[----:B------:R-:W-:Y:S02]  /*ad30*/  FMUL.FTZ R131, R141, R131 ;  /* 0x000000838d837220 */ /* 0x000fe40000410000 */
[C---:B------:R-:W-:Y:S01]  /*ad40*/  FMUL.FTZ R136, R140.reuse, R136 ;  /* 0x000000888c887220 */ /* 0x040fe20000410000 */
[----:B--2---:R-:W-:Y:S01]  /*ad50*/  @P0 LEA R18, P2, R17, c[0x0][0x1c8], 0x1 ;  /* 0x0000720011120a11 */ /* 0x004fe200078408ff */
[C---:B------:R-:W-:Y:S02]  /*ad60*/  FMUL.FTZ R137, R140.reuse, R137 ;  /* 0x000000898c897220 */ /* 0x040fe40000410000 */
[C---:B------:R-:W-:Y:S02]  /*ad70*/  FMUL.FTZ R138, R141.reuse, R138 ;  /* 0x0000008a8d8a7220 */ /* 0x040fe40000410000 */
[----:B------:R-:W-:Y:S01]  /*ad80*/  FMUL.FTZ R139, R141, R139 ;  /* 0x0000008b8d8b7220 */ /* 0x000fe20000410000 */
[----:B------:R-:W-:Y:S01]  /*ad90*/  MUFU.EX2 R231, R8 ;  /* 0x0000000800e77308 */ /* 0x000fe20000000800 */
[C---:B------:R-:W-:Y:S02]  /*ada0*/  FMUL.FTZ R68, R140.reuse, R68 ;  /* 0x000000448c447220 */ /* 0x040fe40000410000 */
[----:B------:R-:W-:Y:S01]  /*adb0*/  FMUL.FTZ R69, R140, R69 ;  /* 0x000000458c457220 */ /* 0x000fe20000410000 */
[----:B---3--:R-:W2:Y:S01]  /*adc0*/  SHFL.BFLY PT, R2, R0, 0x2, 0x1f ;  /* 0x0c401f0000027f89 */ /* 0x008ea200000e0000 */
[C---:B-----5:R-:W-:Y:S02]  /*add0*/  FMUL.FTZ R104, R3.reuse, R104 ;  /* 0x0000006803687220 */ /* 0x060fe40000410000 */
        /* <DEDUP_REMOVED lines=12> */
[----:B------:R-:W-:Y:S01]  /*aea0*/  FMUL.FTZ R71, R141, R71 ;  /* 0x000000478d477220 */ /* 0x000fe20000410000 */
[----:B--2---:R-:W-:Y:S01]  /*aeb0*/  FMNMX.FTZ R0, R0, R2, !PT ;  /* 0x0000000200007209 */ /* 0x004fe20007810000 */
[C---:B------:R-:W-:Y:S01]  /*aec0*/  FMUL.FTZ R72, R3.reuse, R72 ;  /* 0x0000004803487220 */ /* 0x040fe20000410000 */
[----:B------:R2:W-:Y:S01]  /*aed0*/  MUFU.EX2 R211, R13 ;  /* 0x0000000d00d37308 */ /* 0x0005e20000000800 */
[C---:B------:R-:W-:Y:S02]  /*aee0*/  FMUL.FTZ R73, R3.reuse, R73 ;  /* 0x0000004903497220 */ /* 0x040fe40000410000 */
[----:B------:R-:W5:Y:S01]  /*aef0*/  SHFL.BFLY PT, R2, R0, 0x1, 0x1f ;  /* 0x0c201f0000027f89 */ /* 0x000f6200000e0000 */
[C---:B------:R-:W-:Y:S02]  /*af00*/  FMUL.FTZ R76, R3.reuse, R76 ;  /* 0x0000004c034c7220 */ /* 0x040fe40000410000 */
[----:B------:R-:W-:Y:S02]  /*af10*/  FMUL.FTZ R77, R3, R77 ;  /* 0x0000004d034d7220 */ /* 0x000fe40000410000 */
[C---:B------:R-:W-:Y:S02]  /*af20*/  FMUL.FTZ R80, R140.reuse, R80 ;  /* 0x000000508c507220 */ /* 0x040fe40000410000 */
[----:B------:R-:W-:Y:S01]  /*af30*/  MUFU.EX2 R197, R36 ;  /* 0x0000002400c57308 */ /* 0x000fe20000000800 */
[C---:B------:R-:W-:Y:S02]  /*af40*/  FMUL.FTZ R81, R140.reuse, R81 ;  /* 0x000000518c517220 */ /* 0x040fe40000410000 */
[----:B------:R-:W-:Y:S02]  /*af50*/  FMUL.FTZ R82, R141, R82 ;  /* 0x000000528d527220 */ /* 0x000fe40000410000 */
[----:B---3--:R-:W-:Y:S02]  /*af60*/  FMUL.FTZ R12, R3, R160 ;  /* 0x000000a0030c7220 */ /* 0x008fe40000410000 */
[C---:B------:R-:W-:Y:S02]  /*af70*/  FMUL.FTZ R83, R141.reuse, R83 ;  /* 0x000000538d537220 */ /* 0x040fe40000410000 */
[C---:B------:R-:W-:Y:S01]  /*af80*/  FMUL.FTZ R84, R140.reuse, R84 ;  /* 0x000000548c547220 */ /* 0x040fe20000410000 */
[----:B------:R-:W-:Y:S01]  /*af90*/  MUFU.EX2 R196, R37 ;  /* 0x0000002500c47308 */ /* 0x000fe20000000800 */
[----:B------:R-:W-:Y:S02]  /*afa0*/  FMUL.FTZ R85, R140, R85 ;  /* 0x000000558c557220 */ /* 0x000fe40000410000 */
[----:B------:R-:W-:Y:S02]  /*afb0*/  FMUL.FTZ R86, R141, R86 ;  /* 0x000000568d567220 */ /* 0x000fe40000410000 */
[----:B--2---:R-:W-:Y:S01]  /*afc0*/  FMUL.FTZ R13, R3, R161 ;  /* 0x000000a1030d7220 */ /* 0x004fe20000410000 */
[----:B-----5:R-:W-:Y:S01]  /*afd0*/  FMNMX.FTZ R142, R0, R2, !PT ;  /* 0x00000002008e7209 */ /* 0x020fe20007810000 */
[----:B------:R-:W-:Y:S01]  /*afe0*/  FMUL.FTZ R87, R141, R87 ;  /* 0x000000578d577220 */ /* 0x000fe20000410000 */
[----:B------:R-:W-:Y:S02]  /*aff0*/  @P0 MOV R2, c[0x0][0x1e4] ;  /* 0x0000790000020a02 */ /* 0x000fe40000000f00 */
[----:B------:R-:W-:Y:S01]  /*b000*/  MUFU.EX2 R195, R38 ;  /* 0x0000002600c37308 */ /* 0x000fe20000000800 */
[----:B------:R-:W-:Y:S01]  /*b010*/  FMUL.FTZ R88, R3, R88 ;  /* 0x0000005803587220 */ /* 0x000fe20000410000 */
[----:B------:R-:W-:Y:S01]  /*b020*/  @P0 LEA.HI.X R2, R7, R4, R2, 0x5, P6 ;  /* 0x0000000407020211 */ /* 0x000fe200030f2c02 */
[----:B------:R-:W-:Y:S01]  /*b030*/  FADD.FTZ R0, -R142, R146 ;  /* 0x000000928e007221 */ /* 0x000fe20000010100 */
[----:B------:R-:W-:Y:S01]  /*b040*/  @P0 IADD3 R7, P6, R5, R208, RZ ;  /* 0x000000d005070210 */ /* 0x000fe20007fde0ff */
[----:B------:R-:W-:Y:S01]  /*b050*/  FMUL.FTZ R89, R3, R89 ;  /* 0x0000005903597220 */ /* 0x000fe20000410000 */
[----:B------:R-:W-:Y:S01]  /*b060*/  @P0 IADD3 R5, P1, R5, R150, RZ ;  /* 0x0000009605050210 */ /* 0x000fe20007f3e0ff */
[----:B------:R-:W-:Y:S01]  /*b070*/  FMUL.FTZ R0, R0, c[0x0][0x2d0] ;  /* 0x0000b40000007a20 */ /* 0x000fe20000410000 */
[C---:B------:R-:W-:Y:S02]  /*b080*/  @P0 IADD3.X R19, R4.reuse, R206, RZ, P6, !PT ;  /* 0x000000ce04130210 */ /* 0x040fe400037fe4ff */
[----:B------:R-:W-:Y:S01]  /*b090*/  MUFU.EX2 R194, R39 ;  /* 0x0000002700c27308 */ /* 0x000fe20000000800 */
[----:B------:R-:W-:Y:S01]  /*b0a0*/  @P0 LEA R146, P6, R7, c[0x0][0x1c8], 0x1 ;  /* 0x0000720007920a11 */ /* 0x000fe200078c08ff */
[C---:B------:R-:W-:Y:S01]  /*b0b0*/  FMUL.FTZ R92, R3.reuse, R92 ;  /* 0x0000005c035c7220 */ /* 0x040fe20000410000 */
[----:B------:R-:W-:Y:S01]  /*b0c0*/  @P0 IADD3.X R4, R4, R151, RZ, P1, !PT ;  /* 0x0000009704040210 */ /* 0x000fe20000ffe4ff */
[----:B------:R-:W-:Y:S01]  /*b0d0*/  FMUL.FTZ R93, R3, R93 ;  /* 0x0000005d035d7220 */ /* 0x000fe20000410000 */
[----:B------:R-:W-:Y:S01]  /*b0e0*/  @P0 LEA.HI.X R147, R7, c[0x0][0x1cc], R19, 0x1, P6 ;  /* 0x0000730007930a11 */ /* 0x000fe200030f0c13 */
[C---:B------:R-:W-:Y:S01]  /*b0f0*/  FMUL.FTZ R96, R140.reuse, R96 ;  /* 0x000000608c607220 */ /* 0x040fe20000410000 */
[----:B------:R-:W-:Y:S01]  /*b100*/  @P0 LEA.HI.X R19, R17, c[0x0][0x1cc], R176, 0x1, P2 ;  /* 0x0000730011130a11 */ /* 0x000fe200010f0cb0 */
[----:B------:R-:W-:Y:S01]  /*b110*/  FMUL.FTZ R97, R140, R97 ;  /* 0x000000618c617220 */ /* 0x000fe20000410000 */
[C---:B------:R-:W-:Y:S01]  /*b120*/  @P0 LEA R16, P1, R5.reuse, c[0x0][0x1c8], 0x1 ;  /* 0x0000720005100a11 */ /* 0x040fe200078208ff */
[----:B------:R2:W-:Y:S01]  /*b130*/  @P0 LDGSTS.E.BYPASS.LTC128B.128 [R205+0x3100], [R146.64], !P5 ;  /* 0x0310000092cd0fae */ /* 0x0005e2000e901d46 */
[C---:B------:R-:W-:Y:S01]  /*b140*/  @P0 IADD3 R148, P6, R6.reuse, R148, RZ ;  /* 0x0000009406940210 */ /* 0x040fe20007fde0ff */
[----:B------:R-:W3:Y:S01]  /*b150*/  MUFU.EX2 R0, R0 ;  /* 0x0000000000007308 */ /* 0x000ee20000000800 */
[----:B------:R-:W-:Y:S01]  /*b160*/  @P0 LEA.HI.X R17, R5, c[0x0][0x1cc], R4, 0x1, P1 ;  /* 0x0000730005110a11 */ /* 0x000fe200008f0c04 */
[C---:B------:R-:W-:Y:S01]  /*b170*/  FMUL.FTZ R98, R141.reuse, R98 ;  /* 0x000000628d627220 */ /* 0x040fe20000410000 */
[C---:B------:R-:W-:Y:S01]  /*b180*/  @P0 IADD3 R7, P2, R6.reuse, R208, RZ ;  /* 0x000000d006070210 */ /* 0x040fe20007f5e0ff */
[----:B------:R-:W-:Y:S01]  /*b190*/  FMUL.FTZ R99, R141, R99 ;  /* 0x000000638d637220 */ /* 0x000fe20000410000 */
[----:B------:R-:W-:Y:S01]  /*b1a0*/  @P0 IADD3 R5, P1, R6, R150, RZ ;  /* 0x0000009606050210 */ /* 0x000fe20007f3e0ff */
[----:B------:R5:W-:Y:S01]  /*b1b0*/  @P0 LDGSTS.E.BYPASS.LTC128B.128 [R205+0x4100], [R18.64], !P4 ;  /* 0x0410000012cd0fae */ /* 0x000be2000e101d46 */
[----:B------:R-:W-:Y:S01]  /*b1c0*/  @P0 IADD3.X R149, R2, R149, RZ, P6, !PT ;  /* 0x0000009502950210 */ /* 0x000fe200037fe4ff */
[--C-:B------:R-:W-:Y:S01]  /*b1d0*/  FFMA.FTZ R20, R20, c[0x0][0x2d0], -R184.reuse ;  /* 0x0000b40014147a23 */ /* 0x100fe200000108b8 */
[----:B------:R-:W-:Y:S01]  /*b1e0*/  @P0 LEA R8, P6, R7, c[0x0][0x1c8], 0x1 ;  /* 0x0000720007080a11 */ /* 0x000fe200078c08ff */
[----:B------:R-:W-:Y:S01]  /*b1f0*/  MUFU.EX2 R208, R32 ;  /* 0x0000002000d07308 */ /* 0x000fe20000000800 */
[C---:B------:R-:W-:Y:S01]  /*b200*/  @P0 IADD3.X R151, R2.reuse, R151, RZ, P1, !PT ;  /* 0x0000009702970210 */ /* 0x040fe20000ffe4ff */
[----:B------:R-:W-:Y:S01]  /*b210*/  FFMA.FTZ R21, R21, c[0x0][0x2d0], -R184 ;  /* 0x0000b40015157a23 */ /* 0x000fe200000108b8 */
[----:B------:R-:W-:Y:S01]  /*b220*/  @P0 IADD3.X R2, R2, R206, RZ, P2, !PT ;  /* 0x000000ce02020210 */ /* 0x000fe200017fe4ff */
[----:B------:R2:W-:Y:S01]  /*b230*/  @P0 LDGSTS.E.BYPASS.LTC128B.128 [R205+0x5100], [R16.64], !P3 ;  /* 0x0510000010cd0fae */ /* 0x0005e2000d901d46 */
[----:B------:R-:W-:Y:S01]  /*b240*/  @P0 LEA R6, P2, R148, c[0x0][0x1c8], 0x1 ;  /* 0x0000720094060a11 */ /* 0x000fe200078408ff */
[----:B------:R-:W-:Y:S01]  /*b250*/  FFMA.FTZ R22, R22, c[0x0][0x2d0], -R185 ;  /* 0x0000b40016167a23 */ /* 0x000fe200000108b9 */
[----:B------:R-:W-:Y:S01]  /*b260*/  @P0 LEA.HI.X R9, R7, c[0x0][0x1cc], R2, 0x1, P6 ;  /* 0x0000730007090a11 */ /* 0x000fe200030f0c02 */
[----:B------:R-:W-:Y:S01]  /*b270*/  FMUL.FTZ R2, R142, c[0x0][0x2d0] ;  /* 0x0000b4008e027a20 */ /* 0x000fe20000410000 */
[----:B------:R-:W-:Y:S01]  /*b280*/  @P0 LEA.HI.X R7, R148, c[0x0][0x1cc], R149, 0x1, P2 ;  /* 0x0000730094070a11 */ /* 0x000fe200010f0c95 */
[----:B------:R-:W-:Y:S01]  /*b290*/  MUFU.EX2 R193, R48 ;  /* 0x0000003000c17308 */ /* 0x000fe20000000800 */
[----:B------:R-:W-:Y:S01]  /*b2a0*/  @P0 LEA R4, P1, R5, c[0x0][0x1c8], 0x1 ;  /* 0x0000720005040a11 */ /* 0x000fe200078208ff */
[----:B------:R4:W-:Y:S01]  /*b2b0*/  @P0 LDGSTS.E.BYPASS.LTC128B.128 [R205+0x3900], [R8.64], !P5 ;  /* 0x0390000008cd0fae */ /* 0x0009e2000e901d46 */
[--C-:B------:R-:W-:Y:S01]  /*b2c0*/  FFMA.FTZ R10, R10, c[0x0][0x2d0], -R2.reuse ;  /* 0x0000b4000a0a7a23 */ /* 0x100fe20000010802 */
[----:B------:R-:W-:Y:S01]  /*b2d0*/  F2FP.BF16.PACK_AB R148, R237, R232 ;  /* 0x000000e8ed94723e */ /* 0x000fe200000010ff */
[--C-:B------:R-:W-:Y:S01]  /*b2e0*/  FFMA.FTZ R11, R11, c[0x0][0x2d0], -R2.reuse ;  /* 0x0000b4000b0b7a23 */ /* 0x100fe20000010802 */
[----:B------:R-:W-:Y:S01]  /*b2f0*/  @P0 LEA.HI.X R5, R5, c[0x0][0x1cc], R151, 0x1, P1 ;  /* 0x0000730005050a11 */ /* 0x000fe200008f0c97 */
[--C-:B------:R-:W-:Y:S01]  /*b300*/  FFMA.FTZ R14, R14, c[0x0][0x2d0], -R2.reuse ;  /* 0x0000b4000e0e7a23 */ /* 0x100fe20000010802 */
[----:B-1----:R-:W-:Y:S01]  /*b310*/  F2FP.BF16.PACK_AB R150, R239, R238 ;  /* 0x000000eeef96723e */ /* 0x002fe200000010ff */
[--C-:B------:R-:W-:Y:S01]  /*b320*/  FFMA.FTZ R15, R15, c[0x0][0x2d0], -R2.reuse ;  /* 0x0000b4000f0f7a23 */ /* 0x100fe20000010802 */
[----:B------:R1:W-:Y:S01]  /*b330*/  @P0 LDGSTS.E.BYPASS.LTC128B.128 [R205+0x4900], [R6.64], !P4 ;  /* 0x0490000006cd0fae */ /* 0x0003e2000e101d46 */
[----:B------:R1:W-:Y:S01]  /*b340*/  MUFU.EX2 R187, R10 ;  /* 0x0000000a00bb7308 */ /* 0x0003e20000000800 */
[----:B------:R-:W-:Y:S01]  /*b350*/  F2FP.BF16.PACK_AB R149, R236, R233 ;  /* 0x000000e9ec95723e */ /* 0x000fe200000010ff */
[C---:B-----5:R-:W-:Y:S01]  /*b360*/  FMUL.FTZ R18, R141.reuse, R166 ;  /* 0x000000a68d127220 */ /* 0x060fe20000410000 */
[----:B------:R-:W-:Y:S01]  /*b370*/  F2FP.BF16.PACK_AB R151, R234, R235 ;  /* 0x000000ebea97723e */ /* 0x000fe200000010ff */
[----:B------:R-:W-:Y:S02]  /*b380*/  FMUL.FTZ R19, R141, R167 ;  /* 0x000000a78d137220 */ /* 0x000fe40000410000 */
[C---:B---3--:R-:W-:Y:S01]  /*b390*/  FMUL.FTZ R106, R0.reuse, R106 ;  /* 0x0000006a006a7220 */ /* 0x048fe20000410000 */
[----:B------:R3:W-:Y:S01]  /*b3a0*/  @P0 LDGSTS.E.BYPASS.LTC128B.128 [R205+0x5900], [R4.64], !P3 ;  /* 0x0590000004cd0fae */ /* 0x0007e2000d901d46 */
[----:B------:R-:W-:Y:S02]  /*b3b0*/  FMUL.FTZ R107, R0, R107 ;  /* 0x0000006b006b7220 */ /* 0x000fe40000410000 */
[----:B------:R-:W5:Y:S01]  /*b3c0*/  MUFU.EX2 R188, R11 ;  /* 0x0000000b00bc7308 */ /* 0x000f620000000800 */
[C---:B--2---:R-:W-:Y:S02]  /*b3d0*/  FMUL.FTZ R16, R140.reuse, R164 ;  /* 0x000000a48c107220 */ /* 0x044fe40000410000 */
[----:B------:R-:W-:Y:S02]  /*b3e0*/  FMUL.FTZ R17, R140, R165 ;  /* 0x000000a58c117220 */ /* 0x000fe40000410000 */
[----:B------:R-:W2:Y:S01]  /*b3f0*/  LDSM.16.MT88.4 R176, [R213] ;  /* 0x00000000d5b0783b */ /* 0x000ea20000004200 */
[C---:B------:R-:W-:Y:S02]  /*b400*/  FMUL.FTZ R110, R0.reuse, R110 ;  /* 0x0000006e006e7220 */ /* 0x040fe40000410000 */
[C---:B----4-:R-:W-:Y:S02]  /*b410*/  FMUL.FTZ R8, R3.reuse, R156 ;  /* 0x0000009c03087220 */ /* 0x050fe40000410000 */
[----:B------:R4:W-:Y:S01]  /*b420*/  MUFU.EX2 R189, R14 ;  /* 0x0000000e00bd7308 */ /* 0x0009e20000000800 */
[----:B------:R-:W-:Y:S02]  /*b430*/  FMUL.FTZ R9, R3, R157 ;  /* 0x0000009d03097220 */ /* 0x000fe40000410000 */
[----:B------:R-:W2:Y:S01]  /*b440*/  LDSM.16.MT88.4 R180, [R214] ;  /* 0x00000000d6b4783b */ /* 0x000ea20000004200 */
[C---:B-1----:R-:W-:Y:S02]  /*b450*/  FMUL.FTZ R10, R0.reuse, R158 ;  /* 0x0000009e000a7220 */ /* 0x042fe40000410000 */
[----:B------:R-:W-:Y:S01]  /*b460*/  FMUL.FTZ R6, R141, R154 ;  /* 0x0000009a8d067220 */ /* 0x000fe20000410000 */
[----:B------:R-:W-:Y:S01]  /*b470*/  F2FP.BF16.PACK_AB R154, R211, R229 ;  /* 0x000000e5d39a723e */ /* 0x000fe200000010ff */
[----:B------:R-:W-:Y:S02]  /*b480*/  FMUL.FTZ R7, R141, R155 ;  /* 0x0000009b8d077220 */ /* 0x000fe40000410000 */
[----:B------:R-:W1:Y:S01]  /*b490*/  MUFU.EX2 R190, R15 ;  /* 0x0000000f00be7308 */ /* 0x000e620000000800 */
[----:B------:R-:W-:Y:S01]  /*b4a0*/  FMUL.FTZ R111, R0, R111 ;  /* 0x0000006f006f7220 */ /* 0x000fe20000410000 */
[----:B------:R-:W-:Y:S01]  /*b4b0*/  LDSM.16.MT88.4 R164, [R214+0x400] ;  /* 0x00040000d6a4783b */ /* 0x000fe20000004200 */
[--C-:B------:R-:W-:Y:S02]  /*b4c0*/  FFMA.FTZ R42, R42, c[0x0][0x2d0], -R2.reuse ;  /* 0x0000b4002a2a7a23 */ /* 0x100fe40000010802 */
[----:B---3--:R-:W-:Y:S01]  /*b4d0*/  FMUL.FTZ R4, R140, R152 ;  /* 0x000000988c047220 */ /* 0x008fe20000410000 */
[----:B------:R-:W-:Y:S01]  /*b4e0*/  F2FP.BF16.PACK_AB R152, R230, R231 ;  /* 0x000000e7e698723e */ /* 0x000fe200000010ff */
[----:B------:R-:W-:Y:S01]  /*b4f0*/  FMUL.FTZ R5, R140, R153 ;  /* 0x000000998c057220 */ /* 0x000fe20000410000 */
[----:B-----5:R-:W-:Y:S01]  /*b500*/  F2FP.BF16.PACK_AB R153, R188, R187 ;  /* 0x000000bbbc99723e */ /* 0x020fe200000010ff */
[C---:B------:R-:W-:Y:S01]  /*b510*/  FMUL.FTZ R11, R0.reuse, R159 ;  /* 0x0000009f000b7220 */ /* 0x040fe20000410000 */
[----:B------:R-:W-:Y:S01]  /*b520*/  LDSM.16.MT88.4 R36, [R213+0x2400] ;  /* 0x00240000d524783b */ /* 0x000fe20000004200 */
[----:B------:R-:W-:Y:S01]  /*b530*/  MUFU.EX2 R192, R49 ;  /* 0x0000003100c07308 */ /* 0x000fe20000000800 */
[--C-:B------:R-:W-:Y:S02]  /*b540*/  FFMA.FTZ R43, R43, c[0x0][0x2d0], -R2.reuse ;  /* 0x0000b4002b2b7a23 */ /* 0x100fe40000010802 */
[----:B----4-:R-:W-:Y:S02]  /*b550*/  FMUL.FTZ R14, R0, R162 ;  /* 0x000000a2000e7220 */ /* 0x010fe40000410000 */
[--C-:B------:R-:W-:Y:S02]  /*b560*/  FFMA.FTZ R46, R46, c[0x0][0x2d0], -R2.reuse ;  /* 0x0000b4002e2e7a23 */ /* 0x100fe40000010802 */
[----:B------:R-:W3:Y:S01]  /*b570*/  LDSM.16.MT88.4 R156, [R213+0x1000] ;  /* 0x00100000d59c783b */ /* 0x000ee20000004200 */
[----:B------:R-:W-:Y:S02]  /*b580*/  FFMA.FTZ R47, R47, c[0x0][0x2d0], -R2 ;  /* 0x0000b4002f2f7a23 */ /* 0x000fe40000010802 */
[----:B------:R-:W-:Y:S01]  /*b590*/  MUFU.EX2 R191, R51 ;  /* 0x0000003300bf7308 */ /* 0x000fe20000000800 */
[----:B------:R-:W-:Y:S01]  /*b5a0*/  FMUL.FTZ R122, R0, R122 ;  /* 0x0000007a007a7220 */ /* 0x000fe20000410000 */
[----:B-1----:R-:W-:Y:S01]  /*b5b0*/  F2FP.BF16.PACK_AB R155, R190, R189 ;  /* 0x000000bdbe9b723e */ /* 0x002fe200000010ff */
[-C--:B--2---:R-:W-:Y:S02]  /*b5c0*/  HMMA.16816.F32.BF16 R4, R148, R176.reuse, R4 ;  /* 0x000000b09404723c */ /* 0x084fe40000041804 */
[----:B------:R-:W0:Y:S03]  /*b5d0*/  LDGDEPBAR ;  /* 0x00000000000079af */ /* 0x000e260000000000 */
[C---:B------:R-:W-:Y:S02]  /*b5e0*/  FMUL.FTZ R15, R0.reuse, R163 ;  /* 0x000000a3000f7220 */ /* 0x040fe40000410000 */
[----:B------:R-:W-:Y:S01]  /*b5f0*/  MUFU.EX2 R147, R46 ;  /* 0x0000002e00937308 */ /* 0x000fe20000000800 */
[C---:B------:R-:W-:Y:S01]  /*b600*/  FMUL.FTZ R123, R0.reuse, R123 ;  /* 0x0000007b007b7220 */ /* 0x040fe20000410000 */
[C---:B------:R-:W-:Y:S01]  /*b610*/  HMMA.16816.F32.BF16 R8, R152.reuse, R176, R8 ;  /* 0x000000b09808723c */ /* 0x040fe20000041808 */
[----:B------:R-:W1:Y:S03]  /*b620*/  LDSM.16.MT88.4 R160, [R214+0x1000] ;  /* 0x00100000d6a0783b */ /* 0x000e660000004200 */
[C---:B------:R-:W-:Y:S02]  /*b630*/  FMUL.FTZ R126, R0.reuse, R126 ;  /* 0x0000007e007e7220 */ /* 0x040fe40000410000 */
[C---:B------:R-:W-:Y:S02]  /*b640*/  FMUL.FTZ R127, R0.reuse, R127 ;  /* 0x0000007f007f7220 */ /* 0x040fe40000410000 */
[-C--:B------:R-:W-:Y:S01]  /*b650*/  HMMA.16816.F32.BF16 R12, R152, R178.reuse, R12 ;  /* 0x000000b2980c723c */ /* 0x080fe2000004180c */
[----:B------:R2:W-:Y:S03]  /*b660*/  MUFU.EX2 R210, R20 ;  /* 0x0000001400d27308 */ /* 0x0005e60000000800 */
[C---:B------:R-:W-:Y:S02]  /*b670*/  FMUL.FTZ R134, R0.reuse, R134 ;  /* 0x0000008600867220 */ /* 0x040fe40000410000 */
[C---:B------:R-:W-:Y:S02]  /*b680*/  FMUL.FTZ R135, R0.reuse, R135 ;  /* 0x0000008700877220 */ /* 0x040fe40000410000 */
[C---:B------:R-:W-:Y:S03]  /*b690*/  HMMA.16816.F32.BF16 R16, R148.reuse, R178, R16 ;  /* 0x000000b29410723c */ /* 0x040fe60000041810 */
[----:B------:R4:W5:Y:S01]  /*b6a0*/  MUFU.EX2 R209, R21 ;  /* 0x0000001500d17308 */ /* 0x0009620000000800 */
[--C-:B------:R-:W-:Y:S02]  /*b6b0*/  FFMA.FTZ R146, R35, c[0x0][0x2d0], -R185.reuse ;  /* 0x0000b40023927a23 */ /* 0x100fe400000108b9 */
[C---:B------:R-:W-:Y:S02]  /*b6c0*/  FMUL.FTZ R35, R0.reuse, R175 ;  /* 0x000000af00237220 */ /* 0x040fe40000410000 */
[-C--:B------:R-:W-:Y:S04]  /*b6d0*/  HMMA.16816.F32.BF16 R100, R148, R180.reuse, R100 ;  /* 0x000000b49464723c */ /* 0x080fe80000041864 */
[C---:B------:R-:W-:Y:S01]  /*b6e0*/  FMUL.FTZ R74, R0.reuse, R74 ;  /* 0x0000004a004a7220 */ /* 0x040fe20000410000 */
[----:B------:R-:W-:Y:S01]  /*b6f0*/  MUFU.EX2 R202, R146 ;  /* 0x0000009200ca7308 */ /* 0x000fe20000000800 */
[----:B------:R-:W-:Y:S02]  /*b700*/  FMUL.FTZ R75, R0, R75 ;  /* 0x0000004b004b7220 */ /* 0x000fe40000410000 */
[C---:B------:R-:W-:Y:S04]  /*b710*/  HMMA.16816.F32.BF16 R104, R152.reuse, R180, R104 ;  /* 0x000000b49868723c */ /* 0x040fe80000041868 */
[----:B--2---:R-:W-:Y:S02]  /*b720*/  FMUL.FTZ R20, R140, R168 ;  /* 0x000000a88c147220 */ /* 0x004fe40000410000 */
[----:B------:R-:W-:Y:S01]  /*b730*/  FMUL.FTZ R78, R0, R78 ;  /* 0x0000004e004e7220 */ /* 0x000fe20000410000 */
[----:B------:R-:W-:Y:S01]  /*b740*/  MUFU.EX2 R181, R40 ;  /* 0x0000002800b57308 */ /* 0x000fe20000000800 */
[-C--:B------:R-:W-:Y:S04]  /*b750*/  HMMA.16816.F32.BF16 R108, R152, R182.reuse, R108 ;  /* 0x000000b6986c723c */ /* 0x080fe8000004186c */
[----:B----4-:R-:W-:Y:S02]  /*b760*/  FMUL.FTZ R21, R140, R169 ;  /* 0x000000a98c157220 */ /* 0x010fe40000410000 */
[C---:B------:R-:W-:Y:S02]  /*b770*/  FMUL.FTZ R79, R0.reuse, R79 ;  /* 0x0000004f004f7220 */ /* 0x040fe40000410000 */
[C---:B------:R-:W-:Y:S01]  /*b780*/  HMMA.16816.F32.BF16 R112, R148.reuse, R182, R112 ;  /* 0x000000b69470723c */ /* 0x040fe20000041870 */
[----:B------:R2:W-:Y:S03]  /*b790*/  MUFU.EX2 R183, R50 ;  /* 0x0000003200b77308 */ /* 0x0005e60000000800 */
[C---:B------:R-:W-:Y:S02]  /*b7a0*/  FMUL.FTZ R90, R0.reuse, R90 ;  /* 0x0000005a005a7220 */ /* 0x040fe40000410000 */
[C---:B------:R-:W-:Y:S02]  /*b7b0*/  FMUL.FTZ R91, R0.reuse, R91 ;  /* 0x0000005b005b7220 */ /* 0x040fe40000410000 */
[-C--:B---3--:R-:W-:Y:S03]  /*b7c0*/  HMMA.16816.F32.BF16 R116, R148, R156.reuse, R116 ;  /* 0x0000009c9474723c */ /* 0x088fe60000041874 */
[----:B------:R3:W-:Y:S01]  /*b7d0*/  MUFU.EX2 R206, R22 ;  /* 0x0000001600ce7308 */ /* 0x0007e20000000800 */
[C---:B------:R-:W-:Y:S02]  /*b7e0*/  FMUL.FTZ R94, R0.reuse, R94 ;  /* 0x0000005e005e7220 */ /* 0x040fe40000410000 */
[----:B------:R-:W-:Y:S02]  /*b7f0*/  FMUL.FTZ R95, R0, R95 ;  /* 0x0000005f005f7220 */ /* 0x000fe40000410000 */
[C---:B------:R-:W-:Y:S04]  /*b800*/  HMMA.16816.F32.BF16 R120, R152.reuse, R156, R120 ;  /* 0x0000009c9878723c */ /* 0x040fe80000041878 */
[----:B------:R-:W-:Y:S01]  /*b810*/  FFMA.FTZ R33, R33, c[0x0][0x2d0], -R184 ;  /* 0x0000b40021217a23 */ /* 0x000fe200000108b8 */
[----:B------:R-:W-:Y:S01]  /*b820*/  MUFU.EX2 R182, R41 ;  /* 0x0000002900b67308 */ /* 0x000fe20000000800 */
[--C-:B------:R-:W-:Y:S02]  /*b830*/  FFMA.FTZ R32, R23, c[0x0][0x2d0], -R185.reuse ;  /* 0x0000b40017207a23 */ /* 0x100fe400000108b9 */
[-C--:B------:R-:W-:Y:S01]  /*b840*/  HMMA.16816.F32.BF16 R124, R152, R158.reuse, R124 ;  /* 0x0000009e987c723c */ /* 0x080fe2000004187c */
[----:B--2---:R-:W-:Y:S03]  /*b850*/  LDSM.16.MT88.4 R48, [R214+0x2400] ;  /* 0x00240000d630783b */ /* 0x004fe60000004200 */
[--C-:B------:R-:W-:Y:S02]  /*b860*/  FFMA.FTZ R34, R34, c[0x0][0x2d0], -R185.reuse ;  /* 0x0000b40022227a23 */ /* 0x100fe400000108b9 */
[C---:B------:R-:W-:Y:S01]  /*b870*/  FMUL.FTZ R23, R141.reuse, R171 ;  /* 0x000000ab8d177220 */ /* 0x040fe20000410000 */
[----:B------:R2:W-:Y:S01]  /*b880*/  MUFU.EX2 R207, R33 ;  /* 0x0000002100cf7308 */ /* 0x0005e20000000800 */
[C---:B------:R-:W-:Y:S01]  /*b890*/  HMMA.16816.F32.BF16 R128, R148.reuse, R158, R128 ;  /* 0x0000009e9480723c */ /* 0x040fe20000041880 */
[----:B------:R-:W4:Y:S03]  /*b8a0*/  LDSM.16.MT88.4 R156, [R213+0x2000] ;  /* 0x00200000d59c783b */ /* 0x000f260000004200 */
[----:B---3--:R-:W-:Y:S02]  /*b8b0*/  FMUL.FTZ R22, R141, R170 ;  /* 0x000000aa8d167220 */ /* 0x008fe40000410000 */
[--C-:B------:R-:W-:Y:S02]  /*b8c0*/  FFMA.FTZ R24, R24, c[0x0][0x2d0], -R186.reuse ;  /* 0x0000b40018187a23 */ /* 0x100fe400000108ba */
[----:B------:R-:W-:Y:S01]  /*b8d0*/  FFMA.FTZ R25, R25, c[0x0][0x2d0], -R186 ;  /* 0x0000b40019197a23 */ /* 0x000fe200000108ba */
[----:B------:R3:W3:Y:S02]  /*b8e0*/  MUFU.EX2 R205, R32 ;  /* 0x0000002000cd7308 */ /* 0x0006e40000000800 */
[-C--:B-1----:R-:W-:Y:S03]  /*b8f0*/  HMMA.16816.F32.BF16 R20, R148, R160.reuse, R20 ;  /* 0x000000a09414723c */ /* 0x082fe60000041814 */
[--C-:B------:R-:W-:Y:S02]  /*b900*/  FFMA.FTZ R26, R26, c[0x0][0x2d0], -R2.reuse ;  /* 0x0000b4001a1a7a23 */ /* 0x100fe40000010802 */
[----:B------:R-:W-:Y:S02]  /*b910*/  FFMA.FTZ R27, R27, c[0x0][0x2d0], -R2 ;  /* 0x0000b4001b1b7a23 */ /* 0x000fe40000010802 */
[--C-:B------:R-:W-:Y:S01]  /*b920*/  FFMA.FTZ R28, R28, c[0x0][0x2d0], -R186.reuse ;  /* 0x0000b4001c1c7a23 */ /* 0x100fe200000108ba */
[C---:B------:R-:W-:Y:S01]  /*b930*/  HMMA.16816.F32.BF16 R132, R152.reuse, R160, R132 ;  /* 0x000000a09884723c */ /* 0x040fe20000041884 */
[----:B------:R1:W1:Y:S03]  /*b940*/  MUFU.EX2 R203, R34 ;  /* 0x0000002200cb7308 */ /* 0x0002660000000800 */
[----:B--2---:R-:W-:Y:S02]  /*b950*/  FMUL.FTZ R33, R3, R173 ;  /* 0x000000ad03217220 */ /* 0x004fe40000410000 */
[----:B------:R-:W-:Y:S02]  /*b960*/  FFMA.FTZ R29, R29, c[0x0][0x2d0], -R186 ;  /* 0x0000b4001d1d7a23 */ /* 0x000fe400000108ba */
[--C-:B------:R-:W-:Y:S03]  /*b970*/  FFMA.FTZ R30, R30, c[0x0][0x2d0], -R2.reuse ;  /* 0x0000b4001e1e7a23 */ /* 0x100fe60000010802 */
[----:B------:R5:W-:Y:S01]  /*b980*/  MUFU.EX2 R201, R24 ;  /* 0x0000001800c97308 */ /* 0x000be20000000800 */
[----:B------:R-:W-:Y:S02]  /*b990*/  FFMA.FTZ R31, R31, c[0x0][0x2d0], -R2 ;  /* 0x0000b4001f1f7a23 */ /* 0x000fe40000010802 */
[----:B---3--:R-:W-:Y:S02]  /*b9a0*/  FMUL.FTZ R32, R3, R172 ;  /* 0x000000ac03207220 */ /* 0x008fe40000410000 */
[--C-:B------:R-:W-:Y:S02]  /*b9b0*/  FFMA.FTZ R65, R65, c[0x0][0x2d0], -R184.reuse ;  /* 0x0000b40041417a23 */ /* 0x100fe400000108b8 */
[--C-:B------:R-:W-:Y:S02]  /*b9c0*/  FFMA.FTZ R67, R67, c[0x0][0x2d0], -R185.reuse ;  /* 0x0000b40043437a23 */ /* 0x100fe400000108b9 */
[----:B------:R-:W-:Y:S01]  /*b9d0*/  FFMA.FTZ R52, R52, c[0x0][0x2d0], -R184 ;  /* 0x0000b40034347a23 */ /* 0x000fe200000108b8 */
[----:B------:R2:W3:Y:S01]  /*b9e0*/  MUFU.EX2 R200, R25 ;  /* 0x0000001900c87308 */ /* 0x0004e20000000800 */
[----:B------:R-:W-:Y:S02]  /*b9f0*/  FFMA.FTZ R61, R61, c[0x0][0x2d0], -R186 ;  /* 0x0000b4003d3d7a23 */ /* 0x000fe400000108ba */
[--C-:B------:R-:W-:Y:S02]  /*ba00*/  FFMA.FTZ R53, R53, c[0x0][0x2d0], -R184.reuse ;  /* 0x0000b40035357a23 */ /* 0x100fe400000108b8 */
[----:B-1----:R-:W-:Y:S02]  /*ba10*/  FMUL.FTZ R34, R0, R174 ;  /* 0x000000ae00227220 */ /* 0x002fe40000410000 */
[--C-:B------:R-:W-:Y:S02]  /*ba20*/  FFMA.FTZ R54, R54, c[0x0][0x2d0], -R185.reuse ;  /* 0x0000b40036367a23 */ /* 0x100fe400000108b9 */
[--C-:B------:R-:W-:Y:S01]  /*ba30*/  FFMA.FTZ R55, R55, c[0x0][0x2d0], -R185.reuse ;  /* 0x0000b40037377a23 */ /* 0x100fe200000108b9 */
[----:B------:R-:W-:Y:S01]  /*ba40*/  MUFU.EX2 R180, R45 ;  /* 0x0000002d00b47308 */ /* 0x000fe20000000800 */
[----:B------:R-:W-:Y:S01]  /*ba50*/  FFMA.FTZ R64, R64, c[0x0][0x2d0], -R184 ;  /* 0x0000b40040407a23 */ /* 0x000fe200000108b8 */
[-C--:B------:R-:W-:Y:S03]  /*ba60*/  HMMA.16816.F32.BF16 R32, R152, R162.reuse, R32 ;  /* 0x000000a29820723c */ /* 0x080fe60000041820 */
[----:B-----5:R-:W-:Y:S01]  /*ba70*/  F2FP.BF16.PACK_AB R24, R209, R210 ;  /* 0x000000d2d118723e */ /* 0x020fe200000010ff */
[----:B------:R-:W-:Y:S02]  /*ba80*/  FFMA.FTZ R66, R66, c[0x0][0x2d0], -R185 ;  /* 0x0000b40042427a23 */ /* 0x000fe400000108b9 */
[----:B------:R-:W-:Y:S02]  /*ba90*/  FFMA.FTZ R57, R57, c[0x0][0x2d0], -R186 ;  /* 0x0000b40039397a23 */ /* 0x000fe400000108ba */
[C---:B------:R-:W-:Y:S01]  /*baa0*/  HMMA.16816.F32.BF16 R136, R148.reuse, R162, R136 ;  /* 0x000000a29488723c */ /* 0x040fe20000041888 */
[----:B------:R-:W1:Y:S01]  /*bab0*/  LDSM.16.MT88.4 R160, [R214+0x2000] ;  /* 0x00200000d6a0783b */ /* 0x000e620000004200 */
[----:B------:R-:W-:Y:S02]  /*bac0*/  MUFU.EX2 R146, R47 ;  /* 0x0000002f00927308 */ /* 0x000fe40000000800 */
[----:B--2---:R-:W-:Y:S01]  /*bad0*/  F2FP.BF16.PACK_AB R25, R205, R206 ;  /* 0x000000cecd19723e */ /* 0x004fe200000010ff */
[--C-:B------:R-:W-:Y:S02]  /*bae0*/  FFMA.FTZ R58, R58, c[0x0][0x2d0], -R2.reuse ;  /* 0x0000b4003a3a7a23 */ /* 0x100fe40000010802 */
[----:B------:R-:W-:Y:S01]  /*baf0*/  FFMA.FTZ R59, R59, c[0x0][0x2d0], -R2 ;  /* 0x0000b4003b3b7a23 */ /* 0x000fe20000010802 */
[-C--:B----4-:R-:W-:Y:S04]  /*bb00*/  HMMA.16816.F32.BF16 R68, R148, R156.reuse, R68 ;  /* 0x0000009c9444723c */ /* 0x090fe80000041844 */
[----:B------:R-:W-:Y:S01]  /*bb10*/  MUFU.EX2 R65, R65 ;  /* 0x0000004100417308 */ /* 0x000fe20000000800 */
[----:B------:R-:W-:Y:S02]  /*bb20*/  FFMA.FTZ R60, R60, c[0x0][0x2d0], -R186 ;  /* 0x0000b4003c3c7a23 */ /* 0x000fe400000108ba */
[--C-:B------:R-:W-:Y:S01]  /*bb30*/  FFMA.FTZ R62, R62, c[0x0][0x2d0], -R2.reuse ;  /* 0x0000b4003e3e7a23 */ /* 0x100fe20000010802 */
[C---:B------:R-:W-:Y:S04]  /*bb40*/  HMMA.16816.F32.BF16 R72, R152.reuse, R156, R72 ;  /* 0x0000009c9848723c */ /* 0x040fe80000041848 */
[----:B------:R-:W-:Y:S02]  /*bb50*/  FFMA.FTZ R2, R63, c[0x0][0x2d0], -R2 ;  /* 0x0000b4003f027a23 */ /* 0x000fe40000010802 */
[----:B------:R-:W-:Y:S01]  /*bb60*/  MUFU.EX2 R67, R67 ;  /* 0x0000004300437308 */ /* 0x000fe20000000800 */
[----:B------:R-:W-:Y:S01]  /*bb70*/  FFMA.FTZ R56, R56, c[0x0][0x2d0], -R186 ;  /* 0x0000b40038387a23 */ /* 0x000fe200000108ba */
[-C--:B------:R-:W-:Y:S04]  /*bb80*/  HMMA.16816.F32.BF16 R76, R152, R158.reuse, R76 ;  /* 0x0000009e984c723c */ /* 0x080fe8000004184c */
[----:B------:R-:W-:Y:S02]  /*bb90*/  FFMA.FTZ R3, R3, R241, R231 ;  /* 0x000000f103037223 */ /* 0x000fe400000100e7 */
[----:B------:R-:W-:Y:S02]  /*bba0*/  FFMA.FTZ R140, R140, R243, R232 ;  /* 0x000000f38c8c7223 */ /* 0x000fe400000100e8 */
[C---:B------:R-:W-:Y:S01]  /*bbb0*/  HMMA.16816.F32.BF16 R80, R148.reuse, R158, R80 ;  /* 0x0000009e9450723c */ /* 0x040fe20000041850 */
[----:B------:R-:W2:Y:S01]  /*bbc0*/  LDSM.16.MT88.4 R156, [R213+0x400] ;  /* 0x00040000d59c783b */ /* 0x000ea20000004200 */
[----:B------:R-:W-:Y:S02]  /*bbd0*/  MUFU.EX2 R61, R61 ;  /* 0x0000003d003d7308 */ /* 0x000fe40000000800 */
[----:B------:R-:W-:Y:S02]  /*bbe0*/  FADD.FTZ R3, R230, R3 ;  /* 0x00000003e6037221 */ /* 0x000fe40000010000 */
[----:B------:R-:W-:Y:S02]  /*bbf0*/  FFMA.FTZ R141, R141, R242, R233 ;  /* 0x000000f28d8d7223 */ /* 0x000fe400000100e9 */
[----:B------:R-:W-:Y:S01]  /*bc00*/  FADD.FTZ R3, R229, R3 ;  /* 0x00000003e5037221 */ /* 0x000fe20000010000 */
[-C--:B-1----:R-:W-:Y:S03]  /*bc10*/  HMMA.16816.F32.BF16 R84, R148, R160.reuse, R84 ;  /* 0x000000a09454723c */ /* 0x082fe60000041854 */
[----:B------:R1:W-:Y:S05]  /*bc20*/  MUFU.EX2 R179, R26 ;  /* 0x0000001a00b37308 */ /* 0x0003ea0000000800 */
[C---:B------:R-:W-:Y:S05]  /*bc30*/  HMMA.16816.F32.BF16 R88, R152.reuse, R160, R88 ;  /* 0x000000a09858723c */ /* 0x040fea0000041858 */
[----:B------:R4:W5:Y:S03]  /*bc40*/  MUFU.EX2 R178, R27 ;  /* 0x0000001b00b27308 */ /* 0x0009660000000800 */
[-C--:B------:R-:W-:Y:S01]  /*bc50*/  HMMA.16816.F32.BF16 R92, R152, R162.reuse, R92 ;  /* 0x000000a2985c723c */ /* 0x080fe2000004185c */
[----:B------:R-:W-:Y:S06]  /*bc60*/  LDSM.16.MT88.4 R152, [R214+0x1400] ;  /* 0x00140000d698783b */ /* 0x000fec0000004200 */
[----:B------:R3:W-:Y:S01]  /*bc70*/  MUFU.EX2 R199, R28 ;  /* 0x0000001c00c77308 */ /* 0x0007e20000000800 */
[----:B------:R-:W-:Y:S01]  /*bc80*/  HMMA.16816.F32.BF16 R96, R148, R162, R96 ;  /* 0x000000a29460723c */ /* 0x000fe20000041860 */
[----:B------:R-:W5:Y:S03]  /*bc90*/  LDSM.16.MT88.4 R148, [R213+0x1400] ;  /* 0x00140000d594783b */ /* 0x000f660000004200 */
[----:B-1----:R-:W-:Y:S05]  /*bca0*/  F2FP.BF16.PACK_AB R26, R207, R208 ;  /* 0x000000d0cf1a723e */ /* 0x002fea00000010ff */
[----:B------:R5:W1:Y:S03]  /*bcb0*/  MUFU.EX2 R198, R29 ;  /* 0x0000001d00c67308 */ /* 0x000a660000000800 */
[----:B----4-:R-:W-:Y:S07]  /*bcc0*/  F2FP.BF16.PACK_AB R27, R202, R203 ;  /* 0x000000cbca1b723e */ /* 0x010fee00000010ff */
[----:B------:R1:W-:Y:S01]  /*bcd0*/  MUFU.EX2 R177, R30 ;  /* 0x0000001e00b17308 */ /* 0x0003e20000000800 */
[-C--:B--2---:R-:W-:Y:S05]  /*bce0*/  HMMA.16816.F32.BF16 R4, R24, R156.reuse, R4 ;  /* 0x0000009c1804723c */ /* 0x084fea0000041804 */
[----:B---3--:R-:W-:Y:S04]  /*bcf0*/  F2FP.BF16.PACK_AB R28, R200, R201 ;  /* 0x000000c9c81c723e */ /* 0x008fe800000010ff */
[----:B------:R-:W2:Y:S03]  /*bd00*/  MUFU.EX2 R176, R31 ;  /* 0x0000001f00b07308 */ /* 0x000ea60000000800 */
[----:B-----5:R-:W-:Y:S07]  /*bd10*/  F2FP.BF16.PACK_AB R29, R178, R179 ;  /* 0x000000b3b21d723e */ /* 0x020fee00000010ff */
[----:B------:R-:W-:Y:S01]  /*bd20*/  MUFU.EX2 R53, R53 ;  /* 0x0000003500357308 */ /* 0x000fe20000000800 */
[----:B-1----:R-:W-:Y:S09]  /*bd30*/  F2FP.BF16.PACK_AB R30, R198, R199 ;  /* 0x000000c7c61e723e */ /* 0x002ff200000010ff */
[----:B------:R-:W-:Y:S01]  /*bd40*/  MUFU.EX2 R54, R54 ;  /* 0x0000003600367308 */ /* 0x000fe20000000800 */
[----:B--2---:R-:W-:Y:S09]  /*bd50*/  F2FP.BF16.PACK_AB R31, R176, R177 ;  /* 0x000000b1b01f723e */ /* 0x004ff200000010ff */
[----:B------:R-:W-:Y:S01]  /*bd60*/  MUFU.EX2 R55, R55 ;  /* 0x0000003700377308 */ /* 0x000fe20000000800 */
[C---:B------:R-:W-:Y:S08]  /*bd70*/  HMMA.16816.F32.BF16 R8, R28.reuse, R156, R8 ;  /* 0x0000009c1c08723c */ /* 0x040ff00000041808 */
[-C--:B------:R-:W-:Y:S01]  /*bd80*/  HMMA.16816.F32.BF16 R12, R28, R158.reuse, R12 ;  /* 0x0000009e1c0c723c */ /* 0x080fe2000004180c */
[----:B------:R-:W-:Y:S07]  /*bd90*/  MUFU.EX2 R64, R64 ;  /* 0x0000004000407308 */ /* 0x000fee0000000800 */
[C---:B------:R-:W-:Y:S03]  /*bda0*/  HMMA.16816.F32.BF16 R16, R24.reuse, R158, R16 ;  /* 0x0000009e1810723c */ /* 0x040fe60000041810 */
[----:B------:R-:W-:Y:S05]  /*bdb0*/  MUFU.EX2 R66, R66 ;  /* 0x0000004200427308 */ /* 0x000fea0000000800 */
[-C--:B------:R-:W-:Y:S05]  /*bdc0*/  HMMA.16816.F32.BF16 R100, R24, R164.reuse, R100 ;  /* 0x000000a41864723c */ /* 0x080fea0000041864 */
[----:B------:R-:W-:Y:S03]  /*bdd0*/  MUFU.EX2 R57, R57 ;  /* 0x0000003900397308 */ /* 0x000fe60000000800 */
[C---:B------:R-:W-:Y:S07]  /*bde0*/  HMMA.16816.F32.BF16 R104, R28.reuse, R164, R104 ;  /* 0x000000a41c68723c */ /* 0x040fee0000041868 */
[----:B------:R-:W-:Y:S01]  /*bdf0*/  MUFU.EX2 R60, R60 ;  /* 0x0000003c003c7308 */ /* 0x000fe20000000800 */
[-C--:B------:R-:W-:Y:S08]  /*be00*/  HMMA.16816.F32.BF16 R108, R28, R166.reuse, R108 ;  /* 0x000000a61c6c723c */ /* 0x080ff0000004186c */
[C---:B------:R-:W-:Y:S01]  /*be10*/  HMMA.16816.F32.BF16 R112, R24.reuse, R166, R112 ;  /* 0x000000a61870723c */ /* 0x040fe20000041870 */
[----:B------:R-:W-:Y:S01]  /*be20*/  LDSM.16.MT88.4 R164, [R213+0xc00] ;  /* 0x000c0000d5a4783b */ /* 0x000fe20000004200 */
[----:B------:R-:W-:Y:S06]  /*be30*/  MUFU.EX2 R62, R62 ;  /* 0x0000003e003e7308 */ /* 0x000fec0000000800 */
[-C--:B------:R-:W-:Y:S04]  /*be40*/  HMMA.16816.F32.BF16 R116, R24, R148.reuse, R116 ;  /* 0x000000941874723c */ /* 0x080fe80000041874 */
[----:B------:R-:W-:Y:S04]  /*be50*/  MUFU.EX2 R56, R56 ;  /* 0x0000003800387308 */ /* 0x000fe80000000800 */
[C---:B------:R-:W-:Y:S06]  /*be60*/  HMMA.16816.F32.BF16 R120, R28.reuse, R148, R120 ;  /* 0x000000941c78723c */ /* 0x040fec0000041878 */
[----:B------:R-:W-:Y:S02]  /*be70*/  MUFU.EX2 R148, R42 ;  /* 0x0000002a00947308 */ /* 0x000fe40000000800 */
[-C--:B------:R-:W-:Y:S08]  /*be80*/  HMMA.16816.F32.BF16 R124, R28, R150.reuse, R124 ;  /* 0x000000961c7c723c */ /* 0x080ff0000004187c */
[C---:B------:R-:W-:Y:S01]  /*be90*/  HMMA.16816.F32.BF16 R128, R24.reuse, R150, R128 ;  /* 0x000000961880723c */ /* 0x040fe20000041880 */
[----:B------:R1:W2:Y:S07]  /*bea0*/  MUFU.EX2 R149, R43 ;  /* 0x0000002b00957308 */ /* 0x0002ae0000000800 */
[-C--:B------:R-:W-:Y:S03]  /*beb0*/  HMMA.16816.F32.BF16 R20, R24, R152.reuse, R20 ;  /* 0x000000981814723c */ /* 0x080fe60000041814 */
[----:B------:R3:W4:Y:S05]  /*bec0*/  MUFU.EX2 R151, R44 ;  /* 0x0000002c00977308 */ /* 0x00072a0000000800 */
[C---:B------:R-:W-:Y:S05]  /*bed0*/  HMMA.16816.F32.BF16 R132, R28.reuse, R152, R132 ;  /* 0x000000981c84723c */ /* 0x040fea0000041884 */
[----:B------:R-:W-:Y:S03]  /*bee0*/  MUFU.EX2 R150, R52 ;  /* 0x0000003400967308 */ /* 0x000fe60000000800 */
[-C--:B------:R-:W-:Y:S01]  /*bef0*/  HMMA.16816.F32.BF16 R32, R28, R154.reuse, R32 ;  /* 0x0000009a1c20723c */ /* 0x080fe20000041820 */
[----:B-1----:R-:W1:Y:S06]  /*bf00*/  LDSM.16.MT88.4 R40, [R213+0x800] ;  /* 0x00080000d528783b */ /* 0x002e6c0000004200 */
[----:B------:R5:W-:Y:S01]  /*bf10*/  MUFU.EX2 R52, R2 ;  /* 0x0000000200347308 */ /* 0x000be20000000800 */
[C---:B------:R-:W-:Y:S01]  /*bf20*/  HMMA.16816.F32.BF16 R136, R24.reuse, R154, R136 ;  /* 0x0000009a1888723c */ /* 0x040fe20000041888 */
[----:B---3--:R-:W-:Y:S07]  /*bf30*/  LDSM.16.MT88.4 R44, [R213+0x1800] ;  /* 0x00180000d52c783b */ /* 0x008fee0000004200 */
[-C--:B------:R-:W-:Y:S01]  /*bf40*/  HMMA.16816.F32.BF16 R68, R24, R36.reuse, R68 ;  /* 0x000000241844723c */ /* 0x080fe20000041844 */
[----:B------:R-:W-:Y:S07]  /*bf50*/  MUFU.EX2 R58, R58 ;  /* 0x0000003a003a7308 */ /* 0x000fee0000000800 */
[C---:B------:R-:W-:Y:S03]  /*bf60*/  HMMA.16816.F32.BF16 R72, R28.reuse, R36, R72 ;  /* 0x000000241c48723c */ /* 0x040fe60000041848 */
[----:B------:R-:W3:Y:S01]  /*bf70*/  MUFU.EX2 R59, R59 ;  /* 0x0000003b003b7308 */ /* 0x000ee20000000800 */
[----:B-----5:R-:W-:Y:S04]  /*bf80*/  FFMA.FTZ R2, R0, R240, R187 ;  /* 0x000000f000027223 */ /* 0x020fe800000100bb */
[-C--:B------:R-:W-:Y:S04]  /*bf90*/  HMMA.16816.F32.BF16 R76, R28, R38.reuse, R76 ;  /* 0x000000261c4c723c */ /* 0x080fe8000004184c */
[----:B------:R-:W-:Y:S02]  /*bfa0*/  FADD.FTZ R2, R188, R2 ;  /* 0x00000002bc027221 */ /* 0x000fe40000010000 */
[----:B------:R-:W-:Y:S02]  /*bfb0*/  FADD.FTZ R0, R237, R140 ;  /* 0x0000008ced007221 */ /* 0x000fe40000010000 */
[C---:B------:R-:W-:Y:S01]  /*bfc0*/  HMMA.16816.F32.BF16 R80, R24.reuse, R38, R80 ;  /* 0x000000261850723c */ /* 0x040fe20000041850 */
[----:B------:R-:W5:Y:S03]  /*bfd0*/  LDSM.16.MT88.4 R36, [R214+0x800] ;  /* 0x00080000d624783b */ /* 0x000f660000004200 */
[----:B------:R-:W-:Y:S02]  /*bfe0*/  FADD.FTZ R2, R189, R2 ;  /* 0x00000002bd027221 */ /* 0x000fe40000010000 */
[----:B------:R-:W-:Y:S02]  /*bff0*/  FADD.FTZ R0, R238, R0 ;  /* 0x00000000ee007221 */ /* 0x000fe40000010000 */
[-C--:B------:R-:W-:Y:S04]  /*c000*/  HMMA.16816.F32.BF16 R84, R24, R48.reuse, R84 ;  /* 0x000000301854723c */ /* 0x080fe80000041854 */
[----:B------:R-:W-:Y:S04]  /*c010*/  FADD.FTZ R0, R239, R0 ;  /* 0x00000000ef007221 */ /* 0x000fe80000010000 */
[C---:B------:R-:W-:Y:S08]  /*c020*/  HMMA.16816.F32.BF16 R88, R28.reuse, R48, R88 ;  /* 0x000000301c58723c */ /* 0x040ff00000041858 */
[-C--:B------:R-:W-:Y:S07]  /*c030*/  HMMA.16816.F32.BF16 R92, R28, R50.reuse, R92 ;  /* 0x000000321c5c723c */ /* 0x080fee000004185c */
[----:B------:R-:W-:Y:S01]  /*c040*/  F2FP.BF16.PACK_AB R28, R182, R181 ;  /* 0x000000b5b61c723e */ /* 0x000fe200000010ff */
[----:B------:R-:W-:Y:S01]  /*c050*/  HMMA.16816.F32.BF16 R96, R24, R50, R96 ;  /* 0x000000321860723c */ /* 0x000fe20000041860 */
[----:B------:R-:W-:Y:S03]  /*c060*/  LDSM.16.MT88.4 R48, [R214+0x1c00] ;  /* 0x001c0000d630783b */ /* 0x000fe60000004200 */
[----:B--2---:R-:W-:Y:S02]  /*c070*/  F2FP.BF16.PACK_AB R29, R149, R148 ;  /* 0x00000094951d723e */ /* 0x004fe400000010ff */
[----:B----4-:R-:W-:Y:S02]  /*c080*/  F2FP.BF16.PACK_AB R30, R180, R151 ;  /* 0x00000097b41e723e */ /* 0x010fe400000010ff */
[----:B------:R-:W-:Y:S04]  /*c090*/  F2FP.BF16.PACK_AB R24, R196, R197 ;  /* 0x000000c5c418723e */ /* 0x000fe800000010ff */
[----:B------:R-:W-:Y:S02]  /*c0a0*/  F2FP.BF16.PACK_AB R25, R194, R195 ;  /* 0x000000c3c219723e */ /* 0x000fe400000010ff */
[----:B------:R-:W-:Y:S02]  /*c0b0*/  F2FP.BF16.PACK_AB R26, R192, R193 ;  /* 0x000000c1c01a723e */ /* 0x000fe400000010ff */
[----:B------:R-:W-:Y:S02]  /*c0c0*/  F2FP.BF16.PACK_AB R27, R191, R183 ;  /* 0x000000b7bf1b723e */ /* 0x000fe400000010ff */
[----:B------:R-:W-:Y:S05]  /*c0d0*/  F2FP.BF16.PACK_AB R31, R146, R147 ;  /* 0x00000093921f723e */ /* 0x000fea00000010ff */
[-C--:B-1----:R-:W-:Y:S08]  /*c0e0*/  HMMA.16816.F32.BF16 R4, R24, R40.reuse, R4 ;  /* 0x000000281804723c */ /* 0x082ff00000041804 */
[C---:B------:R-:W-:Y:S08]  /*c0f0*/  HMMA.16816.F32.BF16 R8, R28.reuse, R40, R8 ;  /* 0x000000281c08723c */ /* 0x040ff00000041808 */
[-C--:B------:R-:W-:Y:S08]  /*c100*/  HMMA.16816.F32.BF16 R12, R28, R42.reuse, R12 ;  /* 0x0000002a1c0c723c */ /* 0x080ff0000004180c */
[C---:B------:R-:W-:Y:S01]  /*c110*/  HMMA.16816.F32.BF16 R16, R24.reuse, R42, R16 ;  /* 0x0000002a1810723c */ /* 0x040fe20000041810 */
[----:B------:R-:W1:Y:S07]  /*c120*/  LDSM.16.MT88.4 R40, [R214+0x1800] ;  /* 0x00180000d628783b */ /* 0x000e6e0000004200 */
[-C--:B-----5:R-:W-:Y:S08]  /*c130*/  HMMA.16816.F32.BF16 R100, R24, R36.reuse, R100 ;  /* 0x000000241864723c */ /* 0x0a0ff00000041864 */
        /* <DEDUP_REMOVED lines=19> */
[-C--:B----4-:R-:W-:Y:S08]  /*c270*/  HMMA.16816.F32.BF16 R84, R24, R44.reuse, R84 ;  /* 0x0000002c1854723c */ /* 0x090ff00000041854 */
[C---:B------:R-:W-:Y:S08]  /*c280*/  HMMA.16816.F32.BF16 R88, R28.reuse, R44, R88 ;  /* 0x0000002c1c58723c */ /* 0x040ff00000041858 */
[-C--:B------:R-:W-:Y:S07]  /*c290*/  HMMA.16816.F32.BF16 R92, R28, R46.reuse, R92 ;  /* 0x0000002e1c5c723c */ /* 0x080fee000004185c */
[----:B------:R-:W-:Y:S01]  /*c2a0*/  F2FP.BF16.PACK_AB R28, R57, R56 ;  /* 0x00000038391c723e */ /* 0x000fe200000010ff */
[----:B------:R-:W-:Y:S01]  /*c2b0*/  HMMA.16816.F32.BF16 R96, R24, R46, R96 ;  /* 0x0000002e1860723c */ /* 0x000fe20000041860 */
[----:B------:R-:W2:Y:S03]  /*c2c0*/  LDSM.16.MT88.4 R44, [R213+0x2c00] ;  /* 0x002c0000d52c783b */ /* 0x000ea60000004200 */
[----:B---3--:R-:W-:Y:S02]  /*c2d0*/  F2FP.BF16.PACK_AB R29, R59, R58 ;  /* 0x0000003a3b1d723e */ /* 0x008fe400000010ff */
[----:B------:R-:W-:Y:S02]  /*c2e0*/  F2FP.BF16.PACK_AB R30, R61, R60 ;  /* 0x0000003c3d1e723e */ /* 0x000fe400000010ff */
[----:B------:R-:W-:Y:S04]  /*c2f0*/  F2FP.BF16.PACK_AB R24, R53, R150 ;  /* 0x000000963518723e */ /* 0x000fe800000010ff */
[----:B------:R-:W-:Y:S02]  /*c300*/  F2FP.BF16.PACK_AB R25, R55, R54 ;  /* 0x000000363719723e */ /* 0x000fe400000010ff */
[----:B------:R-:W-:Y:S02]  /*c310*/  F2FP.BF16.PACK_AB R26, R65, R64 ;  /* 0x00000040411a723e */ /* 0x000fe400000010ff */
[----:B------:R-:W-:Y:S02]  /*c320*/  F2FP.BF16.PACK_AB R27, R67, R66 ;  /* 0x00000042431b723e */ /* 0x000fe400000010ff */
[----:B------:R-:W-:Y:S05]  /*c330*/  F2FP.BF16.PACK_AB R31, R52, R62 ;  /* 0x0000003e341f723e */ /* 0x000fea00000010ff */
[-C--:B------:R-:W-:Y:S01]  /*c340*/  HMMA.16816.F32.BF16 R152, R24, R164.reuse, R4 ;  /* 0x000000a41898723c */ /* 0x080fe20000041804 */
[----:B------:R-:W3:Y:S07]  /*c350*/  LDSM.16.MT88.4 R4, [R214+0x2c00] ;  /* 0x002c0000d604783b */ /* 0x000eee0000004200 */
        /* <DEDUP_REMOVED lines=12> */
[----:B------:R-:W-:Y:S04]  /*c420*/  FADD.FTZ R11, R235, R11 ;  /* 0x0000000beb0b7221 */ /* 0x000fe80000010000 */
[-C--:B------:R-:W-:Y:S04]  /*c430*/  HMMA.16816.F32.BF16 R108, R28, R38.reuse, R108 ;  /* 0x000000261c6c723c */ /* 0x080fe8000004186c */
[----:B------:R-:W-:Y:S04]  /*c440*/  FADD.FTZ R11, R234, R11 ;  /* 0x0000000bea0b7221 */ /* 0x000fe80000010000 */
        /* <DEDUP_REMOVED lines=36> */
[C---:B------:R-:W-:Y:S08]  /*c690*/  HMMA.16816.F32.BF16 R80, R24.reuse, R46, R80 ;  /* 0x0000002e1850723c */ /* 0x040ff00000041850 */
[-C--:B---3--:R-:W-:Y:S08]  /*c6a0*/  HMMA.16816.F32.BF16 R84, R24, R4.reuse, R84 ;  /* 0x000000041854723c */ /* 0x088ff00000041854 */
[C---:B------:R-:W-:Y:S07]  /*c6b0*/  HMMA.16816.F32.BF16 R88, R28.reuse, R4, R88 ;  /* 0x000000041c58723c */ /* 0x040fee0000041858 */
[----:B------:R-:W-:Y:S01]  /*c6c0*/  FADD.FTZ R5, R151, R3 ;  /* 0x0000000397057221 */ /* 0x000fe20000010000 */
[-C--:B------:R-:W-:Y:S04]  /*c6d0*/  HMMA.16816.F32.BF16 R92, R28, R6.reuse, R92 ;  /* 0x000000061c5c723c */ /* 0x080fe8000004185c */
[----:B------:R-:W-:Y:S02]  /*c6e0*/  FADD.FTZ R4, R147, R2 ;  /* 0x0000000293047221 */ /* 0x000fe40000010000 */
[----:B------:R-:W-:Y:S02]  /*c6f0*/  FADD.FTZ R3, R191, R9 ;  /* 0x00000009bf037221 */ /* 0x000fe40000010000 */
[----:B------:R-:W-:Y:S01]  /*c700*/  FADD.FTZ R2, R180, R5 ;  /* 0x00000005b4027221 */ /* 0x000fe20000010000 */
[----:B------:R-:W-:Y:S04]  /*c710*/  HMMA.16816.F32.BF16 R96, R24, R6, R96 ;  /* 0x000000061860723c */ /* 0x000fe80000041860 */
[----:B------:R-:W-:Y:S01]  /*c720*/  FADD.FTZ R0, R146, R4 ;  /* 0x0000000492007221 */ /* 0x000fe20000010000 */
[----:B------:R-:W-:Y:S01]  /*c730*/  MOV R146, R142 ;  /* 0x0000008e00927202 */ /* 0x000fe20000000f00 */
        /* <DEDUP_REMOVED lines=14> */
[----:B------:R-:W-:Y:S03]  /*c820*/  FADD.FTZ R0, R62, R6 ;  /* 0x000000063e007221 */ /* 0x000fe60000010000 */
[----:B------:R1:W-:Y:S01]  /*c830*/  STL [R1+0x24], R3 ;  /* 0x0000240301007387 */ /* 0x0003e20000100800 */
[----:B------:R-:W-:Y:S03]  /*c840*/  FADD.FTZ R0, R52, R0 ;  /* 0x0000000034007221 */ /* 0x000fe60000010000 */
[----:B------:R2:W-:Y:S04]  /*c850*/  STL [R1+0x28], R2 ;  /* 0x0000280201007387 */ /* 0x0005e80000100800 */
[----:B------:R3:W-:Y:S01]  /*c860*/  STL [R1+0x2c], R0 ;  /* 0x00002c0001007387 */ /* 0x0007e20000100800 */
[----:B-1----:R-:W-:Y:S02]  /*c870*/  MOV R3, R143 ;  /* 0x0000008f00037202 */ /* 0x002fe40000000f00 */
[----:B--2---:R-:W-:Y:S02]  /*c880*/  MOV R2, R144 ;  /* 0x0000009000027202 */ /* 0x004fe40000000f00 */
[----:B---3--:R-:W-:Y:S01]  /*c890*/  MOV R0, R145 ;  /* 0x0000009100007202 */ /* 0x008fe20000000f00 */
[----:B------:R-:W-:-:S05]  /*c8a0*/  @P0 BRA `(.L_x_2437) ;  /* 0xffffcea000000947 */ /* 0x000fca000383ffff */
.L_x_2436:
[----:B------:R-:W-:Y:S02]  /*c8b0*/  MOV R10, 0x1f ;  /* 0x0000001f000a7802 */ /* 0x000fe40000000f00 */
[----:B------:R-:W-:Y:S01]  /*c8c0*/  MOV R9, 0xffffffff ;  /* 0xffffffff00097802 */ /* 0x000fe20000000f00 */
[----:B------:R-:W-:Y:S05]  /*c8d0*/  BRA.DIV ~URZ, `(.L_x_2438) ;  /* 0x000028a27f007947 */ /* 0x000fea000b800000 */
[----:B------:R-:W2:Y:S04]  /*c8e0*/  LDL R0, [R1+0x20] ;  /* 0x0000200001007983 */ /* 0x000ea80000100800 */
[----:B--2---:R1:W2:Y:S02]  /*c8f0*/  SHFL.BFLY PT, R5, R0, 0x2, 0x1f ;  /* 0x0c401f0000057f89 */ /* 0x0042a400000e0000 */
.L_x_2462:
        /* <DEDUP_REMOVED lines=19> */
.L_x_2463:
        /* <DEDUP_REMOVED lines=134> */
.L_x_2419:
        /* <DEDUP_REMOVED lines=19> */
.L_x_2441:
[----:B--2---:R-:W-:Y:S05]  /*d3c0*/  BSYNC B0 ;  /* 0x0000000000007941 */ /* 0x004fea0003800000 */
.L_x_2440:
        /* <DEDUP_REMOVED lines=14> */
[----:B-1----:R-:W-:Y:S05]  /*d4b0*/  CALL.REL.NOINC `($__internal_43_$__cuda_sm70_shflsync_idx_p) ;  /* 0x0000203000007944 */ /* 0x002fea0003c00000 */
.L_x_2444:
        /* <DEDUP_REMOVED lines=179> */
.L_x_2446:
[----:B-1----:R-:W-:Y:S05]  /*dff0*/  BSYNC B0 ;  /* 0x0000000000007941 */ /* 0x002fea0003800000 */
.L_x_2445:
        /* <DEDUP_REMOVED lines=52> */
.L_x_2448:
[----:B------:R-:W-:Y:S05]  /*e340*/  BSYNC B0 ;  /* 0x0000000000007941 */ /* 0x000fea0003800000 */
.L_x_2447:
        /* <DEDUP_REMOVED lines=52> */
.L_x_2450:
[----:B------:R-:W-:Y:S05]  /*e690*/  BSYNC B0 ;  /* 0x0000000000007941 */ /* 0x000fea0003800000 */
.L_x_2449:
        /* <DEDUP_REMOVED lines=53> */
.L_x_2443:
        /* <DEDUP_REMOVED lines=44> */
.L_x_2451:
[----:B------:R-:W-:Y:S05]  /*ecb0*/  BSYNC B1 ;  /* 0x0000000000017941 */ /* 0x000fea0003800000 */
.L_x_2442:
        /* <DEDUP_REMOVED lines=10> */
.L_x_2464:
[----:B-1----:R-:W1:Y:S01]  /*ed60*/  S2R R2, SR_TID.X ;  /* 0x0000000000027919 */ /* 0x002e620000002100 */
[----:B------:R-:W-:Y:S03]  /*ed70*/  WARPSYNC 0xffffffff ;  /* 0xffffffff00007948 */ /* 0x000fe60003800000 */
[----:B------:R-:W-:Y:S06]  /*ed80*/  BAR.SYNC.DEFER_BLOCKING 0x4, 0x80 ;  /* 0x0102000000007b1d */ /* 0x000fec0000010000 */
[----:B---3--:R3:W-:Y:S01]  /*ed90*/  STL [R1+0x58], R0 ;  /* 0x0000580001007387 */ /* 0x0087e20000100800 */
[----:B-1----:R-:W-:-:S13]  /*eda0*/  LOP3.LUT P0, RZ, R2, 0x7f, RZ, 0xc0, !PT ;  /* 0x0000007f02ff7812 */ /* 0x002fda000780c0ff */
[----:B------:R3:W-:Y:S04]  /*edb0*/  @!P0 STS [0xc100], R36 ;  /* 0x00c10024ff008388 */ /* 0x0007e80000000800 */
[----:B------:R-:W-:Y:S06]  /*edc0*/  BAR.ARV 0x5, 0x80 ;  /* 0x0142000000007b1d */ /* 0x000fec0000002000 */
.L_x_2452:
[----:B--23--:R-:W2:Y:S02]  /*edd0*/  LDL R0, [R1+0x58] ;  /* 0x0000580001007983 */ /* 0x00cea40000100800 */
[----:B--2---:R-:W-:-:S13]  /*ede0*/  ISETP.GE.AND P0, PT, R0, c[0x0][0x538], PT ;  /* 0x00014e0000007a0c */ /* 0x004fda0003f06270 */
[----:B-1--4-:R-:W-:Y:S01]  /*edf0*/  @P0 CALL.REL.NOINC `(.L_x_2454) ;  /* 0x0000001000000944 */ /* 0x012fe20003c00000 */
[----:B------:R-:W-:Y:S05]  /*ee00*/  BRA `(.L_x_2455) ;  /* 0xffff1a2000007947 */ /* 0x000fea000383ffff */
.L_x_2454:
[----:B------:R-:W-:Y:S05]  /*ee10*/  EXIT ;  /* 0x000000000000794d */ /* 0x000fea0003800000 */
.L_x_2420:
[----:B------:R-:W-:Y:S01]  /*ee20*/  IMAD.MOV.U32 R7, RZ, RZ, R14 ;  /* 0x000000ffff077224 */ /* 0x000fe200078e000e */
[----:B------:R-:W-:Y:S01]  /*ee30*/  MOV R6, RZ ;  /* 0x000000ff00067202 */ /* 0x000fe20000000f00 */
[----:B-1----:R-:W-:Y:S01]  /*ee40*/  IMAD.MOV.U32 R3, RZ, RZ, 0x1c1f ;  /* 0x00001c1fff037424 */ /* 0x002fe200078e00ff */
[----:B------:R-:W-:Y:S02]  /*ee50*/  MOV R2, 0xee70 ;  /* 0x0000ee7000027802 */ /* 0x000fe40000000f00 */
[----:B------:R-:W-:Y:S05]  /*ee60*/  CALL.REL.NOINC `($__internal_43_$__cuda_sm70_shflsync_idx_p) ;  /* 0x0000068000007944 */ /* 0x000fea0003c00000 */
[----:B------:R-:W-:Y:S01]  /*ee70*/  MOV R5, R6 ;  /* 0x0000000600057202 */ /* 0x000fe20000000f00 */
[----:B------:R-:W-:Y:S05]  /*ee80*/  BRA `(.L_x_2456) ;  /* 0xffff29b000007947 */ /* 0x000fea000383ffff */
.L_x_2421:
[----:B------:R-:W-:Y:S01]  /*ee90*/  IMAD.MOV.U32 R7, RZ, RZ, R16 ;  /* 0x000000ffff077224 */ /* 0x000fe200078e0010 */
[----:B------:R-:W-:Y:S01]  /*eea0*/  MOV R6, RZ ;  /* 0x000000ff00067202 */ /* 0x000fe20000000f00 */
[----:B-1----:R-:W-:Y:S01]  /*eeb0*/  IMAD.MOV.U32 R3, RZ, RZ, 0x1c1f ;  /* 0x00001c1fff037424 */ /* 0x002fe200078e00ff */
[----:B------:R-:W-:Y:S02]  /*eec0*/  MOV R2, 0xeee0 ;  /* 0x0000eee000027802 */ /* 0x000fe40000000f00 */
[----:B--23--:R-:W-:Y:S05]  /*eed0*/  CALL.REL.NOINC `($__internal_43_$__cuda_sm70_shflsync_idx_p) ;  /* 0x0000061000007944 */ /* 0x00cfea0003c00000 */
[----:B------:R-:W-:Y:S01]  /*eee0*/  MOV R2, R6 ;  /* 0x0000000600027202 */ /* 0x000fe20000000f00 */
[----:B------:R-:W-:Y:S05]  /*eef0*/  BRA `(.L_x_2457) ;  /* 0xffff296000007947 */ /* 0x000fea000383ffff */
.L_x_2424:
[----:B--2---:R-:W-:Y:S01]  /*ef00*/  IMAD.MOV.U32 R7, RZ, RZ, R14 ;  /* 0x000000ffff077224 */ /* 0x004fe200078e000e */
[----:B------:R-:W-:Y:S01]  /*ef10*/  MOV R6, 0x1 ;  /* 0x0000000100067802 */ /* 0x000fe20000000f00 */
[----:B------:R-:W-:Y:S01]  /*ef20*/  IMAD.MOV.U32 R3, RZ, RZ, 0x1c1f ;  /* 0x00001c1fff037424 */ /* 0x000fe200078e00ff */
[----:B----4-:R-:W-:-:S02]  /*ef30*/  MOV R2, 0xef50 ;  /* 0x0000ef5000027802 */ /* 0x010fc40000000f00 */
[----:B-1-3--:R-:W-:Y:S05]  /*ef40*/  CALL.REL.NOINC `($__internal_43_$__cuda_sm70_shflsync_idx_p) ;  /* 0x000005a000007944 */ /* 0x00afea0003c00000 */
[----:B------:R-:W-:Y:S01]  /*ef50*/  IMAD.MOV.U32 R5, RZ, RZ, R6 ;  /* 0x000000ffff057224 */ /* 0x000fe200078e0006 */
[----:B------:R-:W-:Y:S01]  /*ef60*/  MOV R6, 0x1 ;  /* 0x0000000100067802 */ /* 0x000fe20000000f00 */
[----:B------:R-:W-:Y:S01]  /*ef70*/  IMAD.MOV.U32 R7, RZ, RZ, R16 ;  /* 0x000000ffff077224 */ /* 0x000fe200078e0010 */
[----:B------:R-:W-:-:S02]  /*ef80*/  MOV R3, 0x1c1f ;  /* 0x00001c1f00037802 */ /* 0x000fc40000000f00 */
[----:B------:R-:W-:Y:S02]  /*ef90*/  MOV R2, 0xefb0 ;  /* 0x0000efb000027802 */ /* 0x000fe40000000f00 */
[----:B------:R-:W-:Y:S05]  /*efa0*/  CALL.REL.NOINC `($__internal_43_$__cuda_sm70_shflsync_idx_p) ;  /* 0x0000054000007944 */ /* 0x000fea0003c00000 */
[----:B------:R-:W-:Y:S01]  /*efb0*/  MOV R2, R6 ;  /* 0x0000000600027202 */ /* 0x000fe20000000f00 */
[----:B------:R-:W-:Y:S05]  /*efc0*/  BRA `(.L_x_2458) ;  /* 0xffff2a6000007947 */ /* 0x000fea000383ffff */
.L_x_2427:
[----:B-1----:R-:W-:Y:S01]  /*efd0*/  IMAD.MOV.U32 R7, RZ, RZ, R14 ;  /* 0x000000ffff077224 */ /* 0x002fe200078e000e */
[----:B------:R-:W-:Y:S01]  /*efe0*/  MOV R6, 0x2 ;  /* 0x0000000200067802 */ /* 0x000fe20000000f00 */
[----:B------:R-:W-:Y:S01]  /*eff0*/  IMAD.MOV.U32 R3, RZ, RZ, 0x1c1f ;  /* 0x00001c1fff037424 */ /* 0x000fe200078e00ff */
[----:B--2---:R-:W-:Y:S02]  /*f000*/  MOV R2, 0xf020 ;  /* 0x0000f02000027802 */ /* 0x004fe40000000f00 */
[----:B---3--:R-:W-:Y:S05]  /*f010*/  CALL.REL.NOINC `($__internal_43_$__cuda_sm70_shflsync_idx_p) ;  /* 0x000004d000007944 */ /* 0x008fea0003c00000 */
[----:B------:R-:W-:Y:S01]  /*f020*/  MOV R5, R6 ;  /* 0x0000000600057202 */ /* 0x000fe20000000f00 */
[----:B------:R-:W-:Y:S05]  /*f030*/  BRA `(.L_x_2459) ;  /* 0xffff2ba000007947 */ /* 0x000fea000383ffff */
.L_x_2428:
[----:B------:R-:W-:Y:S01]  /*f040*/  IMAD.MOV.U32 R7, RZ, RZ, R16 ;  /* 0x000000ffff077224 */ /* 0x000fe200078e0010 */
[----:B------:R-:W-:Y:S01]  /*f050*/  MOV R6, 0x2 ;  /* 0x0000000200067802 */ /* 0x000fe20000000f00 */
[----:B------:R-:W-:Y:S01]  /*f060*/  IMAD.MOV.U32 R3, RZ, RZ, 0x1c1f ;  /* 0x00001c1fff037424 */ /* 0x000fe200078e00ff */
[----:B--2---:R-:W-:Y:S02]  /*f070*/  MOV R2, 0xf090 ;  /* 0x0000f09000027802 */ /* 0x004fe40000000f00 */
[----:B-1-34-:R-:W-:Y:S05]  /*f080*/  CALL.REL.NOINC `($__internal_43_$__cuda_sm70_shflsync_idx_p) ;  /* 0x0000046000007944 */ /* 0x01afea0003c00000 */
[----:B------:R-:W-:Y:S01]  /*f090*/  MOV R2, R6 ;  /* 0x0000000600027202 */ /* 0x000fe20000000f00 */
[----:B------:R-:W-:Y:S05]  /*f0a0*/  BRA `(.L_x_2460) ;  /* 0xffff2b5000007947 */ /* 0x000fea000383ffff */
.L_x_2431:
[----:B-1----:R-:W-:Y:S01]  /*f0b0*/  IMAD.MOV.U32 R7, RZ, RZ, R14 ;  /* 0x000000ffff077224 */ /* 0x002fe200078e000e */
[----:B------:R-:W-:Y:S01]  /*f0c0*/  MOV R6, 0x3 ;  /* 0x0000000300067802 */ /* 0x000fe20000000f00 */
[----:B------:R-:W-:Y:S01]  /*f0d0*/  IMAD.MOV.U32 R3, RZ, RZ, 0x1c1f ;  /* 0x00001c1fff037424 */ /* 0x000fe200078e00ff */
[----:B------:R-:W-:-:S02]  /*f0e0*/  MOV R2, 0xf100 ;  /* 0x0000f10000027802 */ /* 0x000fc40000000f00 */
[----:B--234-:R-:W-:Y:S05]  /*f0f0*/  CALL.REL.NOINC `($__internal_43_$__cuda_sm70_shflsync_idx_p) ;  /* 0x000003f000007944 */ /* 0x01cfea0003c00000 */
        /* <DEDUP_REMOVED lines=8> */
.L_x_2438:
[----:B------:R1:W5:Y:S01]  /*f180*/  LDL R0, [R1+0x20] ;  /* 0x0000200001007983 */ /* 0x0003620000100800 */
[----:B------:R-:W-:Y:S02]  /*f190*/  MOV R3, 0x2 ;  /* 0x0000000200037802 */ /* 0x000fe40000000f00 */
[----:B------:R-:W-:Y:S02]  /*f1a0*/  MOV R2, 0xf1c0 ;  /* 0x0000f1c000027802 */ /* 0x000fe40000000f00 */
[----:B-1---5:R-:W-:Y:S05]  /*f1b0*/  CALL.REL.NOINC `($__internal_42_$__cuda_sm70_shflsync_bfly_p) ;  /* 0x000002f000007944 */ /* 0x022fea0003c00000 */
[----:B------:R-:W-:Y:S01]  /*f1c0*/  MOV R5, R8 ;  /* 0x0000000800057202 */ /* 0x000fe20000000f00 */
[----:B------:R-:W-:Y:S05]  /*f1d0*/  BRA `(.L_x_2462) ;  /* 0xffffd72000007947 */ /* 0x000fea000383ffff */
.L_x_2439:
[----:B------:R-:W-:Y:S01]  /*f1e0*/  IMAD.MOV.U32 R0, RZ, RZ, R5 ;  /* 0x000000ffff007224 */ /* 0x000fe200078e0005 */
[----:B------:R-:W-:Y:S02]  /*f1f0*/  MOV R3, 0x1 ;  /* 0x0000000100037802 */ /* 0x000fe40000000f00 */
[----:B------:R-:W-:Y:S02]  /*f200*/  MOV R2, 0xf220 ;  /* 0x0000f22000027802 */ /* 0x000fe40000000f00 */
[----:B------:R-:W-:Y:S05]  /*f210*/  CALL.REL.NOINC `($__internal_42_$__cuda_sm70_shflsync_bfly_p) ;  /* 0x0000029000007944 */ /* 0x000fea0003c00000 */
[----:B------:R1:W5:Y:S01]  /*f220*/  LDL R0, [R1+0x24] ;  /* 0x0000240001007983 */ /* 0x0003620000100800 */
[----:B------:R-:W-:Y:S01]  /*f230*/  FADD.FTZ R5, R5, R8 ;  /* 0x0000000805057221 */ /* 0x000fe20000010000 */
[----:B------:R-:W-:-:S02]  /*f240*/  MOV R3, 0x2 ;  /* 0x0000000200037802 */ /* 0x000fc40000000f00 */
[----:B------:R-:W-:Y:S02]  /*f250*/  MOV R2, 0xf270 ;  /* 0x0000f27000027802 */ /* 0x000fe40000000f00 */
[----:B-1---5:R-:W-:Y:S05]  /*f260*/  CALL.REL.NOINC `($__internal_42_$__cuda_sm70_shflsync_bfly_p) ;  /* 0x0000024000007944 */ /* 0x022fea0003c00000 */
[----:B------:R-:W2:Y:S01]  /*f270*/  LDL.LU R0, [R1+0x24] ;  /* 0x0000240001007983 */ /* 0x000ea20000300800 */
[----:B------:R-:W-:Y:S02]  /*f280*/  MOV R3, 0x1 ;  /* 0x0000000100037802 */ /* 0x000fe40000000f00 */
[----:B------:R-:W-:Y:S01]  /*f290*/  MOV R2, 0xf2d0 ;  /* 0x0000f2d000027802 */ /* 0x000fe20000000f00 */
[----:B--2---:R-:W-:-:S05]  /*f2a0*/  FADD.FTZ R4, R0, R8 ;  /* 0x0000000800047221 */ /* 0x004fca0000010000 */
[----:B------:R-:W-:Y:S02]  /*f2b0*/  MOV R0, R4 ;  /* 0x0000000400007202 */ /* 0x000fe40000000f00 */
[----:B------:R-:W-:Y:S05]  /*f2c0*/  CALL.REL.NOINC `($__internal_42_$__cuda_sm70_shflsync_bfly_p) ;  /* 0x000001e000007944 */ /* 0x000fea0003c00000 */
[----:B------:R1:W5:Y:S01]  /*f2d0*/  LDL R0, [R1+0x28] ;  /* 0x0000280001007983 */ /* 0x0003620000100800 */
[----:B------:R-:W-:Y:S01]  /*f2e0*/  FADD.FTZ R4, R4, R8 ;  /* 0x0000000804047221 */ /* 0x000fe20000010000 */
[----:B------:R-:W-:Y:S02]  /*f2f0*/  MOV R3, 0x2 ;  /* 0x0000000200037802 */ /* 0x000fe40000000f00 */
        /* <DEDUP_REMOVED lines=19> */
[----:B------:R-:W-:Y:S05]  /*f430*/  BRA `(.L_x_2463) ;  /* 0xffffd5f000007947 */ /* 0x000fea000383ffff */
.L_x_2453:
[----:B-1----:R-:W-:Y:S01]  /*f440*/  IMAD.MOV.U32 R7, RZ, RZ, R36 ;  /* 0x000000ffff077224 */ /* 0x002fe200078e0024 */
[----:B------:R-:W-:Y:S01]  /*f450*/  MOV R6, RZ ;  /* 0x000000ff00067202 */ /* 0x000fe20000000f00 */
[----:B------:R-:W-:Y:S01]  /*f460*/  IMAD.MOV.U32 R3, RZ, RZ, 0x1f ;  /* 0x0000001fff037424 */ /* 0x000fe200078e00ff */
[----:B------:R-:W-:Y:S02]  /*f470*/  MOV R2, 0xf490 ;  /* 0x0000f49000027802 */ /* 0x000fe40000000f00 */
[----:B--2-4-:R-:W-:Y:S05]  /*f480*/  CALL.REL.NOINC `($__internal_43_$__cuda_sm70_shflsync_idx_p) ;  /* 0x0000006000007944 */ /* 0x014fea0003c00000 */
[----:B------:R-:W-:Y:S01]  /*f490*/  MOV R0, R6 ;  /* 0x0000000600007202 */ /* 0x000fe20000000f00 */
[----:B------:R-:W-:Y:S05]  /*f4a0*/  BRA `(.L_x_2464) ;  /* 0xfffff8b000007947 */ /* 0x000fea000383ffff */
        .weak           $__internal_42_$__cuda_sm70_shflsync_bfly_p
        .type           $__internal_42_$__cuda_sm70_shflsync_bfly_p,@function
        .size           $__internal_42_$__cuda_sm70_shflsync_bfly_p,($__internal_43_$__cuda_sm70_shflsync_idx_p - $__internal_42_$__cuda_sm70_shflsync_bfly_p)
$__internal_42_$__cuda_sm70_shflsync_bfly_p:
[----:B------:R-:W-:Y:S04]  /*f4b0*/  WARPSYNC R9 ;  /* 0x0000000900007348 */ /* 0x000fe80003800000 */
[----:B------:R1:W2:Y:S02]  /*f4c0*/  SHFL.BFLY PT, R8, R0, R3, R10 ;  /* 0x0c00000300087389 */ /* 0x0002a400000e000a */
[----:B-1----:R-:W-:-:S04]  /*f4d0*/  MOV R3, 0x0 ;  /* 0x0000000000037802 */ /* 0x002fc80000000f00 */
[----:B--2---:R-:W-:Y:S05]  /*f4e0*/  RET.REL.NODEC R2 `(_ZN7cutlass13device_kernelIN5flash19enable_sm80_to_sm89INS1_16FlashAttnFwdSm80INS1_25CollectiveMainloopFwdSm80ILi4ELi1ELb0EN4cute5tupleIJNS5_1CILi128EEENS7_ILi64EEENS7_ILi96EEEEEELi96ENS_10bfloat16_tEfNS_4arch4Sm80ELb1ELb0ELb0ELb0ELb0ELb0ELb1ELb1EEENS1_21CollectiveEpilogueFwdINS6_IJS8_SA_S9_EEENS6_IJNS7_ILi1EEESI_SI_EEESC_SE_Li128ELb0ELb1ELb1ELb0EEENS1_30DynamicPersistentTileSchedulerILi128ELi128ELb1ELb1ELb0EEEEEEEEEvNT_6ParamsE) ;  /* 0xffff0b1002007950 */ /* 0x004fea0003c3ffff */
        .weak           $__internal_43_$__cuda_sm70_shflsync_idx_p
        .type           $__internal_43_$__cuda_sm70_shflsync_idx_p,@function
        .size           $__internal_43_$__cuda_sm70_shflsync_idx_p,(.L_x_2905 - $__internal_43_$__cuda_sm70_shflsync_idx_p)
$__internal_43_$__cuda_sm70_shflsync_idx_p:
[----:B------:R-:W-:-:S04]  /*f4f0*/  MOV R8, 0xffffffff ;  /* 0xffffffff00087802 */ /* 0x000fc80000000f00 */
[----:B------:R-:W-:Y:S04]  /*f500*/  WARPSYNC R8 ;  /* 0x0000000800007348 */ /* 0x000fe80003800000 */
[----:B------:R1:W2:Y:S02]  /*f510*/  SHFL.IDX PT, R6, R7, R6, R3 ;  /* 0x0000000607067389 */ /* 0x0002a400000e0003 */
[----:B-1----:R-:W-:-:S04]  /*f520*/  MOV R3, 0x0 ;  /* 0x0000000000037802 */ /* 0x002fc80000000f00 */
[----:B--2---:R-:W-:Y:S05]  /*f530*/  RET.REL.NODEC R2 `(_ZN7cutlass13device_kernelIN5flash19enable_sm80_to_sm89INS1_16FlashAttnFwdSm80INS1_25CollectiveMainloopFwdSm80ILi4ELi1ELb0EN4cute5tupleIJNS5_1CILi128EEENS7_ILi64EEENS7_ILi96EEEEEELi96ENS_10bfloat16_tEfNS_4arch4Sm80ELb1ELb0ELb0ELb0ELb0ELb0ELb1ELb1EEENS1_21CollectiveEpilogueFwdINS6_IJS8_SA_S9_EEENS6_IJNS7_ILi1EEESI_SI_EEESC_SE_Li128ELb0ELb1ELb1ELb0EEENS1_30DynamicPersistentTileSchedulerILi128ELi128ELb1ELb1ELb0EEEEEEEEEvNT_6ParamsE) ;  /* 0xffff0ac002007950 */ /* 0x004fea0003c3ffff */
.L_x_2465:
        /* <DEDUP_REMOVED lines=12> */
.L_x_2905:


//--------------------- .text._ZN7cutlass13device_kernelIN5flash19enable_sm80_to_sm89INS1_16FlashAttnFwdSm80INS1_25CollectiveMainloopFwdSm80ILi4ELi1ELb0EN4cute5tupleIJNS5_1CILi128EEENS7_ILi48EEENS7_ILi96EEEEEELi96ENS_10bfloat16_tEfNS_4arch4Sm80ELb1ELb0ELb0ELb1ELb0ELb0ELb1ELb1EEENS1_21CollectiveEpilogueFwdINS6_IJS8_SA_S9_EEENS6_IJNS7_ILi1EEESI_SI_EEESC_SE_Li128ELb1ELb1ELb1ELb0EEENS1_36VarlenDynamicPersistentTileSchedulerILi128ELi48ELi128ELi128ELb1ELb1ELb0ELb1ELb1ELb1EEEEEEEEEvNT_6ParamsE --------------------------
	.section	.text._ZN7cutlass13device_kernelIN5flash19enable_sm80_to_sm89INS1_16FlashAttnFwdSm80INS1_25CollectiveMainloopFwdSm80ILi4ELi1ELb0EN4cute5tupleIJNS5_1CILi128EEENS7_ILi48EEENS7_ILi96EEEEEELi96ENS_10bfloat16_tEfNS_4arch4Sm80ELb1ELb0ELb0ELb1ELb0ELb0ELb1ELb1EEENS1_21CollectiveEpilogueFwdINS6_IJS8_SA_S9_EEENS6_IJNS7_ILi1EEESI_SI_EEESC_SE_Li128ELb1ELb1ELb1ELb0EEENS1_36VarlenDynamicPersistentTileSchedulerILi128ELi48ELi128ELi128ELb1ELb1ELb0ELb1ELb1ELb1EEEEEEEEEvNT_6ParamsE,"ax",@progbits
	.sectioninfo	@"SHI_REGISTERS=255"
	.align	128
.text._ZN7cutlass13device_kernelIN5flash19enable_sm80_to_sm89INS1_16FlashAttnFwdSm80INS1_25CollectiveMainloopFwdSm80ILi4ELi1ELb0EN4cute5tupleIJNS5_1CILi128EEENS7_ILi48EEENS7_ILi96EEEEEELi96ENS_10bfloat16_tEfNS_4arch4Sm80ELb1ELb0ELb0ELb1ELb0ELb0ELb1ELb1EEENS1_21CollectiveEpilogueFwdINS6_IJS8_SA_S9_EEENS6_IJNS7_ILi1EEESI_SI_EEESC_SE_Li128ELb1ELb1ELb1ELb0EEENS1_36VarlenDynamicPersistentTileSchedulerILi128ELi48ELi128ELi128ELb1ELb1ELb0ELb1ELb1ELb1EEEEEEEEEvNT_6ParamsE:
        .type           _ZN7cutlass13device_kernelIN5flash19enable_sm80_to_sm89INS1_16FlashAttnFwdSm80INS1_25CollectiveMainloopFwdSm80ILi4ELi1ELb0EN4cute5tupleIJNS5_1CILi128EEENS7_ILi48EEENS7_ILi96EEEEEELi96ENS_10bfloat16_tEfNS_4arch4Sm80ELb1ELb0ELb0ELb1ELb0ELb0ELb1ELb1EEENS1_21CollectiveEpilogueFwdINS6_IJS8_SA_S9_EEENS6_IJNS7_ILi1EEESI_SI_EEESC_SE_Li128ELb1ELb1ELb1ELb0EEENS1_36VarlenDynamicPersistentTileSchedulerILi128ELi48ELi128ELi128ELb1ELb1ELb0ELb1ELb1ELb1EEEEEEEEEvNT_6ParamsE,@function
        .size           _ZN7cutlass13device_kernelIN5flash19enable_sm80_to_sm89INS1_16FlashAttnFwdSm80INS1_25CollectiveMainloopFwdSm80ILi4ELi1ELb0EN4cute5tupleIJNS5_1CILi128EEENS7_ILi48EEENS7_ILi96EEEEEELi96ENS_10bfloat16_tEfNS_4arch4Sm80ELb1ELb0ELb0ELb1ELb0ELb0ELb1ELb1EEENS1_21CollectiveEpilogueFwdINS6_IJS8_SA_S9_EEENS6_IJNS7_ILi1EEESI_SI_EEESC_SE_Li128ELb1ELb1ELb1ELb0EEENS1_36VarlenDynamicPersistentTileSchedulerILi128ELi48ELi128ELi128ELb1ELb1ELb0ELb1ELb1ELb1EEEEEEEEEvNT_6ParamsE,(.L_x_2908 - _ZN7cutlass13device_kernelIN5flash19enable_sm80_to_sm89INS1_16FlashAttnFwdSm80INS1_25CollectiveMainloopFwdSm80ILi4ELi1ELb0EN4cute5tupleIJNS5_1CILi128EEENS7_ILi48EEENS7_ILi96EEEEEELi96ENS_10bfloat16_tEfNS_4arch4Sm80ELb1ELb0ELb0ELb1ELb0ELb0ELb1ELb1EEENS1_21CollectiveEpilogueFwdINS6_IJS8_SA_S9_EEENS6_IJNS7_ILi1EEESI_SI_EEESC_SE_Li128ELb1ELb1ELb1ELb0EEENS1_36VarlenDynamicPersistentTileSchedulerILi128ELi48ELi128ELi128ELb1ELb1ELb0ELb1ELb1ELb1EEEEEEEEEvNT_6ParamsE)
        .other          _ZN7cutlass13device_kernelIN5flash19enable_sm80_to_sm89INS1_16FlashAttnFwdSm80INS1_25CollectiveMainloopFwdSm80ILi4ELi1ELb0EN4cute5tupleIJNS5_1CILi128EEENS7_ILi48EEENS7_ILi96EEEEEELi96ENS_10bfloat16_tEfNS_4arch4Sm80ELb1ELb0ELb0ELb1ELb0ELb0ELb1ELb1EEENS1_21CollectiveEpilogueFwdINS6_IJS8_SA_S9_EEENS6_IJNS7_ILi1EEESI_SI_EEESC_SE_Li128ELb1ELb1ELb1ELb0EEENS1_36VarlenDynamicPersistentTileSchedulerILi128ELi48ELi128ELi128ELb1ELb1ELb0ELb1ELb1ELb1EEEEEEEEEvNT_6ParamsE,@"STO_CUDA_ENTRY STV_DEFAULT"
_ZN7cutlass13device_kernelIN5flash19enable_sm80_to_sm89INS1_16FlashAttnFwdSm80INS1_25CollectiveMainloopFwdSm80ILi4ELi1ELb0EN4cute5tupleIJNS5_1CILi128EEENS7_ILi48EEENS7_ILi96EEEEEELi96ENS_10bfloat16_tEfNS_4arch4Sm80ELb1ELb0ELb0ELb1ELb0ELb0ELb1ELb1EEENS1_21CollectiveEpilogueFwdINS6_IJS8_SA_S9_EEENS6_IJNS7_ILi1EEESI_SI_EEESC_SE_Li128ELb1ELb1ELb1ELb0EEENS1_36VarlenDynamicPersistentTileSchedulerILi128ELi48ELi128ELi128ELb1ELb1ELb0ELb1ELb1ELb1EEEEEEEEEvNT_6ParamsE:
        /* <DEDUP_REMOVED lines=54> */
.L_x_2471:
        /* <DEDUP_REMOVED lines=16> */
.L_x_2581:
        /* <DEDUP_REMOVED lines=16> */
.L_x_2582:
[----:B--2---:R-:W-:-:S05]  /*0560*/  IMAD R0, R0, c[0x0][0x538], RZ ;  /* 0x00014e0000007a24 */ /* 0x004fca00078e02ff */
[----:B------:R-:W-:-:S04]  /*0570*/  IADD3 R6, R0, R6, RZ ;  /* 0x0000000600067210 */ /* 0x000fc80007ffe0ff */
[----:B------:R-:W-:-:S13]  /*0580*/  ISETP.GT.AND P0, PT, R6, UR4, PT ;  /* 0x0000000406007c0c */ /* 0x000fda000bf04270 */
[----:B-1----:R-:W-:Y:S05]  /*0590*/  @!P0 BRA `(.L_x_2471) ;  /* 0xfffffdc000008947 */ /* 0x002fea000383ffff */
.L_x_2467:
[----:B------:R-:W-:-:S05]  /*05a0*/  IADD3 R11, -R0, R6, RZ ;  /* 0x00000006000b7210 */ /* 0x000fca0007ffe1ff */
[----:B------:R-:W-:-:S05]  /*05b0*/  IMAD R0, R4, c[0x0][0x538], R11 ;  /* 0x00014e0004007a24 */ /* 0x000fca00078e020b */
[----:B------:R-:W-:Y:S01]  /*05c0*/  ISETP.GT.AND P0, PT, R0, UR4, PT ;  /* 0x0000000400007c0c */ /* 0x000fe2000bf04270 */
[----:B------:R-:W-:-:S12]  /*05d0*/  BRA.DIV ~URZ, `(.L_x_2472) ;  /* 0x00010c527f007947 */ /* 0x000fd8000b800000 */
[----:B------:R-:W-:-:S04]  /*05e0*/  VOTE.ANY R10, PT, !P0 ;  /* 0x00000000000a7806 */ /* 0x000fc800040e0100 */
.L_x_2583:
[----:B------:R-:W1:Y:S02]  /*05f0*/  POPC R6, R10 ;  /* 0x0000000a00067309 */ /* 0x000e640000000000 */
[----:B-1----:R-:W-:-:S05]  /*0600*/  IADD3 R0, R6, R7, RZ ;  /* 0x0000000706007210 */ /* 0x002fca0007ffe0ff */
[----:B------:R1:W-:Y:S01]  /*0610*/  STL [R1+0xc], R0 ;  /* 0x00000c0001007387 */ /* 0x0003e20000100800 */
[----:B------:R-:W-:Y:S05]  /*0620*/  BRA.DIV ~URZ, `(.L_x_2473) ;  /* 0x00010c527f007947 */ /* 0x000fea000b800000 */
[----:B------:R2:W3:Y:S01]  /*0630*/  SHFL.IDX PT, R12, R9, R6, 0x1f ;  /* 0x00001f06090c7589 */ /* 0x0004e200000e0000 */
[----:B------:R-:W-:-:S03]  /*0640*/  MOV R7, RZ ;  /* 0x000000ff00077202 */ /* 0x000fc60000000f00 */
[----:B------:R2:W4:Y:S04]  /*0650*/  SHFL.IDX PT, R9, R8, R6, 0x1f ;  /* 0x00001f0608097589 */ /* 0x00052800000e0000 */
.L_x_2584:
[----:B------:R-:W-:Y:S01]  /*0660*/  ISETP.NE.AND P0, PT, R10, RZ, PT ;  /* 0x000000ff0a00720c */ /* 0x000fe20003f05270 */
[----:B------:R-:W-:-:S12]  /*0670*/  BSSY B0, `(.L_x_2474) ;  /* 0x0000005000007945 */ /* 0x000fd80003800000 */
[----:B------:R-:W-:Y:S05]  /*0680*/  @!P0 BRA `(.L_x_2475) ;  /* 0x0000003000008947 */ /* 0x000fea0003800000 */
[----:B------:R-:W-:Y:S01]  /*0690*/  IADD3 R3, R6, -0x1, RZ ;  /* 0xffffffff06037810 */ /* 0x000fe20007ffe0ff */
[----:B------:R-:W-:Y:S05]  /*06a0*/  BRA.DIV ~URZ, `(.L_x_2476) ;  /* 0x00010cb27f007947 */ /* 0x000fea000b800000 */
[----:B------:R1:W2:Y:S02]  /*06b0*/  SHFL.IDX PT, R7, R4, R3, 0x1f ;  /* 0x00001f0304077589 */ /* 0x0002a400000e0000 */
.L_x_2475:
[----:B------:R-:W-:Y:S05]  /*06c0*/  BSYNC B0 ;  /* 0x0000000000007941 */ /* 0x000fea0003800000 */
.L_x_2474:
        /* <DEDUP_REMOVED lines=69> */
.L_x_2478:
        /* <DEDUP_REMOVED lines=70> */
.L_x_2479:
[----:B------:R-:W-:Y:S05]  /*0f80*/  BSYNC B0 ;  /* 0x0000000000007941 */ /* 0x000fea0003800000 */
.L_x_2477:
[----:B------:R-:W-:-:S04]  /*0f90*/  LOP3.LUT R0, RZ, R0, RZ, 0x33, !PT ;  /* 0x00000000ff007212 */ /* 0x000fc800078e33ff */
[----:B------:R-:W-:-:S05]  /*0fa0*/  IADD3 R0, R0, R12, RZ ;  /* 0x0000000c00007210 */ /* 0x000fca0007ffe0ff */
[----:B------:R2:W-:Y:S01]  /*0fb0*/  STL [R1+0x4], R0 ;  /* 0x0000040001007387 */ /* 0x0005e20000100800 */
[----:B------:R-:W-:Y:S05]  /*0fc0*/  BRA `(.L_x_2480) ;  /* 0x0000006000007947 */ /* 0x000fea0003800000 */
.L_x_2468:
[----:B------:R-:W-:Y:S01]  /*0fd0*/  MOV R0, UR4 ;  /* 0x0000000400007c02 */ /* 0x000fe20008000f00 */
[----:B------:R-:W-:Y:S04]  /*0fe0*/  STL [R1+0x4], RZ ;  /* 0x000004ff01007387 */ /* 0x000fe80000100800 */
[----:B------:R1:W-:Y:S04]  /*0ff0*/  STL [R1], R0 ;  /* 0x0000000001007387 */ /* 0x0003e80000100800 */
[----:B------:R2:W-:Y:S01]  /*1000*/  STL [R1+0x8], RZ ;  /* 0x000008ff01007387 */ /* 0x0005e20000100800 */
[----:B-1----:R-:W-:-:S05]  /*1010*/  MOV R0, c[0x0][0x53c] ;  /* 0x00014f0000007a02 */ /* 0x002fca0000000f00 */
[----:B------:R2:W-:Y:S02]  /*1020*/  STL [R1+0xc], R0 ;  /* 0x00000c0001007387 */ /* 0x0005e40000100800 */
.L_x_2480:
        /* <DEDUP_REMOVED lines=8> */
.L_x_2466:
        /* <DEDUP_REMOVED lines=120> */
[----:B------:R1:W-:Y:S01]  /*1830*/  STL [R1+0x18], R5 ;  /* 0x0000180501007387 */ /* 0x0003e20000100800 */
[C---:B------:R-:W-:Y:S01]  /*1840*/  IADD3 R15, R4.reuse, 0x18, RZ ;  /* 0x00000018040f7810 */ /* 0x040fe20007ffe0ff */
[----:B------:R-:W-:Y:S01]  /*1850*/  IMAD.MOV.U32 R6, RZ, RZ, 0x20 ;  /* 0x00000020ff067424 */ /* 0x000fe200078e00ff */
[C---:B------:R-:W-:Y:S01]  /*1860*/  IADD3 R13, R4.reuse, 0x28, RZ ;  /* 0x00000028040d7810 */ /* 0x040fe20007ffe0ff */
[----:B------:R-:W-:Y:S01]  /*1870*/  STL.64 [R1+0x10], R20 ;  /* 0x0000101401007387 */ /* 0x000fe20000100a00 */
[----:B------:R-:W-:-:S02]  /*1880*/  IADD3 R12, R4, 0x30, RZ ;  /* 0x00000030040c7810 */ /* 0x000fc40007ffe0ff */
[C---:B------:R-:W-:Y:S01]  /*1890*/  IADD3 R11, R4.reuse, 0x38, RZ ;  /* 0x00000038040b7810 */ /* 0x040fe20007ffe0ff */
[----:B------:R2:W-:Y:S01]  /*18a0*/  STL [R1+0x70], R7 ;  /* 0x0000700701007387 */ /* 0x0005e20000100800 */
[C---:B------:R-:W-:Y:S02]  /*18b0*/  IADD3 R10, R4.reuse, 0x40, RZ ;  /* 0x00000040040a7810 */ /* 0x040fe40007ffe0ff */
[----:B------:R-:W-:Y:S01]  /*18c0*/  IADD3 R9, R4, 0x48, RZ ;  /* 0x0000004804097810 */ /* 0x000fe20007ffe0ff */
[----:B------:R3:W-:Y:S01]  /*18d0*/  STL [R1+0x6c], R8 ;  /* 0x00006c0801007387 */ /* 0x0007e20000100800 */
[----:B------:R-:W-:Y:S02]  /*18e0*/  LEA R184, R0, 0x3c80, 0x1 ;  /* 0x00003c8000b87811 */ /* 0x000fe400078e08ff */
[----:B------:R-:W-:Y:S01]  /*18f0*/  SHF.R.S32.HI R0, RZ, 0x1f, R10 ;  /* 0x0000001fff007819 */ /* 0x000fe2000001140a */
[----:B------:R-:W-:Y:S01]  /*1900*/  STL [R1+0x1c], R4 ;  /* 0x00001c0401007387 */ /* 0x000fe20000100800 */
[----:B------:R-:W-:-:S02]  /*1910*/  IADD3 R189, R184, 0x20, RZ ;  /* 0x00000020b8bd7810 */ /* 0x000fc40007ffe0ff */
[----:B------:R-:W-:Y:S02]  /*1920*/  LEA R187, R2, 0x6080, 0x1 ;  /* 0x0000608002bb7811 */ /* 0x000fe400078e08ff */
[----:B------:R-:W-:Y:S02]  /*1930*/  LEA R185, R3, 0x1880, 0x1 ;  /* 0x0000188003b97811 */ /* 0x000fe400078e08ff */
[----:B------:R-:W-:Y:S02]  /*1940*/  @P2 IADD3 R189, R184, -0x20, RZ ;  /* 0xffffffe0b8bd2810 */ /* 0x000fe40007ffe0ff */
[----:B-1----:R-:W-:Y:S02]  /*1950*/  SEL R5, R6, 0xffffffe0, !P0 ;  /* 0xffffffe006057807 */ /* 0x002fe40004000000 */
[C---:B------:R-:W-:Y:S02]  /*1960*/  IADD3 R197, R189.reuse, 0x400, RZ ;  /* 0x00000400bdc57810 */ /* 0x040fe40007ffe0ff */
[----:B------:R-:W-:-:S02]  /*1970*/  IADD3 R196, R189, 0x800, RZ ;  /* 0x00000800bdc47810 */ /* 0x000fc40007ffe0ff */
[----:B------:R-:W-:Y:S01]  /*1980*/  IADD3 R195, R189, 0xc00, RZ ;  /* 0x00000c00bdc37810 */ /* 0x000fe20007ffe0ff */
[----:B--2---:R-:W-:Y:S01]  /*1990*/  IMAD.IADD R7, R19, 0x1, R14 ;  /* 0x0000000113077824 */ /* 0x004fe200078e020e */
[C---:B------:R-:W-:Y:S02]  /*19a0*/  IADD3 R19, R4.reuse, 0x8, RZ ;  /* 0x0000000804137810 */ /* 0x040fe40007ffe0ff */
[C---:B------:R-:W-:Y:S02]  /*19b0*/  IADD3 R14, R4.reuse, 0x20, RZ ;  /* 0x00000020040e7810 */ /* 0x040fe40007ffe0ff */
[----:B------:R1:W-:Y:S01]  /*19c0*/  STL [R1+0xac], R7 ;  /* 0x0000ac0701007387 */ /* 0x0003e20000100800 */
[----:B---3--:R-:W-:Y:S02]  /*19d0*/  IADD3 R8, R4, 0x50, RZ ;  /* 0x0000005004087810 */ /* 0x008fe40007ffe0ff */
[C---:B------:R-:W-:Y:S02]  /*19e0*/  IADD3 R194, R189.reuse, 0x1000, RZ ;  /* 0x00001000bdc27810 */ /* 0x040fe40007ffe0ff */
[----:B------:R-:W-:-:S02]  /*19f0*/  IADD3 R193, R189, 0x1400, RZ ;  /* 0x00001400bdc17810 */ /* 0x000fc40007ffe0ff */
[C---:B------:R-:W-:Y:S02]  /*1a00*/  IADD3 R192, R189.reuse, 0x1800, RZ ;  /* 0x00001800bdc07810 */ /* 0x040fe40007ffe0ff */
[C---:B------:R-:W-:Y:S02]  /*1a10*/  IADD3 R191, R189.reuse, 0x1c00, RZ ;  /* 0x00001c00bdbf7810 */ /* 0x040fe40007ffe0ff */
[----:B------:R-:W-:Y:S02]  /*1a20*/  IADD3 R190, R189, 0x2000, RZ ;  /* 0x00002000bdbe7810 */ /* 0x000fe40007ffe0ff */
        /* <DEDUP_REMOVED lines=42> */
.L_x_2580:
        /* <DEDUP_REMOVED lines=21> */
[----:B------:R-:W-:Y:S02]  /*1e20*/  ISETP.NE.AND.EX P0, PT, RZ, c[0x0][0x354], PT, P0 ;  /* 0x0000d500ff007a0c */ /* 0x000fe40003f05300 */
[C---:B------:R-:W-:Y:S02]  /*1e30*/  @P5 LEA R6, P2, R19.reuse, c[0x0][0x360], 0x2 ;  /* 0x0000d80013065a11 */ /* 0x040fe400078410ff */
[C-C-:B------:R-:W-:Y:S02]  /*1e40*/  LEA.HI.X R5, R19.reuse, c[0x0][0x34c], R74.reuse, 0x2, P4 ;  /* 0x0000d30013057a11 */ /* 0x140fe400020f144a */
[----:B------:R-:W-:-:S03]  /*1e50*/  @P5 LEA.HI.X R7, R19, c[0x0][0x364], R74, 0x2, P2 ;  /* 0x0000d90013075a11 */ /* 0x000fc600010f144a */
[----:B------:R1:W5:Y:S04]  /*1e60*/  @P1 LDG.E R11, [R4.64] ;  /* 0x00000006040b1981 */ /* 0x000368000c1e1900 */
[----:B------:R1:W5:Y:S01]  /*1e70*/  @P5 LDG.E R250, [R6.64] ;  /* 0x0000000606fa5981 */ /* 0x000362000c1e1900 */
[----:B--2---:R-:W-:-:S04]  /*1e80*/  LEA R2, P3, R19, c[0x0][0x350], 0x2 ;  /* 0x0000d40013027a11 */ /* 0x004fc800078610ff */
[----:B------:R-:W-:-:S05]  /*1e90*/  LEA.HI.X R3, R19, c[0x0][0x354], R74, 0x2, P3 ;  /* 0x0000d50013037a11 */ /* 0x000fca00018f144a */
[----:B------:R1:W5:Y:S01]  /*1ea0*/  @P0 LDG.E R9, [R2.64] ;  /* 0x0000000602090981 */ /* 0x000362000c1e1900 */
[----:B---3--:R-:W-:-:S05]  /*1eb0*/  LOP3.LUT R75, R10, 0xffff, RZ, 0xc0, !PT ;  /* 0x0000ffff0a4b7812 */ /* 0x008fca00078ec0ff */
[----:B------:R1:W-:Y:S01]  /*1ec0*/  STL [R1+0x24], R75 ;  /* 0x0000244b01007387 */ /* 0x0003e20000100800 */
[----:B------:R-:W-:Y:S01]  /*1ed0*/  YIELD ;  /* 0x0000000000007946 */ /* 0x000fe20003800000 */
[----:B------:R-:W-:Y:S05]  /*1ee0*/  @P5 BRA `(.L_x_2481) ;  /* 0x0000005000005947 */ /* 0x000fea0003800000 */
[----:B-----5:R-:W-:Y:S01]  /*1ef0*/  MOV R250, c[0x0][0x168] ;  /* 0x00005a0000fa7a02 */ /* 0x020fe20000000f00 */
[----:B------:R-:W-:Y:S05]  /*1f00*/  @!P1 BRA `(.L_x_2481) ;  /* 0x0000003000009947 */ /* 0x000fea0003800000 */
[----:B-1----:R-:W2:Y:S04]  /*1f10*/  LDG.E R6, [R4.64] ;  /* 0x0000000604067981 */ /* 0x002ea8000c1e1900 */
[----:B------:R-:W2:Y:S02]  /*1f20*/  LDG.E R0, [R4.64+0x4] ;  /* 0x0000040604007981 */ /* 0x000ea4000c1e1900 */
[----:B--2---:R-:W-:Y:S02]  /*1f30*/  IADD3 R250, -R6, R0, RZ ;  /* 0x0000000006fa7210 */ /* 0x004fe40007ffe1ff */
.L_x_2481:
[----:B------:R-:W-:-:S04]  /*1f40*/  ISETP.NE.U32.AND P2, PT, RZ, c[0x0][0x368], PT ;  /* 0x0000da00ff007a0c */ /* 0x000fc80003f45070 */
[----:B------:R-:W-:-:S13]  /*1f50*/  ISETP.NE.AND.EX P2, PT, RZ, c[0x0][0x36c], PT, P2 ;  /* 0x0000db00ff007a0c */ /* 0x000fda0003f45320 */
[----:B------:R-:W-:Y:S05]  /*1f60*/  @!P2 BRA `(.L_x_2482) ;  /* 0x000000400000a947 */ /* 0x000fea0003800000 */
[----:B-1----:R-:W-:-:S04]  /*1f70*/  LEA R2, P2, R19, c[0x0][0x368], 0x2 ;  /* 0x0000da0013027a11 */ /* 0x002fc800078410ff */
[----:B------:R-:W-:-:S05]  /*1f80*/  LEA.HI.X R3, R19, c[0x0][0x36c], R74, 0x2, P2 ;  /* 0x0000db0013037a11 */ /* 0x000fca00010f144a */
[----:B------:R1:W5:Y:S01]  /*1f90*/  LDG.E R0, [R2.64] ;  /* 0x0000000602007981 */ /* 0x000362000c1e1900 */
[----:B------:R-:W-:Y:S05]  /*1fa0*/  BRA `(.L_x_2483) ;  /* 0x0000005000007947 */ /* 0x000fea0003800000 */
.L_x_2482:
[----:B------:R-:W-:Y:S01]  /*1fb0*/  MOV R0, c[0x0][0x1d0] ;  /* 0x0000740000007a02 */ /* 0x000fe20000000f00 */
[----:B------:R-:W-:Y:S05]  /*1fc0*/  @!P0 BRA `(.L_x_2483) ;  /* 0x0000003000008947 */ /* 0x000fea0003800000 */
[----:B-1----:R-:W2:Y:S04]  /*1fd0*/  LDG.E R4, [R2.64] ;  /* 0x0000000602047981 */ /* 0x002ea8000c1e1900 */
[----:B------:R-:W2:Y:S02]  /*1fe0*/  LDG.E R0, [R2.64+0x4] ;  /* 0x0000040602007981 */ /* 0x000ea4000c1e1900 */
[----:B--2---:R-:W-:Y:S02]  /*1ff0*/  IADD3 R0, -R4, R0, RZ ;  /* 0x0000000004007210 */ /* 0x004fe40007ffe1ff */
.L_x_2483:
[----:B-1----:R-:W2:Y:S01]  /*2000*/  LDL.LU R3, [R1+0x4] ;  /* 0x0000040001037983 */ /* 0x002ea20000300800 */
[----:B------:R-:W-:Y:S01]  /*2010*/  IMAD.MOV.U32 R2, RZ, RZ, c[0x0][0x2c4] ;  /* 0x0000b100ff027624 */ /* 0x000fe200078e00ff */
[----:B------:R-:W-:Y:S01]  /*2020*/  BSSY B0, `(.L_x_2484) ;  /* 0x000003d000007945 */ /* 0x000fe20003800000 */
[----:B-----5:R-:W-:-:S02]  /*2030*/  IMAD.IADD R251, R0, 0x1, -R8 ;  /* 0x0000000100fb7824 */ /* 0x020fc400078e0a08 */
[----:B------:R-:W-:Y:S01]  /*2040*/  IMAD.IADD R12, R9, 0x1, R8 ;  /* 0x00000001090c7824 */ /* 0x000fe200078e0208 */
[----:B------:R-:W-:Y:S01]  /*2050*/  ISETP.NE.AND P3, PT, R2, 0x1, PT ;  /* 0x000000010200780c */ /* 0x000fe20003f65270 */
[----:B--2---:R-:W-:-:S05]  /*2060*/  IMAD.SHL.U32 R16, R3, 0x80, RZ ;  /* 0x0000008003107824 */ /* 0x004fca00078e00ff */
[----:B------:R-:W-:Y:S01]  /*2070*/  IADD3 R2, R16, 0x7f, RZ ;  /* 0x0000007f10027810 */ /* 0x000fe20007ffe0ff */
[----:B------:R1:W-:Y:S06]  /*2080*/  STL [R1+0x4], R16 ;  /* 0x0000041001007387 */ /* 0x0003ec0000100800 */
[----:B------:R-:W-:-:S04]  /*2090*/  @P3 IMAD.HI.U32 R3, R2, c[0x0][0x2c8], RZ ;  /* 0x0000b20002033a27 */ /* 0x000fc800078e00ff */
[----:B------:R-:W-:Y:S01]  /*20a0*/  IMAD.MOV.U32 R0, RZ, RZ, R2 ;  /* 0x000000ffff007224 */ /* 0x000fe200078e0002 */
[C---:B------:R-:W-:Y:S02]  /*20b0*/  IADD3 R2, R251.reuse, 0x30, -R250 ;  /* 0x00000030fb027810 */ /* 0x040fe40007ffe8fa */
[----:B------:R-:W-:Y:S02]  /*20c0*/  @P3 SHF.R.U32.HI R0, RZ, c[0x0][0x2cc], R3 ;  /* 0x0000b300ff003a19 */ /* 0x000fe40000011603 */
[----:B------:R-:W-:-:S03]  /*20d0*/  IADD3 R3, R251, 0x2f, RZ ;  /* 0x0000002ffb037810 */ /* 0x000fc60007ffe0ff */
[----:B------:R-:W-:Y:S02]  /*20e0*/  IMAD.IADD R0, R2, 0x1, R0 ;  /* 0x0000000102007824 */ /* 0x000fe400078e0200 */
[----:B------:R-:W-:-:S04]  /*20f0*/  IMAD.HI R2, R3, 0x2aaaaaab, RZ ;  /* 0x2aaaaaab03027827 */ /* 0x000fc800078e02ff */
[----:B------:R-:W-:Y:S01]  /*2100*/  IMAD.HI R0, R0, 0x2aaaaaab, RZ ;  /* 0x2aaaaaab00007827 */ /* 0x000fe200078e02ff */
[----:B------:R-:W-:-:S04]  /*2110*/  SHF.R.U32.HI R4, RZ, 0x1f, R2 ;  /* 0x0000001fff047819 */ /* 0x000fc80000011602 */
        /* <DEDUP_REMOVED lines=45> */
.L_x_2485:
[----:B------:R-:W-:Y:S05]  /*23f0*/  BSYNC B0 ;  /* 0x0000000000007941 */ /* 0x000fea0003800000 */
.L_x_2484:
        /* <DEDUP_REMOVED lines=58> */
[----:B------:R-:W3:Y:S01]  /*27a0*/  LDL.LU R18, [R1+0x28] ;  /* 0x0000280001127983 */ /* 0x000ee20000300800 */
[----:B------:R-:W-:-:S03]  /*27b0*/  ISETP.NE.AND.EX P2, PT, RZ, c[0x0][0x344], PT, P2 ;  /* 0x0000d100ff007a0c */ /* 0x000fc60003f45320 */
[----:B------:R-:W4:Y:S04]  /*27c0*/  LDL R17, [R1+0x18] ;  /* 0x0000180001117983 */ /* 0x000f280000100800 */
[----:B-1----:R-:W1:Y:S06]  /*27d0*/  S2R R5, SR_TID.X ;  /* 0x0000000000057919 */ /* 0x002e6c0000002100 */
[----:B------:R-:W-:-:S05]  /*27e0*/  @P2 IMAD.WIDE R2, R19, R13, c[0x0][0x340] ;  /* 0x0000d00013022625 */ /* 0x000fca00078e020d */
[----:B------:R5:W3:Y:S01]  /*27f0*/  @P2 LDG.E R15, [R2.64] ;  /* 0x00000006020f2981 */ /* 0x000ae2000c1e1900 */
[----:B------:R-:W-:-:S05]  /*2800*/  SHF.R.S32.HI R0, RZ, 0x1f, R11 ;  /* 0x0000001fff007819 */ /* 0x000fca000001140b */
[----:B------:R-:W-:-:S04]  /*2810*/  IMAD R0, R0, c[0x0][0x178], RZ ;  /* 0x00005e0000007a24 */ /* 0x000fc800078e02ff */
[----:B------:R-:W-:Y:S01]  /*2820*/  IMAD R0, R11, c[0x0][0x17c], R0 ;  /* 0x00005f000b007a24 */ /* 0x000fe200078e0200 */
[----:B-1----:R-:W-:-:S04]  /*2830*/  SHF.R.S32.HI R4, RZ, 0x1f, R5 ;  /* 0x0000001fff047819 */ /* 0x002fc80000011405 */
[----:B------:R-:W-:-:S04]  /*2840*/  LEA.HI R4, R4, R5, RZ, 0x2 ;  /* 0x0000000504047211 */ /* 0x000fc800078f10ff */
[----:B------:R-:W-:Y:S01]  /*2850*/  LOP3.LUT R4, R4, 0xfffffffc, RZ, 0xc0, !PT ;  /* 0xfffffffc04047812 */ /* 0x000fe200078ec0ff */
[----:B-----5:R-:W-:-:S04]  /*2860*/  IMAD.WIDE.U32 R2, R11, c[0x0][0x178], RZ ;  /* 0x00005e000b027a25 */ /* 0x020fc800078e00ff */
        /* <DEDUP_REMOVED lines=25> */
[----:B------:R-:W-:Y:S02]  /*2a00*/  ISETP.GE.AND P5, PT, R252, c[0x0][0x1d4], PT ;  /* 0x00007500fc007a0c */ /* 0x000fe40003fa6270 */
[----:B------:R-:W-:Y:S01]  /*2a10*/  IADD3 R56, R207, -0x1, RZ ;  /* 0xffffffffcf387810 */ /* 0x000fe20007ffe0ff */
[----:B--2---:R-:W-:-:S04]  /*2a20*/  IMAD.WIDE.U32 R6, R2, c[0x0][0x1e0], R20 ;  /* 0x0000780002067a25 */ /* 0x004fc800078e0014 */
[----:B------:R-:W-:-:S04]  /*2a30*/  IMAD.WIDE.U32 R8, R2, c[0x0][0x208], R20 ;  /* 0x0000820002087a25 */ /* 0x000fc800078e0014 */
[----:B------:R-:W-:Y:S02]  /*2a40*/  IMAD.MOV.U32 R2, RZ, RZ, R4 ;  /* 0x000000ffff027224 */ /* 0x000fe400078e0004 */
[C---:B------:R-:W-:Y:S02]  /*2a50*/  IMAD R4, R0.reuse, c[0x0][0x1b4], R5 ;  /* 0x00006d0000047a24 */ /* 0x040fe400078e0205 */
[----:B------:R-:W-:-:S04]  /*2a60*/  IMAD.WIDE.U32 R2, R0, c[0x0][0x1b0], R2 ;  /* 0x00006c0000027a25 */ /* 0x000fc800078e0002 */
[----:B------:R-:W-:Y:S01]  /*2a70*/  IMAD R0, R11, c[0x0][0x2c4], R10 ;  /* 0x0000b1000b007a24 */ /* 0x000fe200078e020a */
[----:B------:R-:W-:Y:S01]  /*2a80*/  IADD3 R3, R3, R4, RZ ;  /* 0x0000000403037210 */ /* 0x000fe20007ffe0ff */
[----:B------:R-:W-:-:S03]  /*2a90*/  IMAD.MOV.U32 R4, RZ, RZ, R8 ;  /* 0x000000ffff047224 */ /* 0x000fc600078e0008 */
[----:B------:R-:W-:Y:S02]  /*2aa0*/  SHF.R.S32.HI R10, RZ, 0x1f, R0 ;  /* 0x0000001fff0a7819 */ /* 0x000fe40000011400 */
        /* <DEDUP_REMOVED lines=13> */
[----:B---3--:R-:W-:Y:S02]  /*2b80*/  @P2 SHF.R.S32.HI R0, RZ, 0x1f, R15 ;  /* 0x0000001fff002819 */ /* 0x008fe4000001140f */
[----:B------:R-:W-:Y:S01]  /*2b90*/  LEA.HI.X R11, R6, c[0x0][0x164], R7, 0x1, P1 ;  /* 0x00005900060b7a11 */ /* 0x000fe200008f0c07 */
[----:B------:R-:W-:Y:S01]  /*2ba0*/  @!P2 IMAD.MOV.U32 R0, RZ, RZ, R74 ;  /* 0x000000ffff00a224 */ /* 0x000fe200078e004a */
[----:B------:R-:W-:Y:S02]  /*2bb0*/  ISETP.GE.AND P1, PT, R20, c[0x0][0x198], PT ;  /* 0x0000660014007a0c */ /* 0x000fe40003f26270 */
[----:B------:R-:W-:Y:S02]  /*2bc0*/  @!P2 MOV R15, R19 ;  /* 0x00000013000fa202 */ /* 0x000fe40000000f00 */
[----:B------:R-:W-:-:S02]  /*2bd0*/  SEL R6, R0, RZ, !P0 ;  /* 0x000000ff00067207 */ /* 0x000fc40004000000 */
[----:B------:R-:W-:Y:S02]  /*2be0*/  SEL R0, R15, RZ, !P0 ;  /* 0x000000ff0f007207 */ /* 0x000fe40004000000 */
[----:B------:R-:W-:Y:S02]  /*2bf0*/  ISETP.GE.AND P0, PT, R252, c[0x0][0x198], PT ;  /* 0x00006600fc007a0c */ /* 0x000fe40003f06270 */
[----:B------:R-:W-:Y:S01]  /*2c00*/  LOP3.LUT R18, R18, 0xfffffffd, RZ, 0xc0, !PT ;  /* 0xfffffffd12127812 */ /* 0x000fe200078ec0ff */
[----:B------:R-:W-:-:S03]  /*2c10*/  IMAD.WIDE.U32 R2, R75, c[0x0][0x210], R4 ;  /* 0x000084004b027a25 */ /* 0x000fc600078e0004 */
[----:B------:R-:W-:Y:S01]  /*2c20*/  @P1 LOP3.LUT R18, R18, 0x2, RZ, 0xfc, !PT ;  /* 0x0000000212121812 */ /* 0x000fe200078efcff */
[C---:B------:R-:W-:Y:S01]  /*2c30*/  IMAD R5, R75.reuse, c[0x0][0x1ec], R9 ;  /* 0x00007b004b057a24 */ /* 0x040fe200078e0209 */
[----:B------:R-:W-:Y:S01]  /*2c40*/  MOV R4, R8 ;  /* 0x0000000800047202 */ /* 0x000fe20000000f00 */
[----:B------:R-:W-:Y:S01]  /*2c50*/  IMAD R8, R6, c[0x0][0x1f0], RZ ;  /* 0x00007c0006087a24 */ /* 0x000fe200078e02ff */
[----:B------:R-:W-:Y:S01]  /*2c60*/  LOP3.LUT R18, R18, 0xfffffffe, RZ, 0xc0, !PT ;  /* 0xfffffffe12127812 */ /* 0x000fe200078ec0ff */
[----:B------:R-:W-:Y:S01]  /*2c70*/  IMAD R3, R75, c[0x0][0x214], R3 ;  /* 0x000085004b037a24 */ /* 0x000fe200078e0203 */
[----:B----4-:R-:W-:Y:S01]  /*2c80*/  ISETP.GE.AND P4, PT, R17, c[0x0][0x1d4], PT ;  /* 0x0000750011007a0c */ /* 0x010fe20003f86270 */
[----:B------:R-:W-:Y:S01]  /*2c90*/  IMAD R7, R6, c[0x0][0x218], RZ ;  /* 0x0000860006077a24 */ /* 0x000fe200078e02ff */
[----:B------:R-:W-:Y:S01]  /*2ca0*/  @P0 LOP3.LUT R18, R18, 0x1, RZ, 0xfc, !PT ;  /* 0x0000000112120812 */ /* 0x000fe200078efcff */
[C---:B------:R-:W-:Y:S01]  /*2cb0*/  IMAD R8, R0.reuse, c[0x0][0x1f4], R8 ;  /* 0x00007d0000087a24 */ /* 0x040fe200078e0208 */
[----:B------:R-:W-:Y:S01]  /*2cc0*/  SEL R6, RZ, 0x4, P4 ;  /* 0x00000004ff067807 */ /* 0x000fe20002000000 */
[----:B------:R-:W-:-:S04]  /*2cd0*/  IMAD.WIDE.U32 R238, R0, c[0x0][0x1f0], R4 ;  /* 0x00007c0000ee7a25 */ /* 0x000fc800078e0004 */
[C---:B------:R-:W-:Y:S02]  /*2ce0*/  IMAD R7, R0.reuse, c[0x0][0x21c], R7 ;  /* 0x0000870000077a24 */ /* 0x040fe400078e0207 */
[----:B------:R-:W-:Y:S01]  /*2cf0*/  IMAD.WIDE.U32 R236, R0, c[0x0][0x218], R2 ;  /* 0x0000860000ec7a25 */ /* 0x000fe200078e0002 */
[----:B------:R1:W-:Y:S01]  /*2d00*/  STL [R1+0x28], R18 ;  /* 0x0000281201007387 */ /* 0x0003e20000100800 */
[----:B------:R-:W-:Y:S02]  /*2d10*/  ISETP.GE.AND P2, PT, R17, c[0x0][0x198], PT ;  /* 0x0000660011007a0c */ /* 0x000fe40003f46270 */
[----:B------:R-:W-:Y:S01]  /*2d20*/  IMAD.IADD R9, R247, 0x1, R16 ;  /* 0x00000001f7097824 */ /* 0x000fe200078e0210 */
[----:B------:R-:W-:Y:S01]  /*2d30*/  IADD3 R240, R239, R8, RZ ;  /* 0x00000008eff07210 */ /* 0x000fe20007ffe0ff */
[----:B------:R-:W-:Y:S01]  /*2d40*/  IMAD.IADD R235, R237, 0x1, R7 ;  /* 0x00000001edeb7824 */ /* 0x000fe200078e0207 */
[----:B-1----:R-:W-:Y:S01]  /*2d50*/  LOP3.LUT R18, R13, R6, RZ, 0xfc, !PT ;  /* 0x000000060d127212 */ /* 0x002fe200078efcff */
[----:B------:R-:W-:Y:S05]  /*2d60*/  BRA.DIV ~URZ, `(.L_x_2487) ;  /* 0x0000e6527f007947 */ /* 0x000fea000b800000 */
[----:B------:R1:W2:Y:S02]  /*2d70*/  SHFL.IDX PT, R8, R11, RZ, 0x1c1f ;  /* 0x001c1fff0b087589 */ /* 0x0002a400000e0000 */
.L_x_2585:
[----:B------:R-:W-:Y:S05]  /*2d80*/  BRA.DIV ~URZ, `(.L_x_2488) ;  /* 0x0000e6a27f007947 */ /* 0x000fea000b800000 */
[----:B------:R3:W4:Y:S02]  /*2d90*/  SHFL.IDX PT, R0, R12, RZ, 0x1c1f ;  /* 0x001c1fff0c007589 */ /* 0x00072400000e0000 */
.L_x_2586:
        /* <DEDUP_REMOVED lines=12> */
[----:B------:R-:W-:-:S04]  /*2e60*/  LEA R4, P0, R252, R0, 0x1 ;  /* 0x00000000fc047211 */ /* 0x000fc800078008ff */
[----:B---3--:R-:W-:Y:S02]  /*2e70*/  LEA.HI.X R5, R252, R8, R2, 0x1, P0 ;  /* 0x00000008fc057211 */ /* 0x008fe400000f0c02 */
[----:B----4-:R-:W-:-:S04]  /*2e80*/  LEA R2, P0, R15, R0, 0x1 ;  /* 0x000000000f027211 */ /* 0x010fc800078008ff */
[----:B--2---:R-:W-:Y:S02]  /*2e90*/  LEA.HI.X R3, R15, R8, R16, 0x1, P0 ;  /* 0x000000080f037211 */ /* 0x004fe400000f0c10 */
        /* <DEDUP_REMOVED lines=9> */
.L_x_2490:
[----:B------:R-:W-:Y:S05]  /*2f30*/  BSYNC B0 ;  /* 0x0000000000007941 */ /* 0x000fea0003800000 */
.L_x_2489:
[----:B------:R-:W-:Y:S05]  /*2f40*/  BRA.DIV ~URZ, `(.L_x_2491) ;  /* 0x0000e5427f007947 */ /* 0x000fea000b800000 */
[----:B--2---:R2:W1:Y:S04]  /*2f50*/  SHFL.IDX PT, R8, R11, 0x1, 0x1c1f ;  /* 0x003c1f000b087f89 */ /* 0x00446800000e0000 */
[----:B----4-:R2:W4:Y:S02]  /*2f60*/  SHFL.IDX PT, R0, R12, 0x1, 0x1c1f ;  /* 0x003c1f000c007f89 */ /* 0x01052400000e0000 */
.L_x_2587:
        /* <DEDUP_REMOVED lines=12> */
[----:B------:R-:W-:-:S04]  /*3030*/  LEA R4, P0, R252, R0, 0x1 ;  /* 0x00000000fc047211 */ /* 0x000fc800078008ff */
[----:B--2---:R-:W-:Y:S02]  /*3040*/  LEA.HI.X R5, R252, R8, R3, 0x1, P0 ;  /* 0x00000008fc057211 */ /* 0x004fe400000f0c03 */
[----:B---3--:R-:W-:-:S04]  /*3050*/  LEA R2, P0, R15, R0, 0x1 ;  /* 0x000000000f027211 */ /* 0x008fc800078008ff */
[----:B----4-:R-:W-:Y:S02]  /*3060*/  LEA.HI.X R3, R15, R8, R16, 0x1, P0 ;  /* 0x000000080f037211 */ /* 0x010fe400000f0c10 */
        /* <DEDUP_REMOVED lines=9> */
.L_x_2493:
[----:B------:R-:W-:Y:S05]  /*3100*/  BSYNC B0 ;  /* 0x0000000000007941 */ /* 0x000fea0003800000 */
.L_x_2492:
[----:B------:R-:W-:Y:S05]  /*3110*/  BRA.DIV ~URZ, `(.L_x_2494) ;  /* 0x0000e4327f007947 */ /* 0x000fea000b800000 */
[----:B-1----:R1:W2:Y:S02]  /*3120*/  SHFL.IDX PT, R8, R11, 0x2, 0x1c1f ;  /* 0x005c1f000b087f89 */ /* 0x0022a400000e0000 */
.L_x_2588:
[----:B------:R-:W-:Y:S05]  /*3130*/  BRA.DIV ~URZ, `(.L_x_2495) ;  /* 0x0000e4827f007947 */ /* 0x000fea000b800000 */
[----:B----4-:R4:W1:Y:S02]  /*3140*/  SHFL.IDX PT, R0, R12, 0x2, 0x1c1f ;  /* 0x005c1f000c007f89 */ /* 0x01086400000e0000 */
.L_x_2589:
        /* <DEDUP_REMOVED lines=25> */
.L_x_2497:
[----:B------:R-:W-:Y:S05]  /*32e0*/  BSYNC B0 ;  /* 0x0000000000007941 */ /* 0x000fea0003800000 */
.L_x_2496:
[----:B------:R-:W-:Y:S05]  /*32f0*/  BRA.DIV ~URZ, `(.L_x_2498) ;  /* 0x0000e3227f007947 */ /* 0x000fea000b800000 */
[----:B-1----:R1:W3:Y:S04]  /*3300*/  SHFL.IDX PT, R6, R11, 0x3, 0x1c1f ;  /* 0x007c1f000b067f89 */ /* 0x0022e800000e0000 */
[----:B------:R1:W4:Y:S02]  /*3310*/  SHFL.IDX PT, R0, R12, 0x3, 0x1c1f ;  /* 0x007c1f000c007f89 */ /* 0x00032400000e0000 */
.L_x_2590:
[----:B------:R-:W5:Y:S04]  /*3320*/  LDL.64 R14, [R1+0x10] ;  /* 0x00001000010e7983 */ /* 0x000f680000100a00 */
[----:B----4-:R-:W4:Y:S04]  /*3330*/  LDL R13, [R1+0x70] ;  /* 0x00007000010d7983 */ /* 0x010f280000100800 */
[----:B--2---:R-:W2:Y:S04]  /*3340*/  LDL R8, [R1+0x28] ;  /* 0x0000280001087983 */ /* 0x004ea80000100800 */
[----:B---3--:R-:W3:Y:S04]  /*3350*/  LDL R7, [R1+0x78] ;  /* 0x0000780001077983 */ /* 0x008ee80000100800 */
[----:B-1----:R-:W3:Y:S04]  /*3360*/  LDL R11, [R1+0x18] ;  /* 0x00001800010b7983 */ /* 0x002ee80000100800 */
[----:B------:R-:W3:Y:S01]  /*3370*/  LDL R12, [R1+0x6c] ;  /* 0x00006c00010c7983 */ /* 0x000ee20000100800 */
[----:B------:R-:W-:-:S04]  /*3380*/  IADD3 R2, R9, 0x60, RZ ;  /* 0x0000006009027810 */ /* 0x000fc80007ffe0ff */
[----:B------:R-:W-:Y:S01]  /*3390*/  ISETP.GE.AND P1, PT, R2, R10, PT ;  /* 0x0000000a0200720c */ /* 0x000fe20003f26270 */
[----:B------:R-:W-:-:S04]  /*33a0*/  IMAD.MOV.U32 R9, RZ, RZ, 0x30 ;  /* 0x00000030ff097424 */ /* 0x000fc800078e00ff */
[----:B------:R-:W-:Y:S01]  /*33b0*/  IMAD R9, R207, -0x30, R9 ;  /* 0xffffffd0cf097824 */ /* 0x000fe200078e0209 */
[----:B------:R-:W-:-:S03]  /*33c0*/  P2R R48, PR, RZ, 0x8 ;  /* 0x00000008ff307803 */ /* 0x000fc60000000000 */
[----:B------:R-:W-:Y:S02]  /*33d0*/  IMAD.IADD R57, R251, 0x1, R9 ;  /* 0x00000001fb397824 */ /* 0x000fe400078e0209 */
[----:B------:R-:W-:Y:S02]  /*33e0*/  IMAD.MOV.U32 R58, RZ, RZ, R238 ;  /* 0x000000ffff3a7224 */ /* 0x000fe400078e00ee */
[----:B------:R-:W-:Y:S02]  /*33f0*/  IMAD.MOV.U32 R59, RZ, RZ, R240 ;  /* 0x000000ffff3b7224 */ /* 0x000fe400078e00f0 */
[----:B------:R-:W-:Y:S01]  /*3400*/  IMAD.MOV.U32 R10, RZ, RZ, 0x20 ;  /* 0x00000020ff0a7424 */ /* 0x000fe200078e00ff */
[----:B------:R-:W-:Y:S02]  /*3410*/  P2R R19, PR, RZ, 0x40 ;  /* 0x00000040ff137803 */ /* 0x000fe40000000000 */
[----:B-----5:R-:W-:-:S04]  /*3420*/  @!P1 LEA R4, P0, R14, R0, 0x1 ;  /* 0x000000000e049211 */ /* 0x020fc800078008ff */
[----:B------:R-:W-:Y:S02]  /*3430*/  @!P1 LEA.HI.X R5, R14, R6, R15, 0x1, P0 ;  /* 0x000000060e059211 */ /* 0x000fe400000f0c0f */
[----:B------:R-:W-:-:S04]  /*3440*/  @!P1 LEA R2, P0, R252, R0, 0x1 ;  /* 0x00000000fc029211 */ /* 0x000fc800078008ff */
[----:B----4-:R-:W-:Y:S02]  /*3450*/  @!P1 LEA.HI.X R3, R252, R6, R13, 0x1, P0 ;  /* 0x00000006fc039211 */ /* 0x010fe400000f0c0d */
[C---:B--2---:R-:W-:Y:S01]  /*3460*/  LOP3.LUT P0, RZ, R8.reuse, 0x2, RZ, 0xc0, !PT ;  /* 0x0000000208ff7812 */ /* 0x044fe2000780c0ff */
[----:B---3--:R-:W-:Y:S01]  /*3470*/  IMAD.SHL.U32 R198, R7, 0x2, RZ ;  /* 0x0000000207c67824 */ /* 0x008fe200078e00ff */
[----:B------:R-:W-:Y:S02]  /*3480*/  LOP3.LUT P3, RZ, R8, 0x1, RZ, 0xc0, !PT ;  /* 0x0000000108ff7812 */ /* 0x000fe4000786c0ff */
[----:B------:R-:W-:-:S09]  /*3490*/  SHF.R.S32.HI R8, RZ, 0x1f, R56 ;  /* 0x0000001fff087819 */ /* 0x000fd20000011438 */
        /* <DEDUP_REMOVED lines=9> */
[----:B------:R-:W-:-:S03]  /*3530*/  @!P1 LEA.HI.X R5, R11, R6, R12, 0x1, P0 ;  /* 0x000000060b059211 */ /* 0x000fc600000f0c0c */
[----:B------:R-:W-:Y:S02]  /*3540*/  IMAD.IADD R0, R0, 0x1, -R247 ;  /* 0x0000000100007824 */ /* 0x000fe400078e0af7 */
[----:B--2---:R-:W-:Y:S01]  /*3550*/  IMAD.WIDE.U32 R2, R56, c[0x0][0x1e0], RZ ;  /* 0x0000780038027a25 */ /* 0x004fe200078e00ff */
[----:B------:R1:W-:Y:S02]  /*3560*/  @!P1 LDGSTS.E.BYPASS.LTC128B.128 [R198+0xb880], [R4.64], !P2 ;  /* 0x0b88000004c69fae */ /* 0x0003e4000d101d46 */
[C---:B------:R-:W-:Y:S01]  /*3570*/  ISETP.GE.AND P0, PT, R0.reuse, 0x1, PT ;  /* 0x000000010000780c */ /* 0x040fe20003f06270 */
[----:B------:R-:W-:Y:S01]  /*3580*/  IMAD.IADD R7, R3, 0x1, R7 ;  /* 0x0000000103077824 */ /* 0x000fe200078e0207 */
[----:B------:R-:W0:Y:S01]  /*3590*/  LDGDEPBAR ;  /* 0x00000000000079af */ /* 0x000e220000000000 */
[----:B------:R-:W-:Y:S03]  /*35a0*/  WARPSYNC 0xffffffff ;  /* 0xffffffff00007948 */ /* 0x000fe60003800000 */
[----:B------:R-:W-:Y:S01]  /*35b0*/  BAR.SYNC.DEFER_BLOCKING 0x0 ;  /* 0x0000000000007b1d */ /* 0x000fe20000010000 */
[----:B------:R-:W-:Y:S01]  /*35c0*/  ISETP.GE.AND P1, PT, R0, 0x21, PT ;  /* 0x000000210000780c */ /* 0x000fe20003f26270 */
[----:B------:R-:W-:-:S04]  /*35d0*/  IMAD.WIDE.U32 R2, R2, 0x30, R58 ;  /* 0x0000003002027825 */ /* 0x000fc800078e003a */
[----:B------:R-:W-:Y:S02]  /*35e0*/  IMAD R0, R7, 0x30, RZ ;  /* 0x0000003007007824 */ /* 0x000fe400078e02ff */
[----:B------:R-:W-:-:S04]  /*35f0*/  IMAD.WIDE.U32 R6, R10, c[0x0][0x1e0], RZ ;  /* 0x000078000a067a25 */ /* 0x000fc800078e00ff */
[----:B------:R-:W-:Y:S02]  /*3600*/  IMAD.IADD R0, R3, 0x1, R0 ;  /* 0x0000000103007824 */ /* 0x000fe400078e0200 */
        /* <DEDUP_REMOVED lines=18> */
[----:B------:R-:W-:Y:S01]  /*3730*/  IMAD R8, R8, c[0x0][0x208], RZ ;  /* 0x0000820008087a24 */ /* 0x000fe200078e02ff */
[----:B-1----:R-:W-:Y:S01]  /*3740*/  ISETP.GT.AND P0, PT, R11, 0x3f, PT ;  /* 0x0000003f0b00780c */ /* 0x002fe20003f04270 */
[----:B------:R-:W-:-:S04]  /*3750*/  IMAD.WIDE.U32 R6, R56, c[0x0][0x208], RZ ;  /* 0x0000820038067a25 */ /* 0x000fc800078e00ff */
[----:B------:R-:W-:-:S04]  /*3760*/  IMAD R0, R56, c[0x0][0x20c], R8 ;  /* 0x0000830038007a24 */ /* 0x000fc800078e0208 */
[----:B------:R-:W-:-:S04]  /*3770*/  IMAD.IADD R0, R7, 0x1, R0 ;  /* 0x0000000107007824 */ /* 0x000fc800078e0200 */
[----:B------:R-:W-:Y:S02]  /*3780*/  IMAD R0, R0, 0x30, RZ ;  /* 0x0000003000007824 */ /* 0x000fe400078e02ff */
[----:B---3--:R-:W-:Y:S01]  /*3790*/  IMAD.MOV.U32 R2, RZ, RZ, R236 ;  /* 0x000000ffff027224 */ /* 0x008fe200078e00ec */
[----:B------:R-:W-:-:S04]  /*37a0*/  DEPBAR.LE SB0, 0x1 ;  /* 0x000080400000791a */ /* 0x000fc80000000000 */
[----:B------:R-:W-:Y:S01]  /*37b0*/  IMAD.MOV.U32 R3, RZ, RZ, R235 ;  /* 0x000000ffff037224 */ /* 0x000fe200078e00eb */
[----:B------:R-:W-:-:S04]  /*37c0*/  DEPBAR.LE SB0, 0x0 ;  /* 0x000080000000791a */ /* 0x000fc80000000000 */
[----:B--2---:R-:W-:Y:S01]  /*37d0*/  IMAD.WIDE.U32 R4, R6, 0x30, R2 ;  /* 0x0000003006047825 */ /* 0x004fe200078e0002 */
        /* <DEDUP_REMOVED lines=8> */
[----:B------:R-:W-:Y:S02]  /*3860*/  IADD3 R0, R9, R251, -R247 ;  /* 0x000000fb09007210 */ /* 0x000fe40007ffe8f7 */
[----:B------:R-:W-:Y:S02]  /*3870*/  @!P0 LEA.HI.X R17, R5, R3, R4, 0x6, P1 ;  /* 0x0000000305118211 */ /* 0x000fe400008f3404 */
[----:B------:R-:W-:-:S02]  /*3880*/  ISETP.LT.OR P1, PT, R0, 0x1, !P3 ;  /* 0x000000010000780c */ /* 0x000fc40005f21670 */
[----:B------:R-:W-:Y:S01]  /*3890*/  LOP3.LUT P2, RZ, R18, 0x2, RZ, 0xc0, !PT ;  /* 0x0000000212ff7812 */ /* 0x000fe2000784c0ff */
[----:B------:R-:W-:Y:S04]  /*38a0*/  LDSM.16.M88.4 R8, [R187+0x1000] ;  /* 0x00100000bb08783b */ /* 0x000fe80000000200 */
[----:B------:R-:W1:Y:S04]  /*38b0*/  LDSM.16.M88.4 R32, [R184] ;  /* 0x00000000b820783b */ /* 0x000e680000000200 */
[----:B------:R-:W2:Y:S04]  /*38c0*/  LDSM.16.M88.4 R28, [R184+0x400] ;  /* 0x00040000b81c783b */ /* 0x000ea80000000200 */
[----:B------:R-:W3:Y:S04]  /*38d0*/  LDSM.16.M88.4 R20, [R184+0x800] ;  /* 0x00080000b814783b */ /* 0x000ee80000000200 */
[----:B------:R-:W4:Y:S04]  /*38e0*/  LDSM.16.M88.4 R12, [R187] ;  /* 0x00000000bb0c783b */ /* 0x000f280000000200 */
[----:B------:R-:W-:Y:S04]  /*38f0*/  LDSM.16.M88.4 R24, [R188] ;  /* 0x00000000bc18783b */ /* 0x000fe80000000200 */
[----:B------:R-:W-:Y:S04]  /*3900*/  LDSM.16.M88.4 R4, [R188+0x1000] ;  /* 0x00100000bc04783b */ /* 0x000fe80000000200 */
[----:B------:R-:W5:Y:S04]  /*3910*/  LDSM.16.M88.4 R36, [R189] ;  /* 0x00000000bd24783b */ /* 0x000f680000000200 */
[----:B------:R-:W3:Y:S04]  /*3920*/  LDSM.16.M88.4 R40, [R197] ;  /* 0x00000000c528783b */ /* 0x000ee80000000200 */
[----:B------:R-:W3:Y:S04]  /*3930*/  LDSM.16.M88.4 R44, [R196] ;  /* 0x00000000c42c783b */ /* 0x000ee80000000200 */
[----:B------:R-:W-:Y:S01]  /*3940*/  @!PT LDS RZ, [RZ] ;  /* 0x00000000fffff984 */ /* 0x000fe20000000800 */
[----:B------:R-:W-:Y:S01]  /*3950*/  @!PT LDS RZ, [RZ] ;  /* 0x00000000fffff984 */ /* 0x000fe20000000800 */
[----:B------:R-:W-:Y:S01]  /*3960*/  @!PT LDS RZ, [RZ] ;  /* 0x00000000fffff984 */ /* 0x000fe20000000800 */
[----:B------:R2:W-:Y:S01]  /*3970*/  LDGSTS.E.BYPASS.LTC128B.128 [R198+0x1880], [R2.64], !P1 ;  /* 0x0188000002c67fae */ /* 0x0005e2000c901d46 */
[----:B------:R-:W-:-:S02]  /*3980*/  ISETP.LT.OR P1, PT, R0, 0x1, !P2 ;  /* 0x000000010000780c */ /* 0x000fc40005721670 */
[----:B------:R-:W-:-:S11]  /*3990*/  @!P0 ISETP.LT.OR P3, PT, R0, 0x21, !P3 ;  /* 0x000000210000880c */ /* 0x000fd60005f61670 */
[----:B------:R3:W-:Y:S01]  /*39a0*/  LDGSTS.E.BYPASS.LTC128B.128 [R198+0x2480], [R2.64+0x40], !P1 ;  /* 0x0248004002c67fae */ /* 0x0007e2000c901d46 */
[----:B------:R-:W-:-:S04]  /*39b0*/  LOP3.LUT P1, RZ, R18, 0x4, RZ, 0xc0, !PT ;  /* 0x0000000412ff7812 */ /* 0x000fc8000782c0ff */
[----:B------:R-:W-:Y:S01]  /*39c0*/  ISETP.LT.OR P6, PT, R0, 0x1, !P1 ;  /* 0x000000010000780c */ /* 0x000fe20004fc1670 */
[C---:B-1----:R-:W-:Y:S08]  /*39d0*/  HMMA.16816.F32.BF16 R68, R8.reuse, R32, RZ ;  /* 0x000000200844723c */ /* 0x042ff000000418ff */
[C---:B--2---:R-:W-:Y:S04]  /*39e0*/  HMMA.16816.F32.BF16 R60, R8.reuse, R28, RZ ;  /* 0x0000001c083c723c */ /* 0x044fe800000418ff */
[----:B------:R1:W-:Y:S04]  /*39f0*/  LDGSTS.E.BYPASS.LTC128B.128 [R198+0x3080], [R2.64+0x80], !P6 ;  /* 0x0308008002c67fae */ /* 0x0003e8000f101d46 */
[----:B------:R2:W-:Y:S01]  /*3a00*/  @!P0 LDGSTS.E.BYPASS.LTC128B.128 [R198+0x2080], [R16.64], !P3 ;  /* 0x0208000010c68fae */ /* 0x0005e2000d901d46 */
[----:B------:R-:W-:Y:S01]  /*3a10*/  ISETP.NE.AND P3, PT, R48, RZ, PT ;  /* 0x000000ff3000720c */ /* 0x000fe20003f65270 */
[C---:B------:R-:W-:Y:S08]  /*3a20*/  HMMA.16816.F32.BF16 R64, R8.reuse, R34, RZ ;  /* 0x000000220840723c */ /* 0x040ff000000418ff */
[C---:B---3--:R-:W-:Y:S08]  /*3a30*/  HMMA.16816.F32.BF16 R48, R8.reuse, R20, RZ ;  /* 0x000000140830723c */ /* 0x048ff000000418ff */
[C---:B------:R-:W-:Y:S08]  /*3a40*/  HMMA.16816.F32.BF16 R52, R8.reuse, R30, RZ ;  /* 0x0000001e0834723c */ /* 0x040ff000000418ff */
[----:B------:R-:W-:Y:S01]  /*3a50*/  HMMA.16816.F32.BF16 R8, R8, R22, RZ ;  /* 0x000000160808723c */ /* 0x000fe200000418ff */
[----:B------:R-:W-:-:S02]  /*3a60*/  @!P0 ISETP.LT.OR P2, PT, R0, 0x21, !P2 ;  /* 0x000000210000880c */ /* 0x000fc40005741670 */
[----:B------:R-:W-:-:S05]  /*3a70*/  @!P0 ISETP.LT.OR P1, PT, R0, 0x21, !P1 ;  /* 0x000000210000880c */ /* 0x000fca0004f21670 */
[----:B----4-:R-:W-:Y:S01]  /*3a80*/  HMMA.16816.F32.BF16 R72, R12, R32, RZ ;  /* 0x000000200c48723c */ /* 0x010fe200000418ff */
[----:B------:R-:W-:-:S05]  /*3a90*/  ISETP.NE.AND P6, PT, R19, RZ, PT ;  /* 0x000000ff1300720c */ /* 0x000fca0003fc5270 */
[----:B------:R2:W-:Y:S02]  /*3aa0*/  @!P0 LDGSTS.E.BYPASS.LTC128B.128 [R198+0x2c80], [R16.64+0x40], !P2 ;  /* 0x02c8004010c68fae */ /* 0x0005e4000d101d46 */
[C---:B------:R-:W-:Y:S02]  /*3ab0*/  HMMA.16816.F32.BF16 R84, R12.reuse, R34, RZ ;  /* 0x000000220c54723c */ /* 0x040fe400000418ff */
[----:B------:R2:W-:Y:S04]  /*3ac0*/  @!P0 LDGSTS.E.BYPASS.LTC128B.128 [R198+0x3880], [R16.64+0x80], !P1 ;  /* 0x0388008010c68fae */ /* 0x0005e8000c901d46 */
[----:B------:R-:W0:Y:S02]  /*3ad0*/  LDGDEPBAR ;  /* 0x00000000000079af */ /* 0x000e240000000000 */
[C---:B------:R-:W-:Y:S08]  /*3ae0*/  HMMA.16816.F32.BF16 R32, R12.reuse, R28, RZ ;  /* 0x0000001c0c20723c */ /* 0x040ff000000418ff */
[C---:B------:R-:W-:Y:S01]  /*3af0*/  HMMA.16816.F32.BF16 R80, R12.reuse, R30, RZ ;  /* 0x0000001e0c50723c */ /* 0x040fe200000418ff */
[----:B------:R-:W-:Y:S07]  /*3b00*/  LDSM.16.M88.4 R28, [R184+0xc00] ;  /* 0x000c0000b81c783b */ /* 0x000fee0000000200 */
[C---:B------:R-:W-:Y:S01]  /*3b10*/  HMMA.16816.F32.BF16 R76, R12.reuse, R20, RZ ;  /* 0x000000140c4c723c */ /* 0x040fe200000418ff */
[----:B--2---:R-:W-:Y:S07]  /*3b20*/  LDSM.16.M88.4 R16, [R184+0x1000] ;  /* 0x00100000b810783b */ /* 0x004fee0000000200 */
[----:B------:R-:W-:Y:S01]  /*3b30*/  HMMA.16816.F32.BF16 R92, R12, R22, RZ ;  /* 0x000000160c5c723c */ /* 0x000fe200000418ff */
[----:B------:R-:W-:Y:S04]  /*3b40*/  LDSM.16.M88.4 R12, [R184+0x1400] ;  /* 0x00140000b80c783b */ /* 0x000fe80000000200 */
[----:B------:R-:W-:Y:S03]  /*3b50*/  LDSM.16.M88.4 R20, [R188+0x3000] ;  /* 0x00300000bc14783b */ /* 0x000fe60000000200 */
[C---:B-----5:R-:W-:Y:S08]  /*3b60*/  HMMA.16816.F32.BF16 R108, R4.reuse, R36, R68 ;  /* 0x00000024046c723c */ /* 0x060ff00000041844 */
[C---:B------:R-:W-:Y:S08]  /*3b70*/  HMMA.16816.F32.BF16 R104, R4.reuse, R40, R60 ;  /* 0x000000280468723c */ /* 0x040ff0000004183c */
[C---:B------:R-:W-:Y:S01]  /*3b80*/  HMMA.16816.F32.BF16 R100, R4.reuse, R44, R48 ;  /* 0x0000002c0464723c */ /* 0x040fe20000041830 */
[----:B------:R-:W-:Y:S07]  /*3b90*/  LDSM.16.M88.4 R48, [R195] ;  /* 0x00000000c330783b */ /* 0x000fee0000000200 */
[C---:B------:R-:W-:Y:S08]  /*3ba0*/  HMMA.16816.F32.BF16 R96, R4.reuse, R38, R64 ;  /* 0x000000260460723c */ /* 0x040ff00000041840 */
[C---:B------:R-:W-:Y:S01]  /*3bb0*/  HMMA.16816.F32.BF16 R88, R4.reuse, R42, R52 ;  /* 0x0000002a0458723c */ /* 0x040fe20000041834 */
[----:B------:R-:W-:Y:S07]  /*3bc0*/  LDSM.16.M88.4 R52, [R193] ;  /* 0x00000000c134783b */ /* 0x000fee0000000200 */
[----:B------:R-:W-:Y:S01]  /*3bd0*/  HMMA.16816.F32.BF16 R68, R4, R46, R8 ;  /* 0x0000002e0444723c */ /* 0x000fe20000041808 */
[----:B------:R-:W2:Y:S04]  /*3be0*/  LDSM.16.M88.4 R4, [R187+0x3000] ;  /* 0x00300000bb04783b */ /* 0x000ea80000000200 */
[----:B------:R-:W3:Y:S03]  /*3bf0*/  LDSM.16.M88.4 R8, [R187+0x2000] ;  /* 0x00200000bb08783b */ /* 0x000ee60000000200 */
[C---:B------:R-:W-:Y:S08]  /*3c00*/  HMMA.16816.F32.BF16 R72, R24.reuse, R36, R72 ;  /* 0x000000241848723c */ /* 0x040ff00000041848 */
[C---:B------:R-:W-:Y:S01]  /*3c10*/  HMMA.16816.F32.BF16 R60, R24.reuse, R40, R32 ;  /* 0x00000028183c723c */ /* 0x040fe20000041820 */
[----:B------:R-:W4:Y:S07]  /*3c20*/  LDSM.16.M88.4 R32, [R194] ;  /* 0x00000000c220783b */ /* 0x000f2e0000000200 */
[C---:B------:R-:W-:Y:S08]  /*3c30*/  HMMA.16816.F32.BF16 R36, R24.reuse, R38, R84 ;  /* 0x000000261824723c */ /* 0x040ff00000041854 */
[C---:B------:R-:W-:Y:S08]  /*3c40*/  HMMA.16816.F32.BF16 R64, R24.reuse, R44, R76 ;  /* 0x0000002c1840723c */ /* 0x040ff0000004184c */
[C---:B------:R-:W-:Y:S08]  /*3c50*/  HMMA.16816.F32.BF16 R40, R24.reuse, R42, R80 ;  /* 0x0000002a1828723c */ /* 0x040ff00000041850 */
[----:B------:R-:W-:Y:S01]  /*3c60*/  HMMA.16816.F32.BF16 R44, R24, R46, R92 ;  /* 0x0000002e182c723c */ /* 0x000fe2000004185c */
[----:B------:R-:W5:Y:S07]  /*3c70*/  LDSM.16.M88.4 R24, [R188+0x2000] ;  /* 0x00200000bc18783b */ /* 0x000f6e0000000200 */
[C---:B--2---:R-:W-:Y:S08]  /*3c80*/  HMMA.16816.F32.BF16 R80, R4.reuse, R28, R108 ;  /* 0x0000001c0450723c */ /* 0x044ff0000004186c */
[C---:B------:R-:W-:Y:S08]  /*3c90*/  HMMA.16816.F32.BF16 R104, R4.reuse, R16, R104 ;  /* 0x000000100468723c */ /* 0x040ff00000041868 */
[C---:B------:R-:W-:Y:S08]  /*3ca0*/  HMMA.16816.F32.BF16 R100, R4.reuse, R12, R100 ;  /* 0x0000000c0464723c */ /* 0x040ff00000041864 */
[C---:B------:R-:W-:Y:S08]  /*3cb0*/  HMMA.16816.F32.BF16 R96, R4.reuse, R30, R96 ;  /* 0x0000001e0460723c */ /* 0x040ff00000041860 */
[----:B------:R-:W-:Y:S08]  /*3cc0*/  HMMA.16816.F32.BF16 R84, R4, R14, R68 ;  /* 0x0000000e0454723c */ /* 0x000ff00000041844 */
[----:B---3--:R-:W-:Y:S08]  /*3cd0*/  HMMA.16816.F32.BF16 R76, R8, R28, R72 ;  /* 0x0000001c084c723c */ /* 0x008ff00000041848 */
[----:B------:R-:W-:Y:S08]  /*3ce0*/  HMMA.16816.F32.BF16 R88, R4, R18, R88 ;  /* 0x000000120458723c */ /* 0x000ff00000041858 */
[C---:B------:R-:W-:Y:S01]  /*3cf0*/  HMMA.16816.F32.BF16 R72, R8.reuse, R30, R36 ;  /* 0x0000001e0848723c */ /* 0x040fe20000041824 */
[----:B------:R-:W-:Y:S07]  /*3d00*/  LDSM.16.M88.4 R36, [R184+0x2000] ;  /* 0x00200000b824783b */ /* 0x000fee0000000200 */
[C---:B------:R-:W-:Y:S08]  /*3d10*/  HMMA.16816.F32.BF16 R68, R8.reuse, R16, R60 ;  /* 0x000000100844723c */ /* 0x040ff0000004183c */
[C---:B------:R-:W-:Y:S01]  /*3d20*/  HMMA.16816.F32.BF16 R28, R8.reuse, R18, R40 ;  /* 0x00000012081c723c */ /* 0x040fe20000041828 */
[----:B------:R-:W-:Y:S04]  /*3d30*/  LDSM.16.M88.4 R40, [R184+0x1c00] ;  /* 0x001c0000b828783b */ /* 0x000fe80000000200 */
[----:B------:R-:W-:Y:S03]  /*3d40*/  LDSM.16.M88.4 R16, [R187+0x4000] ;  /* 0x00400000bb10783b */ /* 0x000fe60000000200 */
[C---:B------:R-:W-:Y:S08]  /*3d50*/  HMMA.16816.F32.BF16 R4, R8.reuse, R12, R64 ;  /* 0x0000000c0804723c */ /* 0x040ff00000041840 */
[----:B------:R-:W-:Y:S01]  /*3d60*/  HMMA.16816.F32.BF16 R8, R8, R14, R44 ;  /* 0x0000000e0808723c */ /* 0x000fe2000004182c */
[----:B------:R-:W-:Y:S04]  /*3d70*/  LDSM.16.M88.4 R12, [R187+0x5000] ;  /* 0x00500000bb0c783b */ /* 0x000fe80000000200 */
[----:B------:R-:W2:Y:S03]  /*3d80*/  LDSM.16.M88.4 R44, [R184+0x1800] ;  /* 0x00180000b82c783b */ /* 0x000ea60000000200 */
[C---:B------:R-:W-:Y:S08]  /*3d90*/  HMMA.16816.F32.BF16 R64, R20.reuse, R48, R80 ;  /* 0x000000301440723c */ /* 0x040ff00000041850 */
[C---:B------:R-:W-:Y:S08]  /*3da0*/  HMMA.16816.F32.BF16 R60, R20.reuse, R50, R96 ;  /* 0x00000032143c723c */ /* 0x040ff00000041860 */
[C---:B----4-:R-:W-:Y:S08]  /*3db0*/  HMMA.16816.F32.BF16 R112, R20.reuse, R32, R104 ;  /* 0x000000201470723c */ /* 0x050ff00000041868 */
[C---:B------:R-:W-:Y:S08]  /*3dc0*/  HMMA.16816.F32.BF16 R116, R20.reuse, R52, R100 ;  /* 0x000000341474723c */ /* 0x040ff00000041864 */
[C---:B------:R-:W-:Y:S08]  /*3dd0*/  HMMA.16816.F32.BF16 R108, R20.reuse, R34, R88 ;  /* 0x00000022146c723c */ /* 0x040ff00000041858 */
[----:B------:R-:W-:Y:S01]  /*3de0*/  HMMA.16816.F32.BF16 R104, R20, R54, R84 ;  /* 0x000000361468723c */ /* 0x000fe20000041854 */
[----:B------:R-:W-:Y:S07]  /*3df0*/  LDSM.16.M88.4 R20, [R190] ;  /* 0x00000000be14783b */ /* 0x000fee0000000200 */
[C---:B-----5:R-:W-:Y:S08]  /*3e00*/  HMMA.16816.F32.BF16 R100, R24.reuse, R48, R76 ;  /* 0x000000301864723c */ /* 0x060ff0000004184c */
[C---:B------:R-:W-:Y:S08]  /*3e10*/  HMMA.16816.F32.BF16 R92, R24.reuse, R32, R68 ;  /* 0x00000020185c723c */ /* 0x040ff00000041844 */
[C---:B------:R-:W-:Y:S08]  /*3e20*/  HMMA.16816.F32.BF16 R96, R24.reuse, R50, R72 ;  /* 0x000000321860723c */ /* 0x040ff00000041848 */
[C---:B------:R-:W-:Y:S01]  /*3e30*/  HMMA.16816.F32.BF16 R88, R24.reuse, R34, R28 ;  /* 0x000000221858723c */ /* 0x040fe2000004181c */
[----:B------:R-:W-:Y:S04]  /*3e40*/  LDSM.16.M88.4 R32, [R192] ;  /* 0x00000000c020783b */ /* 0x000fe80000000200 */
[----:B------:R-:W-:Y:S03]  /*3e50*/  LDSM.16.M88.4 R28, [R191] ;  /* 0x00000000bf1c783b */ /* 0x000fe60000000200 */
[C---:B------:R-:W-:Y:S01]  /*3e60*/  HMMA.16816.F32.BF16 R84, R24.reuse, R52, R4 ;  /* 0x000000341854723c */ /* 0x040fe20000041804 */
[----:B------:R-:W3:Y:S07]  /*3e70*/  LDSM.16.M88.4 R4, [R188+0x5000] ;  /* 0x00500000bc04783b */ /* 0x000eee0000000200 */
[----:B------:R-:W-:Y:S01]  /*3e80*/  HMMA.16816.F32.BF16 R80, R24, R54, R8 ;  /* 0x000000361850723c */ /* 0x000fe20000041808 */
[----:B------:R-:W4:Y:S01]  /*3e90*/  LDSM.16.M88.4 R8, [R188+0x4000] ;  /* 0x00400000bc08783b */ /* 0x000f220000000200 */
        /* <DEDUP_REMOVED lines=18> */
[C---:B------:R-:W-:Y:S08]  /*3fc0*/  HMMA.16816.F32.BF16 R64, R4.reuse, R30, R64 ;  /* 0x0000001e0440723c */ /* 0x040ff00000041840 */
[C---:B------:R-:W-:Y:S08]  /*3fd0*/  HMMA.16816.F32.BF16 R60, R4.reuse, R20, R60 ;  /* 0x00000014043c723c */ /* 0x040ff0000004183c */
[----:B------:R-:W-:Y:S08]  /*3fe0*/  HMMA.16816.F32.BF16 R52, R4, R22, R52 ;  /* 0x000000160434723c */ /* 0x000ff00000041834 */
[C---:B----4-:R-:W-:Y:S08]  /*3ff0*/  HMMA.16816.F32.BF16 R48, R8.reuse, R32, R48 ;  /* 0x000000200830723c */ /* 0x050ff00000041830 */
        /* <DEDUP_REMOVED lines=41> */
.L_x_2500:
[----:B-1----:R-:W-:Y:S05]  /*4290*/  BSYNC B0 ;  /* 0x0000000000007941 */ /* 0x002fea0003800000 */
.L_x_2499:
[----:B------:R-:W2:Y:S04]  /*42a0*/  LDL R233, [R1+0x4] ;  /* 0x0000040001e97983 */ /* 0x000ea80000100800 */
[----:B------:R-:W2:Y:S04]  /*42b0*/  LDL R232, [R1+0xac] ;  /* 0x0000ac0001e87983 */ /* 0x000ea80000100800 */
[----:B------:R-:W3:Y:S04]  /*42c0*/  LDL R5, [R1+0x1c] ;  /* 0x00001c0001057983 */ /* 0x000ee80000100800 */
[----:B------:R-:W-:Y:S04]  /*42d0*/  LDSM.16.MT88.4 R80, [R186] ;  /* 0x00000000ba50783b */ /* 0x000fe80000004200 */
        /* <DEDUP_REMOVED lines=8> */
[----:B------:R-:W1:Y:S04]  /*4360*/  SHFL.IDX PT, R2, R3, 0x2, 0x1c1f ;  /* 0x005c1f0003027f89 */ /* 0x000e6800000e0000 */
[----:B------:R-:W2:Y:S01]  /*4370*/  SHFL.IDX PT, R4, R3, 0x3, 0x1c1f ;  /* 0x007c1f0003047f89 */ /* 0x000ea200000e0000 */
[----:B---3--:R-:W-:Y:S01]  /*4380*/  IADD3 R0, -R5, 0x1, R57 ;  /* 0x0000000105007810 */ /* 0x008fe20007ffe139 */
[----:B------:R-:W-:Y:S02]  /*4390*/  IMAD.IADD R8, R57, 0x1, -R5 ;  /* 0x0000000139087824 */ /* 0x000fe400078e0a05 */
[----:B------:R-:W-:Y:S02]  /*43a0*/  LDSM.16.MT88.4 R56, [R185+0x400] ;  /* 0x00040000b938783b */ /* 0x000fe40000004200 */
[----:B------:R-:W-:-:S04]  /*43b0*/  IMAD.IADD R7, R0, 0x1, -R250 ;  /* 0x0000000100077824 */ /* 0x000fc800078e0afa */
[C---:B-1----:R-:W-:Y:S02]  /*43c0*/  IMAD.IADD R2, R7.reuse, 0x1, R2 ;  /* 0x0000000107027824 */ /* 0x042fe400078e0202 */
[----:B--2---:R-:W-:-:S03]  /*43d0*/  IMAD.IADD R0, R7, 0x1, R4 ;  /* 0x0000000107007824 */ /* 0x004fc600078e0204 */
[----:B------:R-:W-:-:S04]  /*43e0*/  IMNMX R2, R8, R2, PT ;  /* 0x0000000208027217 */ /* 0x000fc80003800200 */
[C---:B------:R-:W-:Y:S02]  /*43f0*/  ISETP.GT.AND P1, PT, R2.reuse, RZ, PT ;  /* 0x000000ff0200720c */ /* 0x040fe40003f24270 */
[----:B------:R-:W-:Y:S02]  /*4400*/  ISETP.GT.AND P0, PT, R2, 0x1, PT ;  /* 0x000000010200780c */ /* 0x000fe40003f04270 */
[----:B------:R-:W-:Y:S02]  /*4410*/  IMNMX R0, R8, R0, PT ;  /* 0x0000000008007217 */ /* 0x000fe40003800200 */
[----:B------:R-:W-:Y:S02]  /*4420*/  ISETP.GT.AND P2, PT, R2, 0x8, PT ;  /* 0x000000080200780c */ /* 0x000fe40003f44270 */
[----:B------:R-:W-:Y:S02]  /*4430*/  FSEL R9, R76, -INF , P1 ;  /* 0xff8000004c097808 */ /* 0x000fe40000800000 */
[----:B------:R-:W-:-:S02]  /*4440*/  FSEL R10, R77, -INF , P0 ;  /* 0xff8000004d0a7808 */ /* 0x000fc40000000000 */
[----:B------:R-:W-:Y:S02]  /*4450*/  ISETP.GT.AND P1, PT, R2, 0x9, PT ;  /* 0x000000090200780c */ /* 0x000fe40003f24270 */
[----:B------:R-:W-:Y:S02]  /*4460*/  ISETP.GT.AND P0, PT, R0, RZ, PT ;  /* 0x000000ff0000720c */ /* 0x000fe40003f04270 */
[----:B------:R-:W-:Y:S02]  /*4470*/  FSEL R11, R72, -INF , P2 ;  /* 0xff800000480b7808 */ /* 0x000fe40001000000 */
[----:B------:R-:W-:Y:S02]  /*4480*/  ISETP.GT.AND P2, PT, R0, 0x1, PT ;  /* 0x000000010000780c */ /* 0x000fe40003f44270 */
[----:B------:R-:W-:Y:S02]  /*4490*/  FMNMX.FTZ R4, R9, R10, !PT ;  /* 0x0000000a09047209 */ /* 0x000fe40007810000 */
[----:B------:R-:W-:-:S02]  /*44a0*/  FSEL R14, R73, -INF , P1 ;  /* 0xff800000490e7808 */ /* 0x000fc40000800000 */
[----:B------:R-:W-:Y:S02]  /*44b0*/  FSEL R15, R78, -INF , P0 ;  /* 0xff8000004e0f7808 */ /* 0x000fe40000000000 */
[C---:B------:R-:W-:Y:S02]  /*44c0*/  ISETP.GT.AND P1, PT, R0.reuse, 0x8, PT ;  /* 0x000000080000780c */ /* 0x040fe40003f24270 */
[----:B------:R-:W-:Y:S02]  /*44d0*/  ISETP.GT.AND P0, PT, R0, 0x9, PT ;  /* 0x000000090000780c */ /* 0x000fe40003f04270 */
[----:B------:R-:W-:Y:S02]  /*44e0*/  FSEL R16, R79, -INF , P2 ;  /* 0xff8000004f107808 */ /* 0x000fe40001000000 */
[----:B------:R-:W-:Y:S01]  /*44f0*/  ISETP.GT.AND P2, PT, R2, 0x10, PT ;  /* 0x000000100200780c */ /* 0x000fe20003f44270 */
[----:B------:R-:W-:Y:S01]  /*4500*/  LDSM.16.MT88.4 R76, [R185+0x1c00] ;  /* 0x001c0000b94c783b */ /* 0x000fe20000004200 */
[----:B------:R-:W-:-:S02]  /*4510*/  FMNMX.FTZ R4, R11, R4, !PT ;  /* 0x000000040b047209 */ /* 0x000fc40007810000 */
[----:B------:R-:W-:Y:S02]  /*4520*/  FSEL R17, R74, -INF , P1 ;  /* 0xff8000004a117808 */ /* 0x000fe40000800000 */
[----:B------:R-:W-:Y:S02]  /*4530*/  FSEL R18, R75, -INF , P0 ;  /* 0xff8000004b127808 */ /* 0x000fe40000000000 */
[----:B------:R-:W-:Y:S01]  /*4540*/  ISETP.GT.AND P0, PT, R2, 0x11, PT ;  /* 0x000000110200780c */ /* 0x000fe20003f04270 */
[----:B------:R-:W-:Y:S01]  /*4550*/  LDSM.16.MT88.4 R72, [R185] ;  /* 0x00000000b948783b */ /* 0x000fe20000004200 */
[----:B------:R-:W-:Y:S02]  /*4560*/  FSEL R19, R68, -INF , P2 ;  /* 0xff80000044137808 */ /* 0x000fe40001000000 */
[----:B------:R-:W-:Y:S02]  /*4570*/  ISETP.GT.AND P1, PT, R2, 0x18, PT ;  /* 0x000000180200780c */ /* 0x000fe40003f24270 */
[----:B------:R-:W-:-:S02]  /*4580*/  FMNMX.FTZ R4, R14, R4, !PT ;  /* 0x000000040e047209 */ /* 0x000fc40007810000 */
[----:B------:R-:W-:Y:S02]  /*4590*/  FSEL R21, R69, -INF , P0 ;  /* 0xff80000045157808 */ /* 0x000fe40000000000 */
[----:B------:R-:W-:Y:S02]  /*45a0*/  FSEL R24, R64, -INF , P1 ;  /* 0xff80000040187808 */ /* 0x000fe40000800000 */
[----:B------:R-:W-:Y:S02]  /*45b0*/  FMNMX.FTZ R4, R19, R4, !PT ;  /* 0x0000000413047209 */ /* 0x000fe40007810000 */
[C---:B------:R-:W-:Y:S02]  /*45c0*/  ISETP.GT.AND P1, PT, R2.reuse, 0x20, PT ;  /* 0x000000200200780c */ /* 0x040fe40003f24270 */
[----:B------:R-:W-:Y:S02]  /*45d0*/  ISETP.GT.AND P0, PT, R2, 0x19, PT ;  /* 0x000000190200780c */ /* 0x000fe40003f04270 */
[----:B------:R-:W-:-:S02]  /*45e0*/  FMNMX.FTZ R4, R21, R4, !PT ;  /* 0x0000000415047209 */ /* 0x000fc40007810000 */
[----:B------:R-:W-:Y:S02]  /*45f0*/  FSEL R154, R60, -INF , P1 ;  /* 0xff8000003c9a7808 */ /* 0x000fe40000800000 */
[----:B------:R-:W-:Y:S02]  /*4600*/  FMNMX.FTZ R5, R15, R16, !PT ;  /* 0x000000100f057209 */ /* 0x000fe40007810000 */
[----:B------:R-:W-:Y:S02]  /*4610*/  FSEL R25, R65, -INF , P0 ;  /* 0xff80000041197808 */ /* 0x000fe40000000000 */
[----:B------:R-:W-:Y:S02]  /*4620*/  ISETP.GT.AND P1, PT, R0, 0x10, PT ;  /* 0x000000100000780c */ /* 0x000fe40003f24270 */
[----:B------:R-:W-:Y:S02]  /*4630*/  ISETP.GT.AND P0, PT, R2, 0x21, PT ;  /* 0x000000210200780c */ /* 0x000fe40003f04270 */
[----:B------:R-:W-:-:S02]  /*4640*/  FMNMX.FTZ R4, R24, R4, !PT ;  /* 0x0000000418047209 */ /* 0x000fc40007810000 */
[----:B------:R-:W-:Y:S02]  /*4650*/  FMNMX.FTZ R5, R17, R5, !PT ;  /* 0x0000000511057209 */ /* 0x000fe40007810000 */
[----:B------:R-:W-:Y:S02]  /*4660*/  FSEL R30, R70, -INF , P1 ;  /* 0xff800000461e7808 */ /* 0x000fe40000800000 */
[C---:B------:R-:W-:Y:S02]  /*4670*/  ISETP.GT.AND P2, PT, R2.reuse, 0x28, PT ;  /* 0x000000280200780c */ /* 0x040fe40003f44270 */
[----:B------:R-:W-:Y:S02]  /*4680*/  FSEL R155, R61, -INF , P0 ;  /* 0xff8000003d9b7808 */ /* 0x000fe40000000000 */
[----:B------:R-:W-:Y:S02]  /*4690*/  ISETP.GT.AND P1, PT, R2, 0x29, PT ;  /* 0x000000290200780c */ /* 0x000fe40003f24270 */
[----:B------:R-:W-:-:S02]  /*46a0*/  ISETP.GT.AND P0, PT, R0, 0x11, PT ;  /* 0x000000110000780c */ /* 0x000fc40003f04270 */
[----:B------:R-:W-:Y:S02]  /*46b0*/  FMNMX.FTZ R2, R25, R4, !PT ;  /* 0x0000000419027209 */ /* 0x000fe40007810000 */
[----:B------:R-:W-:Y:S02]  /*46c0*/  FMNMX.FTZ R5, R18, R5, !PT ;  /* 0x0000000512057209 */ /* 0x000fe40007810000 */
[----:B------:R-:W-:Y:S02]  /*46d0*/  FSEL R27, R71, -INF , P0 ;  /* 0xff800000471b7808 */ /* 0x000fe40000000000 */
[----:B------:R-:W-:Y:S02]  /*46e0*/  FMNMX.FTZ R2, R154, R2, !PT ;  /* 0x000000029a027209 */ /* 0x000fe40007810000 */
[----:B------:R-:W-:Y:S02]  /*46f0*/  ISETP.GT.AND P0, PT, R0, 0x18, PT ;  /* 0x000000180000780c */ /* 0x000fe40003f04270 */
[----:B------:R-:W-:-:S02]  /*4700*/  FMNMX.FTZ R5, R30, R5, !PT ;  /* 0x000000051e057209 */ /* 0x000fc40007810000 */
[----:B------:R-:W-:Y:S02]  /*4710*/  FSEL R146, R53, -INF , P1 ;  /* 0xff80000035927808 */ /* 0x000fe40000800000 */
[----:B------:R-:W-:Y:S02]  /*4720*/  FSEL R153, R52, -INF , P2 ;  /* 0xff80000034997808 */ /* 0x000fe40001000000 */
[----:B------:R-:W-:Y:S02]  /*4730*/  FMNMX.FTZ R2, R155, R2, !PT ;  /* 0x000000029b027209 */ /* 0x000fe40007810000 */
[----:B------:R-:W-:Y:S02]  /*4740*/  ISETP.GT.AND P1, PT, R0, 0x19, PT ;  /* 0x000000190000780c */ /* 0x000fe40003f24270 */
[----:B------:R-:W-:Y:S02]  /*4750*/  FSEL R26, R66, -INF , P0 ;  /* 0xff800000421a7808 */ /* 0x000fe40000000000 */
[----:B------:R-:W-:-:S02]  /*4760*/  FMNMX.FTZ R5, R27, R5, !PT ;  /* 0x000000051b057209 */ /* 0x000fc40007810000 */
[----:B------:R-:W-:Y:S02]  /*4770*/  FMNMX.FTZ R2, R153, R2, !PT ;  /* 0x0000000299027209 */ /* 0x000fe40007810000 */
[----:B------:R-:W-:Y:S02]  /*4780*/  FSEL R31, R67, -INF , P1 ;  /* 0xff800000431f7808 */ /* 0x000fe40000800000 */
[----:B------:R-:W-:Y:S01]  /*4790*/  ISETP.GT.AND P1, PT, R0, 0x20, PT ;  /* 0x000000200000780c */ /* 0x000fe20003f24270 */
[----:B------:R-:W-:Y:S01]  /*47a0*/  LDSM.16.MT88.4 R64, [R186+0x1c00] ;  /* 0x001c0000ba40783b */ /* 0x000fe20000004200 */
[----:B------:R-:W-:Y:S02]  /*47b0*/  FMNMX.FTZ R5, R26, R5, !PT ;  /* 0x000000051a057209 */ /* 0x000fe40007810000 */
[----:B------:R-:W-:Y:S02]  /*47c0*/  FMNMX.FTZ R4, R146, R2, !PT ;  /* 0x0000000292047209 */ /* 0x000fe40007810000 */
[----:B------:R-:W-:-:S02]  /*47d0*/  ISETP.GT.AND P0, PT, R0, 0x21, PT ;  /* 0x000000210000780c */ /* 0x000fc40003f04270 */
[----:B------:R-:W-:Y:S02]  /*47e0*/  FSEL R152, R62, -INF , P1 ;  /* 0xff8000003e987808 */ /* 0x000fe40000800000 */
[----:B------:R-:W-:Y:S02]  /*47f0*/  FMNMX.FTZ R2, R31, R5, !PT ;  /* 0x000000051f027209 */ /* 0x000fe40007810000 */
[----:B------:R-:W-:Y:S02]  /*4800*/  FSEL R147, R63, -INF , P0 ;  /* 0xff8000003f937808 */ /* 0x000fe40000000000 */
[----:B------:R-:W-:Y:S01]  /*4810*/  ISETP.GT.AND P1, PT, R0, 0x28, PT ;  /* 0x000000280000780c */ /* 0x000fe20003f24270 */
[----:B------:R-:W1:Y:S01]  /*4820*/  SHFL.BFLY PT, R6, R4, 0x2, 0x1f ;  /* 0x0c401f0004067f89 */ /* 0x000e6200000e0000 */
[----:B------:R-:W-:Y:S02]  /*4830*/  FMNMX.FTZ R2, R152, R2, !PT ;  /* 0x0000000298027209 */ /* 0x000fe40007810000 */
[----:B------:R-:W-:Y:S01]  /*4840*/  ISETP.GT.AND P0, PT, R0, 0x29, PT ;  /* 0x000000290000780c */ /* 0x000fe20003f04270 */
[----:B------:R-:W-:Y:S01]  /*4850*/  LDSM.16.MT88.4 R60, [R186+0x400] ;  /* 0x00040000ba3c783b */ /* 0x000fe20000004200 */
        /* <DEDUP_REMOVED lines=15> */
[--C-:B------:R-:W-:Y:S01]  /*4950*/  FFMA.FTZ R0, R9, c[0x0][0x2d0], -R13.reuse ;  /* 0x0000b40009007a23 */ /* 0x100fe2000001080d */
[----:B--2---:R-:W-:Y:S01]  /*4960*/  FMNMX.FTZ R134, R2, R5, !PT ;  /* 0x0000000502867209 */ /* 0x004fe20007810000 */
[----:B------:R-:W-:Y:S02]  /*4970*/  FFMA.FTZ R2, R11, c[0x0][0x2d0], -R13 ;  /* 0x0000b4000b027a23 */ /* 0x000fe4000001080d */
[----:B------:R1:W-:Y:S01]  /*4980*/  MUFU.EX2 R204, R0 ;  /* 0x0000000000cc7308 */ /* 0x0003e20000000800 */
[----:B------:R-:W-:-:S07]  /*4990*/  FSETP.NEU.FTZ.AND P0, PT, R134, -INF , PT ;  /* 0xff8000008600780b */ /* 0x000fce0003f1d000 */
[----:B------:R2:W-:Y:S01]  /*49a0*/  MUFU.EX2 R206, R2 ;  /* 0x0000000200ce7308 */ /* 0x0005e20000000800 */
[----:B-1----:R-:W-:-:S07]  /*49b0*/  FFMA.FTZ R0, R10, c[0x0][0x2d0], -R13 ;  /* 0x0000b4000a007a23 */ /* 0x002fce000001080d */
[----:B------:R1:W3:Y:S01]  /*49c0*/  MUFU.EX2 R203, R0 ;  /* 0x0000000000cb7308 */ /* 0x0002e20000000800 */
[----:B--2---:R-:W2:Y:S04]  /*49d0*/  SHFL.IDX PT, R2, R3, RZ, 0x1c1f ;  /* 0x001c1fff03027589 */ /* 0x004ea800000e0000 */
[----:B------:R-:W4:Y:S01]  /*49e0*/  SHFL.IDX PT, R3, R3, 0x1, 0x1c1f ;  /* 0x003c1f0003037f89 */ /* 0x000f2200000e0000 */
[----:B-1----:R-:W-:-:S05]  /*49f0*/  FMUL.FTZ R0, R134, c[0x0][0x2d0] ;  /* 0x0000b40086007a20 */ /* 0x002fca0000410000 */
[----:B------:R-:W-:Y:S01]  /*4a00*/  FSEL R12, R0, RZ, P0 ;  /* 0x000000ff000c7208 */ /* 0x000fe20000000000 */
[----:B------:R-:W-:-:S04]  /*4a10*/  FFMA.FTZ R0, R14, c[0x0][0x2d0], -R13 ;  /* 0x0000b4000e007a23 */ /* 0x000fc8000001080d */
[----:B------:R1:W5:Y:S01]  /*4a20*/  MUFU.EX2 R205, R0 ;  /* 0x0000000000cd7308 */ /* 0x0003620000000800 */
[----:B--2---:R-:W-:Y:S02]  /*4a30*/  IMAD.IADD R2, R7, 0x1, R2 ;  /* 0x0000000107027824 */ /* 0x004fe400078e0202 */
[----:B-1----:R-:W-:-:S05]  /*4a40*/  FFMA.FTZ R0, R15, c[0x0][0x2d0], -R12 ;  /* 0x0000b4000f007a23 */ /* 0x002fca000001080c */
[----:B------:R1:W-:Y:S01]  /*4a50*/  MUFU.EX2 R200, R0 ;  /* 0x0000000000c87308 */ /* 0x0003e20000000800 */
[----:B----4-:R-:W-:Y:S01]  /*4a60*/  IMAD.IADD R3, R7, 0x1, R3 ;  /* 0x0000000107037824 */ /* 0x010fe200078e0203 */
[----:B------:R-:W-:Y:S01]  /*4a70*/  IMNMX R2, R8, R2, PT ;  /* 0x0000000208027217 */ /* 0x000fe20003800200 */
[----:B-1----:R-:W-:-:S05]  /*4a80*/  FFMA.FTZ R0, R16, c[0x0][0x2d0], -R12 ;  /* 0x0000b40010007a23 */ /* 0x002fca000001080c */
[----:B------:R1:W2:Y:S01]  /*4a90*/  MUFU.EX2 R199, R0 ;  /* 0x0000000000c77308 */ /* 0x0002a20000000800 */
[C---:B------:R-:W-:Y:S02]  /*4aa0*/  ISETP.GT.AND P1, PT, R2.reuse, RZ, PT ;  /* 0x000000ff0200720c */ /* 0x040fe40003f24270 */
[----:B------:R-:W-:Y:S01]  /*4ab0*/  ISETP.GT.AND P0, PT, R2, 0x1, PT ;  /* 0x000000010200780c */ /* 0x000fe20003f04270 */
[----:B-1----:R-:W-:-:S04]  /*4ac0*/  FFMA.FTZ R0, R17, c[0x0][0x2d0], -R12 ;  /* 0x0000b40011007a23 */ /* 0x002fc8000001080c */
[----:B------:R1:W-:Y:S01]  /*4ad0*/  MUFU.EX2 R202, R0 ;  /* 0x0000000000ca7308 */ /* 0x0003e20000000800 */
[----:B------:R-:W-:Y:S02]  /*4ae0*/  FSEL R14, R48, -INF , P1 ;  /* 0xff800000300e7808 */ /* 0x000fe40000800000 */
[----:B------:R-:W-:Y:S02]  /*4af0*/  ISETP.GT.AND P2, PT, R2, 0x8, PT ;  /* 0x000000080200780c */ /* 0x000fe40003f44270 */
[----:B------:R-:W-:Y:S01]  /*4b00*/  FSEL R15, R49, -INF , P0 ;  /* 0xff800000310f7808 */ /* 0x000fe20000000000 */
[----:B-1----:R-:W-:-:S04]  /*4b10*/  FFMA.FTZ R0, R18, c[0x0][0x2d0], -R12 ;  /* 0x0000b40012007a23 */ /* 0x002fc8000001080c */
[----:B------:R1:W4:Y:S01]  /*4b20*/  MUFU.EX2 R201, R0 ;  /* 0x0000000000c97308 */ /* 0x0003220000000800 */
[----:B------:R-:W-:Y:S02]  /*4b30*/  FSEL R16, R44, -INF , P2 ;  /* 0xff8000002c107808 */ /* 0x000fe40001000000 */
[----:B------:R-:W-:Y:S02]  /*4b40*/  FMNMX.FTZ R4, R14, R15, !PT ;  /* 0x0000000f0e047209 */ /* 0x000fe40007810000 */
[----:B-1----:R-:W-:-:S04]  /*4b50*/  IMNMX R0, R8, R3, PT ;  /* 0x0000000308007217 */ /* 0x002fc80003800200 */
[C---:B------:R-:W-:Y:S01]  /*4b60*/  ISETP.GT.AND P1, PT, R0.reuse, RZ, PT ;  /* 0x000000ff0000720c */ /* 0x040fe20003f24270 */
[----:B------:R-:W-:Y:S01]  /*4b70*/  FFMA.FTZ R3, R19, c[0x0][0x2d0], -R13 ;  /* 0x0000b40013037a23 */ /* 0x000fe2000001080d */
[----:B------:R-:W-:Y:S02]  /*4b80*/  ISETP.GT.AND P0, PT, R0, 0x1, PT ;  /* 0x000000010000780c */ /* 0x000fe40003f04270 */
[----:B------:R-:W-:Y:S02]  /*4b90*/  FSEL R29, R50, -INF , P1 ;  /* 0xff800000321d7808 */ /* 0x000fe40000800000 */
[C---:B------:R-:W-:Y:S01]  /*4ba0*/  ISETP.GT.AND P1, PT, R2.reuse, 0x9, PT ;  /* 0x000000090200780c */ /* 0x040fe20003f24270 */
[----:B------:R1:W-:Y:S01]  /*4bb0*/  MUFU.EX2 R183, R3 ;  /* 0x0000000300b77308 */ /* 0x0003e20000000800 */
[----:B------:R-:W-:Y:S02]  /*4bc0*/  FSEL R33, R51, -INF , P0 ;  /* 0xff80000033217808 */ /* 0x000fe40000000000 */
[----:B------:R-:W-:Y:S01]  /*4bd0*/  ISETP.GT.AND P0, PT, R2, 0x10, PT ;  /* 0x000000100200780c */ /* 0x000fe20003f04270 */
[----:B------:R-:W-:Y:S01]  /*4be0*/  LDSM.16.MT88.4 R48, [R185+0x1000] ;  /* 0x00100000b930783b */ /* 0x000fe20000004200 */
[----:B------:R-:W-:-:S02]  /*4bf0*/  FSEL R17, R45, -INF , P1 ;  /* 0xff8000002d117808 */ /* 0x000fc40000800000 */
[----:B------:R-:W-:Y:S02]  /*4c00*/  ISETP.GT.AND P1, PT, R0, 0x8, PT ;  /* 0x000000080000780c */ /* 0x000fe40003f24270 */
[----:B------:R-:W-:Y:S02]  /*4c10*/  FSEL R20, R36, -INF , P0 ;  /* 0xff80000024147808 */ /* 0x000fe40000000000 */
[----:B------:R-:W-:Y:S02]  /*4c20*/  ISETP.GT.AND P2, PT, R2, 0x11, PT ;  /* 0x000000110200780c */ /* 0x000fe40003f44270 */
[----:B-1----:R-:W-:-:S04]  /*4c30*/  FMNMX.FTZ R3, R16, R4, !PT ;  /* 0x0000000410037209 */ /* 0x002fc80007810000 */
[----:B------:R-:W-:Y:S02]  /*4c40*/  FMNMX.FTZ R3, R17, R3, !PT ;  /* 0x0000000311037209 */ /* 0x000fe40007810000 */
[----:B------:R-:W-:Y:S02]  /*4c50*/  ISETP.GT.AND P0, PT, R0, 0x9, PT ;  /* 0x000000090000780c */ /* 0x000fe40003f04270 */
[----:B------:R-:W-:Y:S02]  /*4c60*/  FSEL R34, R46, -INF , P1 ;  /* 0xff8000002e227808 */ /* 0x000fe40000800000 */
[----:B------:R-:W-:Y:S02]  /*4c70*/  ISETP.GT.AND P1, PT, R2, 0x18, PT ;  /* 0x000000180200780c */ /* 0x000fe40003f24270 */
[----:B------:R-:W-:Y:S02]  /*4c80*/  FSEL R22, R37, -INF , P2 ;  /* 0xff80000025167808 */ /* 0x000fe40001000000 */
[----:B------:R-:W-:-:S02]  /*4c90*/  FMNMX.FTZ R3, R20, R3, !PT ;  /* 0x0000000314037209 */ /* 0x000fc40007810000 */
[----:B------:R-:W-:Y:S02]  /*4ca0*/  FSEL R35, R47, -INF , P0 ;  /* 0xff8000002f237808 */ /* 0x000fe40000000000 */
[----:B------:R-:W-:Y:S02]  /*4cb0*/  ISETP.GT.AND P0, PT, R2, 0x19, PT ;  /* 0x000000190200780c */ /* 0x000fe40003f04270 */
[----:B------:R-:W-:Y:S02]  /*4cc0*/  FSEL R28, R40, -INF , P1 ;  /* 0xff800000281c7808 */ /* 0x000fe40000800000 */
[----:B------:R-:W-:Y:S02]  /*4cd0*/  FMNMX.FTZ R3, R22, R3, !PT ;  /* 0x0000000316037209 */ /* 0x000fe40007810000 */
[----:B------:R-:W-:Y:S02]  /*4ce0*/  ISETP.GT.AND P1, PT, R2, 0x20, PT ;  /* 0x000000200200780c */ /* 0x000fe40003f24270 */
[----:B------:R-:W-:-:S02]  /*4cf0*/  FSEL R23, R41, -INF , P0 ;  /* 0xff80000029177808 */ /* 0x000fc40000000000 */
[----:B------:R-:W-:Y:S02]  /*4d00*/  FMNMX.FTZ R3, R28, R3, !PT ;  /* 0x000000031c037209 */ /* 0x000fe40007810000 */
[----:B------:R-:W-:Y:S02]  /*4d10*/  FSEL R115, R148, -INF , P1 ;  /* 0xff80000094737808 */ /* 0x000fe40000800000 */
[C---:B------:R-:W-:Y:S02]  /*4d20*/  ISETP.GT.AND P0, PT, R2.reuse, 0x21, PT ;  /* 0x000000210200780c */ /* 0x040fe40003f04270 */
[C---:B------:R-:W-:Y:S02]  /*4d30*/  ISETP.GT.AND P2, PT, R2.reuse, 0x28, PT ;  /* 0x000000280200780c */ /* 0x040fe40003f44270 */
[----:B------:R-:W-:Y:S01]  /*4d40*/  ISETP.GT.AND P1, PT, R2, 0x29, PT ;  /* 0x000000290200780c */ /* 0x000fe20003f24270 */
[----:B------:R-:W-:Y:S01]  /*4d50*/  FFMA.FTZ R2, R25, c[0x0][0x2d0], -R13 ;  /* 0x0000b40019027a23 */ /* 0x000fe2000001080d */
[----:B------:R-:W-:-:S03]  /*4d60*/  FMNMX.FTZ R3, R23, R3, !PT ;  /* 0x0000000317037209 */ /* 0x000fc60007810000 */
[----:B------:R1:W-:Y:S01]  /*4d70*/  MUFU.EX2 R180, R2 ;  /* 0x0000000200b47308 */ /* 0x0003e20000000800 */
[----:B------:R-:W-:Y:S02]  /*4d80*/  FSEL R114, R149, -INF , P0 ;  /* 0xff80000095727808 */ /* 0x000fe40000000000 */
[----:B------:R-:W-:Y:S02]  /*4d90*/  FSEL R113, R156, -INF , P2 ;  /* 0xff8000009c717808 */ /* 0x000fe40001000000 */
[----:B-1----:R-:W-:Y:S01]  /*4da0*/  FMNMX.FTZ R2, R115, R3, !PT ;  /* 0x0000000373027209 */ /* 0x002fe20007810000 */
[----:B------:R-:W-:-:S04]  /*4db0*/  FFMA.FTZ R3, R30, c[0x0][0x2d0], -R12 ;  /* 0x0000b4001e037a23 */ /* 0x000fc8000001080c */
[----:B------:R1:W-:Y:S01]  /*4dc0*/  MUFU.EX2 R179, R3 ;  /* 0x0000000300b37308 */ /* 0x0003e20000000800 */
[----:B------:R-:W-:Y:S02]  /*4dd0*/  FMNMX.FTZ R2, R114, R2, !PT ;  /* 0x0000000272027209 */ /* 0x000fe40007810000 */
[----:B------:R-:W-:Y:S02]  /*4de0*/  FSEL R112, R157, -INF , P1 ;  /* 0xff8000009d707808 */ /* 0x000fe40000800000 */
[----:B------:R-:W-:Y:S02]  /*4df0*/  FMNMX.FTZ R2, R113, R2, !PT ;  /* 0x0000000271027209 */ /* 0x000fe40007810000 */
[----:B------:R-:W-:Y:S01]  /*4e00*/  ISETP.GT.AND P0, PT, R0, 0x10, PT ;  /* 0x000000100000780c */ /* 0x000fe20003f04270 */
[----:B-1----:R-:W-:-:S04]  /*4e10*/  FFMA.FTZ R3, R27, c[0x0][0x2d0], -R12 ;  /* 0x0000b4001b037a23 */ /* 0x002fc8000001080c */
[----:B------:R1:W-:Y:S01]  /*4e20*/  MUFU.EX2 R178, R3 ;  /* 0x0000000300b27308 */ /* 0x0003e20000000800 */
[----:B------:R-:W-:Y:S01]  /*4e30*/  FFMA.FTZ R4, R21, c[0x0][0x2d0], -R13 ;  /* 0x0000b40015047a23 */ /* 0x000fe2000001080d */
[----:B------:R-:W-:Y:S02]  /*4e40*/  FMNMX.FTZ R2, R112, R2, !PT ;  /* 0x0000000270027209 */ /* 0x000fe40007810000 */
[----:B------:R-:W-:Y:S02]  /*4e50*/  FSEL R21, R38, -INF , P0 ;  /* 0xff80000026157808 */ /* 0x000fe40000000000 */
[----:B------:R-:W-:Y:S02]  /*4e60*/  ISETP.GT.AND P0, PT, R0, 0x11, PT ;  /* 0x000000110000780c */ /* 0x000fe40003f04270 */
[----:B-1----:R-:W-:-:S04]  /*4e70*/  FMNMX.FTZ R3, R29, R33, !PT ;  /* 0x000000211d037209 */ /* 0x002fc80007810000 */
[----:B------:R-:W-:Y:S01]  /*4e80*/  FMNMX.FTZ R3, R34, R3, !PT ;  /* 0x0000000322037209 */ /* 0x000fe20007810000 */
[----:B------:R-:W1:Y:S03]  /*4e90*/  SHFL.BFLY PT, R5, R2, 0x2, 0x1f ;  /* 0x0c401f0002057f89 */ /* 0x000e6600000e0000 */
[----:B------:R-:W-:Y:S02]  /*4ea0*/  FMNMX.FTZ R3, R35, R3, !PT ;  /* 0x0000000323037209 */ /* 0x000fe40007810000 */
[----:B------:R-:W-:Y:S02]  /*4eb0*/  FSEL R19, R39, -INF , P0 ;  /* 0xff80000027137808 */ /* 0x000fe40000000000 */
[----:B------:R-:W-:Y:S02]  /*4ec0*/  ISETP.GT.AND P1, PT, R0, 0x18, PT ;  /* 0x000000180000780c */ /* 0x000fe40003f24270 */
[----:B------:R-:W-:-:S02]  /*4ed0*/  FMNMX.FTZ R3, R21, R3, !PT ;  /* 0x0000000315037209 */ /* 0x000fc40007810000 */
[----:B------:R-:W-:Y:S02]  /*4ee0*/  ISETP.GT.AND P0, PT, R0, 0x19, PT ;  /* 0x000000190000780c */ /* 0x000fe40003f04270 */
[----:B------:R-:W-:Y:S02]  /*4ef0*/  FSEL R18, R42, -INF , P1 ;  /* 0xff8000002a127808 */ /* 0x000fe40000800000 */
[----:B------:R-:W-:Y:S02]  /*4f00*/  FMNMX.FTZ R3, R19, R3, !PT ;  /* 0x0000000313037209 */ /* 0x000fe40007810000 */
[----:B------:R-:W-:Y:S02]  /*4f10*/  FSEL R32, R43, -INF , P0 ;  /* 0xff8000002b207808 */ /* 0x000fe40000000000 */
[----:B------:R-:W-:Y:S02]  /*4f20*/  ISETP.GT.AND P0, PT, R0, 0x20, PT ;  /* 0x000000200000780c */ /* 0x000fe40003f04270 */
[----:B------:R-:W-:-:S02]  /*4f30*/  FMNMX.FTZ R3, R18, R3, !PT ;  /* 0x0000000312037209 */ /* 0x000fc40007810000 */
[----:B------:R-:W-:Y:S02]  /*4f40*/  FSEL R71, R150, -INF , P0 ;  /* 0xff80000096477808 */ /* 0x000fe40000000000 */
[C---:B------:R-:W-:Y:S02]  /*4f50*/  ISETP.GT.AND P2, PT, R0.reuse, 0x21, PT ;  /* 0x000000210000780c */ /* 0x040fe40003f44270 */
[C---:B------:R-:W-:Y:S02]  /*4f60*/  ISETP.GT.AND P1, PT, R0.reuse, 0x28, PT ;  /* 0x000000280000780c */ /* 0x040fe40003f24270 */
[----:B------:R-:W-:Y:S02]  /*4f70*/  ISETP.GT.AND P0, PT, R0, 0x29, PT ;  /* 0x000000290000780c */ /* 0x000fe40003f04270 */
[----:B------:R-:W-:Y:S02]  /*4f80*/  FMNMX.FTZ R0, R32, R3, !PT ;  /* 0x0000000320007209 */ /* 0x000fe40007810000 */
[----:B------:R-:W-:-:S02]  /*4f90*/  FSEL R70, R151, -INF , P2 ;  /* 0xff80000097467808 */ /* 0x000fc40001000000 */
[----:B------:R-:W-:Y:S01]  /*4fa0*/  FMNMX.FTZ R0, R71, R0, !PT ;  /* 0x0000000047007209 */ /* 0x000fe20007810000 */
[----:B------:R2:W2:Y:S01]  /*4fb0*/  MUFU.EX2 R182, R4 ;  /* 0x0000000400b67308 */ /* 0x0004a20000000800 */
[----:B------:R-:W-:Y:S02]  /*4fc0*/  FSEL R69, R158, -INF , P1 ;  /* 0xff8000009e457808 */ /* 0x000fe40000800000 */
[----:B------:R-:W-:Y:S02]  /*4fd0*/  FMNMX.FTZ R0, R70, R0, !PT ;  /* 0x0000000046007209 */ /* 0x000fe40007810000 */
[----:B-1----:R-:W-:Y:S02]  /*4fe0*/  FMNMX.FTZ R2, R2, R5, !PT ;  /* 0x0000000502027209 */ /* 0x002fe40007810000 */
[----:B------:R-:W-:Y:S02]  /*4ff0*/  FSEL R68, R159, -INF , P0 ;  /* 0xff8000009f447808 */ /* 0x000fe40000000000 */
[----:B------:R-:W-:Y:S01]  /*5000*/  FMNMX.FTZ R0, R69, R0, !PT ;  /* 0x0000000045007209 */ /* 0x000fe20007810000 */
[----:B--2---:R-:W-:Y:S01]  /*5010*/  FFMA.FTZ R4, R24, c[0x0][0x2d0], -R13 ;  /* 0x0000b40018047a23 */ /* 0x004fe2000001080d */
[----:B---3--:R-:W-:-:S03]  /*5020*/  F2FP.BF16.PACK_AB R8, R203, R204 ;  /* 0x000000cccb08723e */ /* 0x008fc600000010ff */
[----:B------:R1:W2:Y:S01]  /*5030*/  MUFU.EX2 R181, R4 ;  /* 0x0000000400b57308 */ /* 0x0002a20000000800 */
[----:B-----5:R-:W-:Y:S02]  /*5040*/  F2FP.BF16.PACK_AB R10, R205, R206 ;  /* 0x000000cecd0a723e */ /* 0x020fe400000010ff */
[----:B------:R-:W-:Y:S02]  /*5050*/  F2FP.BF16.PACK_AB R9, R199, R200 ;  /* 0x000000c8c709723e */ /* 0x000fe400000010ff */
[----:B----4-:R-:W-:Y:S01]  /*5060*/  F2FP.BF16.PACK_AB R11, R201, R202 ;  /* 0x000000cac90b723e */ /* 0x010fe200000010ff */
[----:B------:R-:W3:Y:S01]  /*5070*/  SHFL.BFLY PT, R3, R2, 0x1, 0x1f ;  /* 0x0c201f0002037f89 */ /* 0x000ee200000e0000 */
[----:B------:R-:W-:Y:S01]  /*5080*/  FMNMX.FTZ R0, R68, R0, !PT ;  /* 0x0000000044007209 */ /* 0x000fe20007810000 */
[----:B-1----:R-:W-:-:S04]  /*5090*/  FFMA.FTZ R4, R26, c[0x0][0x2d0], -R12 ;  /* 0x0000b4001a047a23 */ /* 0x002fc8000001080c */
[----:B------:R1:W-:Y:S01]  /*50a0*/  MUFU.EX2 R177, R4 ;  /* 0x0000000400b17308 */ /* 0x0003e20000000800 */
[C---:B------:R-:W-:Y:S08]  /*50b0*/  HMMA.16816.F32.BF16 R124, R8.reuse, R72, RZ ;  /* 0x00000048087c723c */ /* 0x040ff000000418ff */
[----:B------:R-:W-:Y:S01]  /*50c0*/  HMMA.16816.F32.BF16 R140, R8, R80, RZ ;  /* 0x00000050088c723c */ /* 0x000fe200000418ff */
[----:B-1----:R-:W-:-:S07]  /*50d0*/  FFMA.FTZ R4, R31, c[0x0][0x2d0], -R12 ;  /* 0x0000b4001f047a23 */ /* 0x002fce000001080c */
[C---:B------:R-:W-:Y:S01]  /*50e0*/  HMMA.16816.F32.BF16 R128, R8.reuse, R88, RZ ;  /* 0x000000580880723c */ /* 0x040fe200000418ff */
[----:B------:R1:W4:Y:S07]  /*50f0*/  MUFU.EX2 R176, R4 ;  /* 0x0000000400b07308 */ /* 0x00032e0000000800 */
        /* <DEDUP_REMOVED lines=9> */
[----:B------:R-:W5:Y:S01]  /*5190*/  SHFL.BFLY PT, R8, R0, 0x2, 0x1f ;  /* 0x0c401f0000087f89 */ /* 0x000f6200000e0000 */
[----:B-1----:R-:W-:-:S02]  /*51a0*/  F2FP.BF16.PACK_AB R4, R182, R183 ;  /* 0x000000b7b604723e */ /* 0x002fc400000010ff */
[----:B------:R-:W-:Y:S02]  /*51b0*/  F2FP.BF16.PACK_AB R5, R178, R179 ;  /* 0x000000b3b205723e */ /* 0x000fe400000010ff */
[----:B--2---:R-:W-:Y:S02]  /*51c0*/  F2FP.BF16.PACK_AB R6, R180, R181 ;  /* 0x000000b5b406723e */ /* 0x004fe400000010ff */
[----:B----4-:R-:W-:Y:S02]  /*51d0*/  F2FP.BF16.PACK_AB R7, R176, R177 ;  /* 0x000000b1b007723e */ /* 0x010fe400000010ff */
[----:B---3--:R-:W-:-:S05]  /*51e0*/  FMNMX.FTZ R138, R2, R3, !PT ;  /* 0x00000003028a7209 */ /* 0x008fca0007810000 */
[----:B------:R-:W-:Y:S01]  /*51f0*/  HMMA.16816.F32.BF16 R160, R4, R48, R128 ;  /* 0x0000003004a0723c */ /* 0x000fe20000041880 */
[C---:B------:R-:W-:Y:S01]  /*5200*/  FMUL.FTZ R2, R138.reuse, c[0x0][0x2d0] ;  /* 0x0000b4008a027a20 */ /* 0x040fe20000410000 */
[----:B------:R-:W-:Y:S02]  /*5210*/  FSETP.NEU.FTZ.AND P0, PT, R138, -INF , PT ;  /* 0xff8000008a00780b */ /* 0x000fe40003f1d000 */
[----:B-----5:R-:W-:Y:S02]  /*5220*/  FMNMX.FTZ R0, R0, R8, !PT ;  /* 0x0000000800007209 */ /* 0x020fe40007810000 */
[----:B------:R-:W-:-:S03]  /*5230*/  FSEL R2, R2, RZ, P0 ;  /* 0x000000ff02027208 */ /* 0x000fc60000000000 */
[----:B------:R-:W1:Y:S02]  /*5240*/  SHFL.BFLY PT, R8, R0, 0x1, 0x1f ;  /* 0x0c201f0000087f89 */ /* 0x000e6400000e0000 */
[----:B------:R-:W-:-:S04]  /*5250*/  FFMA.FTZ R3, R14, c[0x0][0x2d0], -R2 ;  /* 0x0000b4000e037a23 */ /* 0x000fc80000010802 */
[----:B------:R2:W-:Y:S09]  /*5260*/  MUFU.EX2 R167, R3 ;  /* 0x0000000300a77308 */ /* 0x0005f20000000800 */
[----:B------:R-:W-:Y:S02]  /*5270*/  IMAD.MOV.U32 R128, RZ, RZ, R163 ;  /* 0x000000ffff807224 */ /* 0x000fe400078e00a3 */
[----:B--2---:R-:W-:-:S04]  /*5280*/  FFMA.FTZ R3, R15, c[0x0][0x2d0], -R2 ;  /* 0x0000b4000f037a23 */ /* 0x004fc80000010802 */
[----:B------:R2:W3:Y:S01]  /*5290*/  MUFU.EX2 R164, R3 ;  /* 0x0000000300a47308 */ /* 0x0004e20000000800 */
[----:B-1----:R-:W-:Y:S01]  /*52a0*/  FMNMX.FTZ R137, R0, R8, !PT ;  /* 0x0000000800897209 */ /* 0x002fe20007810000 */
[--C-:B------:R-:W-:Y:S02]  /*52b0*/  FFMA.FTZ R0, R22, c[0x0][0x2d0], -R2.reuse ;  /* 0x0000b40016007a23 */ /* 0x100fe40000010802 */
[----:B--2---:R-:W-:-:S04]  /*52c0*/  FFMA.FTZ R3, R16, c[0x0][0x2d0], -R2 ;  /* 0x0000b40010037a23 */ /* 0x004fc80000010802 */
[----:B------:R1:W-:Y:S01]  /*52d0*/  MUFU.EX2 R163, R3 ;  /* 0x0000000300a37308 */ /* 0x0003e20000000800 */
[----:B------:R-:W-:Y:S01]  /*52e0*/  IMAD.MOV.U32 R129, RZ, RZ, R162 ;  /* 0x000000ffff817224 */ /* 0x000fe200078e00a2 */
[----:B------:R-:W-:Y:S01]  /*52f0*/  FSETP.NEU.FTZ.AND P0, PT, R137, -INF , PT ;  /* 0xff8000008900780b */ /* 0x000fe20003f1d000 */
[----:B------:R-:W-:Y:S02]  /*5300*/  IMAD.MOV.U32 R131, RZ, RZ, R160 ;  /* 0x000000ffff837224 */ /* 0x000fe400078e00a0 */
[----:B-1----:R-:W-:-:S04]  /*5310*/  FFMA.FTZ R3, R17, c[0x0][0x2d0], -R2 ;  /* 0x0000b40011037a23 */ /* 0x002fc80000010802 */
[----:B------:R1:W2:Y:S08]  /*5320*/  MUFU.EX2 R165, R3 ;  /* 0x0000000300a57308 */ /* 0x0002b00000000800 */
[----:B------:R4:W-:Y:S01]  /*5330*/  MUFU.EX2 R162, R0 ;  /* 0x0000000000a27308 */ /* 0x0009e20000000800 */
[----:B-1----:R-:W-:-:S07]  /*5340*/  FFMA.FTZ R3, R20, c[0x0][0x2d0], -R2 ;  /* 0x0000b40014037a23 */ /* 0x002fce0000010802 */
[----:B------:R1:W-:Y:S01]  /*5350*/  MUFU.EX2 R166, R3 ;  /* 0x0000000300a67308 */ /* 0x0003e20000000800 */
[----:B----4-:R-:W-:Y:S02]  /*5360*/  FMUL.FTZ R0, R137, c[0x0][0x2d0] ;  /* 0x0000b40089007a20 */ /* 0x010fe40000410000 */
[----:B------:R-:W-:-:S03]  /*5370*/  IMAD.MOV.U32 R130, RZ, RZ, R161 ;  /* 0x000000ffff827224 */ /* 0x000fc600078e00a1 */
        /* <DEDUP_REMOVED lines=10> */
[----:B------:R1:W-:Y:S01]  /*5420*/  MUFU.EX2 R135, R3 ;  /* 0x0000000300877308 */ /* 0x0003e20000000800 */
[----:B------:R-:W-:Y:S01]  /*5430*/  HMMA.16816.F32.BF16 R220, R4, R60, R140 ;  /* 0x0000003c04dc723c */ /* 0x000fe2000004188c */
[----:B-1----:R-:W-:-:S06]  /*5440*/  FFMA.FTZ R3, R35, c[0x0][0x2d0], -R0 ;  /* 0x0000b40023037a23 */ /* 0x002fcc0000010800 */
[----:B------:R1:W5:Y:S01]  /*5450*/  MUFU.EX2 R139, R3 ;  /* 0x00000003008b7308 */ /* 0x0003620000000800 */
[----:B------:R-:W-:Y:S01]  /*5460*/  HMMA.16816.F32.BF16 R120, R4, R52, R120 ;  /* 0x000000340478723c */ /* 0x000fe20000041878 */
[----:B---3--:R-:W-:Y:S02]  /*5470*/  F2FP.BF16.PACK_AB R8, R164, R167 ;  /* 0x000000a7a408723e */ /* 0x008fe400000010ff */
[----:B--2---:R-:W-:Y:S01]  /*5480*/  F2FP.BF16.PACK_AB R10, R165, R163 ;  /* 0x000000a3a50a723e */ /* 0x004fe200000010ff */
[----:B-1----:R-:W-:-:S04]  /*5490*/  FFMA.FTZ R3, R21, c[0x0][0x2d0], -R0 ;  /* 0x0000b40015037a23 */ /* 0x002fc80000010800 */
[----:B------:R1:W-:Y:S01]  /*54a0*/  MUFU.EX2 R141, R3 ;  /* 0x00000003008d7308 */ /* 0x0003e20000000800 */
[----:B----4-:R-:W-:Y:S02]  /*54b0*/  F2FP.BF16.PACK_AB R9, R132, R133 ;  /* 0x000000858409723e */ /* 0x010fe400000010ff */
[----:B-----5:R-:W-:Y:S01]  /*54c0*/  F2FP.BF16.PACK_AB R11, R139, R135 ;  /* 0x000000878b0b723e */ /* 0x020fe200000010ff */
[----:B------:R-:W-:Y:S01]  /*54d0*/  HMMA.16816.F32.BF16 R116, R4, R76, R116 ;  /* 0x0000004c0474723c */ /* 0x000fe20000041874 */
[----:B-1----:R-:W-:-:S04]  /*54e0*/  FFMA.FTZ R3, R19, c[0x0][0x2d0], -R0 ;  /* 0x0000b40013037a23 */ /* 0x002fc80000010800 */
[----:B------:R1:W2:Y:S03]  /*54f0*/  MUFU.EX2 R143, R3 ;  /* 0x00000003008f7308 */ /* 0x0002a60000000800 */
[----:B------:R-:W-:Y:S01]  /*5500*/  HMMA.16816.F32.BF16 R20, R8, R88, RZ ;  /* 0x000000580814723c */ /* 0x000fe200000418ff */
[----:B-1----:R-:W-:-:S04]  /*5510*/  FFMA.FTZ R3, R18, c[0x0][0x2d0], -R0 ;  /* 0x0000b40012037a23 */ /* 0x002fc80000010800 */
[----:B------:R1:W-:Y:S02]  /*5520*/  MUFU.EX2 R142, R3 ;  /* 0x00000003008e7308 */ /* 0x0003e40000000800 */
[----:B-1----:R-:W-:-:S06]  /*5530*/  FFMA.FTZ R3, R32, c[0x0][0x2d0], -R0 ;  /* 0x0000b40020037a23 */ /* 0x002fcc0000010800 */
[----:B------:R-:W1:Y:S01]  /*5540*/  MUFU.EX2 R140, R3 ;  /* 0x00000003008c7308 */ /* 0x000e620000000800 */
[----:B------:R-:W-:Y:S01]  /*5550*/  HMMA.16816.F32.BF16 R108, R4, R64, R108 ;  /* 0x00000040046c723c */ /* 0x000fe2000004186c */
[----:B------:R-:W-:Y:S02]  /*5560*/  IMAD.MOV.U32 R159, RZ, RZ, R120 ;  /* 0x000000ffff9f7224 */ /* 0x000fe400078e0078 */
[----:B------:R-:W-:Y:S02]  /*5570*/  IMAD.MOV.U32 R158, RZ, RZ, R121 ;  /* 0x000000ffff9e7224 */ /* 0x000fe400078e0079 */
[----:B------:R-:W-:-:S03]  /*5580*/  IMAD.MOV.U32 R157, RZ, RZ, R122 ;  /* 0x000000ffff9d7224 */ /* 0x000fc600078e007a */
[----:B------:R-:W-:Y:S01]  /*5590*/  HMMA.16816.F32.BF16 R212, R4, R66, R24 ;  /* 0x0000004204d4723c */ /* 0x000fe20000041818 */
[----:B------:R-:W-:-:S07]  /*55a0*/  IMAD.MOV.U32 R156, RZ, RZ, R123 ;  /* 0x000000ffff9c7224 */ /* 0x000fce00078e007b */
[----:B------:R-:W-:Y:S08]  /*55b0*/  HMMA.16816.F32.BF16 R24, R8, R80, RZ ;  /* 0x000000500818723c */ /* 0x000ff000000418ff */
[----:B------:R-:W-:Y:S01]  /*55c0*/  HMMA.16816.F32.BF16 R208, R4, R56, R124 ;  /* 0x0000003804d0723c */ /* 0x000fe2000004187c */
[----:B------:R-:W-:-:S07]  /*55d0*/  IMAD.MOV.U32 R171, RZ, RZ, R116 ;  /* 0x000000ffffab7224 */ /* 0x000fce00078e0074 */
[----:B------:R-:W-:Y:S01]  /*55e0*/  HMMA.16816.F32.BF16 R120, R4, R58, R96 ;  /* 0x0000003a0478723c */ /* 0x000fe20000041860 */
[----:B------:R-:W-:-:S07]  /*55f0*/  IMAD.MOV.U32 R170, RZ, RZ, R117 ;  /* 0x000000ffffaa7224 */ /* 0x000fce00078e0075 */
[----:B------:R-:W-:Y:S01]  /*5600*/  HMMA.16816.F32.BF16 R124, R4, R62, R92 ;  /* 0x0000003e047c723c */ /* 0x000fe2000004185c */
[----:B------:R-:W-:-:S07]  /*5610*/  IMAD.MOV.U32 R169, RZ, RZ, R118 ;  /* 0x000000ffffa97224 */ /* 0x000fce00078e0076 */
[----:B------:R-:W-:Y:S01]  /*5620*/  HMMA.16816.F32.BF16 R228, R4, R50, R44 ;  /* 0x0000003204e4723c */ /* 0x000fe2000004182c */
[----:B------:R-:W-:-:S07]  /*5630*/  IMAD.MOV.U32 R168, RZ, RZ, R119 ;  /* 0x000000ffffa87224 */ /* 0x000fce00078e0077 */
        /* <DEDUP_REMOVED lines=8> */
[----:B------:R-:W-:Y:S01]  /*56c0*/  HMMA.16816.F32.BF16 R20, R8, R100, RZ ;  /* 0x000000640814723c */ /* 0x000fe200000418ff */
[----:B------:R-:W-:-:S02]  /*56d0*/  IMAD.MOV.U32 R243, RZ, RZ, R108 ;  /* 0x000000fffff37224 */ /* 0x000fc400078e006c */
[----:B------:R-:W-:Y:S02]  /*56e0*/  IMAD.MOV.U32 R242, RZ, RZ, R109 ;  /* 0x000000fffff27224 */ /* 0x000fe400078e006d */
[----:B------:R-:W-:Y:S02]  /*56f0*/  IMAD.MOV.U32 R241, RZ, RZ, R110 ;  /* 0x000000fffff17224 */ /* 0x000fe400078e006e */
[----:B------:R-:W-:Y:S02]  /*5700*/  IMAD.MOV.U32 R234, RZ, RZ, R111 ;  /* 0x000000ffffea7224 */ /* 0x000fe400078e006f */
[----:B------:R-:W-:Y:S08]  /*5710*/  HMMA.16816.F32.BF16 R108, R4, R60, R24 ;  /* 0x0000003c046c723c */ /* 0x000ff00000041818 */
[C---:B------:R-:W-:Y:S08]  /*5720*/  HMMA.16816.F32.BF16 R24, R8.reuse, R90, RZ ;  /* 0x0000005a0818723c */ /* 0x040ff000000418ff */
[C---:B------:R-:W-:Y:S07]  /*5730*/  HMMA.16816.F32.BF16 R28, R8.reuse, R72, RZ ;  /* 0x00000048081c723c */ /* 0x040fee00000418ff */
[----:B------:R-:W-:Y:S01]  /*5740*/  IMAD.MOV.U32 R72, RZ, RZ, R171 ;  /* 0x000000ffff487224 */ /* 0x000fe200078e00ab */
[----:B------:R-:W-:Y:S01]  /*5750*/  HMMA.16816.F32.BF16 R32, R8, R74, RZ ;  /* 0x0000004a0820723c */ /* 0x000fe200000418ff */
[----:B------:R-:W-:-:S06]  /*5760*/  IMAD.MOV.U32 R73, RZ, RZ, R170 ;  /* 0x000000ffff497224 */ /* 0x000fcc00078e00aa */
[----:B------:R-:W-:Y:S02]  /*5770*/  IMAD.MOV.U32 R74, RZ, RZ, R169 ;  /* 0x000000ffff4a7224 */ /* 0x000fe400078e00a9 */
[----:B------:R-:W-:Y:S02]  /*5780*/  IMAD.MOV.U32 R75, RZ, RZ, R168 ;  /* 0x000000ffff4b7224 */ /* 0x000fe400078e00a8 */
        /* <DEDUP_REMOVED lines=9> */
[----:B------:R1:W-:Y:S03]  /*5820*/  MUFU.EX2 R25, R3 ;  /* 0x0000000300197308 */ /* 0x0003e60000000800 */
[----:B------:R-:W-:Y:S01]  /*5830*/  HMMA.16816.F32.BF16 R84, R4, R64, R16 ;  /* 0x000000400454723c */ /* 0x000fe20000041810 */
[--C-:B-1----:R-:W-:Y:S02]  /*5840*/  FFMA.FTZ R3, R113, c[0x0][0x2d0], -R2.reuse ;  /* 0x0000b40071037a23 */ /* 0x102fe40000010802 */
[----:B------:R-:W-:-:S05]  /*5850*/  FFMA.FTZ R2, R112, c[0x0][0x2d0], -R2 ;  /* 0x0000b40070027a23 */ /* 0x000fca0000010802 */
[----:B------:R-:W-:Y:S08]  /*5860*/  HMMA.16816.F32.BF16 R148, R4, R56, R28 ;  /* 0x000000380494723c */ /* 0x000ff0000004181c */
[----:B------:R-:W-:Y:S01]  /*5870*/  HMMA.16816.F32.BF16 R36, R8, R102, RZ ;  /* 0x000000660824723c */ /* 0x000fe200000418ff */
[----:B------:R1:W-:Y:S01]  /*5880*/  MUFU.EX2 R22, R2 ;  /* 0x0000000200167308 */ /* 0x0003e20000000800 */
[----:B------:R-:W-:Y:S01]  /*5890*/  IMAD.MOV.U32 R80, RZ, RZ, R131 ;  /* 0x000000ffff507224 */ /* 0x000fe200078e0083 */
[----:B------:R-:W-:Y:S01]  /*58a0*/  LDSM.16.MT88.4 R112, [R186+0x800] ;  /* 0x00080000ba70783b */ /* 0x000fe20000004200 */
[----:B-1----:R-:W-:-:S05]  /*58b0*/  FFMA.FTZ R2, R71, c[0x0][0x2d0], -R0 ;  /* 0x0000b40047027a23 */ /* 0x002fca0000010800 */
[----:B------:R1:W-:Y:S01]  /*58c0*/  MUFU.EX2 R18, R2 ;  /* 0x0000000200127308 */ /* 0x0003e20000000800 */
[----:B------:R-:W-:Y:S01]  /*58d0*/  HMMA.16816.F32.BF16 R28, R8, R82, RZ ;  /* 0x00000052081c723c */ /* 0x000fe200000418ff */
[----:B-1----:R-:W-:-:S06]  /*58e0*/  FFMA.FTZ R2, R70, c[0x0][0x2d0], -R0 ;  /* 0x0000b40046027a23 */ /* 0x002fcc0000010800 */
[----:B------:R1:W-:Y:S01]  /*58f0*/  MUFU.EX2 R20, R2 ;  /* 0x0000000200147308 */ /* 0x0003e20000000800 */
[----:B------:R-:W-:Y:S01]  /*5900*/  HMMA.16816.F32.BF16 R8, R8, R106, RZ ;  /* 0x0000006a0808723c */ /* 0x000fe200000418ff */
[--C-:B-1----:R-:W-:Y:S02]  /*5910*/  FFMA.FTZ R2, R69, c[0x0][0x2d0], -R0.reuse ;  /* 0x0000b40045027a23 */ /* 0x102fe40000010800 */
[----:B------:R-:W-:-:S04]  /*5920*/  FFMA.FTZ R0, R68, c[0x0][0x2d0], -R0 ;  /* 0x0000b40044007a23 */ /* 0x000fc80000010800 */
[----:B------:R1:W-:Y:S01]  /*5930*/  MUFU.EX2 R19, R0 ;  /* 0x0000000000137308 */ /* 0x0003e20000000800 */
[----:B------:R-:W-:Y:S01]  /*5940*/  HMMA.16816.F32.BF16 R32, R4, R58, R32 ;  /* 0x0000003a0420723c */ /* 0x000fe20000041820 */
[----:B-1----:R-:W-:-:S06]  /*5950*/  FFMA.FTZ R0, R154, c[0x0][0x2d0], -R13 ;  /* 0x0000b4009a007a23 */ /* 0x002fcc000001080d */
[----:B------:R1:W-:Y:S01]  /*5960*/  MUFU.EX2 R15, R0 ;  /* 0x00000000000f7308 */ /* 0x0003e20000000800 */
[----:B------:R-:W-:Y:S02]  /*5970*/  IMAD.MOV.U32 R56, RZ, RZ, R159 ;  /* 0x000000ffff387224 */ /* 0x000fe400078e009f */
[----:B------:R-:W-:Y:S02]  /*5980*/  IMAD.MOV.U32 R57, RZ, RZ, R158 ;  /* 0x000000ffff397224 */ /* 0x000fe400078e009e */
[----:B------:R-:W-:Y:S02]  /*5990*/  IMAD.MOV.U32 R58, RZ, RZ, R157 ;  /* 0x000000ffff3a7224 */ /* 0x000fe400078e009d */
[----:B-1----:R-:W-:-:S04]  /*59a0*/  FFMA.FTZ R0, R155, c[0x0][0x2d0], -R13 ;  /* 0x0000b4009b007a23 */ /* 0x002fc8000001080d */
[----:B------:R1:W2:Y:S01]  /*59b0*/  MUFU.EX2 R16, R0 ;  /* 0x0000000000107308 */ /* 0x0002a20000000800 */
[----:B------:R-:W-:Y:S02]  /*59c0*/  IMAD.MOV.U32 R59, RZ, RZ, R156 ;  /* 0x000000ffff3b7224 */ /* 0x000fe400078e009c */
[----:B------:R-:W-:Y:S01]  /*59d0*/  IMAD.MOV.U32 R81, RZ, RZ, R130 ;  /* 0x000000ffff517224 */ /* 0x000fe200078e0082 */
[----:B------:R-:W3:Y:S01]  /*59e0*/  LDSM.16.MT88.4 R156, [R185+0x800] ;  /* 0x00080000b99c783b */ /* 0x000ee20000004200 */
[----:B------:R-:W-:Y:S02]  /*59f0*/  IMAD.MOV.U32 R82, RZ, RZ, R129 ;  /* 0x000000ffff527224 */ /* 0x000fe400078e0081 */
[----:B------:R-:W-:Y:S02]  /*5a00*/  IMAD.MOV.U32 R83, RZ, RZ, R128 ;  /* 0x000000ffff537224 */ /* 0x000fe400078e0080 */
[----:B------:R-:W4:Y:S01]  /*5a10*/  LDSM.16.MT88.4 R128, [R185+0x1400] ;  /* 0x00140000b980783b */ /* 0x000f220000004200 */
[----:B-1----:R-:W-:-:S04]  /*5a20*/  FFMA.FTZ R0, R153, c[0x0][0x2d0], -R13 ;  /* 0x0000b40099007a23 */ /* 0x002fc8000001080d */
[----:B------:R1:W-:Y:S01]  /*5a30*/  MUFU.EX2 R17, R0 ;  /* 0x0000000000117308 */ /* 0x0003e20000000800 */
[----:B------:R-:W-:Y:S07]  /*5a40*/  HMMA.16816.F32.BF16 R28, R4, R62, R28 ;  /* 0x0000003e041c723c */ /* 0x000fee000004181c */
[----:B------:R-:W-:Y:S01]  /*5a50*/  MUFU.EX2 R26, R3 ;  /* 0x00000003001a7308 */ /* 0x000fe20000000800 */
[----:B-1----:R-:W-:-:S07]  /*5a60*/  FFMA.FTZ R0, R146, c[0x0][0x2d0], -R13 ;  /* 0x0000b40092007a23 */ /* 0x002fce000001080d */
[----:B------:R1:W5:Y:S01]  /*5a70*/  MUFU.EX2 R14, R0 ;  /* 0x00000000000e7308 */ /* 0x0003620000000800 */
[C---:B------:R-:W-:Y:S08]  /*5a80*/  HMMA.16816.F32.BF16 R36, R4.reuse, R78, R36 ;  /* 0x0000004e0424723c */ /* 0x040ff00000041824 */
[----:B------:R-:W-:Y:S01]  /*5a90*/  HMMA.16816.F32.BF16 R44, R4, R66, R8 ;  /* 0x00000042042c723c */ /* 0x000fe20000041808 */
[----:B------:R-:W3:Y:S01]  /*5aa0*/  LDSM.16.MT88.4 R4, [R186+0x2000] ;  /* 0x00200000ba04783b */ /* 0x000ee20000004200 */
[----:B------:R4:W-:Y:S01]  /*5ab0*/  MUFU.EX2 R21, R2 ;  /* 0x0000000200157308 */ /* 0x0009e20000000800 */
[----:B--2---:R-:W-:Y:S01]  /*5ac0*/  F2FP.BF16.PACK_AB R92, R16, R15 ;  /* 0x0000000f105c723e */ /* 0x004fe200000010ff */
[----:B------:R-:W-:Y:S01]  /*5ad0*/  IMAD.MOV.U32 R88, RZ, RZ, R243 ;  /* 0x000000ffff587224 */ /* 0x000fe200078e00f3 */
[----:B------:R-:W-:Y:S01]  /*5ae0*/  F2FP.BF16.PACK_AB R96, R25, R24 ;  /* 0x000000181960723e */ /* 0x000fe200000010ff */
[----:B------:R-:W-:-:S02]  /*5af0*/  IMAD.MOV.U32 R89, RZ, RZ, R242 ;  /* 0x000000ffff597224 */ /* 0x000fc400078e00f2 */
[----:B-1----:R-:W-:Y:S01]  /*5b00*/  FFMA.FTZ R0, R152, c[0x0][0x2d0], -R12 ;  /* 0x0000b40098007a23 */ /* 0x002fe2000001080c */
[----:B-----5:R-:W-:Y:S01]  /*5b10*/  F2FP.BF16.PACK_AB R94, R14, R17 ;  /* 0x000000110e5e723e */ /* 0x020fe200000010ff */
[----:B------:R-:W-:Y:S01]  /*5b20*/  IMAD.MOV.U32 R90, RZ, RZ, R241 ;  /* 0x000000ffff5a7224 */ /* 0x000fe200078e00f1 */
[----:B------:R-:W-:Y:S01]  /*5b30*/  F2FP.BF16.PACK_AB R97, R20, R18 ;  /* 0x000000121461723e */ /* 0x000fe200000010ff */
[----:B------:R1:W-:Y:S01]  /*5b40*/  MUFU.EX2 R3, R0 ;  /* 0x0000000000037308 */ /* 0x0003e20000000800 */
[----:B------:R-:W-:Y:S01]  /*5b50*/  IMAD.MOV.U32 R91, RZ, RZ, R234 ;  /* 0x000000ffff5b7224 */ /* 0x000fe200078e00ea */
[----:B------:R-:W-:Y:S01]  /*5b60*/  F2FP.BF16.PACK_AB R98, R22, R26 ;  /* 0x0000001a1662723e */ /* 0x000fe200000010ff */
[----:B------:R-:W2:Y:S01]  /*5b70*/  LDSM.16.MT88.4 R64, [R186+0x1400] ;  /* 0x00140000ba40783b */ /* 0x000ea20000004200 */
[--C-:B----4-:R-:W-:Y:S02]  /*5b80*/  FFMA.FTZ R2, R145, c[0x0][0x2d0], -R12.reuse ;  /* 0x0000b40091027a23 */ /* 0x110fe4000001080c */
[----:B-1----:R-:W-:-:S04]  /*5b90*/  FFMA.FTZ R0, R147, c[0x0][0x2d0], -R12 ;  /* 0x0000b40093007a23 */ /* 0x002fc8000001080c */
[----:B------:R1:W4:Y:S02]  /*5ba0*/  MUFU.EX2 R11, R0 ;  /* 0x00000000000b7308 */ /* 0x0003240000000800 */
[----:B-1----:R-:W-:-:S06]  /*5bb0*/  FFMA.FTZ R0, R144, c[0x0][0x2d0], -R12 ;  /* 0x0000b40090007a23 */ /* 0x002fcc000001080c */
[----:B------:R1:W-:Y:S08]  /*5bc0*/  MUFU.EX2 R12, R2 ;  /* 0x00000002000c7308 */ /* 0x0003f00000000800 */
[----:B------:R5:W2:Y:S01]  /*5bd0*/  MUFU.EX2 R13, R0 ;  /* 0x00000000000d7308 */ /* 0x000aa20000000800 */
[----:B-1----:R-:W-:Y:S01]  /*5be0*/  @P3 IMAD.HI.U32 R2, R233, c[0x0][0x2c8], RZ ;  /* 0x0000b200e9023a27 */ /* 0x002fe200078e00ff */
[----:B----4-:R-:W-:-:S03]  /*5bf0*/  F2FP.BF16.PACK_AB R93, R11, R3 ;  /* 0x000000030b5d723e */ /* 0x010fc600000010ff */
[----:B-----5:R-:W-:Y:S01]  /*5c00*/  IMAD.MOV.U32 R0, RZ, RZ, R233 ;  /* 0x000000ffff007224 */ /* 0x020fe200078e00e9 */
[----:B------:R-:W-:Y:S02]  /*5c10*/  @P3 SHF.R.U32.HI R0, RZ, c[0x0][0x2cc], R2 ;  /* 0x0000b300ff003a19 */ /* 0x000fe40000011602 */
[----:B--2---:R-:W-:Y:S02]  /*5c20*/  F2FP.BF16.PACK_AB R95, R13, R12 ;  /* 0x0000000c0d5f723e */ /* 0x004fe400000010ff */
[----:B------:R-:W-:-:S05]  /*5c30*/  IADD3 R0, R0, R251, -R250 ;  /* 0x000000fb00007210 */ /* 0x000fca0007ffe8fa */
[----:B------:R-:W-:Y:S01]  /*5c40*/  IMAD.HI R9, R0, 0x2aaaaaab, RZ ;  /* 0x2aaaaaab00097827 */ /* 0x000fe200078e02ff */
[----:B---3--:R-:W-:Y:S01]  /*5c50*/  HMMA.16816.F32.BF16 R152, R92, R158, R120 ;  /* 0x0000009e5c98723c */ /* 0x008fe20000041878 */
[----:B------:R-:W-:-:S03]  /*5c60*/  F2FP.BF16.PACK_AB R99, R19, R21 ;  /* 0x000000151363723e */ /* 0x000fc600000010ff */
[----:B------:R-:W-:-:S04]  /*5c70*/  SHF.R.U32.HI R10, RZ, 0x1f, R9 ;  /* 0x0000001fff0a7819 */ /* 0x000fc80000011609 */
[C---:B------:R-:W-:Y:S01]  /*5c80*/  HMMA.16816.F32.BF16 R120, R92.reuse, R128, R80 ;  /* 0x000000805c78723c */ /* 0x040fe20000041850 */
[----:B------:R-:W1:Y:S01]  /*5c90*/  LDSM.16.MT88.4 R80, [R185+0x2000] ;  /* 0x00200000b950783b */ /* 0x000e620000004200 */
[----:B------:R-:W-:Y:S01]  /*5ca0*/  FADD.FTZ R2, R167, R164 ;  /* 0x000000a4a7027221 */ /* 0x000fe20000010000 */
[----:B------:R-:W-:Y:S01]  /*5cb0*/  LEA.HI.SX32 R23, R9, R10, 0x1d ;  /* 0x0000000a09177211 */ /* 0x000fe200078feaff */
[----:B------:R-:W-:Y:S02]  /*5cc0*/  FADD.FTZ R0, R133, R132 ;  /* 0x0000008485007221 */ /* 0x000fe40000010000 */
[----:B------:R-:W-:Y:S02]  /*5cd0*/  FADD.FTZ R8, R204, R203 ;  /* 0x000000cbcc087221 */ /* 0x000fe40000010000 */
[----:B------:R-:W-:Y:S01]  /*5ce0*/  FADD.FTZ R10, R200, R199 ;  /* 0x000000c7c80a7221 */ /* 0x000fe20000010000 */
[----:B------:R-:W-:Y:S01]  /*5cf0*/  HMMA.16816.F32.BF16 R88, R92, R4, R88 ;  /* 0x000000045c58723c */ /* 0x000fe20000041858 */
[----:B------:R-:W-:-:S02]  /*5d00*/  FADD.FTZ R9, R163, R2 ;  /* 0x00000002a3097221 */ /* 0x000fc40000010000 */
[----:B------:R-:W-:-:S05]  /*5d10*/  FADD.FTZ R2, R206, R8 ;  /* 0x00000008ce027221 */ /* 0x000fca0000010000 */
        /* <DEDUP_REMOVED lines=37> */
[----:B------:R-:W-:Y:S02]  /*5f70*/  FADD.FTZ R2, R21, R2 ;  /* 0x0000000215027221 */ /* 0x000fe40000010000 */
[----:B------:R-:W-:Y:S02]  /*5f80*/  FADD.FTZ R3, R17, R3 ;  /* 0x0000000311037221 */ /* 0x000fe40000010000 */
[----:B------:R-:W-:Y:S01]  /*5f90*/  FADD.FTZ R4, R12, R4 ;  /* 0x000000040c047221 */ /* 0x000fe20000010000 */
[----:B------:R-:W-:Y:S01]  /*5fa0*/  HMMA.16816.F32.BF16 R148, R96, R156, R148 ;  /* 0x0000009c6094723c */ /* 0x000fe20000041894 */
[----:B------:R-:W-:Y:S02]  /*5fb0*/  FADD.FTZ R241, R22, R0 ;  /* 0x0000000016f17221 */ /* 0x000fe40000010000 */
[----:B------:R-:W-:-:S05]  /*5fc0*/  FADD.FTZ R243, R19, R2 ;  /* 0x0000000213f37221 */ /* 0x000fca0000010000 */
[----:B------:R-:W-:Y:S01]  /*5fd0*/  HMMA.16816.F32.BF16 R144, R92, R156, R208 ;  /* 0x0000009c5c90723c */ /* 0x000fe200000418d0 */
[----:B------:R-:W-:Y:S02]  /*5fe0*/  FADD.FTZ R242, R14, R3 ;  /* 0x000000030ef27221 */ /* 0x000fe40000010000 */
[----:B------:R-:W-:-:S05]  /*5ff0*/  FADD.FTZ R244, R13, R4 ;  /* 0x000000040df47221 */ /* 0x000fca0000010000 */
[----:B------:R-:W-:Y:S08]  /*6000*/  HMMA.16816.F32.BF16 R104, R92, R112, R220 ;  /* 0x000000705c68723c */ /* 0x000ff000000418dc */
[----:B------:R-:W-:Y:S08]  /*6010*/  HMMA.16816.F32.BF16 R116, R96, R128, R116 ;  /* 0x000000806074723c */ /* 0x000ff00000041874 */
[C---:B------:R-:W-:Y:S08]  /*6020*/  HMMA.16816.F32.BF16 R56, R92.reuse, R64, R56 ;  /* 0x000000405c38723c */ /* 0x040ff00000041838 */
[C---:B-1----:R-:W-:Y:S08]  /*6030*/  HMMA.16816.F32.BF16 R72, R92.reuse, R80, R72 ;  /* 0x000000505c48723c */ /* 0x042ff00000041848 */
        /* <DEDUP_REMOVED lines=13> */
[----:B------:R-:W-:Y:S01]  /*6110*/  IADD3 R246, R232, R233, RZ ;  /* 0x000000e9e8f67210 */ /* 0x000fe20007ffe0ff */
[----:B------:R-:W-:Y:S01]  /*6120*/  IMAD.MOV.U32 R3, RZ, RZ, R138 ;  /* 0x000000ffff037224 */ /* 0x000fe200078e008a */
[----:B------:R-:W-:Y:S01]  /*6130*/  MOV R132, R137 ;  /* 0x0000008900847202 */ /* 0x000fe20000000f00 */
[----:B------:R-:W-:Y:S01]  /*6140*/  IMAD.MOV.U32 R139, RZ, RZ, R136 ;  /* 0x000000ffff8b7224 */ /* 0x000fe200078e0088 */
[----:B------:R-:W-:Y:S01]  /*6150*/  MOV R140, R134 ;  /* 0x00000086008c7202 */ /* 0x000fe20000000f00 */
[----:B------:R-:W-:-:S05]  /*6160*/  @P3 IMAD.HI.U32 R0, R246, c[0x0][0x2c8], RZ ;  /* 0x0000b200f6003a27 */ /* 0x000fca00078e00ff */
[----:B------:R-:W-:-:S06]  /*6170*/  @P3 SHF.R.U32.HI R249, RZ, c[0x0][0x2cc], R0 ;  /* 0x0000b300fff93a19 */ /* 0x000fcc0000011600 */
.L_x_2506:
        /* <DEDUP_REMOVED lines=18> */
[C---:B------:R-:W-:Y:S04]  /*62a0*/  IMAD.WIDE.U32 R4, R199.reuse, c[0x0][0x208], RZ ;  /* 0x00008200c7047a25 */ /* 0x040fe800078e00ff */
        /* <DEDUP_REMOVED lines=28> */
.L_x_2503:
[----:B------:R-:W-:Y:S05]  /*6470*/  BSYNC B0 ;  /* 0x0000000000007941 */ /* 0x000fea0003800000 */
.L_x_2502:
        /* <DEDUP_REMOVED lines=99> */
[----:B------:R-:W-:Y:S04]  /*6ab0*/  IADD3 R0, -R247, 0x30, RZ ;  /* 0x00000030f7007810 */ /* 0x000fe80007ffe1ff */
[C---:B------:R-:W-:Y:S02]  /*6ac0*/  ISETP.GE.AND P0, PT, R0.reuse, 0x21, PT ;  /* 0x000000210000780c */ /* 0x040fe40003f06270 */
[----:B------:R-:W-:Y:S11]  /*6ad0*/  ISETP.GE.AND P1, PT, R0, 0x1, PT ;  /* 0x000000010000780c */ /* 0x000ff60003f26270 */
[----:B------:R-:W-:Y:S01]  /*6ae0*/  @P0 IMAD.MOV.U32 R135, RZ, RZ, c[0x0][0x1e0] ;  /* 0x00007800ff870624 */ /* 0x000fe200078e00ff */
[C---:B------:R-:W-:Y:S01]  /*6af0*/  @P0 IADD3 R0, R199.reuse, -0x1, RZ ;  /* 0xffffffffc7000810 */ /* 0x040fe20007ffe0ff */
[----:B------:R-:W-:Y:S01]  /*6b00*/  @P0 IMAD.MOV.U32 R136, RZ, RZ, 0x5 ;  /* 0x00000005ff880424 */ /* 0x000fe200078e00ff */
[----:B------:R-:W-:Y:S02]  /*6b10*/  @P1 IADD3 R2, R199, -0x1, RZ ;  /* 0xffffffffc7021810 */ /* 0x000fe40007ffe0ff */
[----:B------:R-:W-:Y:S02]  /*6b20*/  @P0 SHF.R.S32.HI R133, RZ, 0x1f, R0 ;  /* 0x0000001fff850819 */ /* 0x000fe40000011400 */
[----:B------:R-:W-:Y:S01]  /*6b30*/  @P1 SHF.R.S32.HI R134, RZ, 0x1f, R2 ;  /* 0x0000001fff861819 */ /* 0x000fe20000011402 */
[----:B------:R-:W-:Y:S01]  /*6b40*/  @P1 IMAD.WIDE.U32 R142, R2, c[0x0][0x1e0], RZ ;  /* 0x00007800028e1a25 */ /* 0x000fe200078e00ff */
[C---:B------:R-:W-:Y:S02]  /*6b50*/  @P0 SHF.L.U64.HI R137, R135.reuse, R136, c[0x0][0x1e4] ;  /* 0x0000790087890619 */ /* 0x040fe40000010288 */
[----:B------:R-:W-:Y:S01]  /*6b60*/  @P0 SHF.L.U32 R136, R135, 0x5, RZ ;  /* 0x0000000587880819 */ /* 0x000fe200000006ff */
[----:B------:R-:W-:Y:S02]  /*6b70*/  @P0 IMAD R133, R133, c[0x0][0x1e0], RZ ;  /* 0x0000780085850a24 */ /* 0x000fe400078e02ff */
[----:B------:R-:W-:Y:S02]  /*6b80*/  @P1 IMAD R138, R134, c[0x0][0x1e0], RZ ;  /* 0x00007800868a1a24 */ /* 0x000fe400078e02ff */
[C---:B------:R-:W-:Y:S04]  /*6b90*/  @P0 IMAD.WIDE.U32 R134, R0.reuse, c[0x0][0x1e0], RZ ;  /* 0x0000780000860a25 */ /* 0x040fe800078e00ff */
[----:B------:R-:W-:Y:S02]  /*6ba0*/  @P0 IMAD R133, R0, c[0x0][0x1e4], R133 ;  /* 0x0000790000850a24 */ /* 0x000fe400078e0285 */
[----:B------:R-:W-:Y:S02]  /*6bb0*/  @P1 IMAD R138, R2, c[0x0][0x1e4], R138 ;  /* 0x00007900028a1a24 */ /* 0x000fe400078e028a */
[----:B------:R-:W-:Y:S01]  /*6bc0*/  @P0 IMAD.WIDE.U32 R136, R134, 0x30, R136 ;  /* 0x0000003086880825 */ /* 0x000fe200078e0088 */
[----:B------:R-:W-:Y:S03]  /*6bd0*/  @P1 MOV R134, R238 ;  /* 0x000000ee00861202 */ /* 0x000fe60000000f00 */
[----:B------:R-:W-:Y:S01]  /*6be0*/  @P0 IMAD.IADD R2, R135, 0x1, R133 ;  /* 0x0000000187020824 */ /* 0x000fe200078e0285 */
[----:B------:R-:W-:Y:S01]  /*6bf0*/  @P0 IADD3 R0, P2, R238, R136, RZ ;  /* 0x00000088ee000210 */ /* 0x000fe20007f5e0ff */
[----:B------:R-:W-:Y:S02]  /*6c00*/  @P1 IMAD.IADD R133, R143, 0x1, R138 ;  /* 0x000000018f851824 */ /* 0x000fe400078e028a */
[----:B------:R-:W-:Y:S02]  /*6c10*/  @P1 IMAD.MOV.U32 R135, RZ, RZ, R240 ;  /* 0x000000ffff871224 */ /* 0x000fe400078e00f0 */
[----:B------:R-:W-:Y:S02]  /*6c20*/  @P0 IMAD R2, R2, 0x30, RZ ;  /* 0x0000003002020824 */ /* 0x000fe400078e02ff */
[----:B------:R-:W-:Y:S03]  /*6c30*/  @P1 IMAD.WIDE.U32 R134, R142, 0x30, R134 ;  /* 0x000000308e861825 */ /* 0x000fe600078e0086 */
[----:B------:R-:W-:Y:S01]  /*6c40*/  @P0 IADD3.X R138, R240, R2, R137, P2, !PT ;  /* 0x00000002f08a0210 */ /* 0x000fe200017fe489 */
        /* <DEDUP_REMOVED lines=15> */
.L_x_2505:
[----:B------:R-:W-:Y:S05]  /*6d40*/  BSYNC B0 ;  /* 0x0000000000007941 */ /* 0x000fea0003800000 */
.L_x_2504:
[----:B-1----:R-:W2:Y:S01]  /*6d50*/  LDL R134, [R1+0x1c] ;  /* 0x00001c0001867983 */ /* 0x002ea20000100800 */
[----:B------:R-:W-:Y:S02]  /*6d60*/  MOV R0, R246 ;  /* 0x000000f600007202 */ /* 0x000fe40000000f00 */
[----:B------:R-:W-:Y:S01]  /*6d70*/  @P3 MOV R0, R249 ;  /* 0x000000f900003202 */ /* 0x000fe20000000f00 */
[----:B------:R-:W0:Y:S08]  /*6d80*/  LDGDEPBAR ;  /* 0x00000000000079af */ /* 0x000e300000000000 */
[----:B------:R-:W1:Y:S08]  /*6d90*/  SHFL.IDX PT, R2, R0, RZ, 0x1c1f ;  /* 0x001c1fff00027589 */ /* 0x000e7000000e0000 */
[----:B------:R-:W3:Y:S08]  /*6da0*/  SHFL.IDX PT, R133, R0, 0x1, 0x1c1f ;  /* 0x003c1f0000857f89 */ /* 0x000ef000000e0000 */
[----:B------:R-:W-:Y:S08]  /*6db0*/  SHFL.IDX PT, R136, R0, 0x3, 0x1c1f ;  /* 0x007c1f0000887f89 */ /* 0x000ff000000e0000 */
[----:B------:R4:W5:Y:S02]  /*6dc0*/  SHFL.IDX PT, R135, R0, 0x2, 0x1c1f ;  /* 0x005c1f0000877f89 */ /* 0x00096400000e0000 */
[----:B----4-:R-:W-:Y:S05]  /*6dd0*/  IMAD R0, R199, -0x30, RZ ;  /* 0xffffffd0c7007824 */ /* 0x010fea00078e02ff */
[----:B--2---:R-:W-:Y:S04]  /*6de0*/  IADD3 R0, -R134, 0x1, R0 ;  /* 0x0000000186007810 */ /* 0x004fe80007ffe100 */
[----:B------:R-:W-:Y:S04]  /*6df0*/  IADD3 R0, -R250, R0, R251 ;  /* 0x00000000fa007210 */ /* 0x000fe80007ffe1fb */
[C---:B-1----:R-:W-:Y:S02]  /*6e00*/  IADD3 R134, R0.reuse, R2, RZ ;  /* 0x0000000200867210 */ /* 0x042fe40007ffe0ff */
[----:B---3--:R-:W-:Y:S02]  /*6e10*/  IADD3 R133, R0, R133, RZ ;  /* 0x0000008500857210 */ /* 0x008fe40007ffe0ff */
[----:B------:R-:W-:Y:S02]  /*6e20*/  ISETP.GT.AND P0, PT, R134, RZ, PT ;  /* 0x000000ff8600720c */ /* 0x000fe40003f04270 */
[----:B-----5:R-:W-:Y:S02]  /*6e30*/  IADD3 R2, R0, R135, RZ ;  /* 0x0000008700027210 */ /* 0x020fe40007ffe0ff */
[----:B------:R-:W-:Y:S02]  /*6e40*/  FSEL R135, R4, -INF , P0 ;  /* 0xff80000004877808 */ /* 0x000fe40000000000 */
[C---:B------:R-:W-:Y:S02]  /*6e50*/  ISETP.GT.AND P2, PT, R134.reuse, 0x1, PT ;  /* 0x000000018600780c */ /* 0x040fe40003f44270 */
[----:B------:R-:W-:Y:S02]  /*6e60*/  ISETP.GT.AND P0, PT, R133, 0x1, PT ;  /* 0x000000018500780c */ /* 0x000fe40003f04270 */
[----:B------:R-:W-:Y:S02]  /*6e70*/  FMNMX.FTZ R4, R135, R3, !PT ;  /* 0x0000000387047209 */ /* 0x000fe40007810000 */
[----:B------:R-:W-:Y:S02]  /*6e80*/  FSEL R137, R5, -INF , P2 ;  /* 0xff80000005897808 */ /* 0x000fe40001000000 */
[C---:B------:R-:W-:Y:S02]  /*6e90*/  ISETP.GT.AND P2, PT, R134.reuse, 0x8, PT ;  /* 0x000000088600780c */ /* 0x040fe40003f44270 */
[----:B------:R-:W-:Y:S02]  /*6ea0*/  ISETP.GT.AND P1, PT, R133, RZ, PT ;  /* 0x000000ff8500720c */ /* 0x000fe40003f24270 */
[----:B------:R-:W-:Y:S02]  /*6eb0*/  FSEL R142, R7, -INF , P0 ;  /* 0xff800000078e7808 */ /* 0x000fe40000000000 */
[----:B------:R-:W-:Y:S02]  /*6ec0*/  ISETP.GT.AND P0, PT, R134, 0x9, PT ;  /* 0x000000098600780c */ /* 0x000fe40003f04270 */
[----:B------:R-:W-:Y:S02]  /*6ed0*/  IADD3 R0, R0, R136, RZ ;  /* 0x0000008800007210 */ /* 0x000fe40007ffe0ff */
[----:B------:R-:W-:Y:S02]  /*6ee0*/  FSEL R136, R16, -INF , P2 ;  /* 0xff80000010887808 */ /* 0x000fe40001000000 */
[----:B------:R-:W-:Y:S02]  /*6ef0*/  FMNMX.FTZ R4, R137, R4, !PT ;  /* 0x0000000489047209 */ /* 0x000fe40007810000 */
[----:B------:R-:W-:Y:S02]  /*6f00*/  FSEL R17, R17, -INF , P0 ;  /* 0xff80000011117808 */ /* 0x000fe40000000000 */
[----:B------:R-:W-:Y:S02]  /*6f10*/  FSEL R141, R6, -INF , P1 ;  /* 0xff800000068d7808 */ /* 0x000fe40000800000 */
        /* <DEDUP_REMOVED lines=9> */
[----:B------:R-:W-:Y:S02]  /*6fb0*/  ISETP.GT.AND P0, PT, R134, 0x18, PT ;  /* 0x000000188600780c */ /* 0x000fe40003f04270 */
        /* <DEDUP_REMOVED lines=13> */
[----:B------:R-:W-:Y:S02]  /*7090*/  ISETP.GT.AND P0, PT, R134, 0x28, PT ;  /* 0x000000288600780c */ /* 0x000fe40003f04270 */
[----:B------:R-:W-:Y:S02]  /*70a0*/  FMNMX.FTZ R4, R223, R4, !PT ;  /* 0x00000004df047209 */ /* 0x000fe40007810000 */
[----:B------:R-:W-:Y:S02]  /*70b0*/  FSEL R181, R22, -INF , P2 ;  /* 0xff80000016b57808 */ /* 0x000fe40001000000 */
[----:B------:R-:W-:Y:S02]  /*70c0*/  ISETP.GT.AND P2, PT, R134, 0x29, PT ;  /* 0x000000298600780c */ /* 0x000fe40003f44270 */
[----:B------:R-:W-:Y:S02]  /*70d0*/  FSEL R221, R48, -INF , P0 ;  /* 0xff80000030dd7808 */ /* 0x000fe40000000000 */
[----:B------:R-:W-:Y:S02]  /*70e0*/  FMNMX.FTZ R4, R222, R4, !PT ;  /* 0x00000004de047209 */ /* 0x000fe40007810000 */
[----:B------:R-:W-:Y:S02]  /*70f0*/  FSEL R220, R49, -INF , P2 ;  /* 0xff80000031dc7808 */ /* 0x000fe40001000000 */
[----:B------:R-:W-:Y:S02]  /*7100*/  FMNMX.FTZ R4, R221, R4, !PT ;  /* 0x00000004dd047209 */ /* 0x000fe40007810000 */
[----:B------:R-:W-:Y:S02]  /*7110*/  ISETP.GT.AND P0, PT, R133, 0x19, PT ;  /* 0x000000198500780c */ /* 0x000fe40003f04270 */
[----:B------:R-:W-:Y:S02]  /*7120*/  FMNMX.FTZ R4, R220, R4, !PT ;  /* 0x00000004dc047209 */ /* 0x000fe40007810000 */
[----:B------:R-:W-:Y:S02]  /*7130*/  FSEL R179, R35, -INF , P0 ;  /* 0xff80000023b37808 */ /* 0x000fe40000000000 */
[C---:B------:R-:W-:Y:S01]  /*7140*/  ISETP.GT.AND P0, PT, R133.reuse, 0x20, PT ;  /* 0x000000208500780c */ /* 0x040fe20003f04270 */
[----:B------:R-:W1:Y:S01]  /*7150*/  SHFL.BFLY PT, R20, R4, 0x2, 0x1f ;  /* 0x0c401f0004147f89 */ /* 0x000e6200000e0000 */
[C---:B------:R-:W-:Y:S02]  /*7160*/  ISETP.GT.AND P1, PT, R133.reuse, 0x11, PT ;  /* 0x000000118500780c */ /* 0x040fe40003f24270 */
[----:B------:R-:W-:Y:S02]  /*7170*/  FSEL R219, R38, -INF , P0 ;  /* 0xff80000026db7808 */ /* 0x000fe40000000000 */
[----:B------:R-:W-:Y:S02]  /*7180*/  ISETP.GT.AND P0, PT, R133, 0x29, PT ;  /* 0x000000298500780c */ /* 0x000fe40003f04270 */
[----:B------:R-:W-:Y:S02]  /*7190*/  FSEL R178, R23, -INF , P1 ;  /* 0xff80000017b27808 */ /* 0x000fe40000800000 */
[----:B------:R-:W-:Y:S02]  /*71a0*/  ISETP.GT.AND P1, PT, R133, 0x18, PT ;  /* 0x000000188500780c */ /* 0x000fe40003f24270 */
[----:B------:R-:W-:Y:S02]  /*71b0*/  FMNMX.FTZ R5, R141, R132, !PT ;  /* 0x000000848d057209 */ /* 0x000fe40007810000 */
[----:B------:R-:W-:Y:S02]  /*71c0*/  FSEL R216, R51, -INF , P0 ;  /* 0xff80000033d87808 */ /* 0x000fe40000000000 */
[----:B------:R-:W-:Y:S02]  /*71d0*/  ISETP.GT.AND P0, PT, R2, RZ, PT ;  /* 0x000000ff0200720c */ /* 0x000fe40003f04270 */
[----:B------:R-:W-:Y:S02]  /*71e0*/  FSEL R180, R34, -INF , P1 ;  /* 0xff80000022b47808 */ /* 0x000fe40000800000 */
[C---:B------:R-:W-:Y:S02]  /*71f0*/  ISETP.GT.AND P1, PT, R133.reuse, 0x28, PT ;  /* 0x000000288500780c */ /* 0x040fe40003f24270 */
[----:B------:R-:W-:Y:S02]  /*7200*/  FMNMX.FTZ R5, R142, R5, !PT ;  /* 0x000000058e057209 */ /* 0x000fe40007810000 */
[----:B------:R-:W-:Y:S02]  /*7210*/  ISETP.GT.AND P2, PT, R133, 0x21, PT ;  /* 0x000000218500780c */ /* 0x000fe40003f44270 */
[----:B------:R-:W-:Y:S02]  /*7220*/  FSEL R6, R8, -INF , P0 ;  /* 0xff80000008067808 */ /* 0x000fe40000000000 */
[----:B------:R-:W-:Y:S02]  /*7230*/  ISETP.GT.AND P0, PT, R0, 0x1, PT ;  /* 0x000000010000780c */ /* 0x000fe40003f04270 */
[----:B------:R-:W-:Y:S02]  /*7240*/  FMNMX.FTZ R5, R18, R5, !PT ;  /* 0x0000000512057209 */ /* 0x000fe40007810000 */
[----:B------:R-:W-:Y:S02]  /*7250*/  FSEL R217, R50, -INF , P1 ;  /* 0xff80000032d97808 */ /* 0x000fe40000800000 */
[----:B------:R-:W-:Y:S02]  /*7260*/  ISETP.GT.AND P1, PT, R0, RZ, PT ;  /* 0x000000ff0000720c */ /* 0x000fe40003f24270 */
[----:B------:R-:W-:Y:S02]  /*7270*/  FSEL R218, R39, -INF , P2 ;  /* 0xff80000027da7808 */ /* 0x000fe40001000000 */
[C---:B------:R-:W-:Y:S01]  /*7280*/  ISETP.GT.AND P2, PT, R2.reuse, 0x1, PT ;  /* 0x000000010200780c */ /* 0x040fe20003f44270 */
[----:B------:R-:W-:Y:S01]  /*7290*/  LDSM.16.MT88.4 R36, [R186] ;  /* 0x00000000ba24783b */ /* 0x000fe20000004200 */
[----:B------:R-:W-:Y:S02]  /*72a0*/  FSEL R11, R11, -INF , P0 ;  /* 0xff8000000b0b7808 */ /* 0x000fe40000000000 */
[----:B------:R-:W-:Y:S02]  /*72b0*/  ISETP.GT.AND P0, PT, R2, 0x8, PT ;  /* 0x000000080200780c */ /* 0x000fe40003f04270 */
[----:B------:R-:W-:Y:S02]  /*72c0*/  FMNMX.FTZ R5, R19, R5, !PT ;  /* 0x0000000513057209 */ /* 0x000fe40007810000 */
[----:B------:R-:W-:Y:S02]  /*72d0*/  FSEL R10, R10, -INF , P1 ;  /* 0xff8000000a0a7808 */ /* 0x000fe40000800000 */
[----:B------:R-:W-:Y:S02]  /*72e0*/  ISETP.GT.AND P1, PT, R0, 0x8, PT ;  /* 0x000000080000780c */ /* 0x000fe40003f24270 */
[----:B-1----:R-:W-:Y:S02]  /*72f0*/  FMNMX.FTZ R4, R4, R20, !PT ;  /* 0x0000001404047209 */ /* 0x002fe40007810000 */
[----:B------:R-:W-:Y:S01]  /*7300*/  FSEL R16, R9, -INF , P2 ;  /* 0xff80000009107808 */ /* 0x000fe20001000000 */
[----:B------:R-:W-:Y:S01]  /*7310*/  LDSM.16.MT88.4 R20, [R185] ;  /* 0x00000000b914783b */ /* 0x000fe20000004200 */
[----:B------:R-:W-:Y:S02]  /*7320*/  FSEL R9, R12, -INF , P0 ;  /* 0xff8000000c097808 */ /* 0x000fe40000000000 */
[----:B------:R-:W-:Y:S02]  /*7330*/  FMNMX.FTZ R12, R6, R139, !PT ;  /* 0x0000008b060c7209 */ /* 0x000fe40007810000 */
[----:B------:R-:W-:Y:S02]  /*7340*/  FSEL R7, R14, -INF , P1 ;  /* 0xff8000000e077808 */ /* 0x000fe40000800000 */
[----:B------:R-:W-:Y:S01]  /*7350*/  FMNMX.FTZ R5, R181, R5, !PT ;  /* 0x00000005b5057209 */ /* 0x000fe20007810000 */
[----:B------:R-:W1:Y:S01]  /*7360*/  SHFL.BFLY PT, R14, R4, 0x1, 0x1f ;  /* 0x0c201f00040e7f89 */ /* 0x000e6200000e0000 */
[----:B------:R-:W-:Y:S02]  /*7370*/  FMNMX.FTZ R12, R16, R12, !PT ;  /* 0x0000000c100c7209 */ /* 0x000fe40007810000 */
[----:B------:R-:W-:Y:S02]  /*7380*/  ISETP.GT.AND P2, PT, R2, 0x9, PT ;  /* 0x000000090200780c */ /* 0x000fe40003f44270 */
[----:B------:R-:W-:Y:S02]  /*7390*/  ISETP.GT.AND P0, PT, R0, 0x9, PT ;  /* 0x000000090000780c */ /* 0x000fe40003f04270 */
[----:B------:R-:W-:Y:S02]  /*73a0*/  FMNMX.FTZ R5, R178, R5, !PT ;  /* 0x00000005b2057209 */ /* 0x000fe40007810000 */
[----:B------:R-:W-:Y:S02]  /*73b0*/  FSEL R8, R13, -INF , P2 ;  /* 0xff8000000d087808 */ /* 0x000fe40001000000 */
[----:B------:R-:W-:Y:S02]  /*73c0*/  FSEL R15, R15, -INF , P0 ;  /* 0xff8000000f0f7808 */ /* 0x000fe40000000000 */
[----:B------:R-:W-:Y:S02]  /*73d0*/  ISETP.GT.AND P0, PT, R2, 0x10, PT ;  /* 0x000000100200780c */ /* 0x000fe40003f04270 */
[----:B------:R-:W-:Y:S02]  /*73e0*/  FMNMX.FTZ R12, R9, R12, !PT ;  /* 0x0000000c090c7209 */ /* 0x000fe40007810000 */
[----:B------:R-:W-:Y:S02]  /*73f0*/  FMNMX.FTZ R5, R180, R5, !PT ;  /* 0x00000005b4057209 */ /* 0x000fe40007810000 */
[----:B------:R-:W-:Y:S02]  /*7400*/  FSEL R171, R24, -INF , P0 ;  /* 0xff80000018ab7808 */ /* 0x000fe40000000000 */
[----:B------:R-:W-:Y:S02]  /*7410*/  ISETP.GT.AND P2, PT, R2, 0x11, PT ;  /* 0x000000110200780c */ /* 0x000fe40003f44270 */
[----:B------:R-:W-:Y:S02]  /*7420*/  ISETP.GT.AND P1, PT, R0, 0x10, PT ;  /* 0x000000100000780c */ /* 0x000fe40003f24270 */
[----:B------:R-:W-:Y:S02]  /*7430*/  FMNMX.FTZ R12, R8, R12, !PT ;  /* 0x0000000c080c7209 */ /* 0x000fe40007810000 */
[----:B------:R-:W-:Y:S02]  /*7440*/  FMNMX.FTZ R5, R179, R5, !PT ;  /* 0x00000005b3057209 */ /* 0x000fe40007810000 */
[----:B------:R-:W-:Y:S02]  /*7450*/  FSEL R169, R25, -INF , P2 ;  /* 0xff80000019a97808 */ /* 0x000fe40001000000 */
[----:B------:R-:W-:Y:S02]  /*7460*/  FSEL R174, R26, -INF , P1 ;  /* 0xff8000001aae7808 */ /* 0x000fe40000800000 */
[----:B------:R-:W-:Y:S02]  /*7470*/  ISETP.GT.AND P0, PT, R0, 0x11, PT ;  /* 0x000000110000780c */ /* 0x000fe40003f04270 */
[C---:B------:R-:W-:Y:S02]  /*7480*/  ISETP.GT.AND P1, PT, R2.reuse, 0x18, PT ;  /* 0x000000180200780c */ /* 0x040fe40003f24270 */
[----:B------:R-:W-:Y:S02]  /*7490*/  FMNMX.FTZ R12, R171, R12, !PT ;  /* 0x0000000cab0c7209 */ /* 0x000fe40007810000 */
[----:B------:R-:W-:Y:S02]  /*74a0*/  FMNMX.FTZ R5, R219, R5, !PT ;  /* 0x00000005db057209 */ /* 0x000fe40007810000 */
[----:B------:R-:W-:Y:S02]  /*74b0*/  FSEL R177, R27, -INF , P0 ;  /* 0xff8000001bb17808 */ /* 0x000fe40000000000 */
[C---:B------:R-:W-:Y:S02]  /*74c0*/  ISETP.GT.AND P0, PT, R2.reuse, 0x19, PT ;  /* 0x000000190200780c */ /* 0x040fe40003f04270 */
[----:B------:R-:W-:Y:S02]  /*74d0*/  ISETP.GT.AND P2, PT, R2, 0x20, PT ;  /* 0x000000200200780c */ /* 0x000fe40003f44270 */
[----:B------:R-:W-:Y:S02]  /*74e0*/  FSEL R168, R28, -INF , P1 ;  /* 0xff8000001ca87808 */ /* 0x000fe40000800000 */
[----:B------:R-:W-:Y:S02]  /*74f0*/  FMNMX.FTZ R12, R169, R12, !PT ;  /* 0x0000000ca90c7209 */ /* 0x000fe40007810000 */
[----:B------:R-:W-:Y:S02]  /*7500*/  FMNMX.FTZ R5, R218, R5, !PT ;  /* 0x00000005da057209 */ /* 0x000fe40007810000 */
[----:B------:R-:W-:Y:S02]  /*7510*/  FSEL R215, R40, -INF , P2 ;  /* 0xff80000028d77808 */ /* 0x000fe40001000000 */
[C---:B------:R-:W-:Y:S02]  /*7520*/  ISETP.GT.AND P1, PT, R2.reuse, 0x21, PT ;  /* 0x000000210200780c */ /* 0x040fe40003f24270 */
[----:B------:R-:W-:Y:S02]  /*7530*/  FSEL R167, R29, -INF , P0 ;  /* 0xff8000001da77808 */ /* 0x000fe40000000000 */
[C---:B------:R-:W-:Y:S02]  /*7540*/  ISETP.GT.AND P0, PT, R2.reuse, 0x28, PT ;  /* 0x000000280200780c */ /* 0x040fe40003f04270 */
[----:B------:R-:W-:Y:S02]  /*7550*/  ISETP.GT.AND P2, PT, R2, 0x29, PT ;  /* 0x000000290200780c */ /* 0x000fe40003f44270 */
[----:B------:R-:W-:Y:S02]  /*7560*/  FMNMX.FTZ R2, R10, R140, !PT ;  /* 0x0000008c0a027209 */ /* 0x000fe40007810000 */
[----:B------:R-:W-:Y:S02]  /*7570*/  FMNMX.FTZ R12, R168, R12, !PT ;  /* 0x0000000ca80c7209 */ /* 0x000fe40007810000 */
[----:B------:R-:W-:Y:S02]  /*7580*/  FMNMX.FTZ R5, R217, R5, !PT ;  /* 0x00000005d9057209 */ /* 0x000fe40007810000 */
[----:B------:R-:W-:Y:S02]  /*7590*/  FMNMX.FTZ R2, R11, R2, !PT ;  /* 0x000000020b027209 */ /* 0x000fe40007810000 */
[----:B-1----:R-:W-:Y:S02]  /*75a0*/  FMNMX.FTZ R138, R4, R14, !PT ;  /* 0x0000000e048a7209 */ /* 0x002fe40007810000 */
[----:B------:R-:W-:Y:S02]  /*75b0*/  FMNMX.FTZ R4, R167, R12, !PT ;  /* 0x0000000ca7047209 */ /* 0x000fe40007810000 */
[----:B------:R-:W-:Y:S02]  /*75c0*/  FMNMX.FTZ R5, R216, R5, !PT ;  /* 0x00000005d8057209 */ /* 0x000fe40007810000 */
[----:B------:R-:W-:Y:S02]  /*75d0*/  FSEL R214, R41, -INF , P1 ;  /* 0xff80000029d67808 */ /* 0x000fe40000800000 */
[----:B------:R-:W-:Y:S01]  /*75e0*/  FMNMX.FTZ R2, R7, R2, !PT ;  /* 0x0000000207027209 */ /* 0x000fe20007810000 */
[----:B------:R-:W1:Y:S01]  /*75f0*/  SHFL.BFLY PT, R13, R5, 0x2, 0x1f ;  /* 0x0c401f00050d7f89 */ /* 0x000e6200000e0000 */
[----:B------:R-:W-:Y:S02]  /*7600*/  FMNMX.FTZ R4, R215, R4, !PT ;  /* 0x00000004d7047209 */ /* 0x000fe40007810000 */
[----:B------:R-:W-:Y:S02]  /*7610*/  FSEL R213, R44, -INF , P0 ;  /* 0xff8000002cd57808 */ /* 0x000fe40000000000 */
[----:B------:R-:W-:Y:S02]  /*7620*/  FMNMX.FTZ R2, R15, R2, !PT ;  /* 0x000000020f027209 */ /* 0x000fe40007810000 */
[----:B------:R-:W-:Y:S02]  /*7630*/  FMNMX.FTZ R12, R214, R4, !PT ;  /* 0x00000004d60c7209 */ /* 0x000fe40007810000 */
[----:B------:R-:W-:Y:S02]  /*7640*/  ISETP.GT.AND P0, PT, R0, 0x19, PT ;  /* 0x000000190000780c */ /* 0x000fe40003f04270 */
[----:B------:R-:W-:Y:S02]  /*7650*/  FMNMX.FTZ R4, R174, R2, !PT ;  /* 0x00000002ae047209 */ /* 0x000fe40007810000 */
[----:B------:R-:W-:Y:S01]  /*7660*/  FMNMX.FTZ R2, R213, R12, !PT ;  /* 0x0000000cd5027209 */ /* 0x000fe20007810000 */
[C---:B------:R-:W-:Y:S01]  /*7670*/  FMUL.FTZ R12, R138.reuse, c[0x0][0x2d0] ;  /* 0x0000b4008a0c7a20 */ /* 0x040fe20000410000 */
[----:B------:R-:W-:Y:S02]  /*7680*/  FSEL R172, R31, -INF , P0 ;  /* 0xff8000001fac7808 */ /* 0x000fe40000000000 */
[----:B------:R-:W-:Y:S02]  /*7690*/  FSETP.NEU.FTZ.AND P0, PT, R138, -INF , PT ;  /* 0xff8000008a00780b */ /* 0x000fe40003f1d000 */
[----:B------:R-:W-:Y:S02]  /*76a0*/  ISETP.GT.AND P1, PT, R0, 0x18, PT ;  /* 0x000000180000780c */ /* 0x000fe40003f24270 */
[----:B------:R-:W-:Y:S02]  /*76b0*/  FSEL R162, R12, RZ, P0 ;  /* 0x000000ff0ca27208 */ /* 0x000fe40000000000 */
[----:B------:R-:W-:Y:S02]  /*76c0*/  FSEL R209, R45, -INF , P2 ;  /* 0xff8000002dd17808 */ /* 0x000fe40001000000 */
[----:B------:R-:W-:Y:S01]  /*76d0*/  FSEL R170, R30, -INF , P1 ;  /* 0xff8000001eaa7808 */ /* 0x000fe20000800000 */
[--C-:B------:R-:W-:Y:S01]  /*76e0*/  FFMA.FTZ R12, R135, c[0x0][0x2d0], -R162.reuse ;  /* 0x0000b400870c7a23 */ /* 0x100fe200000108a2 */
[C---:B------:R-:W-:Y:S02]  /*76f0*/  ISETP.GT.AND P1, PT, R0.reuse, 0x21, PT ;  /* 0x000000210000780c */ /* 0x040fe40003f24270 */
[----:B------:R-:W-:Y:S01]  /*7700*/  ISETP.GT.AND P2, PT, R0, 0x20, PT ;  /* 0x000000200000780c */ /* 0x000fe20003f44270 */
[----:B------:R2:W-:Y:S01]  /*7710*/  MUFU.EX2 R173, R12 ;  /* 0x0000000c00ad7308 */ /* 0x0005e20000000800 */
[----:B------:R-:W-:Y:S02]  /*7720*/  FSEL R176, R43, -INF , P1 ;  /* 0xff8000002bb07808 */ /* 0x000fe40000800000 */
[----:B------:R-:W-:Y:S02]  /*7730*/  FSEL R207, R42, -INF , P2 ;  /* 0xff8000002acf7808 */ /* 0x000fe40001000000 */
[C---:B------:R-:W-:Y:S02]  /*7740*/  ISETP.GT.AND P2, PT, R0.reuse, 0x28, PT ;  /* 0x000000280000780c */ /* 0x040fe40003f44270 */
[----:B------:R-:W-:Y:S01]  /*7750*/  ISETP.GT.AND P1, PT, R0, 0x29, PT ;  /* 0x000000290000780c */ /* 0x000fe20003f24270 */
[--C-:B------:R-:W-:Y:S01]  /*7760*/  FFMA.FTZ R0, R137, c[0x0][0x2d0], -R162.reuse ;  /* 0x0000b40089007a23 */ /* 0x100fe200000108a2 */
[----:B------:R-:W-:Y:S02]  /*7770*/  FMNMX.FTZ R2, R209, R2, !PT ;  /* 0x00000002d1027209 */ /* 0x000fe40007810000 */
[----:B------:R-:W-:Y:S01]  /*7780*/  FMNMX.FTZ R4, R177, R4, !PT ;  /* 0x00000004b1047209 */ /* 0x000fe20007810000 */
[----:B------:R3:W-:Y:S01]  /*7790*/  MUFU.EX2 R204, R0 ;  /* 0x0000000000cc7308 */ /* 0x0007e20000000800 */
[----:B-1----:R-:W-:Y:S02]  /*77a0*/  FMNMX.FTZ R5, R5, R13, !PT ;  /* 0x0000000d05057209 */ /* 0x002fe40007810000 */
[----:B------:R-:W1:Y:S01]  /*77b0*/  SHFL.BFLY PT, R13, R2, 0x2, 0x1f ;  /* 0x0c401f00020d7f89 */ /* 0x000e6200000e0000 */
[----:B------:R-:W-:Y:S02]  /*77c0*/  FMNMX.FTZ R4, R170, R4, !PT ;  /* 0x00000004aa047209 */ /* 0x000fe40007810000 */
[----:B------:R-:W-:Y:S02]  /*77d0*/  FSEL R175, R46, -INF , P2 ;  /* 0xff8000002eaf7808 */ /* 0x000fe40001000000 */
[----:B------:R-:W-:Y:S02]  /*77e0*/  FMNMX.FTZ R4, R172, R4, !PT ;  /* 0x00000004ac047209 */ /* 0x000fe40007810000 */
[----:B------:R-:W-:Y:S01]  /*77f0*/  FSEL R135, R47, -INF , P1 ;  /* 0xff8000002f877808 */ /* 0x000fe20000800000 */
[----:B------:R-:W4:Y:S01]  /*7800*/  SHFL.BFLY PT, R14, R5, 0x1, 0x1f ;  /* 0x0c201f00050e7f89 */ /* 0x000f2200000e0000 */
[----:B------:R-:W-:Y:S01]  /*7810*/  FMNMX.FTZ R4, R207, R4, !PT ;  /* 0x00000004cf047209 */ /* 0x000fe20007810000 */
[--C-:B--2---:R-:W-:Y:S03]  /*7820*/  FFMA.FTZ R12, R136, c[0x0][0x2d0], -R162.reuse ;  /* 0x0000b400880c7a23 */ /* 0x104fe600000108a2 */
[----:B------:R-:W-:Y:S01]  /*7830*/  FMNMX.FTZ R4, R176, R4, !PT ;  /* 0x00000004b0047209 */ /* 0x000fe20007810000 */
[----:B------:R2:W-:Y:S03]  /*7840*/  MUFU.EX2 R231, R12 ;  /* 0x0000000c00e77308 */ /* 0x0005e60000000800 */
[----:B---3--:R-:W-:Y:S02]  /*7850*/  FMNMX.FTZ R0, R175, R4, !PT ;  /* 0x00000004af007209 */ /* 0x008fe40007810000 */
[----:B-1----:R-:W-:Y:S02]  /*7860*/  FMNMX.FTZ R4, R2, R13, !PT ;  /* 0x0000000d02047209 */ /* 0x002fe40007810000 */
[----:B------:R-:W-:Y:S03]  /*7870*/  FMNMX.FTZ R0, R135, R0, !PT ;  /* 0x0000000087007209 */ /* 0x000fe60007810000 */
[----:B------:R-:W1:Y:S01]  /*7880*/  SHFL.BFLY PT, R13, R4, 0x1, 0x1f ;  /* 0x0c201f00040d7f89 */ /* 0x000e6200000e0000 */
[----:B----4-:R-:W-:Y:S04]  /*7890*/  FMNMX.FTZ R137, R5, R14, !PT ;  /* 0x0000000e05897209 */ /* 0x010fe80007810000 */
[C---:B------:R-:W-:Y:S03]  /*78a0*/  FSETP.NEU.FTZ.AND P2, PT, R137.reuse, -INF , PT ;  /* 0xff8000008900780b */ /* 0x040fe60003f5d000 */
[----:B------:R-:W3:Y:S01]  /*78b0*/  SHFL.BFLY PT, R2, R0, 0x2, 0x1f ;  /* 0x0c401f0000027f89 */ /* 0x000ee200000e0000 */
[----:B------:R-:W-:Y:S02]  /*78c0*/  FMUL.FTZ R5, R137, c[0x0][0x2d0] ;  /* 0x0000b40089057a20 */ /* 0x000fe40000410000 */
[----:B--2---:R-:W-:Y:S03]  /*78d0*/  FFMA.FTZ R12, R17, c[0x0][0x2d0], -R162 ;  /* 0x0000b400110c7a23 */ /* 0x004fe600000108a2 */
[----:B------:R-:W-:Y:S01]  /*78e0*/  FSEL R160, R5, RZ, P2 ;  /* 0x000000ff05a07208 */ /* 0x000fe20001000000 */
[----:B------:R-:W2:Y:S04]  /*78f0*/  MUFU.EX2 R232, R12 ;  /* 0x0000000c00e87308 */ /* 0x000ea80000000800 */
[--C-:B------:R-:W-:Y:S01]  /*7900*/  FFMA.FTZ R5, R141, c[0x0][0x2d0], -R160.reuse ;  /* 0x0000b4008d057a23 */ /* 0x100fe200000108a0 */
[----:B-1----:R-:W-:Y:S05]  /*7910*/  FMNMX.FTZ R136, R4, R13, !PT ;  /* 0x0000000d04887209 */ /* 0x002fea0007810000 */
[----:B------:R1:W-:Y:S01]  /*7920*/  MUFU.EX2 R166, R5 ;  /* 0x0000000500a67308 */ /* 0x0003e20000000800 */
[C---:B------:R-:W-:Y:S01]  /*7930*/  FSETP.NEU.FTZ.AND P1, PT, R136.reuse, -INF , PT ;  /* 0xff8000008800780b */ /* 0x040fe20003f3d000 */
[----:B------:R-:W-:Y:S01]  /*7940*/  FMUL.FTZ R4, R136, c[0x0][0x2d0] ;  /* 0x0000b40088047a20 */ /* 0x000fe20000410000 */
[----:B---3--:R-:W-:Y:S01]  /*7950*/  FMNMX.FTZ R0, R0, R2, !PT ;  /* 0x0000000200007209 */ /* 0x008fe20007810000 */
[--C-:B------:R-:W-:Y:S03]  /*7960*/  FFMA.FTZ R2, R18, c[0x0][0x2d0], -R160.reuse ;  /* 0x0000b40012027a23 */ /* 0x100fe600000108a0 */
[----:B------:R-:W-:Y:S03]  /*7970*/  FSEL R161, R4, RZ, P1 ;  /* 0x000000ff04a17208 */ /* 0x000fe60000800000 */
[----:B------:R3:W-:Y:S02]  /*7980*/  MUFU.EX2 R229, R2 ;  /* 0x0000000200e57308 */ /* 0x0007e40000000800 */
[--C-:B------:R-:W-:Y:S02]  /*7990*/  FFMA.FTZ R4, R16, c[0x0][0x2d0], -R161.reuse ;  /* 0x0000b40010047a23 */ /* 0x100fe400000108a1 */
[--C-:B------:R-:W-:Y:S06]  /*79a0*/  FFMA.FTZ R6, R6, c[0x0][0x2d0], -R161.reuse ;  /* 0x0000b40006067a23 */ /* 0x100fec00000108a1 */
[----:B------:R-:W-:Y:S01]  /*79b0*/  MUFU.EX2 R227, R4 ;  /* 0x0000000400e37308 */ /* 0x000fe20000000800 */
[--C-:B-1----:R-:W-:Y:S01]  /*79c0*/  FFMA.FTZ R5, R142, c[0x0][0x2d0], -R160.reuse ;  /* 0x0000b4008e057a23 */ /* 0x102fe200000108a0 */
[----:B--2---:R-:W-:Y:S08]  /*79d0*/  F2FP.BF16.PACK_AB R142, R232, R231 ;  /* 0x000000e7e88e723e */ /* 0x004ff000000010ff */
[----:B------:R1:W2:Y:S01]  /*79e0*/  MUFU.EX2 R230, R5 ;  /* 0x0000000500e67308 */ /* 0x0002a20000000800 */
[----:B---3--:R-:W3:Y:S09]  /*79f0*/  SHFL.BFLY PT, R2, R0, 0x1, 0x1f ;  /* 0x0c201f0000027f89 */ /* 0x008ef200000e0000 */
[----:B------:R-:W-:Y:S01]  /*7a00*/  MUFU.EX2 R165, R6 ;  /* 0x0000000600a57308 */ /* 0x000fe20000000800 */
[----:B-1----:R-:W-:Y:S01]  /*7a10*/  FFMA.FTZ R5, R19, c[0x0][0x2d0], -R160 ;  /* 0x0000b40013057a23 */ /* 0x002fe200000108a0 */
[----:B--2---:R-:W-:Y:S02]  /*7a20*/  F2FP.BF16.PACK_AB R141, R230, R166 ;  /* 0x000000a6e68d723e */ /* 0x004fe400000010ff */
[----:B---3--:R-:W-:Y:S01]  /*7a30*/  FMNMX.FTZ R134, R0, R2, !PT ;  /* 0x0000000200867209 */ /* 0x008fe20007810000 */
[--C-:B------:R-:W-:Y:S05]  /*7a40*/  FFMA.FTZ R0, R9, c[0x0][0x2d0], -R161.reuse ;  /* 0x0000b40009007a23 */ /* 0x100fea00000108a1 */
[----:B------:R-:W1:Y:S01]  /*7a50*/  MUFU.EX2 R234, R5 ;  /* 0x0000000500ea7308 */ /* 0x000e620000000800 */
[----:B------:R-:W-:Y:S02]  /*7a60*/  FFMA.FTZ R2, R8, c[0x0][0x2d0], -R161 ;  /* 0x0000b40008027a23 */ /* 0x000fe400000108a1 */
[----:B------:R-:W-:Y:S07]  /*7a70*/  FMUL.FTZ R4, R134, c[0x0][0x2d0] ;  /* 0x0000b40086047a20 */ /* 0x000fee0000410000 */
[----:B------:R2:W-:Y:S10]  /*7a80*/  MUFU.EX2 R226, R0 ;  /* 0x0000000000e27308 */ /* 0x0005f40000000800 */
[----:B------:R3:W-:Y:S01]  /*7a90*/  MUFU.EX2 R233, R2 ;  /* 0x0000000200e97308 */ /* 0x0007e20000000800 */
[----:B-1----:R-:W-:Y:S02]  /*7aa0*/  F2FP.BF16.PACK_AB R143, R234, R229 ;  /* 0x000000e5ea8f723e */ /* 0x002fe400000010ff */
        /* <DEDUP_REMOVED lines=8> */
[----:B-1----:R-:W-:Y:S01]  /*7b30*/  FMUL.FTZ R4, R133, R148 ;  /* 0x0000009485047220 */ /* 0x002fe20000410000 */
[----:B------:R-:W-:Y:S01]  /*7b40*/  F2FP.BF16.PACK_AB R148, R227, R165 ;  /* 0x000000a5e394723e */ /* 0x000fe200000010ff */
[C---:B------:R-:W-:Y:S02]  /*7b50*/  FMUL.FTZ R5, R133.reuse, R149 ;  /* 0x0000009585057220 */ /* 0x040fe40000410000 */
[C---:B------:R-:W-:Y:S02]  /*7b60*/  FMUL.FTZ R16, R133.reuse, R156 ;  /* 0x0000009c85107220 */ /* 0x040fe40000410000 */
[C---:B------:R-:W-:Y:S02]  /*7b70*/  FMUL.FTZ R17, R133.reuse, R157 ;  /* 0x0000009d85117220 */ /* 0x040fe40000410000 */
[----:B------:R-:W-:Y:S02]  /*7b80*/  FMUL.FTZ R32, R133, R112 ;  /* 0x0000007085207220 */ /* 0x000fe40000410000 */
[--C-:B--2---:R-:W-:Y:S02]  /*7b90*/  FFMA.FTZ R2, R11, c[0x0][0x2d0], -R163.reuse ;  /* 0x0000b4000b027a23 */ /* 0x104fe400000108a3 */
        /* <DEDUP_REMOVED lines=15> */
[----:B------:R-:W-:Y:S02]  /*7c90*/  FFMA.FTZ R2, R7, c[0x0][0x2d0], -R163 ;  /* 0x0000b40007027a23 */ /* 0x000fe400000108a3 */
[----:B------:R-:W-:Y:S02]  /*7ca0*/  FFMA.FTZ R129, R213, c[0x0][0x2d0], -R161 ;  /* 0x0000b400d5817a23 */ /* 0x000fe400000108a1 */
[----:B------:R1:W-:Y:S01]  /*7cb0*/  MUFU.EX2 R225, R2 ;  /* 0x0000000200e17308 */ /* 0x0003e20000000800 */
[----:B------:R-:W-:Y:S02]  /*7cc0*/  FFMA.FTZ R128, R176, c[0x0][0x2d0], -R163 ;  /* 0x0000b400b0807a23 */ /* 0x000fe400000108a3 */
[C---:B------:R-:W-:Y:S02]  /*7cd0*/  FMUL.FTZ R96, R133.reuse, R96 ;  /* 0x0000006085607220 */ /* 0x040fe40000410000 */
[----:B------:R-:W-:Y:S01]  /*7ce0*/  FMUL.FTZ R97, R133, R97 ;  /* 0x0000006185617220 */ /* 0x000fe20000410000 */
[----:B-1----:R-:W-:Y:S05]  /*7cf0*/  FSEL R2, R137, RZ, P2 ;  /* 0x000000ff89027208 */ /* 0x002fea0001000000 */
[----:B------:R-:W-:Y:S01]  /*7d00*/  FADD.FTZ R0, -R2, R132 ;  /* 0x0000008402007221 */ /* 0x000fe20000010100 */
[----:B------:R-:W-:Y:S03]  /*7d10*/  FSEL R2, R136, RZ, P1 ;  /* 0x000000ff88027208 */ /* 0x000fe60000800000 */
[----:B------:R-:W-:Y:S04]  /*7d20*/  FMUL.FTZ R0, R0, c[0x0][0x2d0] ;  /* 0x0000b40000007a20 */ /* 0x000fe80000410000 */
[----:B------:R1:W2:Y:S02]  /*7d30*/  MUFU.EX2 R132, R0 ;  /* 0x0000000000847308 */ /* 0x0002a40000000800 */
[----:B-1----:R-:W-:Y:S01]  /*7d40*/  FADD.FTZ R0, -R2, R139 ;  /* 0x0000008b02007221 */ /* 0x002fe20000010100 */
[----:B------:R-:W-:Y:S01]  /*7d50*/  FSEL R2, R134, RZ, P0 ;  /* 0x000000ff86027208 */ /* 0x000fe20000000000 */
[----:B--2---:R-:W-:Y:S01]  /*7d60*/  FMUL.FTZ R6, R132, R150 ;  /* 0x0000009684067220 */ /* 0x004fe20000410000 */
[----:B------:R-:W-:Y:S01]  /*7d70*/  F2FP.BF16.PACK_AB R150, R233, R226 ;  /* 0x000000e2e996723e */ /* 0x000fe200000010ff */
[----:B------:R-:W-:Y:S04]  /*7d80*/  FMUL.FTZ R0, R0, c[0x0][0x2d0] ;  /* 0x0000b40000007a20 */ /* 0x000fe80000410000 */
[----:B------:R-:W-:Y:S01]  /*7d90*/  MUFU.EX2 R139, R129 ;  /* 0x00000081008b7308 */ /* 0x000fe20000000800 */
[C---:B------:R-:W-:Y:S01]  /*7da0*/  FMUL.FTZ R7, R132.reuse, R151 ;  /* 0x0000009784077220 */ /* 0x040fe20000410000 */
[C---:B------:R-:W-:Y:S01]  /*7db0*/  ISETP.GT.AND P0, PT, R199.reuse, R248, PT ;  /* 0x000000f8c700720c */ /* 0x040fe20003f04270 */
[C---:B------:R-:W-:Y:S01]  /*7dc0*/  FMUL.FTZ R18, R132.reuse, R158 ;  /* 0x0000009e84127220 */ /* 0x040fe20000410000 */
[----:B------:R-:W-:Y:S01]  /*7dd0*/  IADD3 R199, R199, -0x1, RZ ;  /* 0xffffffffc7c77810 */ /* 0x000fe20007ffe0ff */
        /* <DEDUP_REMOVED lines=18> */
[----:B-1----:R-:W-:Y:S01]  /*7f00*/  FADD.FTZ R0, -R2, R140 ;  /* 0x0000008c02007221 */ /* 0x002fe20000010100 */
[----:B------:R-:W-:Y:S01]  /*7f10*/  F2FP.BF16.PACK_AB R140, R204, R173 ;  /* 0x000000adcc8c723e */ /* 0x000fe200000010ff */
[--C-:B------:R-:W-:Y:S02]  /*7f20*/  FFMA.FTZ R2, R15, c[0x0][0x2d0], -R163.reuse ;  /* 0x0000b4000f027a23 */ /* 0x100fe400000108a3 */
[----:B------:R-:W-:Y:S02]  /*7f30*/  FMUL.FTZ R0, R0, c[0x0][0x2d0] ;  /* 0x0000b40000007a20 */ /* 0x000fe40000410000 */
[----:B------:R-:W1:Y:S01]  /*7f40*/  MUFU.EX2 R228, R2 ;  /* 0x0000000200e47308 */ /* 0x000e620000000800 */
[C---:B--2---:R-:W-:Y:S01]  /*7f50*/  FMUL.FTZ R24, R3.reuse, R104 ;  /* 0x0000006803187220 */ /* 0x044fe20000410000 */
[-C--:B------:R-:W-:Y:S01]  /*7f60*/  HMMA.16816.F32.BF16 R4, R140, R20.reuse, R4 ;  /* 0x000000148c04723c */ /* 0x080fe20000041804 */
[C---:B------:R-:W-:Y:S02]  /*7f70*/  FMUL.FTZ R8, R3.reuse, R144 ;  /* 0x0000009003087220 */ /* 0x040fe40000410000 */
[C---:B------:R-:W-:Y:S02]  /*7f80*/  FMUL.FTZ R9, R3.reuse, R145 ;  /* 0x0000009103097220 */ /* 0x040fe40000410000 */
[C---:B------:R-:W-:Y:S02]  /*7f90*/  FMUL.FTZ R12, R3.reuse, R152 ;  /* 0x00000098030c7220 */ /* 0x040fe40000410000 */
[C---:B------:R-:W-:Y:S01]  /*7fa0*/  FMUL.FTZ R13, R3.reuse, R153 ;  /* 0x00000099030d7220 */ /* 0x040fe20000410000 */
[----:B------:R-:W2:Y:S01]  /*7fb0*/  MUFU.EX2 R0, R0 ;  /* 0x0000000000007308 */ /* 0x000ea20000000800 */
[C---:B------:R-:W-:Y:S03]  /*7fc0*/  FMUL.FTZ R25, R3.reuse, R105 ;  /* 0x0000006903197220 */ /* 0x040fe60000410000 */
[C---:B------:R-:W-:Y:S02]  /*7fd0*/  FMUL.FTZ R28, R3.reuse, R108 ;  /* 0x0000006c031c7220 */ /* 0x040fe40000410000 */
[C---:B------:R-:W-:Y:S02]  /*7fe0*/  FMUL.FTZ R29, R3.reuse, R109 ;  /* 0x0000006d031d7220 */ /* 0x040fe40000410000 */
[C---:B------:R-:W-:Y:S02]  /*7ff0*/  FMUL.FTZ R40, R3.reuse, R120 ;  /* 0x0000007803287220 */ /* 0x040fe40000410000 */
[C---:B------:R-:W-:Y:S02]  /*8000*/  FMUL.FTZ R41, R3.reuse, R121 ;  /* 0x0000007903297220 */ /* 0x040fe40000410000 */
[----:B------:R-:W-:Y:S01]  /*8010*/  FMUL.FTZ R44, R3, R124 ;  /* 0x0000007c032c7220 */ /* 0x000fe20000410000 */
[----:B-1----:R-:W-:Y:S01]  /*8020*/  F2FP.BF16.PACK_AB R151, R228, R225 ;  /* 0x000000e1e497723e */ /* 0x002fe200000010ff */
[--C-:B------:R-:W-:Y:S02]  /*8030*/  FFMA.FTZ R2, R183, c[0x0][0x2d0], -R162.reuse ;  /* 0x0000b400b7027a23 */ /* 0x100fe400000108a2 */
[C---:B------:R-:W-:Y:S02]  /*8040*/  FMUL.FTZ R45, R3.reuse, R125 ;  /* 0x0000007d032d7220 */ /* 0x040fe40000410000 */
[----:B------:R1:W-:Y:S01]  /*8050*/  MUFU.EX2 R201, R2 ;  /* 0x0000000200c97308 */ /* 0x0003e20000000800 */
[C---:B------:R-:W-:Y:S02]  /*8060*/  FMUL.FTZ R56, R3.reuse, R56 ;  /* 0x0000003803387220 */ /* 0x040fe40000410000 */
[----:B------:R-:W-:Y:S02]  /*8070*/  FMUL.FTZ R57, R3, R57 ;  /* 0x0000003903397220 */ /* 0x000fe40000410000 */
[C---:B--2---:R-:W-:Y:S02]  /*8080*/  FMUL.FTZ R10, R0.reuse, R146 ;  /* 0x00000092000a7220 */ /* 0x044fe40000410000 */
[C---:B------:R-:W-:Y:S02]  /*8090*/  FMUL.FTZ R11, R0.reuse, R147 ;  /* 0x00000093000b7220 */ /* 0x040fe40000410000 */
[C---:B------:R-:W-:Y:S02]  /*80a0*/  FMUL.FTZ R26, R0.reuse, R106 ;  /* 0x0000006a001a7220 */ /* 0x040fe40000410000 */
[C---:B------:R-:W-:Y:S02]  /*80b0*/  FMUL.FTZ R27, R0.reuse, R107 ;  /* 0x0000006b001b7220 */ /* 0x040fe40000410000 */
[----:B------:R-:W-:Y:S01]  /*80c0*/  LDSM.16.MT88.4 R104, [R185+0x400] ;  /* 0x00040000b968783b */ /* 0x000fe20000004200 */
[C---:B------:R-:W-:Y:S01]  /*80d0*/  HMMA.16816.F32.BF16 R8, R148.reuse, R20, R8 ;  /* 0x000000149408723c */ /* 0x040fe20000041808 */
[C---:B------:R-:W-:Y:S02]  /*80e0*/  FMUL.FTZ R14, R0.reuse, R154 ;  /* 0x0000009a000e7220 */ /* 0x040fe40000410000 */
[C---:B------:R-:W-:Y:S02]  /*80f0*/  FMUL.FTZ R15, R0.reuse, R155 ;  /* 0x0000009b000f7220 */ /* 0x040fe40000410000 */
[----:B------:R-:W-:Y:S02]  /*8100*/  FFMA.FTZ R130, R175, c[0x0][0x2d0], -R163 ;  /* 0x0000b400af827a23 */ /* 0x000fe400000108a3 */
        /* <DEDUP_REMOVED lines=12> */
[----:B------:R-:W2:Y:S01]  /*81d0*/  LDSM.16.MT88.4 R100, [R185+0xc00] ;  /* 0x000c0000b964783b */ /* 0x000ea20000004200 */
        /* <DEDUP_REMOVED lines=9> */
[----:B------:R-:W-:Y:S02]  /*8270*/  FMUL.FTZ R73, R3, R73 ;  /* 0x0000004903497220 */ /* 0x000fe40000410000 */
[C---:B------:R-:W-:Y:S02]  /*8280*/  FMUL.FTZ R74, R0.reuse, R74 ;  /* 0x0000004a004a7220 */ /* 0x040fe40000410000 */
[-C--:B------:R-:W-:Y:S01]  /*8290*/  HMMA.16816.F32.BF16 R28, R148, R38.reuse, R28 ;  /* 0x00000026941c723c */ /* 0x080fe2000004181c */
[C---:B------:R-:W-:Y:S03]  /*82a0*/  FMUL.FTZ R36, R133.reuse, R116 ;  /* 0x0000007485247220 */ /* 0x040fe60000410000 */
[----:B------:R-:W-:Y:S02]  /*82b0*/  FMUL.FTZ R37, R133, R117 ;  /* 0x0000007585257220 */ /* 0x000fe40000410000 */
[----:B------:R-:W-:Y:S02]  /*82c0*/  FMUL.FTZ R75, R0, R75 ;  /* 0x0000004b004b7220 */ /* 0x000fe40000410000 */
[C---:B------:R-:W-:Y:S01]  /*82d0*/  HMMA.16816.F32.BF16 R32, R140.reuse, R38, R32 ;  /* 0x000000268c20723c */ /* 0x040fe20000041820 */
[----:B-1----:R-:W-:Y:S03]  /*82e0*/  FFMA.FTZ R2, R182, c[0x0][0x2d0], -R162 ;  /* 0x0000b400b6027a23 */ /* 0x002fe600000108a2 */
[C---:B------:R-:W-:Y:S01]  /*82f0*/  FMUL.FTZ R76, R3.reuse, R76 ;  /* 0x0000004c034c7220 */ /* 0x040fe20000410000 */
[----:B------:R1:W-:Y:S01]  /*8300*/  MUFU.EX2 R206, R2 ;  /* 0x0000000200ce7308 */ /* 0x0003e20000000800 */
[C---:B------:R-:W-:Y:S02]  /*8310*/  FMUL.FTZ R77, R3.reuse, R77 ;  /* 0x0000004d034d7220 */ /* 0x040fe40000410000 */
[C---:B------:R-:W-:Y:S04]  /*8320*/  FMUL.FTZ R38, R132.reuse, R118 ;  /* 0x0000007684267220 */ /* 0x040fe80000410000 */
[----:B------:R-:W-:Y:S02]  /*8330*/  FMUL.FTZ R39, R132, R119 ;  /* 0x0000007784277220 */ /* 0x000fe40000410000 */
[----:B------:R-:W-:Y:S01]  /*8340*/  LDSM.16.MT88.4 R116, [R185+0x1000] ;  /* 0x00100000b974783b */ /* 0x000fe20000004200 */
[C---:B------:R-:W-:Y:S02]  /*8350*/  FMUL.FTZ R78, R0.reuse, R78 ;  /* 0x0000004e004e7220 */ /* 0x040fe40000410000 */
[C---:B------:R-:W-:Y:S02]  /*8360*/  FMUL.FTZ R79, R0.reuse, R79 ;  /* 0x0000004f004f7220 */ /* 0x040fe40000410000 */
[-C--:B--2---:R-:W-:Y:S01]  /*8370*/  HMMA.16816.F32.BF16 R36, R140, R100.reuse, R36 ;  /* 0x000000648c24723c */ /* 0x084fe20000041824 */
        /* <DEDUP_REMOVED lines=10> */
[----:B------:R-:W-:Y:S02]  /*8420*/  FFMA.FTZ R0, R0, R244, R164 ;  /* 0x000000f400007223 */ /* 0x000fe400000100a4 */
[----:B------:R-:W-:Y:S01]  /*8430*/  MUFU.EX2 R164, R128 ;  /* 0x0000008000a47308 */ /* 0x000fe20000000800 */
[C---:B------:R-:W-:Y:S01]  /*8440*/  FMUL.FTZ R98, R132.reuse, R98 ;  /* 0x0000006284627220 */ /* 0x040fe20000410000 */
[C---:B------:R-:W-:Y:S01]  /*8450*/  HMMA.16816.F32.BF16 R48, R140.reuse, R102, R48 ;  /* 0x000000668c30723c */ /* 0x040fe20000041830 */
[----:B------:R-:W2:Y:S03]  /*8460*/  LDSM.16.MT88.4 R100, [R186+0xc00] ;  /* 0x000c0000ba64783b */ /* 0x000ea60000004200 */
[----:B-1----:R-:W-:Y:S02]  /*8470*/  FFMA.FTZ R2, R181, c[0x0][0x2d0], -R160 ;  /* 0x0000b400b5027a23 */ /* 0x002fe400000108a0 */
[----:B------:R-:W-:Y:S02]  /*8480*/  FMUL.FTZ R99, R132, R99 ;  /* 0x0000006384637220 */ /* 0x000fe40000410000 */
[----:B------:R1:W-:Y:S01]  /*8490*/  MUFU.EX2 R200, R2 ;  /* 0x0000000200c87308 */ /* 0x0003e20000000800 */
[--C-:B------:R-:W-:Y:S03]  /*84a0*/  FFMA.FTZ R127, R223, c[0x0][0x2d0], -R162.reuse ;  /* 0x0000b400df7f7a23 */ /* 0x100fe600000108a2 */
[--C-:B------:R-:W-:Y:S02]  /*84b0*/  FFMA.FTZ R126, R222, c[0x0][0x2d0], -R162.reuse ;  /* 0x0000b400de7e7a23 */ /* 0x100fe400000108a2 */
[----:B------:R-:W-:Y:S02]  /*84c0*/  FFMA.FTZ R125, R221, c[0x0][0x2d0], -R162 ;  /* 0x0000b400dd7d7a23 */ /* 0x000fe400000108a2 */
[--C-:B------:R-:W-:Y:S02]  /*84d0*/  FFMA.FTZ R124, R219, c[0x0][0x2d0], -R160.reuse ;  /* 0x0000b400db7c7a23 */ /* 0x100fe400000108a0 */
[--C-:B------:R-:W-:Y:S02]  /*84e0*/  FFMA.FTZ R123, R218, c[0x0][0x2d0], -R160.reuse ;  /* 0x0000b400da7b7a23 */ /* 0x100fe400000108a0 */
[----:B------:R-:W-:Y:S02]  /*84f0*/  FFMA.FTZ R122, R217, c[0x0][0x2d0], -R160 ;  /* 0x0000b400d97a7a23 */ /* 0x000fe400000108a0 */
[--C-:B------:R-:W-:Y:S02]  /*8500*/  FFMA.FTZ R121, R215, c[0x0][0x2d0], -R161.reuse ;  /* 0x0000b400d7797a23 */ /* 0x100fe400000108a1 */
[--C-:B------:R-:W-:Y:S02]  /*8510*/  FFMA.FTZ R120, R214, c[0x0][0x2d0], -R161.reuse ;  /* 0x0000b400d6787a23 */ /* 0x100fe400000108a1 */
[----:B------:R-:W-:Y:S02]  /*8520*/  FADD.FTZ R0, R224, R0 ;  /* 0x00000000e0007221 */ /* 0x000fe40000010000 */
[--C-:B-1----:R-:W-:Y:S04]  /*8530*/  FFMA.FTZ R2, R178, c[0x0][0x2d0], -R160.reuse ;  /* 0x0000b400b2027a23 */ /* 0x102fe800000108a0 */
[----:B------:R1:W-:Y:S01]  /*8540*/  MUFU.EX2 R203, R2 ;  /* 0x0000000200cb7308 */ /* 0x0003e20000000800 */
[-C--:B--2---:R-:W-:Y:S08]  /*8550*/  HMMA.16816.F32.BF16 R52, R140, R100.reuse, R52 ;  /* 0x000000648c34723c */ /* 0x084ff00000041834 */
[C---:B------:R-:W-:Y:S08]  /*8560*/  HMMA.16816.F32.BF16 R56, R148.reuse, R100, R56 ;  /* 0x000000649438723c */ /* 0x040ff00000041838 */
[-C--:B------:R-:W-:Y:S01]  /*8570*/  HMMA.16816.F32.BF16 R60, R148, R102.reuse, R60 ;  /* 0x00000066943c723c */ /* 0x080fe2000004183c */
[--C-:B-1----:R-:W-:Y:S07]  /*8580*/  FFMA.FTZ R2, R180, c[0x0][0x2d0], -R160.reuse ;  /* 0x0000b400b4027a23 */ /* 0x102fee00000108a0 */
[C---:B------:R-:W-:Y:S01]  /*8590*/  HMMA.16816.F32.BF16 R64, R140.reuse, R102, R64 ;  /* 0x000000668c40723c */ /* 0x040fe20000041840 */
[----:B------:R-:W1:Y:S01]  /*85a0*/  LDSM.16.MT88.4 R100, [R185+0x1800] ;  /* 0x00180000b964783b */ /* 0x000e620000004200 */
[----:B------:R2:W-:Y:S02]  /*85b0*/  MUFU.EX2 R210, R2 ;  /* 0x0000000200d27308 */ /* 0x0005e40000000800 */
[--C-:B--2---:R-:W-:Y:S02]  /*85c0*/  FFMA.FTZ R2, R179, c[0x0][0x2d0], -R160.reuse ;  /* 0x0000b400b3027a23 */ /* 0x104fe400000108a0 */
[----:B------:R-:W-:Y:S06]  /*85d0*/  FFMA.FTZ R160, R216, c[0x0][0x2d0], -R160 ;  /* 0x0000b400d8a07a23 */ /* 0x000fec00000108a0 */
[----:B------:R2:W-:Y:S01]  /*85e0*/  MUFU.EX2 R211, R2 ;  /* 0x0000000200d37308 */ /* 0x0005e20000000800 */
[-C--:B-1----:R-:W-:Y:S08]  /*85f0*/  HMMA.16816.F32.BF16 R68, R140, R100.reuse, R68 ;  /* 0x000000648c44723c */ /* 0x082ff00000041844 */
[C---:B------:R-:W-:Y:S01]  /*8600*/  HMMA.16816.F32.BF16 R72, R148.reuse, R100, R72 ;  /* 0x000000649448723c */ /* 0x040fe20000041848 */
[--C-:B--2---:R-:W-:Y:S02]  /*8610*/  FFMA.FTZ R2, R171, c[0x0][0x2d0], -R161.reuse ;  /* 0x0000b400ab027a23 */ /* 0x104fe400000108a1 */
[----:B------:R-:W-:Y:S05]  /*8620*/  MUFU.EX2 R171, R126 ;  /* 0x0000007e00ab7308 */ /* 0x000fea0000000800 */
[-C--:B------:R-:W-:Y:S08]  /*8630*/  HMMA.16816.F32.BF16 R76, R148, R102.reuse, R76 ;  /* 0x00000066944c723c */ /* 0x080ff0000004184c */
[C---:B------:R-:W-:Y:S01]  /*8640*/  HMMA.16816.F32.BF16 R80, R140.reuse, R102, R80 ;  /* 0x000000668c50723c */ /* 0x040fe20000041850 */
[----:B------:R-:W1:Y:S01]  /*8650*/  LDSM.16.MT88.4 R100, [R186+0x1800] ;  /* 0x00180000ba64783b */ /* 0x000e620000004200 */
[----:B------:R2:W-:Y:S02]  /*8660*/  MUFU.EX2 R182, R2 ;  /* 0x0000000200b67308 */ /* 0x0005e40000000800 */
[--C-:B--2---:R-:W-:Y:S08]  /*8670*/  FFMA.FTZ R2, R169, c[0x0][0x2d0], -R161.reuse ;  /* 0x0000b400a9027a23 */ /* 0x104ff000000108a1 */
[----:B------:R-:W-:Y:S10]  /*8680*/  MUFU.EX2 R169, R127 ;  /* 0x0000007f00a97308 */ /* 0x000ff40000000800 */
[----:B------:R-:W2:Y:S01]  /*8690*/  MUFU.EX2 R183, R2 ;  /* 0x0000000200b77308 */ /* 0x000ea20000000800 */
[-C--:B-1----:R-:W-:Y:S08]  /*86a0*/  HMMA.16816.F32.BF16 R84, R140, R100.reuse, R84 ;  /* 0x000000648c54723c */ /* 0x082ff00000041854 */
[C---:B------:R-:W-:Y:S07]  /*86b0*/  HMMA.16816.F32.BF16 R88, R148.reuse, R100, R88 ;  /* 0x000000649458723c */ /* 0x040fee0000041858 */
[--C-:B------:R-:W-:Y:S01]  /*86c0*/  FFMA.FTZ R100, R202, c[0x0][0x2d0], -R162.reuse ;  /* 0x0000b400ca647a23 */ /* 0x100fe200000108a2 */
[-C--:B------:R-:W-:Y:S01]  /*86d0*/  HMMA.16816.F32.BF16 R92, R148, R102.reuse, R92 ;  /* 0x00000066945c723c */ /* 0x080fe2000004185c */
[--C-:B------:R-:W-:Y:S02]  /*86e0*/  FFMA.FTZ R101, R205, c[0x0][0x2d0], -R162.reuse ;  /* 0x0000b400cd657a23 */ /* 0x100fe400000108a2 */
[----:B------:R1:W-:Y:S01]  /*86f0*/  MUFU.EX2 R212, R100 ;  /* 0x0000006400d47308 */ /* 0x0003e20000000800 */
[----:B------:R-:W-:Y:S01]  /*8700*/  FFMA.FTZ R162, R220, c[0x0][0x2d0], -R162 ;  /* 0x0000b400dca27a23 */ /* 0x000fe200000108a2 */
[----:B--2---:R-:W-:Y:S01]  /*8710*/  F2FP.BF16.PACK_AB R108, R183, R182 ;  /* 0x000000b6b76c723e */ /* 0x004fe200000010ff */
[----:B------:R-:W-:Y:S02]  /*8720*/  FFMA.FTZ R2, R168, c[0x0][0x2d0], -R161 ;  /* 0x0000b400a8027a23 */ /* 0x000fe400000108a1 */
[----:B------:R-:W-:Y:S05]  /*8730*/  HMMA.16816.F32.BF16 R96, R140, R102, R96 ;  /* 0x000000668c60723c */ /* 0x000fea0000041860 */
[----:B------:R2:W-:Y:S02]  /*8740*/  MUFU.EX2 R202, R2 ;  /* 0x0000000200ca7308 */ /* 0x0005e40000000800 */
[----:B------:R-:W-:Y:S01]  /*8750*/  F2FP.BF16.PACK_AB R103, R211, R210 ;  /* 0x000000d2d367723e */ /* 0x000fe200000010ff */
[----:B------:R-:W-:Y:S04]  /*8760*/  FFMA.FTZ R140, R3, R242, R165 ;  /* 0x000000f2038c7223 */ /* 0x000fe800000100a5 */
[----:B------:R-:W-:Y:S02]  /*8770*/  FFMA.FTZ R141, R132, R243, R166 ;  /* 0x000000f3848d7223 */ /* 0x000fe400000100a6 */
[----:B------:R-:W-:Y:S01]  /*8780*/  FFMA.FTZ R3, R207, c[0x0][0x2d0], -R163 ;  /* 0x0000b400cf037a23 */ /* 0x000fe200000108a3 */
[----:B------:R3:W4:Y:S01]  /*8790*/  MUFU.EX2 R208, R101 ;  /* 0x0000006500d07308 */ /* 0x0007220000000800 */
[----:B-1----:R-:W-:Y:S09]  /*87a0*/  F2FP.BF16.PACK_AB R100, R206, R201 ;  /* 0x000000c9ce64723e */ /* 0x002ff200000010ff */
[----:B------:R-:W-:Y:S01]  /*87b0*/  MUFU.EX2 R168, R124 ;  /* 0x0000007c00a87308 */ /* 0x000fe20000000800 */
[--C-:B--2---:R-:W-:Y:S02]  /*87c0*/  FFMA.FTZ R2, R167, c[0x0][0x2d0], -R161.reuse ;  /* 0x0000b400a7027a23 */ /* 0x104fe400000108a1 */
[----:B------:R-:W-:Y:S07]  /*87d0*/  FFMA.FTZ R161, R209, c[0x0][0x2d0], -R161 ;  /* 0x0000b400d1a17a23 */ /* 0x000fee00000108a1 */
[----:B------:R1:W2:Y:S01]  /*87e0*/  MUFU.EX2 R205, R2 ;  /* 0x0000000200cd7308 */ /* 0x0002a20000000800 */
[----:B---3--:R-:W-:Y:S02]  /*87f0*/  F2FP.BF16.PACK_AB R101, R203, R200 ;  /* 0x000000c8cb65723e */ /* 0x008fe400000010ff */
[----:B----4-:R-:W-:Y:S07]  /*8800*/  F2FP.BF16.PACK_AB R102, R212, R208 ;  /* 0x000000d0d466723e */ /* 0x010fee00000010ff */
[----:B------:R-:W-:Y:S01]  /*8810*/  MUFU.EX2 R175, R162 ;  /* 0x000000a200af7308 */ /* 0x000fe20000000800 */
[-C--:B------:R-:W-:Y:S09]  /*8820*/  HMMA.16816.F32.BF16 R4, R100, R104.reuse, R4 ;  /* 0x000000686404723c */ /* 0x080ff20000041804 */
[----:B------:R3:W-:Y:S03]  /*8830*/  MUFU.EX2 R165, R3 ;  /* 0x0000000300a57308 */ /* 0x0007e60000000800 */
[----:B-1----:R-:W-:Y:S01]  /*8840*/  FFMA.FTZ R2, R174, c[0x0][0x2d0], -R163 ;  /* 0x0000b400ae027a23 */ /* 0x002fe200000108a3 */
[----:B--2---:R-:W-:Y:S06]  /*8850*/  F2FP.BF16.PACK_AB R110, R205, R202 ;  /* 0x000000cacd6e723e */ /* 0x004fec00000010ff */
[----:B------:R1:W-:Y:S10]  /*8860*/  MUFU.EX2 R181, R2 ;  /* 0x0000000200b57308 */ /* 0x0003f40000000800 */
[----:B------:R-:W-:Y:S01]  /*8870*/  MUFU.EX2 R174, R160 ;  /* 0x000000a000ae7308 */ /* 0x000fe20000000800 */
[----:B---3--:R-:W-:Y:S09]  /*8880*/  FADD.FTZ R3, R230, R141 ;  /* 0x0000008de6037221 */ /* 0x008ff20000010000 */
[----:B------:R-:W-:Y:S01]  /*8890*/  MUFU.EX2 R166, R121 ;  /* 0x0000007900a67308 */ /* 0x000fe20000000800 */
[----:B-1----:R-:W-:Y:S02]  /*88a0*/  FFMA.FTZ R2, R177, c[0x0][0x2d0], -R163 ;  /* 0x0000b400b1027a23 */ /* 0x002fe400000108a3 */
[----:B------:R-:W-:Y:S07]  /*88b0*/  FADD.FTZ R177, R229, R3 ;  /* 0x00000003e5b17221 */ /* 0x000fee0000010000 */
[----:B------:R1:W2:Y:S10]  /*88c0*/  MUFU.EX2 R180, R2 ;  /* 0x0000000200b47308 */ /* 0x0002b40000000800 */
[----:B------:R-:W3:Y:S01]  /*88d0*/  MUFU.EX2 R167, R120 ;  /* 0x0000007800a77308 */ /* 0x000ee20000000800 */
[--C-:B-1----:R-:W-:Y:S01]  /*88e0*/  FFMA.FTZ R2, R170, c[0x0][0x2d0], -R163.reuse ;  /* 0x0000b400aa027a23 */ /* 0x102fe200000108a3 */
[----:B--2---:R-:W-:Y:S08]  /*88f0*/  F2FP.BF16.PACK_AB R109, R180, R181 ;  /* 0x000000b5b46d723e */ /* 0x004ff000000010ff */
[----:B------:R-:W1:Y:S01]  /*8900*/  MUFU.EX2 R170, R123 ;  /* 0x0000007b00aa7308 */ /* 0x000e620000000800 */
[----:B---3--:R-:W-:Y:S09]  /*8910*/  F2FP.BF16.PACK_AB R160, R167, R166 ;  /* 0x000000a6a7a0723e */ /* 0x008ff200000010ff */
[----:B------:R2:W-:Y:S01]  /*8920*/  MUFU.EX2 R178, R2 ;  /* 0x0000000200b27308 */ /* 0x0005e20000000800 */
[----:B-1----:R-:W-:Y:S01]  /*8930*/  F2FP.BF16.PACK_AB R141, R170, R168 ;  /* 0x000000a8aa8d723e */ /* 0x002fe200000010ff */
[--C-:B--2---:R-:W-:Y:S08]  /*8940*/  FFMA.FTZ R2, R172, c[0x0][0x2d0], -R163.reuse ;  /* 0x0000b400ac027a23 */ /* 0x104ff000000108a3 */
[----:B------:R-:W1:Y:S01]  /*8950*/  MUFU.EX2 R172, R122 ;  /* 0x0000007a00ac7308 */ /* 0x000e620000000800 */
[----:B------:R-:W-:Y:S09]  /*8960*/  FFMA.FTZ R163, R135, c[0x0][0x2d0], -R163 ;  /* 0x0000b40087a37a23 */ /* 0x000ff200000108a3 */
[----:B------:R-:W2:Y:S10]  /*8970*/  MUFU.EX2 R179, R2 ;  /* 0x0000000200b37308 */ /* 0x000eb40000000800 */
[----:B------:R3:W4:Y:S01]  /*8980*/  MUFU.EX2 R135, R161 ;  /* 0x000000a100877308 */ /* 0x0007220000000800 */
[----:B-1----:R-:W-:Y:S09]  /*8990*/  F2FP.BF16.PACK_AB R143, R174, R172 ;  /* 0x000000acae8f723e */ /* 0x002ff200000010ff */
[----:B------:R-:W-:Y:S01]  /*89a0*/  MUFU.EX2 R132, R163 ;  /* 0x000000a300847308 */ /* 0x000fe20000000800 */
[----:B--2---:R-:W-:Y:S01]  /*89b0*/  F2FP.BF16.PACK_AB R111, R179, R178 ;  /* 0x000000b2b36f723e */ /* 0x004fe200000010ff */
[----:B------:R-:W-:Y:S04]  /*89c0*/  FFMA.FTZ R2, R133, R241, R173 ;  /* 0x000000f185027223 */ /* 0x000fe800000100ad */
[----:B------:R-:W-:Y:S04]  /*89d0*/  FADD.FTZ R131, R204, R2 ;  /* 0x00000002cc837221 */ /* 0x000fe80000010000 */
[----:B------:R-:W1:Y:S01]  /*89e0*/  MUFU.EX2 R133, R130 ;  /* 0x0000008200857308 */ /* 0x000e620000000800 */
[C---:B------:R-:W-:Y:S01]  /*89f0*/  HMMA.16816.F32.BF16 R8, R108.reuse, R104, R8 ;  /* 0x000000686c08723c */ /* 0x040fe20000041808 */
[----:B------:R-:W-:Y:S01]  /*8a00*/  FADD.FTZ R2, R227, R140 ;  /* 0x0000008ce3027221 */ /* 0x000fe20000010000 */
[----:B------:R-:W-:Y:S02]  /*8a10*/  F2FP.BF16.PACK_AB R140, R171, R169 ;  /* 0x000000a9ab8c723e */ /* 0x000fe400000010ff */
[----:B---3--:R-:W-:Y:S01]  /*8a20*/  F2FP.BF16.PACK_AB R161, R164, R165 ;  /* 0x000000a5a4a1723e */ /* 0x008fe200000010ff */
[----:B------:R-:W-:Y:S01]  /*8a30*/  FADD.FTZ R3, R226, R2 ;  /* 0x00000002e2037221 */ /* 0x000fe20000010000 */
[----:B----4-:R-:W-:Y:S01]  /*8a40*/  F2FP.BF16.PACK_AB R162, R135, R139 ;  /* 0x0000008b87a2723e */ /* 0x010fe200000010ff */
[----:B------:R-:W-:Y:S01]  /*8a50*/  FADD.FTZ R2, R225, R0 ;  /* 0x00000000e1027221 */ /* 0x000fe20000010000 */
[-C--:B------:R-:W-:Y:S01]  /*8a60*/  HMMA.16816.F32.BF16 R12, R108, R106.reuse, R12 ;  /* 0x0000006a6c0c723c */ /* 0x080fe2000004180c */
[----:B------:R-:W2:Y:S03]  /*8a70*/  MUFU.EX2 R173, R125 ;  /* 0x0000007d00ad7308 */ /* 0x000ea60000000800 */
[----:B------:R-:W-:Y:S02]  /*8a80*/  FADD.FTZ R0, R234, R177 ;  /* 0x000000b1ea007221 */ /* 0x000fe40000010000 */
[----:B------:R-:W-:Y:S02]  /*8a90*/  FADD.FTZ R3, R233, R3 ;  /* 0x00000003e9037221 */ /* 0x000fe40000010000 */
[C---:B------:R-:W-:Y:S01]  /*8aa0*/  HMMA.16816.F32.BF16 R16, R100.reuse, R106, R16 ;  /* 0x0000006a6410723c */ /* 0x040fe20000041810 */
[----:B------:R-:W3:Y:S03]  /*8ab0*/  LDSM.16.MT88.4 R104, [R186+0x1000] ;  /* 0x00100000ba68783b */ /* 0x000ee60000004200 */
[----:B------:R-:W-:Y:S02]  /*8ac0*/  FADD.FTZ R2, R228, R2 ;  /* 0x00000002e4027221 */ /* 0x000fe40000010000 */
[----:B------:R-:W-:Y:S01]  /*8ad0*/  FADD.FTZ R3, R182, R3 ;  /* 0x00000003b6037221 */ /* 0x000fe20000010000 */
[----:B-1----:R-:W-:Y:S01]  /*8ae0*/  F2FP.BF16.PACK_AB R163, R132, R133 ;  /* 0x0000008584a3723e */ /* 0x002fe200000010ff */
[-C--:B------:R-:W-:Y:S01]  /*8af0*/  HMMA.16816.F32.BF16 R20, R100, R112.reuse, R20 ;  /* 0x000000706414723c */ /* 0x080fe20000041814 */
[----:B------:R-:W-:Y:S07]  /*8b00*/  FADD.FTZ R2, R181, R2 ;  /* 0x00000002b5027221 */ /* 0x000fee0000010000 */
[C---:B------:R-:W-:Y:S01]  /*8b10*/  HMMA.16816.F32.BF16 R24, R108.reuse, R112, R24 ;  /* 0x000000706c18723c */ /* 0x040fe20000041818 */
[----:B--2---:R-:W-:Y:S07]  /*8b20*/  F2FP.BF16.PACK_AB R142, R175, R173 ;  /* 0x000000adaf8e723e */ /* 0x004fee00000010ff */
        /* <DEDUP_REMOVED lines=9> */
[C---:B------:R-:W-:Y:S07]  /*8bc0*/  HMMA.16816.F32.BF16 R56, R108.reuse, R104, R56 ;  /* 0x000000686c38723c */ /* 0x040fee0000041838 */
[----:B------:R-:W-:Y:S01]  /*8bd0*/  FADD.FTZ R104, R231, R131 ;  /* 0x00000083e7687221 */ /* 0x000fe20000010000 */
[-C--:B------:R-:W-:Y:S01]  /*8be0*/  HMMA.16816.F32.BF16 R60, R108, R106.reuse, R60 ;  /* 0x0000006a6c3c723c */ /* 0x080fe2000004183c */
[----:B------:R-:W-:Y:S03]  /*8bf0*/  LDSM.16.MT88.4 R128, [R185+0x1400] ;  /* 0x00140000b980783b */ /* 0x000fe60000004200 */
[----:B------:R-:W-:Y:S04]  /*8c00*/  FADD.FTZ R176, R232, R104 ;  /* 0x00000068e8b07221 */ /* 0x000fe80000010000 */
[C---:B------:R-:W-:Y:S08]  /*8c10*/  HMMA.16816.F32.BF16 R64, R100.reuse, R106, R64 ;  /* 0x0000006a6440723c */ /* 0x040ff00000041840 */
        /* <DEDUP_REMOVED lines=8> */
[----:B------:R-:W-:Y:S08]  /*8ca0*/  HMMA.16816.F32.BF16 R96, R100, R118, R96 ;  /* 0x000000766460723c */ /* 0x000ff00000041860 */
[-C--:B------:R-:W-:Y:S01]  /*8cb0*/  HMMA.16816.F32.BF16 R148, R140, R156.reuse, R4 ;  /* 0x0000009c8c94723c */ /* 0x080fe20000041804 */
[----:B------:R-:W2:Y:S07]  /*8cc0*/  LDSM.16.MT88.4 R4, [R186+0x1400] ;  /* 0x00140000ba04783b */ /* 0x000eae0000004200 */
[C---:B------:R-:W-:Y:S01]  /*8cd0*/  HMMA.16816.F32.BF16 R144, R160.reuse, R156, R8 ;  /* 0x0000009ca090723c */ /* 0x040fe20000041808 */
[----:B------:R-:W3:Y:S07]  /*8ce0*/  LDSM.16.MT88.4 R8, [R185+0x2000] ;  /* 0x00200000b908783b */ /* 0x000eee0000004200 */
[-C--:B------:R-:W-:Y:S01]  /*8cf0*/  HMMA.16816.F32.BF16 R152, R160, R158.reuse, R12 ;  /* 0x0000009ea098723c */ /* 0x080fe2000004180c */
[----:B------:R-:W4:Y:S07]  /*8d00*/  LDSM.16.MT88.4 R12, [R186+0x2000] ;  /* 0x00200000ba0c783b */ /* 0x000f2e0000004200 */
        /* <DEDUP_REMOVED lines=16> */
[C---:B------:R-:W-:Y:S07]  /*8e10*/  HMMA.16816.F32.BF16 R64, R140.reuse, R6, R64 ;  /* 0x000000068c40723c */ /* 0x040fee0000041840 */
        /* <DEDUP_REMOVED lines=37> */
[----:B------:R-:W-:Y:S01]  /*9070*/  MOV R132, R137 ;  /* 0x0000008900847202 */ /* 0x000fe20000000f00 */
[----:B------:R-:W-:-:S05]  /*9080*/  @P0 BRA `(.L_x_2506) ;  /* 0xffffd0f000000947 */ /* 0x000fca000383ffff */
.L_x_2501:
[----:B------:R-:W-:-:S13]  /*9090*/  ISETP.GE.AND P0, PT, R199, R245, PT ;  /* 0x000000f5c700720c */ /* 0x000fda0003f06270 */
[----:B------:R-:W-:Y:S05]  /*90a0*/  @!P0 BRA `(.L_x_2507) ;  /* 0x0000297000008947 */ /* 0x000fea0003800000 */
.L_x_2510:
[----:B------:R-:W-:Y:S04]  /*90b0*/  DEPBAR.LE SB0, 0x0 ;  /* 0x000080000000791a */ /* 0x000fe80000000000 */
[----:B------:R-:W-:Y:S01]  /*90c0*/  WARPSYNC 0xffffffff ;  /* 0xffffffff00007948 */ /* 0x000fe20003800000 */
[----:B------:R-:W-:Y:S01]  /*90d0*/  BAR.SYNC.DEFER_BLOCKING 0x0 ;  /* 0x0000000000007b1d */ /* 0x000fe20000010000 */
[----:B------:R-:W-:Y:S01]  /*90e0*/  SHF.R.S32.HI R0, RZ, 0x1f, R199 ;  /* 0x0000001fff007819 */ /* 0x000fe200000114c7 */
[----:B------:R-:W-:Y:S04]  /*90f0*/  IMAD.MOV.U32 R132, RZ, RZ, R136 ;  /* 0x000000ffff847224 */ /* 0x000fe800078e0088 */
[----:B------:R-:W-:Y:S04]  /*9100*/  IMAD R0, R0, c[0x0][0x208], RZ ;  /* 0x0000820000007a24 */ /* 0x000fe800078e02ff */
[C---:B------:R-:W-:Y:S01]  /*9110*/  IMAD R0, R199.reuse, c[0x0][0x20c], R0 ;  /* 0x00008300c7007a24 */ /* 0x040fe200078e0200 */
[----:B------:R-:W-:Y:S01]  /*9120*/  LDSM.16.M88.4 R48, [R187] ;  /* 0x00000000bb30783b */ /* 0x000fe20000000200 */
[----:B------:R-:W-:Y:S06]  /*9130*/  BSSY B0, `(.L_x_2508) ;  /* 0x00000d8000007945 */ /* 0x000fec0003800000 */
[----:B------:R-:W1:Y:S07]  /*9140*/  S2R R2, SR_TID.X ;  /* 0x0000000000027919 */ /* 0x000e6e0000002100 */
[----:B------:R-:W2:Y:S07]  /*9150*/  LDSM.16.M88.4 R16, [R184] ;  /* 0x00000000b810783b */ /* 0x000eae0000000200 */
[----:B------:R-:W3:Y:S07]  /*9160*/  LDSM.16.M88.4 R44, [R187+0x1000] ;  /* 0x00100000bb2c783b */ /* 0x000eee0000000200 */
[----:B------:R-:W4:Y:S07]  /*9170*/  LDSM.16.M88.4 R32, [R184+0x400] ;  /* 0x00040000b820783b */ /* 0x000f2e0000000200 */
[----:B------:R-:W5:Y:S07]  /*9180*/  LDSM.16.M88.4 R140, [R184+0x800] ;  /* 0x00080000b88c783b */ /* 0x000f6e0000000200 */
[----:B------:R-:W-:Y:S07]  /*9190*/  LDSM.16.M88.4 R160, [R188] ;  /* 0x00000000bca0783b */ /* 0x000fee0000000200 */
[----:B------:R-:W2:Y:S07]  /*91a0*/  LDSM.16.M88.4 R164, [R189] ;  /* 0x00000000bda4783b */ /* 0x000eae0000000200 */
[----:B------:R-:W3:Y:S07]  /*91b0*/  LDSM.16.M88.4 R168, [R188+0x1000] ;  /* 0x00100000bca8783b */ /* 0x000eee0000000200 */
[----:B------:R-:W3:Y:S07]  /*91c0*/  LDSM.16.M88.4 R172, [R197] ;  /* 0x00000000c5ac783b */ /* 0x000eee0000000200 */
[----:B------:R-:W4:Y:S01]  /*91d0*/  LDSM.16.M88.4 R176, [R196] ;  /* 0x00000000c4b0783b */ /* 0x000f220000000200 */
[----:B-1----:R-:W-:Y:S01]  /*91e0*/  ISETP.GT.AND P0, PT, R2, 0x3f, PT ;  /* 0x0000003f0200780c */ /* 0x002fe20003f04270 */
[----:B------:R-:W-:Y:S04]  /*91f0*/  IMAD.WIDE.U32 R2, R199, c[0x0][0x208], RZ ;  /* 0x00008200c7027a25 */ /* 0x000fe800078e00ff */
[----:B------:R-:W-:Y:S02]  /*9200*/  IMAD.IADD R0, R3, 0x1, R0 ;  /* 0x0000000103007824 */ /* 0x000fe400078e0200 */
[----:B------:R-:W-:Y:S04]  /*9210*/  IMAD.WIDE.U32 R2, R2, 0x30, RZ ;  /* 0x0000003002027825 */ /* 0x000fe800078e00ff */
[----:B------:R-:W-:Y:S01]  /*9220*/  IMAD R0, R0, 0x30, RZ ;  /* 0x0000003000007824 */ /* 0x000fe200078e02ff */
[-C--:B------:R-:W-:Y:S01]  /*9230*/  IADD3 R8, P1, R236, R2.reuse, RZ ;  /* 0x00000002ec087210 */ /* 0x080fe20007f3e0ff */
[----:B------:R-:W-:Y:S02]  /*9240*/  @!P0 IMAD.MOV.U32 R4, RZ, RZ, c[0x0][0x208] ;  /* 0x00008200ff048624 */ /* 0x000fe400078e00ff */
[----:B------:R-:W-:Y:S02]  /*9250*/  IMAD.IADD R0, R3, 0x1, R0 ;  /* 0x0000000103007824 */ /* 0x000fe400078e0200 */
[----:B------:R-:W-:Y:S01]  /*9260*/  @!P0 IMAD.MOV.U32 R5, RZ, RZ, c[0x0][0x20c] ;  /* 0x00008300ff058624 */ /* 0x000fe200078e00ff */
[----:B------:R-:W-:Y:S01]  /*9270*/  @!P0 LEA R20, P2, R4, R2, 0x5 ;  /* 0x0000000204148211 */ /* 0x000fe200078428ff */
[----:B------:R-:W-:Y:S01]  /*9280*/  IMAD.X R9, R0, 0x1, R235, P1 ;  /* 0x0000000100097824 */ /* 0x000fe200008e06eb */
[----:B------:R-:W-:Y:S02]  /*9290*/  LEA R26, P1, R8, c[0x0][0x1f8], 0x1 ;  /* 0x00007e00081a7a11 */ /* 0x000fe400078208ff */
[----:B------:R-:W-:Y:S02]  /*92a0*/  @!P0 LEA.HI.X R3, R4, R0, R5, 0x5, P2 ;  /* 0x0000000004038211 */ /* 0x000fe400010f2c05 */
[-C--:B--2---:R-:W-:Y:S03]  /*92b0*/  HMMA.16816.F32.BF16 R4, R48, R16.reuse, RZ ;  /* 0x000000103004723c */ /* 0x084fe600000418ff */
[--C-:B------:R-:W-:Y:S02]  /*92c0*/  IADD3 R12, P3, P2, R2, 0x20, R236.reuse ;  /* 0x00000020020c7810 */ /* 0x100fe40007a7e0ec */
[----:B------:R-:W-:Y:S02]  /*92d0*/  LEA.HI.X R27, R8, c[0x0][0x1fc], R9, 0x1, P1 ;  /* 0x00007f00081b7a11 */ /* 0x000fe400008f0c09 */
[----:B------:R-:W-:Y:S01]  /*92e0*/  IADD3.X R13, R0, RZ, R235, P3, P2 ;  /* 0x000000ff000d7210 */ /* 0x000fe20001fe44eb */
[C---:B---3--:R-:W-:Y:S02]  /*92f0*/  HMMA.16816.F32.BF16 R8, R44.reuse, R16, RZ ;  /* 0x000000102c08723c */ /* 0x048fe400000418ff */
[----:B------:R-:W-:Y:S01]  /*9300*/  @!PT LDS RZ, [RZ] ;  /* 0x00000000fffff984 */ /* 0x000fe20000000800 */
[----:B------:R-:W-:Y:S01]  /*9310*/  @!PT LDS RZ, [RZ] ;  /* 0x00000000fffff984 */ /* 0x000fe20000000800 */
[----:B------:R-:W-:Y:S01]  /*9320*/  @!PT LDS RZ, [RZ] ;  /* 0x00000000fffff984 */ /* 0x000fe20000000800 */
[----:B------:R1:W-:Y:S02]  /*9330*/  LDGSTS.E.BYPASS.LTC128B.128 [R198+0x1880], [R26.64], !P6 ;  /* 0x018800001ac67fae */ /* 0x0003e4000f101d46 */
[----:B------:R-:W-:Y:S02]  /*9340*/  LEA R30, P3, R12, c[0x0][0x1f8], 0x1 ;  /* 0x00007e000c1e7a11 */ /* 0x000fe400078608ff */
[--C-:B------:R-:W-:Y:S02]  /*9350*/  IADD3 R2, P2, P1, R2, 0x40, R236.reuse ;  /* 0x0000004002027810 */ /* 0x100fe4000795e0ec */
[----:B------:R-:W-:Y:S02]  /*9360*/  LEA.HI.X R31, R12, c[0x0][0x1fc], R13, 0x1, P3 ;  /* 0x00007f000c1f7a11 */ /* 0x000fe400018f0c0d */
[-C--:B------:R-:W-:Y:S02]  /*9370*/  HMMA.16816.F32.BF16 R12, R44, R18.reuse, RZ ;  /* 0x000000122c0c723c */ /* 0x080fe400000418ff */
[----:B------:R-:W-:Y:S01]  /*9380*/  LEA R28, P3, R2, c[0x0][0x1f8], 0x1 ;  /* 0x00007e00021c7a11 */ /* 0x000fe200078608ff */
[----:B------:R2:W-:Y:S01]  /*9390*/  LDGSTS.E.BYPASS.LTC128B.128 [R198+0x2480], [R30.64], !P5 ;  /* 0x024800001ec67fae */ /* 0x0005e2000e901d46 */
[--C-:B------:R-:W-:Y:S02]  /*93a0*/  IADD3.X R0, R0, RZ, R235.reuse, P2, P1 ;  /* 0x000000ff00007210 */ /* 0x100fe400017e24eb */
[----:B------:R-:W-:Y:S02]  /*93b0*/  @!P0 IADD3 R24, P2, P1, R20, 0x20, R236 ;  /* 0x0000002014188810 */ /* 0x000fe4000795e0ec */
[C---:B------:R-:W-:Y:S04]  /*93c0*/  HMMA.16816.F32.BF16 R16, R48.reuse, R18, RZ ;  /* 0x000000123010723c */ /* 0x040fe800000418ff */
[----:B------:R-:W-:Y:S02]  /*93d0*/  LEA.HI.X R29, R2, c[0x0][0x1fc], R0, 0x1, P3 ;  /* 0x00007f00021d7a11 */ /* 0x000fe400018f0c00 */
[C-C-:B------:R-:W-:Y:S02]  /*93e0*/  @!P0 IADD3.X R39, R3.reuse, RZ, R235.reuse, P2, P1 ;  /* 0x000000ff03278210 */ /* 0x140fe400017e24eb */
[C---:B------:R-:W-:Y:S01]  /*93f0*/  @!P0 IADD3 R0, P1, R20.reuse, R236, RZ ;  /* 0x000000ec14008210 */ /* 0x040fe20007f3e0ff */
[----:B------:R2:W-:Y:S03]  /*9400*/  LDGSTS.E.BYPASS.LTC128B.128 [R198+0x3080], [R28.64], !P4 ;  /* 0x030800001cc67fae */ /* 0x0005e6000e101d46 */
[----:B------:R-:W-:Y:S02]  /*9410*/  @!P0 IADD3 R2, P3, P2, R20, 0x40, R236 ;  /* 0x0000004014028810 */ /* 0x000fe40007a7e0ec */
[-C--:B----4-:R-:W-:Y:S02]  /*9420*/  HMMA.16816.F32.BF16 R20, R48, R32.reuse, RZ ;  /* 0x000000203014723c */ /* 0x090fe400000418ff */
[C-C-:B------:R-:W-:Y:S01]  /*9430*/  @!P0 IADD3.X R25, R3.reuse, RZ, R235.reuse, P3, P2 ;  /* 0x000000ff03198210 */ /* 0x140fe20001fe44eb */
[----:B------:R-:W-:Y:S01]  /*9440*/  @!P0 IMAD.X R3, R3, 0x1, R235, P1 ;  /* 0x0000000103038824 */ /* 0x000fe200008e06eb */
[----:B------:R-:W-:Y:S02]  /*9450*/  @!P0 LEA R36, P3, R0, c[0x0][0x1f8], 0x1 ;  /* 0x00007e0000248a11 */ /* 0x000fe400078608ff */
[----:B------:R-:W-:Y:S02]  /*9460*/  @!P0 LEA R40, P2, R24, c[0x0][0x1f8], 0x1 ;  /* 0x00007e0018288a11 */ /* 0x000fe400078408ff */
[----:B------:R-:W-:Y:S01]  /*9470*/  @!P0 LEA.HI.X R37, R0, c[0x0][0x1fc], R3, 0x1, P3 ;  /* 0x00007f0000258a11 */ /* 0x000fe200018f0c03 */
[----:B------:R-:W-:Y:S03]  /*9480*/  IMAD.MOV.U32 R0, RZ, RZ, R138 ;  /* 0x000000ffff007224 */ /* 0x000fe600078e008a */
[----:B------:R-:W-:Y:S01]  /*9490*/  @!P0 LEA.HI.X R41, R24, c[0x0][0x1fc], R39, 0x1, P2 ;  /* 0x00007f0018298a11 */ /* 0x000fe200010f0c27 */
[----:B------:R5:W-:Y:S01]  /*94a0*/  @!P0 LDGSTS.E.BYPASS.LTC128B.128 [R198+0x2080], [R36.64], !P6 ;  /* 0x0208000024c68fae */ /* 0x000be2000f101d46 */
[C---:B------:R-:W-:Y:S02]  /*94b0*/  @!P0 LEA R38, P1, R2.reuse, c[0x0][0x1f8], 0x1 ;  /* 0x00007e0002268a11 */ /* 0x040fe400078208ff */
[----:B------:R-:W-:Y:S02]  /*94c0*/  ISETP.GT.AND P2, PT, R199, R245, PT ;  /* 0x000000f5c700720c */ /* 0x000fe40003f44270 */
[----:B------:R-:W-:Y:S01]  /*94d0*/  @!P0 LEA.HI.X R39, R2, c[0x0][0x1fc], R25, 0x1, P1 ;  /* 0x00007f0002278a11 */ /* 0x000fe200008f0c19 */
[----:B------:R-:W-:Y:S01]  /*94e0*/  IMAD.MOV.U32 R2, RZ, RZ, R137 ;  /* 0x000000ffff027224 */ /* 0x000fe200078e0089 */
        /* <DEDUP_REMOVED lines=59> */
[----:B------:R-:W3:Y:S07]  /*98a0*/  LDSM.16.M88.4 R160, [R184+0x1c00] ;  /* 0x001c0000b8a0783b */ /* 0x000eee0000000200 */
        /* <DEDUP_REMOVED lines=16> */
[----:B------:R-:W3:Y:S07]  /*99b0*/  LDSM.16.M88.4 R140, [R191] ;  /* 0x00000000bf8c783b */ /* 0x000eee0000000200 */
[----:B------:R-:W4:Y:S01]  /*99c0*/  LDSM.16.M88.4 R172, [R190] ;  /* 0x00000000beac783b */ /* 0x000f220000000200 */
[-C--:B-1----:R-:W-:Y:S01]  /*99d0*/  HMMA.16816.F32.BF16 R4, R160, R164.reuse, R4 ;  /* 0x000000a4a004723c */ /* 0x082fe20000041804 */
[----:B------:R-:W-:Y:S05]  /*99e0*/  DEPBAR.LE SB0, 0x0 ;  /* 0x000080000000791a */ /* 0x000fea0000000000 */
[----:B------:R-:W-:Y:S02]  /*99f0*/  BAR.SYNC.DEFER_BLOCKING 0x0 ;  /* 0x0000000000007b1d */ /* 0x000fe40000010000 */
        /* <DEDUP_REMOVED lines=13> */
[----:B------:R-:W-:Y:S02]  /*9ad0*/  IADD3 R3, -R247, 0x30, RZ ;  /* 0x00000030f7037810 */ /* 0x000fe40007ffe1ff */
        /* <DEDUP_REMOVED lines=9> */
[----:B------:R-:W-:Y:S02]  /*9b70*/  @P0 IMAD R135, R135, c[0x0][0x1e0], RZ ;  /* 0x0000780087870a24 */ /* 0x000fe400078e02ff */
[----:B------:R-:W-:Y:S02]  /*9b80*/  @P0 IMAD.SHL.U32 R140, R139, 0x20, RZ ;  /* 0x000000208b8c0824 */ /* 0x000fe400078e00ff */
[----:B------:R-:W-:Y:S02]  /*9b90*/  @P0 IMAD R135, R133, c[0x0][0x1e4], R135 ;  /* 0x0000790085870a24 */ /* 0x000fe400078e0287 */
[----:B------:R-:W-:Y:S04]  /*9ba0*/  @P0 IMAD.WIDE.U32 R140, R142, 0x30, R140 ;  /* 0x000000308e8c0825 */ /* 0x000fe800078e008c */
[----:B------:R-:W-:Y:S01]  /*9bb0*/  @P0 IMAD.IADD R135, R143, 0x1, R135 ;  /* 0x000000018f870824 */ /* 0x000fe200078e0287 */
[C---:B------:R-:W-:Y:S03]  /*9bc0*/  @P0 IADD3 R168, P3, P1, R140.reuse, 0x20, R238 ;  /* 0x000000208ca80810 */ /* 0x040fe6000797e0ee */
[----:B------:R-:W-:Y:S04]  /*9bd0*/  @P0 IMAD R135, R135, 0x30, RZ ;  /* 0x0000003087870824 */ /* 0x000fe800078e02ff */
        /* <DEDUP_REMOVED lines=16> */
[----:B------:R-:W-:Y:S03]  /*9ce0*/  @P1 IMAD R3, R3, 0x30, RZ ;  /* 0x0000003003031824 */ /* 0x000fe600078e02ff */
[----:B------:R-:W-:Y:S01]  /*9cf0*/  @P1 IADD3 R139, P2, R133, 0x40, RZ ;  /* 0x00000040858b1810 */ /* 0x000fe20007f5e0ff */
[----:B------:R-:W-:Y:S03]  /*9d00*/  @P1 IMAD.IADD R3, R143, 0x1, R3 ;  /* 0x000000018f031824 */ /* 0x000fe600078e0203 */
        /* <DEDUP_REMOVED lines=26> */
.L_x_2509:
[----:B------:R-:W-:Y:S05]  /*9eb0*/  BSYNC B0 ;  /* 0x0000000000007941 */ /* 0x000fea0003800000 */
.L_x_2508:
[----:B------:R-:W-:Y:S01]  /*9ec0*/  FMNMX.FTZ R3, R4, R138, !PT ;  /* 0x0000008a04037209 */ /* 0x000fe20007810000 */
[----:B-1----:R-:W-:Y:S01]  /*9ed0*/  LDSM.16.MT88.4 R160, [R185] ;  /* 0x00000000b9a0783b */ /* 0x002fe20000004200 */
        /* <DEDUP_REMOVED lines=35> */
[----:B------:R-:W-:Y:S01]  /*a110*/  IADD3 R199, R199, -0x1, RZ ;  /* 0xffffffffc7c77810 */ /* 0x000fe20007ffe0ff */
[----:B------:R-:W2:Y:S01]  /*a120*/  SHFL.BFLY PT, R137, R133, 0x2, 0x1f ;  /* 0x0c401f0085897f89 */ /* 0x000ea200000e0000 */
[----:B------:R-:W-:Y:S04]  /*a130*/  FMNMX.FTZ R135, R44, R135, !PT ;  /* 0x000000872c877209 */ /* 0x000fe80007810000 */
[----:B------:R-:W-:Y:S05]  /*a140*/  FMNMX.FTZ R135, R45, R135, !PT ;  /* 0x000000872d877209 */ /* 0x000fea0007810000 */
[----:B------:R-:W3:Y:S01]  /*a150*/  SHFL.BFLY PT, R138, R135, 0x2, 0x1f ;  /* 0x0c401f00878a7f89 */ /* 0x000ee200000e0000 */
[----:B-1----:R-:W-:Y:S02]  /*a160*/  FMNMX.FTZ R3, R3, R136, !PT ;  /* 0x0000008803037209 */ /* 0x002fe40007810000 */
[----:B------:R-:W-:Y:S05]  /*a170*/  FMNMX.FTZ R136, R10, R134, !PT ;  /* 0x000000860a887209 */ /* 0x000fea0007810000 */
[----:B------:R-:W1:Y:S01]  /*a180*/  SHFL.BFLY PT, R139, R3, 0x1, 0x1f ;  /* 0x0c201f00038b7f89 */ /* 0x000e6200000e0000 */
[----:B------:R-:W-:Y:S02]  /*a190*/  FMNMX.FTZ R136, R11, R136, !PT ;  /* 0x000000880b887209 */ /* 0x000fe40007810000 */
[----:B--2---:R-:W-:Y:S02]  /*a1a0*/  FMNMX.FTZ R133, R133, R137, !PT ;  /* 0x0000008985857209 */ /* 0x004fe40007810000 */
[----:B------:R-:W-:Y:S03]  /*a1b0*/  FMNMX.FTZ R137, R14, R136, !PT ;  /* 0x000000880e897209 */ /* 0x000fe60007810000 */
[----:B------:R-:W2:Y:S01]  /*a1c0*/  SHFL.BFLY PT, R140, R133, 0x1, 0x1f ;  /* 0x0c201f00858c7f89 */ /* 0x000ea200000e0000 */
[----:B---3--:R-:W-:Y:S02]  /*a1d0*/  FMNMX.FTZ R136, R135, R138, !PT ;  /* 0x0000008a87887209 */ /* 0x008fe40007810000 */
[----:B------:R-:W-:Y:S05]  /*a1e0*/  FMNMX.FTZ R135, R15, R137, !PT ;  /* 0x000000890f877209 */ /* 0x000fea0007810000 */
[----:B------:R-:W3:Y:S01]  /*a1f0*/  SHFL.BFLY PT, R141, R136, 0x1, 0x1f ;  /* 0x0c201f00888d7f89 */ /* 0x000ee200000e0000 */
        /* <DEDUP_REMOVED lines=8> */
[----:B--2---:R-:W-:Y:S01]  /*a280*/  FMNMX.FTZ R137, R133, R140, !PT ;  /* 0x0000008c85897209 */ /* 0x004fe20007810000 */
[--C-:B------:R-:W-:Y:S01]  /*a290*/  FFMA.FTZ R20, R20, c[0x0][0x2d0], -R165.reuse ;  /* 0x0000b40014147a23 */ /* 0x100fe200000108a5 */
[----:B------:R-:W-:Y:S01]  /*a2a0*/  FMNMX.FTZ R133, R42, R3, !PT ;  /* 0x000000032a857209 */ /* 0x000fe20007810000 */
[----:B------:R-:W-:Y:S01]  /*a2b0*/  FMUL.FTZ R3, R0, c[0x0][0x2d0] ;  /* 0x0000b40000037a20 */ /* 0x000fe20000410000 */
[----:B------:R-:W-:Y:S01]  /*a2c0*/  MUFU.EX2 R200, R4 ;  /* 0x0000000400c87308 */ /* 0x000fe20000000800 */
[----:B------:R-:W-:Y:S01]  /*a2d0*/  FMUL.FTZ R166, R137, c[0x0][0x2d0] ;  /* 0x0000b40089a67a20 */ /* 0x000fe20000410000 */
[----:B------:R-:W-:Y:S01]  /*a2e0*/  FMNMX.FTZ R0, R43, R133, !PT ;  /* 0x000000852b007209 */ /* 0x000fe20007810000 */
[----:B------:R-:W-:Y:S01]  /*a2f0*/  FADD.FTZ R2, -R137, R2 ;  /* 0x0000000289027221 */ /* 0x000fe20000010100 */
[----:B---3--:R-:W-:Y:S01]  /*a300*/  FMNMX.FTZ R136, R136, R141, !PT ;  /* 0x0000008d88887209 */ /* 0x008fe20007810000 */
[--C-:B------:R-:W-:Y:S01]  /*a310*/  FFMA.FTZ R21, R21, c[0x0][0x2d0], -R165.reuse ;  /* 0x0000b40015157a23 */ /* 0x100fe200000108a5 */
[----:B------:R-:W-:Y:S01]  /*a320*/  FMNMX.FTZ R0, R46, R0, !PT ;  /* 0x000000002e007209 */ /* 0x000fe20007810000 */
[----:B------:R-:W-:Y:S02]  /*a330*/  FMUL.FTZ R2, R2, c[0x0][0x2d0] ;  /* 0x0000b40002027a20 */ /* 0x000fe40000410000 */
[----:B------:R-:W-:Y:S01]  /*a340*/  FMUL.FTZ R164, R136, c[0x0][0x2d0] ;  /* 0x0000b40088a47a20 */ /* 0x000fe20000410000 */
[----:B------:R1:W2:Y:S01]  /*a350*/  MUFU.EX2 R135, R3 ;  /* 0x0000000300877308 */ /* 0x0002a20000000800 */
[----:B------:R-:W-:Y:S01]  /*a360*/  FMNMX.FTZ R0, R47, R0, !PT ;  /* 0x000000002f007209 */ /* 0x000fe20007810000 */
[--C-:B------:R-:W-:Y:S02]  /*a370*/  FFMA.FTZ R22, R22, c[0x0][0x2d0], -R166.reuse ;  /* 0x0000b40016167a23 */ /* 0x100fe400000108a6 */
[----:B------:R-:W-:Y:S02]  /*a380*/  FFMA.FTZ R23, R23, c[0x0][0x2d0], -R166 ;  /* 0x0000b40017177a23 */ /* 0x000fe400000108a6 */
[----:B------:R-:W-:Y:S02]  /*a390*/  FFMA.FTZ R25, R25, c[0x0][0x2d0], -R164 ;  /* 0x0000b40019197a23 */ /* 0x000fe400000108a4 */
[--C-:B------:R-:W-:Y:S02]  /*a3a0*/  FFMA.FTZ R34, R34, c[0x0][0x2d0], -R166.reuse ;  /* 0x0000b40022227a23 */ /* 0x100fe400000108a6 */
[----:B------:R3:W4:Y:S01]  /*a3b0*/  MUFU.EX2 R133, R2 ;  /* 0x0000000200857308 */ /* 0x0007220000000800 */
[----:B------:R-:W-:Y:S02]  /*a3c0*/  FFMA.FTZ R35, R35, c[0x0][0x2d0], -R166 ;  /* 0x0000b40023237a23 */ /* 0x000fe400000108a6 */
[----:B------:R-:W-:Y:S02]  /*a3d0*/  FFMA.FTZ R24, R24, c[0x0][0x2d0], -R164 ;  /* 0x0000b40018187a23 */ /* 0x000fe400000108a4 */
[--C-:B------:R-:W-:Y:S02]  /*a3e0*/  FFMA.FTZ R139, R48, c[0x0][0x2d0], -R165.reuse ;  /* 0x0000b400308b7a23 */ /* 0x100fe400000108a5 */
[--C-:B------:R-:W-:Y:S02]  /*a3f0*/  FFMA.FTZ R48, R39, c[0x0][0x2d0], -R166.reuse ;  /* 0x0000b40027307a23 */ /* 0x100fe400000108a6 */
[----:B------:R-:W-:Y:S01]  /*a400*/  FFMA.FTZ R51, R51, c[0x0][0x2d0], -R166 ;  /* 0x0000b40033337a23 */ /* 0x000fe200000108a6 */
[----:B------:R5:W-:Y:S01]  /*a410*/  MUFU.EX2 R177, R20 ;  /* 0x0000001400b17308 */ /* 0x000be20000000800 */
[--C-:B------:R-:W-:Y:S02]  /*a420*/  FFMA.FTZ R40, R40, c[0x0][0x2d0], -R164.reuse ;  /* 0x0000b40028287a23 */ /* 0x100fe400000108a4 */
[----:B------:R-:W-:Y:S01]  /*a430*/  FFMA.FTZ R44, R44, c[0x0][0x2d0], -R164 ;  /* 0x0000b4002c2c7a23 */ /* 0x000fe200000108a4 */
[----:B-1----:R-:W1:Y:S01]  /*a440*/  SHFL.BFLY PT, R3, R0, 0x2, 0x1f ;  /* 0x0c401f0000037f89 */ /* 0x002e6200000e0000 */
[C---:B--2---:R-:W-:Y:S02]  /*a450*/  FMUL.FTZ R100, R135.reuse, R100 ;  /* 0x0000006487647220 */ /* 0x044fe40000410000 */
[C---:B------:R-:W-:Y:S02]  /*a460*/  FMUL.FTZ R101, R135.reuse, R101 ;  /* 0x0000006587657220 */ /* 0x040fe40000410000 */
[C---:B------:R-:W-:Y:S01]  /*a470*/  FMUL.FTZ R112, R135.reuse, R112 ;  /* 0x0000007087707220 */ /* 0x040fe20000410000 */
[----:B------:R-:W-:Y:S01]  /*a480*/  MUFU.EX2 R178, R21 ;  /* 0x0000001500b27308 */ /* 0x000fe20000000800 */
[C---:B------:R-:W-:Y:S02]  /*a490*/  FMUL.FTZ R113, R135.reuse, R113 ;  /* 0x0000007187717220 */ /* 0x040fe40000410000 */
[----:B------:R-:W-:Y:S02]  /*a4a0*/  FMUL.FTZ R116, R135, R116 ;  /* 0x0000007487747220 */ /* 0x000fe40000410000 */
[----:B---3--:R-:W-:Y:S02]  /*a4b0*/  FADD.FTZ R2, -R136, R132 ;  /* 0x0000008488027221 */ /* 0x008fe40000010100 */
[C---:B----4-:R-:W-:Y:S02]  /*a4c0*/  FMUL.FTZ R102, R133.reuse, R102 ;  /* 0x0000006685667220 */ /* 0x050fe40000410000 */
[----:B------:R-:W-:Y:S01]  /*a4d0*/  FMUL.FTZ R2, R2, c[0x0][0x2d0] ;  /* 0x0000b40002027a20 */ /* 0x000fe20000410000 */
[----:B------:R-:W-:Y:S01]  /*a4e0*/  MUFU.EX2 R176, R22 ;  /* 0x0000001600b07308 */ /* 0x000fe20000000800 */
[C---:B------:R-:W-:Y:S02]  /*a4f0*/  FMUL.FTZ R103, R133.reuse, R103 ;  /* 0x0000006785677220 */ /* 0x040fe40000410000 */
[C---:B------:R-:W-:Y:S02]  /*a500*/  FMUL.FTZ R114, R133.reuse, R114 ;  /* 0x0000007285727220 */ /* 0x040fe40000410000 */
[----:B------:R-:W-:Y:S02]  /*a510*/  FMUL.FTZ R115, R133, R115 ;  /* 0x0000007385737220 */ /* 0x000fe40000410000 */
[----:B------:R-:W-:Y:S01]  /*a520*/  FMUL.FTZ R117, R135, R117 ;  /* 0x0000007587757220 */ /* 0x000fe20000410000 */
[----:B-1----:R-:W-:Y:S01]  /*a530*/  FMNMX.FTZ R0, R0, R3, !PT ;  /* 0x0000000300007209 */ /* 0x002fe20007810000 */
[--C-:B------:R-:W-:Y:S01]  /*a540*/  FFMA.FTZ R3, R7, c[0x0][0x2d0], -R166.reuse ;  /* 0x0000b40007037a23 */ /* 0x100fe200000108a6 */
[----:B------:R1:W2:Y:S01]  /*a550*/  MUFU.EX2 R132, R2 ;  /* 0x0000000200847308 */ /* 0x0002a20000000800 */
        /* <DEDUP_REMOVED lines=13> */
[--C-:B-----5:R-:W-:Y:S02]  /*a630*/  FFMA.FTZ R20, R32, c[0x0][0x2d0], -R165.reuse ;  /* 0x0000b40020147a23 */ /* 0x120fe400000108a5 */
[--C-:B-1----:R-:W-:Y:S02]  /*a640*/  FFMA.FTZ R2, R5, c[0x0][0x2d0], -R165.reuse ;  /* 0x0000b40005027a23 */ /* 0x102fe400000108a5 */
[C---:B------:R-:W-:Y:S02]  /*a650*/  FMUL.FTZ R5, R135.reuse, R149 ;  /* 0x0000009587057220 */ /* 0x040fe40000410000 */
[C---:B--2---:R-:W-:Y:S01]  /*a660*/  FMUL.FTZ R104, R132.reuse, R104 ;  /* 0x0000006884687220 */ /* 0x044fe20000410000 */
[----:B------:R-:W1:Y:S01]  /*a670*/  MUFU.EX2 R201, R2 ;  /* 0x0000000200c97308 */ /* 0x000e620000000800 */
[C---:B------:R-:W-:Y:S02]  /*a680*/  FMUL.FTZ R105, R132.reuse, R105 ;  /* 0x0000006984697220 */ /* 0x040fe40000410000 */
[----:B------:R-:W-:Y:S02]  /*a690*/  FMUL.FTZ R108, R132, R108 ;  /* 0x0000006c846c7220 */ /* 0x000fe40000410000 */
[--C-:B---3--:R-:W-:Y:S02]  /*a6a0*/  FFMA.FTZ R3, R16, c[0x0][0x2d0], -R165.reuse ;  /* 0x0000b40010037a23 */ /* 0x108fe400000108a5 */
        /* <DEDUP_REMOVED lines=10> */
[----:B------:R-:W-:Y:S01]  /*a750*/  FMUL.FTZ R60, R132, R60 ;  /* 0x0000003c843c7220 */ /* 0x000fe20000410000 */
[----:B-1----:R-:W-:Y:S01]  /*a760*/  F2FP.BF16.PACK_AB R140, R201, R200 ;  /* 0x000000c8c98c723e */ /* 0x002fe200000010ff */
[--C-:B------:R-:W-:Y:S02]  /*a770*/  FFMA.FTZ R2, R6, c[0x0][0x2d0], -R166.reuse ;  /* 0x0000b40006027a23 */ /* 0x100fe400000108a6 */
[----:B------:R-:W-:Y:S02]  /*a780*/  FMUL.FTZ R6, R133, R150 ;  /* 0x0000009685067220 */ /* 0x000fe40000410000 */
[C---:B------:R-:W-:Y:S01]  /*a790*/  FMUL.FTZ R61, R132.reuse, R61 ;  /* 0x0000003d843d7220 */ /* 0x040fe20000410000 */
[----:B------:R1:W4:Y:S01]  /*a7a0*/  MUFU.EX2 R183, R2 ;  /* 0x0000000200b77308 */ /* 0x0003220000000800 */
[C---:B------:R-:W-:Y:S02]  /*a7b0*/  FMUL.FTZ R64, R135.reuse, R64 ;  /* 0x0000004087407220 */ /* 0x040fe40000410000 */
[----:B------:R-:W-:Y:S02]  /*a7c0*/  FMUL.FTZ R65, R135, R65 ;  /* 0x0000004187417220 */ /* 0x000fe40000410000 */
[--C-:B--2---:R-:W-:Y:S02]  /*a7d0*/  FFMA.FTZ R3, R17, c[0x0][0x2d0], -R165.reuse ;  /* 0x0000b40011037a23 */ /* 0x104fe400000108a5 */
[----:B------:R-:W-:Y:S02]  /*a7e0*/  FMUL.FTZ R17, R135, R157 ;  /* 0x0000009d87117220 */ /* 0x000fe40000410000 */
[C---:B------:R-:W-:Y:S01]  /*a7f0*/  FMUL.FTZ R66, R133.reuse, R66 ;  /* 0x0000004285427220 */ /* 0x040fe20000410000 */
[----:B------:R-:W2:Y:S01]  /*a800*/  MUFU.EX2 R210, R3 ;  /* 0x0000000300d27308 */ /* 0x000ea20000000800 */
[----:B------:R-:W-:Y:S02]  /*a810*/  FMUL.FTZ R67, R133, R67 ;  /* 0x0000004385437220 */ /* 0x000fe40000410000 */
[----:B------:R-:W-:Y:S02]  /*a820*/  FMUL.FTZ R68, R135, R68 ;  /* 0x0000004487447220 */ /* 0x000fe40000410000 */
[--C-:B---3--:R-:W-:Y:S02]  /*a830*/  FFMA.FTZ R20, R33, c[0x0][0x2d0], -R165.reuse ;  /* 0x0000b40021147a23 */ /* 0x108fe400000108a5 */
[----:B------:R-:W-:Y:S02]  /*a840*/  FMUL.FTZ R69, R135, R69 ;  /* 0x0000004587457220 */ /* 0x000fe40000410000 */
[C---:B------:R-:W-:Y:S01]  /*a850*/  FMUL.FTZ R70, R133.reuse, R70 ;  /* 0x0000004685467220 */ /* 0x040fe20000410000 */
[----:B------:R3:W-:Y:S01]  /*a860*/  MUFU.EX2 R173, R20 ;  /* 0x0000001400ad7308 */ /* 0x0007e20000000800 */
[----:B------:R-:W-:Y:S02]  /*a870*/  FMUL.FTZ R71, R133, R71 ;  /* 0x0000004785477220 */ /* 0x000fe40000410000 */
[----:B------:R-:W-:Y:S01]  /*a880*/  FMUL.FTZ R72, R132, R72 ;  /* 0x0000004884487220 */ /* 0x000fe20000410000 */
[----:B-1----:R-:W1:Y:S01]  /*a890*/  SHFL.BFLY PT, R2, R0, 0x1, 0x1f ;  /* 0x0c201f0000027f89 */ /* 0x002e6200000e0000 */
[----:B----4-:R-:W-:Y:S01]  /*a8a0*/  F2FP.BF16.PACK_AB R141, R202, R183 ;  /* 0x000000b7ca8d723e */ /* 0x010fe200000010ff */
[C---:B------:R-:W-:Y:S02]  /*a8b0*/  FMUL.FTZ R73, R132.reuse, R73 ;  /* 0x0000004984497220 */ /* 0x040fe40000410000 */
[C---:B------:R-:W-:Y:S02]  /*a8c0*/  FMUL.FTZ R76, R132.reuse, R76 ;  /* 0x0000004c844c7220 */ /* 0x040fe40000410000 */
[----:B------:R-:W-:Y:S01]  /*a8d0*/  MUFU.EX2 R170, R25 ;  /* 0x0000001900aa7308 */ /* 0x000fe20000000800 */
[----:B------:R-:W-:Y:S02]  /*a8e0*/  FMUL.FTZ R77, R132, R77 ;  /* 0x0000004d844d7220 */ /* 0x000fe40000410000 */
[----:B------:R-:W-:Y:S01]  /*a8f0*/  FMUL.FTZ R80, R135, R80 ;  /* 0x0000005087507220 */ /* 0x000fe20000410000 */
[----:B--2---:R-:W-:Y:S01]  /*a900*/  F2FP.BF16.PACK_AB R142, R210, R209 ;  /* 0x000000d1d28e723e */ /* 0x004fe200000010ff */
[--C-:B------:R-:W-:Y:S02]  /*a910*/  FFMA.FTZ R3, R18, c[0x0][0x2d0], -R166.reuse ;  /* 0x0000b40012037a23 */ /* 0x100fe400000108a6 */
[----:B------:R-:W-:Y:S02]  /*a920*/  FMUL.FTZ R18, R133, R158 ;  /* 0x0000009e85127220 */ /* 0x000fe40000410000 */
[----:B------:R-:W-:Y:S01]  /*a930*/  FMUL.FTZ R81, R135, R81 ;  /* 0x0000005187517220 */ /* 0x000fe20000410000 */
[----:B------:R2:W-:Y:S01]  /*a940*/  MUFU.EX2 R208, R3 ;  /* 0x0000000300d07308 */ /* 0x0005e20000000800 */
[C---:B------:R-:W-:Y:S02]  /*a950*/  FMUL.FTZ R82, R133.reuse, R82 ;  /* 0x0000005285527220 */ /* 0x040fe40000410000 */
[----:B------:R-:W-:Y:S01]  /*a960*/  FMUL.FTZ R83, R133, R83 ;  /* 0x0000005385537220 */ /* 0x000fe20000410000 */
[----:B---3--:R-:W-:Y:S01]  /*a970*/  LDSM.16.MT88.4 R20, [R186+0x1800] ;  /* 0x00180000ba14783b */ /* 0x008fe20000004200 */
[C---:B------:R-:W-:Y:S02]  /*a980*/  FMUL.FTZ R88, R132.reuse, R88 ;  /* 0x0000005884587220 */ /* 0x040fe40000410000 */
[----:B------:R-:W-:Y:S01]  /*a990*/  FMUL.FTZ R89, R132, R89 ;  /* 0x0000005984597220 */ /* 0x000fe20000410000 */
[----:B-1----:R-:W-:Y:S01]  /*a9a0*/  FMNMX.FTZ R2, R0, R2, !PT ;  /* 0x0000000200027209 */ /* 0x002fe20007810000 */
[----:B------:R-:W-:Y:S01]  /*a9b0*/  FFMA.FTZ R0, R19, c[0x0][0x2d0], -R166 ;  /* 0x0000b40013007a23 */ /* 0x000fe200000108a6 */
[----:B------:R-:W-:Y:S01]  /*a9c0*/  MUFU.EX2 R171, R34 ;  /* 0x0000002200ab7308 */ /* 0x000fe20000000800 */
[----:B------:R-:W-:Y:S02]  /*a9d0*/  FMUL.FTZ R19, R133, R159 ;  /* 0x0000009f85137220 */ /* 0x000fe40000410000 */
[----:B------:R-:W-:Y:S01]  /*a9e0*/  LDSM.16.MT88.4 R156, [R185+0x800] ;  /* 0x00080000b99c783b */ /* 0x000fe20000004200 */
[C---:B------:R-:W-:Y:S02]  /*a9f0*/  FMUL.FTZ R92, R132.reuse, R92 ;  /* 0x0000005c845c7220 */ /* 0x040fe40000410000 */
[----:B------:R-:W-:Y:S02]  /*aa00*/  FMUL.FTZ R93, R132, R93 ;  /* 0x0000005d845d7220 */ /* 0x000fe40000410000 */
[C---:B------:R-:W-:Y:S02]  /*aa10*/  FMUL.FTZ R96, R135.reuse, R96 ;  /* 0x0000006087607220 */ /* 0x040fe40000410000 */
[----:B------:R1:W3:Y:S01]  /*aa20*/  MUFU.EX2 R207, R0 ;  /* 0x0000000000cf7308 */ /* 0x0002e20000000800 */
[----:B------:R-:W-:Y:S02]  /*aa30*/  FMUL.FTZ R97, R135, R97 ;  /* 0x0000006187617220 */ /* 0x000fe40000410000 */
[C---:B------:R-:W-:Y:S02]  /*aa40*/  FMUL.FTZ R98, R133.reuse, R98 ;  /* 0x0000006285627220 */ /* 0x040fe40000410000 */
[----:B--2---:R-:W-:Y:S02]  /*aa50*/  FFMA.FTZ R3, R8, c[0x0][0x2d0], -R164 ;  /* 0x0000b40008037a23 */ /* 0x004fe400000108a4 */
[----:B------:R-:W-:Y:S02]  /*aa60*/  FMUL.FTZ R8, R132, R144 ;  /* 0x0000009084087220 */ /* 0x000fe40000410000 */
[----:B------:R-:W-:Y:S01]  /*aa70*/  FMUL.FTZ R99, R133, R99 ;  /* 0x0000006385637220 */ /* 0x000fe20000410000 */
[----:B------:R2:W-:Y:S01]  /*aa80*/  MUFU.EX2 R180, R3 ;  /* 0x0000000300b47308 */ /* 0x0005e20000000800 */
[C---:B------:R-:W-:Y:S02]  /*aa90*/  FMUL.FTZ R84, R135.reuse, R84 ;  /* 0x0000005487547220 */ /* 0x040fe40000410000 */
[----:B------:R-:W-:Y:S02]  /*aaa0*/  FMUL.FTZ R85, R135, R85 ;  /* 0x0000005587557220 */ /* 0x000fe40000410000 */
[C---:B------:R-:W-:Y:S02]  /*aab0*/  FMUL.FTZ R86, R133.reuse, R86 ;  /* 0x0000005685567220 */ /* 0x040fe40000410000 */
[----:B------:R-:W-:Y:S03]  /*aac0*/  FMUL.FTZ R87, R133, R87 ;  /* 0x0000005785577220 */ /* 0x000fe60000410000 */
[----:B------:R4:W-:Y:S01]  /*aad0*/  MUFU.EX2 R172, R35 ;  /* 0x0000002300ac7308 */ /* 0x0009e20000000800 */
[----:B-1----:R-:W-:Y:S01]  /*aae0*/  FADD.FTZ R0, -R2, R134 ;  /* 0x0000008602007221 */ /* 0x002fe20000010100 */
[----:B---3--:R-:W-:Y:S01]  /*aaf0*/  F2FP.BF16.PACK_AB R143, R207, R208 ;  /* 0x000000d0cf8f723e */ /* 0x008fe200000010ff */
[----:B------:R-:W-:Y:S02]  /*ab00*/  FFMA.FTZ R134, R49, c[0x0][0x2d0], -R165 ;  /* 0x0000b40031867a23 */ /* 0x000fe400000108a5 */
[----:B------:R-:W-:Y:S05]  /*ab10*/  FMUL.FTZ R0, R0, c[0x0][0x2d0] ;  /* 0x0000b40000007a20 */ /* 0x000fea0000410000 */
[----:B------:R1:W3:Y:S01]  /*ab20*/  MUFU.EX2 R169, R24 ;  /* 0x0000001800a97308 */ /* 0x0002e20000000800 */
[----:B------:R-:W-:Y:S02]  /*ab30*/  FFMA.FTZ R49, R38, c[0x0][0x2d0], -R166 ;  /* 0x0000b40026317a23 */ /* 0x000fe400000108a6 */
[--C-:B--2---:R-:W-:Y:S02]  /*ab40*/  FFMA.FTZ R3, R9, c[0x0][0x2d0], -R164.reuse ;  /* 0x0000b40009037a23 */ /* 0x104fe400000108a4 */
[----:B------:R-:W-:Y:S05]  /*ab50*/  FMUL.FTZ R9, R132, R145 ;  /* 0x0000009184097220 */ /* 0x000fea0000410000 */
[----:B------:R2:W5:Y:S01]  /*ab60*/  MUFU.EX2 R182, R3 ;  /* 0x0000000300b67308 */ /* 0x0005620000000800 */
[----:B----4-:R-:W-:Y:S09]  /*ab70*/  LDSM.16.MT88.4 R32, [R186+0x400] ;  /* 0x00040000ba20783b */ /* 0x010ff20000004200 */
[----:B------:R-:W4:Y:S01]  /*ab80*/  MUFU.EX2 R0, R0 ;  /* 0x0000000000007308 */ /* 0x000f220000000800 */
[--C-:B-1----:R-:W-:Y:S01]  /*ab90*/  FFMA.FTZ R24, R28, c[0x0][0x2d0], -R164.reuse ;  /* 0x0000b4001c187a23 */ /* 0x102fe200000108a4 */
[----:B---3--:R-:W-:Y:S08]  /*aba0*/  F2FP.BF16.PACK_AB R28, R170, R169 ;  /* 0x000000a9aa1c723e */ /* 0x008ff000000010ff */
[----:B------:R-:W-:Y:S01]  /*abb0*/  MUFU.EX2 R48, R48 ;  /* 0x0000003000307308 */ /* 0x000fe20000000800 */
[--C-:B--2---:R-:W-:Y:S01]  /*abc0*/  FFMA.FTZ R3, R12, c[0x0][0x2d0], -R164.reuse ;  /* 0x0000b4000c037a23 */ /* 0x104fe200000108a4 */
[----:B-----5:R-:W-:Y:S01]  /*abd0*/  F2FP.BF16.PACK_AB R144, R182, R180 ;  /* 0x000000b4b690723e */ /* 0x020fe200000010ff */
[----:B------:R-:W-:Y:S07]  /*abe0*/  FMUL.FTZ R12, R132, R152 ;  /* 0x00000098840c7220 */ /* 0x000fee0000410000 */
[----:B------:R1:W-:Y:S01]  /*abf0*/  MUFU.EX2 R205, R3 ;  /* 0x0000000300cd7308 */ /* 0x0003e20000000800 */
[C---:B----4-:R-:W-:Y:S02]  /*ac00*/  FMUL.FTZ R106, R0.reuse, R106 ;  /* 0x0000006a006a7220 */ /* 0x050fe40000410000 */
        /* <DEDUP_REMOVED lines=11> */
[----:B-1----:R-:W-:Y:S02]  /*acc0*/  FFMA.FTZ R3, R13, c[0x0][0x2d0], -R164 ;  /* 0x0000b4000d037a23 */ /* 0x002fe400000108a4 */
[----:B------:R-:W-:Y:S02]  /*acd0*/  FMUL.FTZ R13, R132, R153 ;  /* 0x00000099840d7220 */ /* 0x000fe40000410000 */
[C---:B------:R-:W-:Y:S02]  /*ace0*/  FMUL.FTZ R62, R0.reuse, R62 ;  /* 0x0000003e003e7220 */ /* 0x040fe40000410000 */
[C---:B------:R-:W-:Y:S01]  /*acf0*/  FMUL.FTZ R63, R0.reuse, R63 ;  /* 0x0000003f003f7220 */ /* 0x040fe20000410000 */
[----:B------:R1:W2:Y:S01]  /*ad00*/  MUFU.EX2 R206, R3 ;  /* 0x0000000300ce7308 */ /* 0x0002a20000000800 */
        /* <DEDUP_REMOVED lines=9> */
[----:B-1----:R-:W-:Y:S04]  /*ada0*/  FMUL.FTZ R3, R2, c[0x0][0x2d0] ;  /* 0x0000b40002037a20 */ /* 0x002fe80000410000 */
[--C-:B------:R-:W-:Y:S02]  /*adb0*/  FFMA.FTZ R4, R10, c[0x0][0x2d0], -R3.reuse ;  /* 0x0000b4000a047a23 */ /* 0x100fe40000010803 */
[----:B------:R-:W-:Y:S01]  /*adc0*/  FMUL.FTZ R10, R0, R146 ;  /* 0x00000092000a7220 */ /* 0x000fe20000410000 */
[----:B--2---:R-:W-:Y:S01]  /*add0*/  F2FP.BF16.PACK_AB R146, R206, R205 ;  /* 0x000000cdce92723e */ /* 0x004fe200000010ff */
[----:B------:R1:W-:Y:S01]  /*ade0*/  MUFU.EX2 R179, R4 ;  /* 0x0000000400b37308 */ /* 0x0003e20000000800 */
[--C-:B------:R-:W-:Y:S02]  /*adf0*/  FFMA.FTZ R26, R26, c[0x0][0x2d0], -R3.reuse ;  /* 0x0000b4001a1a7a23 */ /* 0x100fe40000010803 */
[--C-:B------:R-:W-:Y:S02]  /*ae00*/  FFMA.FTZ R27, R27, c[0x0][0x2d0], -R3.reuse ;  /* 0x0000b4001b1b7a23 */ /* 0x100fe40000010803 */
[--C-:B------:R-:W-:Y:S02]  /*ae10*/  FFMA.FTZ R39, R42, c[0x0][0x2d0], -R3.reuse ;  /* 0x0000b4002a277a23 */ /* 0x100fe40000010803 */
[--C-:B------:R-:W-:Y:S03]  /*ae20*/  FFMA.FTZ R38, R43, c[0x0][0x2d0], -R3.reuse ;  /* 0x0000b4002b267a23 */ /* 0x100fe60000010803 */
[----:B------:R-:W-:Y:S10]  /*ae30*/  MUFU.EX2 R167, R26 ;  /* 0x0000001a00a77308 */ /* 0x000ff40000000800 */
[----:B------:R-:W-:Y:S01]  /*ae40*/  MUFU.EX2 R168, R27 ;  /* 0x0000001b00a87308 */ /* 0x000fe20000000800 */
[--C-:B-1----:R-:W-:Y:S02]  /*ae50*/  FFMA.FTZ R4, R11, c[0x0][0x2d0], -R3.reuse ;  /* 0x0000b4000b047a23 */ /* 0x102fe40000010803 */
[----:B------:R-:W-:Y:S07]  /*ae60*/  FMUL.FTZ R11, R0, R147 ;  /* 0x00000093000b7220 */ /* 0x000fee0000410000 */
[----:B------:R1:W2:Y:S10]  /*ae70*/  MUFU.EX2 R181, R4 ;  /* 0x0000000400b57308 */ /* 0x0002b40000000800 */
[----:B------:R-:W-:Y:S10]  /*ae80*/  MUFU.EX2 R39, R39 ;  /* 0x0000002700277308 */ /* 0x000ff40000000800 */
[----:B------:R-:W-:Y:S01]  /*ae90*/  MUFU.EX2 R38, R38 ;  /* 0x0000002600267308 */ /* 0x000fe20000000800 */
[--C-:B-1----:R-:W-:Y:S01]  /*aea0*/  FFMA.FTZ R4, R14, c[0x0][0x2d0], -R3.reuse ;  /* 0x0000b4000e047a23 */ /* 0x102fe20000010803 */
[----:B--2---:R-:W-:Y:S01]  /*aeb0*/  F2FP.BF16.PACK_AB R145, R181, R179 ;  /* 0x000000b3b591723e */ /* 0x004fe200000010ff */
[C---:B------:R-:W-:Y:S07]  /*aec0*/  FMUL.FTZ R14, R0.reuse, R154 ;  /* 0x0000009a000e7220 */ /* 0x040fee0000410000 */
[----:B------:R1:W2:Y:S10]  /*aed0*/  MUFU.EX2 R203, R4 ;  /* 0x0000000400cb7308 */ /* 0x0002b40000000800 */
[----:B------:R-:W-:Y:S01]  /*aee0*/  MUFU.EX2 R43, R44 ;  /* 0x0000002c002b7308 */ /* 0x000fe20000000800 */
[----:B-1----:R-:W-:Y:S02]  /*aef0*/  FFMA.FTZ R4, R15, c[0x0][0x2d0], -R3 ;  /* 0x0000b4000f047a23 */ /* 0x002fe40000010803 */
[C---:B------:R-:W-:Y:S07]  /*af00*/  FMUL.FTZ R15, R0.reuse, R155 ;  /* 0x0000009b000f7220 */ /* 0x040fee0000410000 */
[----:B------:R1:W3:Y:S01]  /*af10*/  MUFU.EX2 R204, R4 ;  /* 0x0000000400cc7308 */ /* 0x0002e20000000800 */
[----:B------:R-:W-:Y:S04]  /*af20*/  FFMA.FTZ R0, R0, R244, R179 ;  /* 0x000000f400007223 */ /* 0x000fe800000100b3 */
[----:B------:R-:W-:Y:S04]  /*af30*/  FADD.FTZ R0, R181, R0 ;  /* 0x00000000b5007221 */ /* 0x000fe80000010000 */
[----:B--2---:R-:W-:Y:S02]  /*af40*/  FADD.FTZ R0, R203, R0 ;  /* 0x00000000cb007221 */ /* 0x004fe40000010000 */
[----:B-1----:R-:W-:Y:S01]  /*af50*/  FMUL.FTZ R4, R135, R148 ;  /* 0x0000009487047220 */ /* 0x002fe20000410000 */
[C---:B---3--:R-:W-:Y:S01]  /*af60*/  F2FP.BF16.PACK_AB R147, R204.reuse, R203 ;  /* 0x000000cbcc93723e */ /* 0x048fe200000010ff */
[----:B------:R-:W1:Y:S01]  /*af70*/  LDSM.16.MT88.4 R148, [R186] ;  /* 0x00000000ba94783b */ /* 0x000e620000004200 */
[----:B------:R-:W-:Y:S04]  /*af80*/  FADD.FTZ R0, R204, R0 ;  /* 0x00000000cc007221 */ /* 0x000fe80000010000 */
[-C--:B------:R-:W-:Y:S08]  /*af90*/  HMMA.16816.F32.BF16 R4, R140, R160.reuse, R4 ;  /* 0x000000a08c04723c */ /* 0x080ff00000041804 */
[C---:B------:R-:W-:Y:S08]  /*afa0*/  HMMA.16816.F32.BF16 R8, R144.reuse, R160, R8 ;  /* 0x000000a09008723c */ /* 0x040ff00000041808 */
[-C--:B------:R-:W-:Y:S08]  /*afb0*/  HMMA.16816.F32.BF16 R12, R144, R162.reuse, R12 ;  /* 0x000000a2900c723c */ /* 0x080ff0000004180c */
[C---:B------:R-:W-:Y:S01]  /*afc0*/  HMMA.16816.F32.BF16 R16, R140.reuse, R162, R16 ;  /* 0x000000a28c10723c */ /* 0x040fe20000041810 */
[----:B------:R2:W-:Y:S07]  /*afd0*/  MUFU.EX2 R162, R24 ;  /* 0x0000001800a27308 */ /* 0x0005ee0000000800 */
[-C--:B-1----:R-:W-:Y:S08]  /*afe0*/  HMMA.16816.F32.BF16 R100, R140, R148.reuse, R100 ;  /* 0x000000948c64723c */ /* 0x082ff00000041864 */
[C---:B------:R-:W-:Y:S01]  /*aff0*/  HMMA.16816.F32.BF16 R104, R144.reuse, R148, R104 ;  /* 0x000000949068723c */ /* 0x040fe20000041868 */
[----:B--2---:R-:W-:Y:S07]  /*b000*/  LDSM.16.MT88.4 R24, [R185+0x400] ;  /* 0x00040000b918783b */ /* 0x004fee0000004200 */
        /* <DEDUP_REMOVED lines=22> */
[----:B------:R-:W-:Y:S02]  /*b170*/  F2FP.BF16.PACK_AB R29, R168, R167 ;  /* 0x000000a7a81d723e */ /* 0x000fe400000010ff */
[----:B------:R-:W-:Y:S01]  /*b180*/  F2FP.BF16.PACK_AB R21, R175, R176 ;  /* 0x000000b0af15723e */ /* 0x000fe200000010ff */
[--C-:B------:R-:W-:Y:S01]  /*b190*/  FFMA.FTZ R145, R36, c[0x0][0x2d0], -R165.reuse ;  /* 0x0000b40024917a23 */ /* 0x100fe200000108a5 */
[----:B------:R-:W-:Y:S04]  /*b1a0*/  HMMA.16816.F32.BF16 R96, R140, R22, R96 ;  /* 0x000000168c60723c */ /* 0x000fe80000041860 */
[----:B------:R-:W-:Y:S02]  /*b1b0*/  FFMA.FTZ R144, R37, c[0x0][0x2d0], -R165 ;  /* 0x0000b40025907a23 */ /* 0x000fe400000108a5 */
[--C-:B------:R-:W-:Y:S01]  /*b1c0*/  FFMA.FTZ R37, R46, c[0x0][0x2d0], -R3.reuse ;  /* 0x0000b4002e257a23 */ /* 0x100fe20000010803 */
[----:B------:R-:W-:Y:S01]  /*b1d0*/  F2FP.BF16.PACK_AB R22, R173, R174 ;  /* 0x000000aead16723e */ /* 0x000fe200000010ff */
[----:B------:R-:W-:Y:S01]  /*b1e0*/  MUFU.EX2 R46, R145 ;  /* 0x00000091002e7308 */ /* 0x000fe20000000800 */
[----:B------:R-:W-:Y:S03]  /*b1f0*/  F2FP.BF16.PACK_AB R23, R172, R171 ;  /* 0x000000abac17723e */ /* 0x000fe600000010ff */
[----:B------:R-:W-:Y:S02]  /*b200*/  FFMA.FTZ R36, R50, c[0x0][0x2d0], -R166 ;  /* 0x0000b40032247a23 */ /* 0x000fe400000108a6 */
[--C-:B------:R-:W-:Y:S02]  /*b210*/  FFMA.FTZ R50, R41, c[0x0][0x2d0], -R164.reuse ;  /* 0x0000b40029327a23 */ /* 0x100fe400000108a4 */
[----:B------:R-:W-:Y:S02]  /*b220*/  FFMA.FTZ R41, R45, c[0x0][0x2d0], -R164 ;  /* 0x0000b4002d297a23 */ /* 0x000fe400000108a4 */
[----:B------:R-:W-:Y:S01]  /*b230*/  MUFU.EX2 R140, R144 ;  /* 0x00000090008c7308 */ /* 0x000fe20000000800 */
[--C-:B-1----:R-:W-:Y:S01]  /*b240*/  FFMA.FTZ R20, R30, c[0x0][0x2d0], -R3.reuse ;  /* 0x0000b4001e147a23 */ /* 0x102fe20000010803 */
[----:B--2---:R-:W-:Y:S08]  /*b250*/  F2FP.BF16.PACK_AB R30, R163, R162 ;  /* 0x000000a2a31e723e */ /* 0x004ff000000010ff */
[----:B------:R1:W-:Y:S10]  /*b260*/  MUFU.EX2 R161, R20 ;  /* 0x0000001400a17308 */ /* 0x0003f40000000800 */
[----:B------:R-:W-:Y:S10]  /*b270*/  MUFU.EX2 R45, R51 ;  /* 0x00000033002d7308 */ /* 0x000ff40000000800 */
[----:B------:R-:W-:Y:S01]  /*b280*/  MUFU.EX2 R42, R50 ;  /* 0x00000032002a7308 */ /* 0x000fe20000000800 */
[--C-:B-1----:R-:W-:Y:S02]  /*b290*/  FFMA.FTZ R20, R31, c[0x0][0x2d0], -R3.reuse ;  /* 0x0000b4001f147a23 */ /* 0x102fe40000010803 */
[----:B------:R-:W-:Y:S07]  /*b2a0*/  FFMA.FTZ R3, R47, c[0x0][0x2d0], -R3 ;  /* 0x0000b4002f037a23 */ /* 0x000fee0000010803 */
[----:B------:R1:W2:Y:S10]  /*b2b0*/  MUFU.EX2 R160, R20 ;  /* 0x0000001400a07308 */ /* 0x0002b40000000800 */
[----:B------:R-:W-:Y:S10]  /*b2c0*/  MUFU.EX2 R47, R49 ;  /* 0x00000031002f7308 */ /* 0x000ff40000000800 */
[----:B------:R-:W-:Y:S01]  /*b2d0*/  MUFU.EX2 R49, R36 ;  /* 0x0000002400317308 */ /* 0x000fe20000000800 */
[----:B-1----:R-:W-:Y:S02]  /*b2e0*/  F2FP.BF16.PACK_AB R20, R178, R177 ;  /* 0x000000b1b214723e */ /* 0x002fe400000010ff */
[----:B--2---:R-:W-:Y:S07]  /*b2f0*/  F2FP.BF16.PACK_AB R31, R160, R161 ;  /* 0x000000a1a01f723e */ /* 0x004fee00000010ff */
[----:B------:R-:W1:Y:S01]  /*b300*/  MUFU.EX2 R41, R41 ;  /* 0x0000002900297308 */ /* 0x000e620000000800 */
[-C--:B------:R-:W-:Y:S08]  /*b310*/  HMMA.16816.F32.BF16 R4, R20, R24.reuse, R4 ;  /* 0x000000181404723c */ /* 0x080ff00000041804 */
[C---:B------:R-:W-:Y:S01]  /*b320*/  HMMA.16816.F32.BF16 R8, R28.reuse, R24, R8 ;  /* 0x000000181c08723c */ /* 0x040fe20000041808 */
[----:B------:R-:W-:Y:S07]  /*b330*/  MUFU.EX2 R37, R37 ;  /* 0x0000002500257308 */ /* 0x000fee0000000800 */
[-C--:B------:R-:W-:Y:S03]  /*b340*/  HMMA.16816.F32.BF16 R12, R28, R26.reuse, R12 ;  /* 0x0000001a1c0c723c */ /* 0x080fe6000004180c */
[----:B------:R2:W3:Y:S05]  /*b350*/  MUFU.EX2 R36, R3 ;  /* 0x0000000300247308 */ /* 0x0004ea0000000800 */
[C---:B------:R-:W-:Y:S01]  /*b360*/  HMMA.16816.F32.BF16 R16, R20.reuse, R26, R16 ;  /* 0x0000001a1410723c */ /* 0x040fe20000041810 */
[----:B------:R-:W4:Y:S07]  /*b370*/  LDSM.16.MT88.4 R24, [R185+0x1000] ;  /* 0x00100000b918783b */ /* 0x000f2e0000004200 */
[-C--:B------:R-:W-:Y:S08]  /*b380*/  HMMA.16816.F32.BF16 R100, R20, R32.reuse, R100 ;  /* 0x000000201464723c */ /* 0x080ff00000041864 */
[C---:B------:R-:W-:Y:S04]  /*b390*/  HMMA.16816.F32.BF16 R104, R28.reuse, R32, R104 ;  /* 0x000000201c68723c */ /* 0x040fe80000041868 */
[----:B--2---:R-:W-:Y:S04]  /*b3a0*/  FFMA.FTZ R3, R135, R241, R200 ;  /* 0x000000f187037223 */ /* 0x004fe800000100c8 */
[-C--:B------:R-:W-:Y:S04]  /*b3b0*/  HMMA.16816.F32.BF16 R108, R28, R34.reuse, R108 ;  /* 0x000000221c6c723c */ /* 0x080fe8000004186c */
[----:B------:R-:W-:Y:S04]  /*b3c0*/  FADD.FTZ R3, R201, R3 ;  /* 0x00000003c9037221 */ /* 0x000fe80000010000 */
[C---:B------:R-:W-:Y:S01]  /*b3d0*/  HMMA.16816.F32.BF16 R112, R20.reuse, R34, R112 ;  /* 0x000000221470723c */ /* 0x040fe20000041870 */
[----:B------:R-:W2:Y:S03]  /*b3e0*/  LDSM.16.MT88.4 R32, [R186+0x1000] ;  /* 0x00100000ba20783b */ /* 0x000ea60000004200 */
[----:B------:R-:W-:Y:S04]  /*b3f0*/  FADD.FTZ R3, R209, R3 ;  /* 0x00000003d1037221 */ /* 0x000fe80000010000 */
[----:B------:R-:W-:Y:S01]  /*b400*/  FADD.FTZ R3, R210, R3 ;  /* 0x00000003d2037221 */ /* 0x000fe20000010000 */
[-C--:B----4-:R-:W-:Y:S03]  /*b410*/  HMMA.16816.F32.BF16 R116, R20, R24.reuse, R116 ;  /* 0x000000181474723c */ /* 0x090fe60000041874 */
[----:B------:R-:W-:Y:S04]  /*b420*/  FADD.FTZ R3, R177, R3 ;  /* 0x00000003b1037221 */ /* 0x000fe80000010000 */
[----:B------:R-:W-:Y:S01]  /*b430*/  FADD.FTZ R3, R178, R3 ;  /* 0x00000003b2037221 */ /* 0x000fe20000010000 */
[C---:B------:R-:W-:Y:S08]  /*b440*/  HMMA.16816.F32.BF16 R120, R28.reuse, R24, R120 ;  /* 0x000000181c78723c */ /* 0x040ff00000041878 */
[-C--:B------:R-:W-:Y:S08]  /*b450*/  HMMA.16816.F32.BF16 R124, R28, R26.reuse, R124 ;  /* 0x0000001a1c7c723c */ /* 0x080ff0000004187c */
[C---:B------:R-:W-:Y:S01]  /*b460*/  HMMA.16816.F32.BF16 R128, R20.reuse, R26, R128 ;  /* 0x0000001a1480723c */ /* 0x040fe20000041880 */
[----:B------:R-:W4:Y:S07]  /*b470*/  LDSM.16.MT88.4 R24, [R185+0x1c00] ;  /* 0x001c0000b918783b */ /* 0x000f2e0000004200 */
[-C--:B--2---:R-:W-:Y:S08]  /*b480*/  HMMA.16816.F32.BF16 R52, R20, R32.reuse, R52 ;  /* 0x000000201434723c */ /* 0x084ff00000041834 */
[C---:B------:R-:W-:Y:S08]  /*b490*/  HMMA.16816.F32.BF16 R56, R28.reuse, R32, R56 ;  /* 0x000000201c38723c */ /* 0x040ff00000041838 */
[-C--:B------:R-:W-:Y:S08]  /*b4a0*/  HMMA.16816.F32.BF16 R60, R28, R34.reuse, R60 ;  /* 0x000000221c3c723c */ /* 0x080ff0000004183c */
[C---:B------:R-:W-:Y:S01]  /*b4b0*/  HMMA.16816.F32.BF16 R64, R20.reuse, R34, R64 ;  /* 0x000000221440723c */ /* 0x040fe20000041840 */
[----:B------:R-:W2:Y:S07]  /*b4c0*/  LDSM.16.MT88.4 R32, [R186+0x1c00] ;  /* 0x001c0000ba20783b */ /* 0x000eae0000004200 */
[-C--:B----4-:R-:W-:Y:S08]  /*b4d0*/  HMMA.16816.F32.BF16 R68, R20, R24.reuse, R68 ;  /* 0x000000181444723c */ /* 0x090ff00000041844 */
[C---:B------:R-:W-:Y:S07]  /*b4e0*/  HMMA.16816.F32.BF16 R72, R28.reuse, R24, R72 ;  /* 0x000000181c48723c */ /* 0x040fee0000041848 */
[----:B------:R-:W-:Y:S01]  /*b4f0*/  FFMA.FTZ R25, R133, R243, R183 ;  /* 0x000000f385197223 */ /* 0x000fe200000100b7 */
[-C--:B------:R-:W-:Y:S04]  /*b500*/  HMMA.16816.F32.BF16 R76, R28, R26.reuse, R76 ;  /* 0x0000001a1c4c723c */ /* 0x080fe8000004184c */
[----:B------:R-:W-:Y:S04]  /*b510*/  FFMA.FTZ R24, R132, R242, R180 ;  /* 0x000000f284187223 */ /* 0x000fe800000100b4 */
[C---:B------:R-:W-:Y:S07]  /*b520*/  HMMA.16816.F32.BF16 R80, R20.reuse, R26, R80 ;  /* 0x0000001a1450723c */ /* 0x040fee0000041850 */
[----:B-1----:R-:W-:Y:S01]  /*b530*/  F2FP.BF16.PACK_AB R26, R41, R43 ;  /* 0x0000002b291a723e */ /* 0x002fe200000010ff */
[-C--:B--2---:R-:W-:Y:S04]  /*b540*/  HMMA.16816.F32.BF16 R84, R20, R32.reuse, R84 ;  /* 0x000000201454723c */ /* 0x084fe80000041854 */
[----:B---3--:R-:W-:Y:S04]  /*b550*/  F2FP.BF16.PACK_AB R27, R36, R37 ;  /* 0x00000025241b723e */ /* 0x008fe800000010ff */
[C---:B------:R-:W-:Y:S07]  /*b560*/  HMMA.16816.F32.BF16 R88, R28.reuse, R32, R88 ;  /* 0x000000201c58723c */ /* 0x040fee0000041858 */
[----:B------:R-:W-:Y:S01]  /*b570*/  FADD.FTZ R33, R202, R25 ;  /* 0x00000019ca217221 */ /* 0x000fe20000010000 */
[-C--:B------:R-:W-:Y:S01]  /*b580*/  HMMA.16816.F32.BF16 R92, R28, R34.reuse, R92 ;  /* 0x000000221c5c723c */ /* 0x080fe2000004185c */
[----:B------:R-:W-:Y:S03]  /*b590*/  LDSM.16.MT88.4 R28, [R186+0x1400] ;  /* 0x00140000ba1c783b */ /* 0x000fe60000004200 */
[----:B------:R-:W-:Y:S01]  /*b5a0*/  F2FP.BF16.PACK_AB R25, R38, R39 ;  /* 0x000000272619723e */ /* 0x000fe200000010ff */
[----:B------:R-:W-:Y:S01]  /*b5b0*/  FADD.FTZ R32, R182, R24 ;  /* 0x00000018b6207221 */ /* 0x000fe20000010000 */
[----:B------:R-:W-:Y:S02]  /*b5c0*/  F2FP.BF16.PACK_AB R24, R42, R40 ;  /* 0x000000282a18723e */ /* 0x000fe400000010ff */
        /* <DEDUP_REMOVED lines=60> */
[----:B------:R-:W-:Y:S01]  /*b990*/  FADD.FTZ R241, R134, R6 ;  /* 0x0000000686f17221 */ /* 0x000fe20000010000 */
[----:B------:R-:W-:Y:S01]  /*b9a0*/  MOV R134, R2 ;  /* 0x0000000200867202 */ /* 0x000fe20000000f00 */
[C---:B------:R-:W-:Y:S04]  /*b9b0*/  HMMA.16816.F32.BF16 R88, R24.reuse, R16, R88 ;  /* 0x000000101858723c */ /* 0x040fe80000041858 */
[----:B------:R-:W-:Y:S02]  /*b9c0*/  FADD.FTZ R243, R45, R4 ;  /* 0x000000042df37221 */ /* 0x000fe40000010000 */
[----:B------:R-:W-:Y:S02]  /*b9d0*/  FADD.FTZ R242, R41, R3 ;  /* 0x0000000329f27221 */ /* 0x000fe40000010000 */
[-C--:B------:R-:W-:Y:S04]  /*b9e0*/  HMMA.16816.F32.BF16 R92, R24, R18.reuse, R92 ;  /* 0x00000012185c723c */ /* 0x080fe8000004185c */
[----:B------:R-:W-:Y:S04]  /*b9f0*/  FADD.FTZ R244, R36, R0 ;  /* 0x0000000024f47221 */ /* 0x000fe80000010000 */
[----:B------:R-:W-:Y:S01]  /*ba00*/  HMMA.16816.F32.BF16 R96, R20, R18, R96 ;  /* 0x000000121460723c */ /* 0x000fe20000041860 */
[----:B------:R-:W-:-:S07]  /*ba10*/  @P2 BRA `(.L_x_2510) ;  /* 0xffffd69000002947 */ /* 0x000fce000383ffff */
.L_x_2507:
[----:B------:R-:W-:Y:S07]  /*ba20*/  @!UPT UIADD3 URZ, URZ, URZ, URZ ;  /* 0x0000003f3f3ff290 */ /* 0x000fee000fffe03f */
[----:B------:R-:W-:Y:S02]  /*ba30*/  MOV R9, 0x1f ;  /* 0x0000001f00097802 */ /* 0x000fe40000000f00 */
[----:B------:R-:W-:Y:S01]  /*ba40*/  MOV R8, 0xffffffff ;  /* 0xffffffff00087802 */ /* 0x000fe20000000f00 */
[----:B------:R-:W-:Y:S06]  /*ba50*/  BRA.DIV ~URZ, `(.L_x_2511) ;  /* 0x00005c827f007947 */ /* 0x000fec000b800000 */
[----:B------:R1:W2:Y:S02]  /*ba60*/  SHFL.BFLY PT, R0, R241, 0x2, 0x1f ;  /* 0x0c401f00f1007f89 */ /* 0x0002a400000e0000 */
.L_x_2591:
        /* <DEDUP_REMOVED lines=15> */
.L_x_2592:
        /* <DEDUP_REMOVED lines=73> */
[----:B------:R-:W-:Y:S01]  /*bff0*/  @P3 MOV R3, 0x3f317218 ;  /* 0x3f31721800033802 */ /* 0x000fe20000000f00 */
        /* <DEDUP_REMOVED lines=60> */
.L_x_2486:
        /* <DEDUP_REMOVED lines=19> */
.L_x_2514:
[----:B--2---:R-:W-:Y:S05]  /*c4f0*/  BSYNC B0 ;  /* 0x0000000000007941 */ /* 0x004fea0003800000 */
.L_x_2513:
        /* <DEDUP_REMOVED lines=130> */
.L_x_2517:
        /* <DEDUP_REMOVED lines=137> */
.L_x_2593:
[----:B------:R-:W-:Y:S05]  /*d5b0*/  BRA.DIV ~URZ, `(.L_x_2520) ;  /* 0x000044227f007947 */ /* 0x000fea000b800000 */
[----:B------:R3:W4:Y:S02]  /*d5c0*/  SHFL.IDX PT, R0, R13, RZ, 0x1c1f ;  /* 0x001c1fff0d007589 */ /* 0x00072400000e0000 */
.L_x_2594:
[----:B------:R-:W-:Y:S01]  /*d5d0*/  ISETP.GE.AND P0, PT, R11, R4, PT ;  /* 0x000000040b00720c */ /* 0x000fe20003f06270 */
[----:B------:R-:W-:-:S12]  /*d5e0*/  BSSY B0, `(.L_x_2521) ;  /* 0x0000012000007945 */ /* 0x000fd80003800000 */
[----:B------:R-:W-:Y:S05]  /*d5f0*/  @P0 BRA `(.L_x_2522) ;  /* 0x0000010000000947 */ /* 0x000fea0003800000 */
[----:B------:R-:W5:Y:S04]  /*d600*/  LDL.64 R64, [R1+0x10] ;  /* 0x0000100001407983 */ /* 0x000f680000100a00 */
[----:B---3--:R-:W3:Y:S04]  /*d610*/  LDL R5, [R1+0x18] ;  /* 0x0000180001057983 */ /* 0x008ee80000100800 */
[----:B----4-:R-:W4:Y:S04]  /*d620*/  LDL R15, [R1+0x70] ;  /* 0x00007000010f7983 */ /* 0x010f280000100800 */
[----:B--2---:R-:W2:Y:S01]  /*d630*/  LDL R14, [R1+0x6c] ;  /* 0x00006c00010e7983 */ /* 0x004ea20000100800 */
[----:B------:R-:W-:-:S13]  /*d640*/  ISETP.GE.AND P4, PT, R252, c[0x0][0x3c8], PT ;  /* 0x0000f200fc007a0c */ /* 0x000fda0003f86270 */
[----:B------:R-:W-:Y:S02]  /*d650*/  @!P4 LEA R6, P1, R252, R0, 0x1 ;  /* 0x00000000fc06c211 */ /* 0x000fe400078208ff */
[----:B-----5:R-:W-:Y:S02]  /*d660*/  ISETP.GE.AND P5, PT, R64, c[0x0][0x3c8], PT ;  /* 0x0000f20040007a0c */ /* 0x020fe40003fa6270 */
[----:B---3--:R-:W-:Y:S02]  /*d670*/  ISETP.GE.AND P3, PT, R5, c[0x0][0x3c8], PT ;  /* 0x0000f20005007a0c */ /* 0x008fe40003f66270 */
[----:B----4-:R-:W-:-:S09]  /*d680*/  @!P4 LEA.HI.X R7, R252, R10, R15, 0x1, P1 ;  /* 0x0000000afc07c211 */ /* 0x010fd200008f0c0f */
[CC--:B------:R-:W-:Y:S02]  /*d690*/  @!P5 LEA R8, P2, R64.reuse, R0.reuse, 0x1 ;  /* 0x000000004008d211 */ /* 0x0c0fe400078408ff */
[C---:B------:R-:W-:Y:S02]  /*d6a0*/  @!P3 LEA R2, P0, R5.reuse, R0, 0x1 ;  /* 0x000000000502b211 */ /* 0x040fe400078008ff */
[-C--:B------:R-:W-:Y:S02]  /*d6b0*/  @!P5 LEA.HI.X R9, R64, R10.reuse, R65, 0x1, P2 ;  /* 0x0000000a4009d211 */ /* 0x080fe400010f0c41 */
[----:B--2---:R-:W-:-:S03]  /*d6c0*/  @!P3 LEA.HI.X R3, R5, R10, R14, 0x1, P0 ;  /* 0x0000000a0503b211 */ /* 0x004fc600000f0c0e */
[----:B------:R2:W-:Y:S04]  /*d6d0*/  @!P5 ST.E.128 [R8.64], R24 ;  /* 0x000000180800d985 */ /* 0x0005e8000c101d06 */
[----:B------:R2:W-:Y:S04]  /*d6e0*/  @!P4 ST.E.128 [R6.64], R20 ;  /* 0x000000140600c985 */ /* 0x0005e8000c101d06 */
[----:B------:R2:W-:Y:S02]  /*d6f0*/  @!P3 ST.E.128 [R2.64], R16 ;  /* 0x000000100200b985 */ /* 0x0005e4000c101d06 */
.L_x_2522:
[----:B------:R-:W-:Y:S05]  /*d700*/  BSYNC B0 ;  /* 0x0000000000007941 */ /* 0x000fea0003800000 */
.L_x_2521:
[----:B------:R-:W-:Y:S05]  /*d710*/  BRA.DIV ~URZ, `(.L_x_2523) ;  /* 0x000043227f007947 */ /* 0x000fea000b800000 */
[----:B--2---:R2:W1:Y:S04]  /*d720*/  SHFL.IDX PT, R10, R12, 0x1, 0x1c1f ;  /* 0x003c1f000c0a7f89 */ /* 0x00446800000e0000 */
[----:B----4-:R2:W4:Y:S02]  /*d730*/  SHFL.IDX PT, R0, R13, 0x1, 0x1c1f ;  /* 0x003c1f000d007f89 */ /* 0x01052400000e0000 */
.L_x_2595:
[----:B------:R-:W-:Y:S01]  /*d740*/  IADD3 R2, R11, 0x20, RZ ;  /* 0x000000200b027810 */ /* 0x000fe20007ffe0ff */
[----:B------:R-:W-:Y:S03]  /*d750*/  BSSY B0, `(.L_x_2524) ;  /* 0x0000013000007945 */ /* 0x000fe60003800000 */
[----:B------:R-:W-:-:S13]  /*d760*/  ISETP.GE.AND P0, PT, R2, R4, PT ;  /* 0x000000040200720c */ /* 0x000fda0003f06270 */
[----:B------:R-:W-:Y:S05]  /*d770*/  @P0 BRA `(.L_x_2525) ;  /* 0x0000010000000947 */ /* 0x000fea0003800000 */
[----:B------:R-:W5:Y:S04]  /*d780*/  LDL.64 R16, [R1+0x10] ;  /* 0x0000100001107983 */ /* 0x000f680000100a00 */
[----:B--2---:R-:W2:Y:S04]  /*d790*/  LDL R5, [R1+0x18] ;  /* 0x0000180001057983 */ /* 0x004ea80000100800 */
[----:B---3--:R-:W3:Y:S04]  /*d7a0*/  LDL R15, [R1+0x70] ;  /* 0x00007000010f7983 */ /* 0x008ee80000100800 */
[----:B----4-:R-:W4:Y:S01]  /*d7b0*/  LDL R14, [R1+0x6c] ;  /* 0x00006c00010e7983 */ /* 0x010f220000100800 */
[----:B------:R-:W-:-:S13]  /*d7c0*/  ISETP.GE.AND P1, PT, R252, c[0x0][0x3c8], PT ;  /* 0x0000f200fc007a0c */ /* 0x000fda0003f26270 */
[----:B------:R-:W-:Y:S02]  /*d7d0*/  @!P1 LEA R6, P4, R252, R0, 0x1 ;  /* 0x00000000fc069211 */ /* 0x000fe400078808ff */
[----:B-----5:R-:W-:Y:S02]  /*d7e0*/  ISETP.GE.AND P2, PT, R16, c[0x0][0x3c8], PT ;  /* 0x0000f20010007a0c */ /* 0x020fe40003f46270 */
[----:B--2---:R-:W-:Y:S02]  /*d7f0*/  ISETP.GE.AND P0, PT, R5, c[0x0][0x3c8], PT ;  /* 0x0000f20005007a0c */ /* 0x004fe40003f06270 */
[----:B-1-3--:R-:W-:-:S09]  /*d800*/  @!P1 LEA.HI.X R7, R252, R10, R15, 0x1, P4 ;  /* 0x0000000afc079211 */ /* 0x00afd200020f0c0f */
[CC--:B------:R-:W-:Y:S02]  /*d810*/  @!P2 LEA R8, P5, R16.reuse, R0.reuse, 0x1 ;  /* 0x000000001008a211 */ /* 0x0c0fe400078a08ff */
[C---:B------:R-:W-:Y:S02]  /*d820*/  @!P0 LEA R2, P3, R5.reuse, R0, 0x1 ;  /* 0x0000000005028211 */ /* 0x040fe400078608ff */
[-C--:B------:R-:W-:Y:S02]  /*d830*/  @!P2 LEA.HI.X R9, R16, R10.reuse, R17, 0x1, P5 ;  /* 0x0000000a1009a211 */ /* 0x080fe400028f0c11 */
[----:B----4-:R-:W-:-:S03]  /*d840*/  @!P0 LEA.HI.X R3, R5, R10, R14, 0x1, P3 ;  /* 0x0000000a05038211 */ /* 0x010fc600018f0c0e */
[----:B------:R1:W-:Y:S04]  /*d850*/  @!P2 ST.E.128 [R8.64], R36 ;  /* 0x000000240800a985 */ /* 0x0003e8000c101d06 */
[----:B------:R1:W-:Y:S04]  /*d860*/  @!P1 ST.E.128 [R6.64], R32 ;  /* 0x0000002006009985 */ /* 0x0003e8000c101d06 */
[----:B------:R1:W-:Y:S02]  /*d870*/  @!P0 ST.E.128 [R2.64], R28 ;  /* 0x0000001c02008985 */ /* 0x0003e4000c101d06 */
.L_x_2525:
[----:B------:R-:W-:Y:S05]  /*d880*/  BSYNC B0 ;  /* 0x0000000000007941 */ /* 0x000fea0003800000 */
.L_x_2524:
[----:B------:R-:W-:Y:S05]  /*d890*/  BRA.DIV ~URZ, `(.L_x_2526) ;  /* 0x000042627f007947 */ /* 0x000fea000b800000 */
[----:B-1----:R1:W2:Y:S02]  /*d8a0*/  SHFL.IDX PT, R10, R12, 0x2, 0x1c1f ;  /* 0x005c1f000c0a7f89 */ /* 0x0022a400000e0000 */
.L_x_2596:
[----:B------:R-:W-:Y:S05]  /*d8b0*/  BRA.DIV ~URZ, `(.L_x_2527) ;  /* 0x000042b27f007947 */ /* 0x000fea000b800000 */
[----:B----4-:R4:W1:Y:S02]  /*d8c0*/  SHFL.IDX PT, R0, R13, 0x2, 0x1c1f ;  /* 0x005c1f000d007f89 */ /* 0x01086400000e0000 */
.L_x_2597:
[----:B------:R-:W-:Y:S01]  /*d8d0*/  IADD3 R2, R11, 0x40, RZ ;  /* 0x000000400b027810 */ /* 0x000fe20007ffe0ff */
[----:B------:R-:W-:Y:S03]  /*d8e0*/  BSSY B0, `(.L_x_2528) ;  /* 0x0000013000007945 */ /* 0x000fe60003800000 */
[----:B------:R-:W-:-:S13]  /*d8f0*/  ISETP.GE.AND P0, PT, R2, R4, PT ;  /* 0x000000040200720c */ /* 0x000fda0003f06270 */
[----:B------:R-:W-:Y:S05]  /*d900*/  @P0 BRA `(.L_x_2529) ;  /* 0x0000010000000947 */ /* 0x000fea0003800000 */
[----:B------:R-:W5:Y:S04]  /*d910*/  LDL.64 R16, [R1+0x10] ;  /* 0x0000100001107983 */ /* 0x000f680000100a00 */
[----:B---3--:R-:W3:Y:S04]  /*d920*/  LDL R5, [R1+0x18] ;  /* 0x0000180001057983 */ /* 0x008ee80000100800 */
[----:B----4-:R-:W4:Y:S04]  /*d930*/  LDL R15, [R1+0x70] ;  /* 0x00007000010f7983 */ /* 0x010f280000100800 */
[----:B--2---:R-:W2:Y:S01]  /*d940*/  LDL R14, [R1+0x6c] ;  /* 0x00006c00010e7983 */ /* 0x004ea20000100800 */
[----:B------:R-:W-:-:S13]  /*d950*/  ISETP.GE.AND P1, PT, R252, c[0x0][0x3c8], PT ;  /* 0x0000f200fc007a0c */ /* 0x000fda0003f26270 */
[----:B-1----:R-:W-:Y:S02]  /*d960*/  @!P1 LEA R6, P4, R252, R0, 0x1 ;  /* 0x00000000fc069211 */ /* 0x002fe400078808ff */
        /* <DEDUP_REMOVED lines=10> */
.L_x_2529:
[----:B------:R-:W-:Y:S05]  /*da10*/  BSYNC B0 ;  /* 0x0000000000007941 */ /* 0x000fea0003800000 */
.L_x_2528:
[----:B------:R-:W-:Y:S05]  /*da20*/  BRA.DIV ~URZ, `(.L_x_2530) ;  /* 0x000041a27f007947 */ /* 0x000fea000b800000 */
[----:B-1----:R1:W3:Y:S04]  /*da30*/  SHFL.IDX PT, R6, R12, 0x3, 0x1c1f ;  /* 0x007c1f000c067f89 */ /* 0x0022e800000e0000 */
[----:B------:R1:W4:Y:S02]  /*da40*/  SHFL.IDX PT, R0, R13, 0x3, 0x1c1f ;  /* 0x007c1f000d007f89 */ /* 0x00032400000e0000 */
.L_x_2598:
[----:B------:R-:W-:-:S04]  /*da50*/  IADD3 R2, R11, 0x60, RZ ;  /* 0x000000600b027810 */ /* 0x000fc80007ffe0ff */
[----:B------:R-:W-:-:S13]  /*da60*/  ISETP.GE.AND P0, PT, R2, R4, PT ;  /* 0x000000040200720c */ /* 0x000fda0003f06270 */
[----:B------:R-:W-:Y:S05]  /*da70*/  @P0 BRA `(.L_x_2531) ;  /* 0x0000247000000947 */ /* 0x000fea0003800000 */
[----:B-1234-:R-:W2:Y:S04]  /*da80*/  LDL.64 R12, [R1+0x10] ;  /* 0x00001000010c7983 */ /* 0x01eea80000100a00 */
[----:B------:R-:W3:Y:S04]  /*da90*/  LDL R8, [R1+0x70] ;  /* 0x0000700001087983 */ /* 0x000ee80000100800 */
[----:B------:R-:W4:Y:S01]  /*daa0*/  LDL R7, [R1+0x18] ;  /* 0x0000180001077983 */ /* 0x000f220000100800 */
[----:B------:R-:W-:-:S13]  /*dab0*/  ISETP.GE.AND P0, PT, R252, c[0x0][0x3c8], PT ;  /* 0x0000f200fc007a0c */ /* 0x000fda0003f06270 */
[----:B------:R-:W-:Y:S02]  /*dac0*/  @!P0 LEA R2, P2, R252, R0, 0x1 ;  /* 0x00000000fc028211 */ /* 0x000fe400078408ff */
[----:B--2---:R-:W-:Y:S02]  /*dad0*/  ISETP.GE.AND P1, PT, R12, c[0x0][0x3c8], PT ;  /* 0x0000f2000c007a0c */ /* 0x004fe40003f26270 */
[----:B---3--:R-:W-:-:S11]  /*dae0*/  @!P0 LEA.HI.X R3, R252, R6, R8, 0x1, P2 ;  /* 0x00000006fc038211 */ /* 0x008fd600010f0c08 */
[----:B------:R-:W-:-:S04]  /*daf0*/  @!P1 LEA R4, P3, R12, R0, 0x1 ;  /* 0x000000000c049211 */ /* 0x000fc800078608ff */
[----:B------:R-:W-:-:S05]  /*db00*/  @!P1 LEA.HI.X R5, R12, R6, R13, 0x1, P3 ;  /* 0x000000060c059211 */ /* 0x000fca00018f0c0d */
[----:B------:R1:W-:Y:S04]  /*db10*/  @!P1 ST.E.128 [R4.64], R60 ;  /* 0x0000003c04009985 */ /* 0x0003e8000c101d06 */
[----:B------:R1:W-:Y:S01]  /*db20*/  @!P0 ST.E.128 [R2.64], R56 ;  /* 0x0000003802008985 */ /* 0x0003e2000c101d06 */
[----:B----4-:R-:W-:-:S13]  /*db30*/  ISETP.GE.AND P0, PT, R7, c[0x0][0x3c8], PT ;  /* 0x0000f20007007a0c */ /* 0x010fda0003f06270 */
[----:B------:R-:W-:Y:S05]  /*db40*/  @P0 BRA `(.L_x_2531) ;  /* 0x000023a000000947 */ /* 0x000fea0003800000 */
[----:B------:R-:W2:Y:S01]  /*db50*/  LDL R8, [R1+0x6c] ;  /* 0x00006c0001087983 */ /* 0x000ea20000100800 */
[----:B-1----:R-:W-:-:S04]  /*db60*/  LEA R2, P0, R7, R0, 0x1 ;  /* 0x0000000007027211 */ /* 0x002fc800078008ff */
[----:B--2---:R-:W-:-:S05]  /*db70*/  LEA.HI.X R3, R7, R6, R8, 0x1, P0 ;  /* 0x0000000607037211 */ /* 0x004fca00000f0c08 */
[----:B------:R1:W-:Y:S01]  /*db80*/  ST.E.128 [R2.64], R52 ;  /* 0x0000003402007985 */ /* 0x0003e2000c101d06 */
[----:B------:R-:W-:Y:S05]  /*db90*/  BRA `(.L_x_2531) ;  /* 0x0000235000007947 */ /* 0x000fea0003800000 */
.L_x_2518:
        /* <DEDUP_REMOVED lines=35> */
.L_x_2599:
[----:B------:R-:W-:Y:S05]  /*ddd0*/  BRA.DIV ~URZ, `(.L_x_2533) ;  /* 0x00003f227f007947 */ /* 0x000fea000b800000 */
[----:B------:R3:W4:Y:S02]  /*dde0*/  SHFL.IDX PT, R0, R13, RZ, 0x1c1f ;  /* 0x001c1fff0d007589 */ /* 0x00072400000e0000 */
.L_x_2600:
        /* <DEDUP_REMOVED lines=74> */
.L_x_2535:
[----:B------:R-:W-:Y:S05]  /*e290*/  BSYNC B0 ;  /* 0x0000000000007941 */ /* 0x000fea0003800000 */
.L_x_2534:
[----:B------:R-:W-:Y:S05]  /*e2a0*/  BRA.DIV ~URZ, `(.L_x_2536) ;  /* 0x00003ab27f007947 */ /* 0x000fea000b800000 */
[----:B--2---:R2:W1:Y:S04]  /*e2b0*/  SHFL.IDX PT, R4, R12, 0x1, 0x1c1f ;  /* 0x003c1f000c047f89 */ /* 0x00446800000e0000 */
[----:B----4-:R2:W4:Y:S02]  /*e2c0*/  SHFL.IDX PT, R0, R13, 0x1, 0x1c1f ;  /* 0x003c1f000d007f89 */ /* 0x01052400000e0000 */
.L_x_2601:
        /* <DEDUP_REMOVED lines=74> */
.L_x_2538:
[----:B------:R-:W-:Y:S05]  /*e770*/  BSYNC B0 ;  /* 0x0000000000007941 */ /* 0x000fea0003800000 */
.L_x_2537:
[----:B------:R-:W-:Y:S05]  /*e780*/  BRA.DIV ~URZ, `(.L_x_2539) ;  /* 0x000036927f007947 */ /* 0x000fea000b800000 */
[----:B-1----:R1:W2:Y:S02]  /*e790*/  SHFL.IDX PT, R4, R12, 0x2, 0x1c1f ;  /* 0x005c1f000c047f89 */ /* 0x0022a400000e0000 */
.L_x_2602:
[----:B------:R-:W-:Y:S05]  /*e7a0*/  BRA.DIV ~URZ, `(.L_x_2540) ;  /* 0x000036e27f007947 */ /* 0x000fea000b800000 */
[----:B----4-:R4:W1:Y:S02]  /*e7b0*/  SHFL.IDX PT, R0, R13, 0x2, 0x1c1f ;  /* 0x005c1f000d007f89 */ /* 0x01086400000e0000 */
.L_x_2603:
        /* <DEDUP_REMOVED lines=74> */
.L_x_2542:
[----:B------:R-:W-:Y:S05]  /*ec60*/  BSYNC B0 ;  /* 0x0000000000007941 */ /* 0x000fea0003800000 */
.L_x_2541:
[----:B------:R-:W-:Y:S05]  /*ec70*/  BRA.DIV ~URZ, `(.L_x_2543) ;  /* 0x000032727f007947 */ /* 0x000fea000b800000 */
[----:B--2---:R2:W3:Y:S04]  /*ec80*/  SHFL.IDX PT, R4, R12, 0x3, 0x1c1f ;  /* 0x007c1f000c047f89 */ /* 0x0044e800000e0000 */
[----:B-1----:R2:W1:Y:S02]  /*ec90*/  SHFL.IDX PT, R0, R13, 0x3, 0x1c1f ;  /* 0x007c1f000d007f89 */ /* 0x00246400000e0000 */
.L_x_2604:
        /* <DEDUP_REMOVED lines=75> */
.L_x_2516:
        /* <DEDUP_REMOVED lines=22> */
.L_x_2544:
        /* <DEDUP_REMOVED lines=57> */
.L_x_2546:
[----:B------:R-:W-:Y:S05]  /*f640*/  BSYNC B0 ;  /* 0x0000000000007941 */ /* 0x000fea0003800000 */
.L_x_2545:
        /* <DEDUP_REMOVED lines=44> */
.L_x_2605:
[----:B------:R-:W-:Y:S05]  /*f910*/  BRA.DIV ~URZ, `(.L_x_2548) ;  /* 0x000027027f007947 */ /* 0x000fea000b800000 */
[----:B------:R3:W4:Y:S02]  /*f920*/  SHFL.IDX PT, R0, R12, RZ, 0x1c1f ;  /* 0x001c1fff0c007589 */ /* 0x00072400000e0000 */
.L_x_2606:
[----:B------:R-:W-:Y:S01]  /*f930*/  IMAD R10, R19, c[0x0][0x4e8], RZ ;  /* 0x00013a00130a7a24 */ /* 0x000fe200078e02ff */
[----:B------:R-:W-:Y:S04]  /*f940*/  BSSY B0, `(.L_x_2549) ;  /* 0x0000013000007945 */ /* 0x000fe80003800000 */
[----:B------:R-:W-:-:S13]  /*f950*/  ISETP.GE.AND P0, PT, R11, R10, PT ;  /* 0x0000000a0b00720c */ /* 0x000fda0003f06270 */
        /* <DEDUP_REMOVED lines=14> */
[----:B------:R2:W-:Y:S04]  /*fa40*/  @!P2 ST.E.128 [R6.64], RZ ;  /* 0x000000ff0600a985 */ /* 0x0005e8000c101d06 */
[----:B------:R2:W-:Y:S04]  /*fa50*/  @!P1 ST.E.128 [R4.64], RZ ;  /* 0x000000ff04009985 */ /* 0x0005e8000c101d06 */
[----:B------:R2:W-:Y:S02]  /*fa60*/  @!P0 ST.E.128 [R2.64], RZ ;  /* 0x000000ff02008985 */ /* 0x0005e4000c101d06 */
.L_x_2550:
[----:B------:R-:W-:Y:S05]  /*fa70*/  BSYNC B0 ;  /* 0x0000000000007941 */ /* 0x000fea0003800000 */
.L_x_2549:
[----:B------:R-:W-:Y:S05]  /*fa80*/  BRA.DIV ~URZ, `(.L_x_2551) ;  /* 0x000025f27f007947 */ /* 0x000fea000b800000 */
[----:B--2---:R2:W1:Y:S04]  /*fa90*/  SHFL.IDX PT, R8, R9, 0x1, 0x1c1f ;  /* 0x003c1f0009087f89 */ /* 0x00446800000e0000 */
[----:B----4-:R2:W4:Y:S02]  /*faa0*/  SHFL.IDX PT, R0, R12, 0x1, 0x1c1f ;  /* 0x003c1f000c007f89 */ /* 0x01052400000e0000 */
.L_x_2607:
        /* <DEDUP_REMOVED lines=17> */
[----:B------:R1:W-:Y:S04]  /*fbc0*/  @!P2 ST.E.128 [R6.64], RZ ;  /* 0x000000ff0600a985 */ /* 0x0003e8000c101d06 */
[----:B------:R1:W-:Y:S04]  /*fbd0*/  @!P1 ST.E.128 [R4.64], RZ ;  /* 0x000000ff04009985 */ /* 0x0003e8000c101d06 */
[----:B------:R1:W-:Y:S02]  /*fbe0*/  @!P0 ST.E.128 [R2.64], RZ ;  /* 0x000000ff02008985 */ /* 0x0003e4000c101d06 */
.L_x_2553:
[----:B------:R-:W-:Y:S05]  /*fbf0*/  BSYNC B0 ;  /* 0x0000000000007941 */ /* 0x000fea0003800000 */
.L_x_2552:
[----:B------:R-:W-:Y:S05]  /*fc00*/  BRA.DIV ~URZ, `(.L_x_2554) ;  /* 0x000025327f007947 */ /* 0x000fea000b800000 */
[----:B-1----:R1:W2:Y:S02]  /*fc10*/  SHFL.IDX PT, R8, R9, 0x2, 0x1c1f ;  /* 0x005c1f0009087f89 */ /* 0x0022a400000e0000 */
.L_x_2608:
[----:B------:R-:W-:Y:S05]  /*fc20*/  BRA.DIV ~URZ, `(.L_x_2555) ;  /* 0x000025827f007947 */ /* 0x000fea000b800000 */
[----:B----4-:R4:W1:Y:S02]  /*fc30*/  SHFL.IDX PT, R0, R12, 0x2, 0x1c1f ;  /* 0x005c1f000c007f89 */ /* 0x01086400000e0000 */
.L_x_2609:
        /* <DEDUP_REMOVED lines=20> */
.L_x_2557:
[----:B------:R-:W-:Y:S05]  /*fd80*/  BSYNC B0 ;  /* 0x0000000000007941 */ /* 0x000fea0003800000 */
.L_x_2556:
[----:B------:R-:W-:Y:S05]  /*fd90*/  BRA.DIV ~URZ, `(.L_x_2558) ;  /* 0x000024727f007947 */ /* 0x000fea000b800000 */
[----:B--2---:R2:W3:Y:S04]  /*fda0*/  SHFL.IDX PT, R8, R9, 0x3, 0x1c1f ;  /* 0x007c1f0009087f89 */ /* 0x0044e800000e0000 */
[----:B-1----:R2:W1:Y:S02]  /*fdb0*/  SHFL.IDX PT, R0, R12, 0x3, 0x1c1f ;  /* 0x007c1f000c007f89 */ /* 0x00246400000e0000 */
.L_x_2610:
[----:B------:R-:W-:-:S04]  /*fdc0*/  IADD3 R2, R11, 0x60, RZ ;  /* 0x000000600b027810 */ /* 0x000fc80007ffe0ff */
[----:B------:R-:W-:-:S13]  /*fdd0*/  ISETP.GE.AND P0, PT, R2, R10, PT ;  /* 0x0000000a0200720c */ /* 0x000fda0003f06270 */
[----:B------:R-:W-:Y:S05]  /*fde0*/  @P0 BRA `(.L_x_2531) ;  /* 0x0000010000000947 */ /* 0x000fea0003800000 */
[----:B------:R-:W5:Y:S04]  /*fdf0*/  LDL.64 R14, [R1+0x10] ;  /* 0x00001000010e7983 */ /* 0x000f680000100a00 */
[----:B--2---:R-:W2:Y:S04]  /*fe00*/  LDL R9, [R1+0x18] ;  /* 0x0000180001097983 */ /* 0x004ea80000100800 */
[----:B----4-:R-:W4:Y:S04]  /*fe10*/  LDL R13, [R1+0x70] ;  /* 0x00007000010d7983 */ /* 0x010f280000100800 */
[----:B---3--:R-:W3:Y:S01]  /*fe20*/  LDL R12, [R1+0x6c] ;  /* 0x00006c00010c7983 */ /* 0x008ee20000100800 */
[----:B------:R-:W-:-:S13]  /*fe30*/  ISETP.GE.AND P1, PT, R252, c[0x0][0x3c8], PT ;  /* 0x0000f200fc007a0c */ /* 0x000fda0003f26270 */
[----:B-1----:R-:W-:Y:S02]  /*fe40*/  @!P1 LEA R4, P4, R252, R0, 0x1 ;  /* 0x00000000fc049211 */ /* 0x002fe400078808ff */
[----:B-----5:R-:W-:Y:S02]  /*fe50*/  ISETP.GE.AND P2, PT, R14, c[0x0][0x3c8], PT ;  /* 0x0000f2000e007a0c */ /* 0x020fe40003f46270 */
[----:B--2---:R-:W-:Y:S02]  /*fe60*/  ISETP.GE.AND P0, PT, R9, c[0x0][0x3c8], PT ;  /* 0x0000f20009007a0c */ /* 0x004fe40003f06270 */
[----:B----4-:R-:W-:-:S09]  /*fe70*/  @!P1 LEA.HI.X R5, R252, R8, R13, 0x1, P4 ;  /* 0x00000008fc059211 */ /* 0x010fd200020f0c0d */
[CC--:B------:R-:W-:Y:S02]  /*fe80*/  @!P2 LEA R6, P5, R14.reuse, R0.reuse, 0x1 ;  /* 0x000000000e06a211 */ /* 0x0c0fe400078a08ff */
[C---:B------:R-:W-:Y:S02]  /*fe90*/  @!P0 LEA R2, P3, R9.reuse, R0, 0x1 ;  /* 0x0000000009028211 */ /* 0x040fe400078608ff */
[-C--:B------:R-:W-:Y:S02]  /*fea0*/  @!P2 LEA.HI.X R7, R14, R8.reuse, R15, 0x1, P5 ;  /* 0x000000080e07a211 */ /* 0x080fe400028f0c0f */
[----:B---3--:R-:W-:-:S03]  /*feb0*/  @!P0 LEA.HI.X R3, R9, R8, R12, 0x1, P3 ;  /* 0x0000000809038211 */ /* 0x008fc600018f0c0c */
[----:B------:R1:W-:Y:S04]  /*fec0*/  @!P2 ST.E.128 [R6.64], RZ ;  /* 0x000000ff0600a985 */ /* 0x0003e8000c101d06 */
[----:B------:R1:W-:Y:S04]  /*fed0*/  @!P1 ST.E.128 [R4.64], RZ ;  /* 0x000000ff04009985 */ /* 0x0003e8000c101d06 */
[----:B------:R1:W-:Y:S02]  /*fee0*/  @!P0 ST.E.128 [R2.64], RZ ;  /* 0x000000ff02008985 */ /* 0x0003e4000c101d06 */
.L_x_2531:
[----:B------:R-:W-:Y:S05]  /*fef0*/  BSYNC B1 ;  /* 0x0000000000017941 */ /* 0x000fea0003800000 */
.L_x_2515:
        /* <DEDUP_REMOVED lines=15> */
.L_x_2611:
[----:B------:R-:W-:Y:S05]  /*fff0*/  BRA.DIV ~URZ, `(.L_x_2561) ;  /* 0x000023427f007947 */ /* 0x000fea000b800000 */
[----:B------:R3:W4:Y:S02]  /*10000*/  SHFL.IDX PT, R8, R74, 0x1, 0x1f ;  /* 0x00201f004a087f89 */ /* 0x00072400000e0000 */
.L_x_2612:
        /* <DEDUP_REMOVED lines=19> */
.L_x_2613:
        /* <DEDUP_REMOVED lines=16> */
.L_x_2614:
[----:B---3--:R-:W-:Y:S01]  /*10240*/  IMAD R0, R0, c[0x0][0x538], RZ ;  /* 0x00014e0000007a24 */ /* 0x008fe200078e02ff */
[----:B------:R-:W-:Y:S04]  /*10250*/  BSSY B1, `(.L_x_2564) ;  /* 0x00000ce000017945 */ /* 0x000fe80003800000 */
[----:B----4-:R-:W-:-:S04]  /*10260*/  IADD3 R8, R0, R8, RZ ;  /* 0x0000000800087210 */ /* 0x010fc80007ffe0ff */
[----:B--2---:R-:W-:-:S13]  /*10270*/  ISETP.GT.AND P6, PT, R8, R9, PT ;  /* 0x000000090800720c */ /* 0x004fda0003fc4270 */
[----:B------:R-:W-:Y:S05]  /*10280*/  @P6 BRA `(.L_x_2565) ;  /* 0x0000025000006947 */ /* 0x000fea0003800000 */
.L_x_2569:
        /* <DEDUP_REMOVED lines=17> */
.L_x_2615:
        /* <DEDUP_REMOVED lines=16> */
.L_x_2616:
[----:B--2---:R-:W-:-:S05]  /*104a0*/  IMAD R0, R0, c[0x0][0x538], RZ ;  /* 0x00014e0000007a24 */ /* 0x004fca00078e02ff */
[----:B------:R-:W-:-:S04]  /*104b0*/  IADD3 R8, R0, R8, RZ ;  /* 0x0000000800087210 */ /* 0x000fc80007ffe0ff */
[----:B------:R-:W-:-:S13]  /*104c0*/  ISETP.GT.AND P6, PT, R8, R9, PT ;  /* 0x000000090800720c */ /* 0x000fda0003fc4270 */
[----:B-1----:R-:W-:Y:S05]  /*104d0*/  @!P6 BRA `(.L_x_2569) ;  /* 0xfffffdb00000e947 */ /* 0x002fea000383ffff */
.L_x_2565:
[----:B------:R-:W-:-:S05]  /*104e0*/  IADD3 R11, -R0, R8, RZ ;  /* 0x00000008000b7210 */ /* 0x000fca0007ffe1ff */
[----:B------:R-:W-:-:S05]  /*104f0*/  IMAD R0, R4, c[0x0][0x538], R11 ;  /* 0x00014e0004007a24 */ /* 0x000fca00078e020b */
[----:B------:R-:W-:Y:S01]  /*10500*/  ISETP.GT.AND P0, PT, R0, R9, PT ;  /* 0x000000090000720c */ /* 0x000fe20003f04270 */
[----:B------:R-:W-:-:S12]  /*10510*/  BRA.DIV ~URZ, `(.L_x_2570) ;  /* 0x000022627f007947 */ /* 0x000fd8000b800000 */
[----:B------:R-:W-:-:S03]  /*10520*/  VOTE.ANY R10, PT, !P0 ;  /* 0x00000000000a7806 */ /* 0x000fc600040e0100 */
.L_x_2617:
[----:B------:R-:W2:Y:S01]  /*10530*/  LDL.LU R0, [R1+0xc] ;  /* 0x00000c0001007983 */ /* 0x000ea20000300800 */
[----:B------:R-:W2:Y:S02]  /*10540*/  POPC R8, R10 ;  /* 0x0000000a00087309 */ /* 0x000ea40000000000 */
[----:B--2---:R-:W-:-:S05]  /*10550*/  IADD3 R0, R8, R0, RZ ;  /* 0x0000000008007210 */ /* 0x004fca0007ffe0ff */
[----:B------:R2:W-:Y:S01]  /*10560*/  STL [R1+0xc], R0 ;  /* 0x00000c0001007387 */ /* 0x0005e20000100800 */
[----:B------:R-:W-:Y:S05]  /*10570*/  BRA.DIV ~URZ, `(.L_x_2571) ;  /* 0x000022527f007947 */ /* 0x000fea000b800000 */
[----:B------:R3:W4:Y:S04]  /*10580*/  SHFL.IDX PT, R12, R6, R8, 0x1f ;  /* 0x00001f08060c7589 */ /* 0x00072800000e0000 */
[----:B------:R3:W1:Y:S02]  /*10590*/  SHFL.IDX PT, R7, R7, R8, 0x1f ;  /* 0x00001f0807077589 */ /* 0x00066400000e0000 */
.L_x_2618:
[----:B------:R-:W-:Y:S01]  /*105a0*/  ISETP.NE.AND P0, PT, R10, RZ, PT ;  /* 0x000000ff0a00720c */ /* 0x000fe20003f05270 */
[----:B------:R-:W-:-:S12]  /*105b0*/  BSSY B0, `(.L_x_2572) ;  /* 0x0000005000007945 */ /* 0x000fd80003800000 */
[----:B------:R-:W-:Y:S05]  /*105c0*/  @!P0 BRA `(.L_x_2573) ;  /* 0x0000003000008947 */ /* 0x000fea0003800000 */
[----:B------:R-:W-:Y:S01]  /*105d0*/  IADD3 R3, R8, -0x1, RZ ;  /* 0xffffffff08037810 */ /* 0x000fe20007ffe0ff */
[----:B------:R-:W-:Y:S05]  /*105e0*/  BRA.DIV ~URZ, `(.L_x_2574) ;  /* 0x000022b27f007947 */ /* 0x000fea000b800000 */
[----:B------:R2:W3:Y:S02]  /*105f0*/  SHFL.IDX PT, R13, R4, R3, 0x1f ;  /* 0x00001f03040d7589 */ /* 0x0004e400000e0000 */
.L_x_2573:
[----:B------:R-:W-:Y:S05]  /*10600*/  BSYNC B0 ;  /* 0x0000000000007941 */ /* 0x000fea0003800000 */
.L_x_2572:
        /* <DEDUP_REMOVED lines=68> */
.L_x_2576:
        /* <DEDUP_REMOVED lines=68> */
.L_x_2577:
[----:B------:R-:W-:Y:S05]  /*10e90*/  BSYNC B0 ;  /* 0x0000000000007941 */ /* 0x000fea0003800000 */
.L_x_2575:
[----:B------:R-:W-:-:S04]  /*10ea0*/  LOP3.LUT R2, RZ, R2, RZ, 0x33, !PT ;  /* 0x00000002ff027212 */ /* 0x000fc800078e33ff */
[----:B-1----:R-:W-:-:S05]  /*10eb0*/  IADD3 R0, R2, R12, RZ ;  /* 0x0000000c02007210 */ /* 0x002fca0007ffe0ff */
[----:B------:R1:W-:Y:S01]  /*10ec0*/  STL [R1+0x4], R0 ;  /* 0x0000040001007387 */ /* 0x0003e20000100800 */
[----:B------:R-:W-:Y:S05]  /*10ed0*/  BRA `(.L_x_2578) ;  /* 0x0000005000007947 */ /* 0x000fea0003800000 */
.L_x_2566:
[----:B------:R-:W-:Y:S01]  /*10ee0*/  MOV R0, c[0x0][0x53c] ;  /* 0x00014f0000007a02 */ /* 0x000fe20000000f00 */
[----:B------:R2:W-:Y:S04]  /*10ef0*/  STL [R1], R9 ;  /* 0x0000000901007387 */ /* 0x0005e80000100800 */
[----:B------:R2:W-:Y:S04]  /*10f00*/  STL [R1+0x4], RZ ;  /* 0x000004ff01007387 */ /* 0x0005e80000100800 */
[----:B------:R2:W-:Y:S04]  /*10f10*/  STL [R1+0x8], RZ ;  /* 0x000008ff01007387 */ /* 0x0005e80000100800 */
[----:B------:R2:W-:Y:S02]  /*10f20*/  STL [R1+0xc], R0 ;  /* 0x00000c0001007387 */ /* 0x0005e40000100800 */
.L_x_2578:
[----:B------:R-:W-:Y:S05]  /*10f30*/  BSYNC B1 ;  /* 0x0000000000017941 */ /* 0x000fea0003800000 */
.L_x_2564:
        /* <DEDUP_REMOVED lines=9> */
.L_x_2559:
[----:B--2---:R-:W2:Y:S02]  /*10fd0*/  LDL R0, [R1+0xc] ;  /* 0x00000c0001007983 */ /* 0x004ea40000100800 */
[----:B--2---:R-:W-:-:S13]  /*10fe0*/  ISETP.GE.AND P0, PT, R0, c[0x0][0x53c], PT ;  /* 0x00014f0000007a0c */ /* 0x004fda0003f06270 */
[----:B-1----:R-:W-:Y:S01]  /*10ff0*/  @P0 CALL.REL.NOINC `(.L_x_2579) ;  /* 0x0000001000000944 */ /* 0x002fe20003c00000 */
[----:B------:R-:W-:Y:S05]  /*11000*/  BRA `(.L_x_2580) ;  /* 0xffff0cc000007947 */ /* 0x000fea000383ffff */
.L_x_2579:
[----:B------:R-:W-:Y:S05]  /*11010*/  EXIT ;  /* 0x000000000000794d */ /* 0x000fea0003800000 */
.L_x_2469:
[----:B------:R-:W-:Y:S01]  /*11020*/  IMAD.MOV.U32 R0, RZ, RZ, R5 ;  /* 0x000000ffff007224 */ /* 0x000fe200078e0005 */
[----:B------:R-:W-:Y:S02]  /*11030*/  MOV R2, 0x1 ;  /* 0x0000000100027802 */ /* 0x000fe40000000f00 */
[----:B------:R-:W-:Y:S02]  /*11040*/  MOV R3, 0x11060 ;  /* 0x0001106000037802 */ /* 0x000fe40000000f00 */
[----:B------:R-:W-:Y:S05]  /*11050*/  CALL.REL.NOINC `($__internal_46_$__cuda_sm70_shflsync_up_p) ;  /* 0x0000193000007944 */ /* 0x000fea0003c00000 */
[----:B------:R-:W-:Y:S01]  /*11060*/  MOV R0, R4 ;  /* 0x0000000400007202 */ /* 0x000fe20000000f00 */
[----:B------:R-:W-:Y:S05]  /*11070*/  BRA `(.L_x_2581) ;  /* 0xfffef3e000007947 */ /* 0x000fea000383ffff */
.L_x_2470:
[----:B------:R-:W-:Y:S01]  /*11080*/  IMAD.MOV.U32 R0, RZ, RZ, R5 ;  /* 0x000000ffff007224 */ /* 0x000fe200078e0005 */
[----:B------:R-:W-:Y:S02]  /*11090*/  MOV R2, 0x2 ;  /* 0x0000000200027802 */ /* 0x000fe40000000f00 */
[----:B------:R-:W-:Y:S02]  /*110a0*/  MOV R3, 0x110c0 ;  /* 0x000110c000037802 */ /* 0x000fe40000000f00 */
[----:B------:R-:W-:Y:S05]  /*110b0*/  CALL.REL.NOINC `($__internal_46_$__cuda_sm70_shflsync_up_p) ;  /* 0x000018d000007944 */ /* 0x000fea0003c00000 */
[----:B------:R-:W-:Y:S01]  /*110c0*/  SEL R0, R4, RZ, P4 ;  /* 0x000000ff04007207 */ /* 0x000fe20002000000 */
[----:B------:R-:W-:Y:S01]  /*110d0*/  IMAD.MOV.U32 R2, RZ, RZ, 0x4 ;  /* 0x00000004ff027424 */ /* 0x000fe200078e00ff */
[----:B------:R-:W-:-:S03]  /*110e0*/  MOV R3, 0x11110 ;  /* 0x0001111000037802 */ /* 0x000fc60000000f00 */
[----:B------:R-:W-:Y:S02]  /*110f0*/  IMAD.IADD R0, R5, 0x1, R0 ;  /* 0x0000000105007824 */ /* 0x000fe400078e0200 */
        /* <DEDUP_REMOVED lines=14> */
[----:B------:R-:W-:Y:S01]  /*111e0*/  IMAD.IADD R4, R0, 0x1, R4 ;  /* 0x0000000100047824 */ /* 0x000fe200078e0204 */
[----:B------:R-:W-:-:S03]  /*111f0*/  MOV R0, 0x1f ;  /* 0x0000001f00007802 */ /* 0x000fc60000000f00 */
[----:B------:R-:W-:Y:S02]  /*11200*/  IMAD.MOV.U32 R5, RZ, RZ, R4 ;  /* 0x000000ffff057224 */ /* 0x000fe400078e0004 */
[----:B------:R-:W-:Y:S05]  /*11210*/  CALL.REL.NOINC `($__internal_45_$__cuda_sm70_shflsync_idx_p) ;  /* 0x0000172000007944 */ /* 0x000fea0003c00000 */
[----:B------:R-:W-:Y:S05]  /*11220*/  BRA `(.L_x_2582) ;  /* 0xfffef33000007947 */ /* 0x000fea000383ffff */
.L_x_2472:
[----:B------:R-:W-:Y:S02]  /*11230*/  SEL R0, RZ, 0x1, P0 ;  /* 0x00000001ff007807 */ /* 0x000fe40000000000 */
[----:B------:R-:W-:Y:S02]  /*11240*/  MOV R2, 0x11260 ;  /* 0x0001126000027802 */ /* 0x000fe40000000f00 */
[----:B------:R-:W-:Y:S05]  /*11250*/  CALL.REL.NOINC `($__internal_47_$__cuda_sm70_votesync_ballot) ;  /* 0x000017a000007944 */ /* 0x000fea0003c00000 */
[----:B------:R-:W-:Y:S01]  /*11260*/  MOV R10, R0 ;  /* 0x00000000000a7202 */ /* 0x000fe20000000f00 */
[----:B------:R-:W-:Y:S05]  /*11270*/  BRA `(.L_x_2583) ;  /* 0xfffef37000007947 */ /* 0x000fea000383ffff */
.L_x_2473:
[----:B------:R-:W-:Y:S01]  /*11280*/  IMAD.MOV.U32 R5, RZ, RZ, R9 ;  /* 0x000000ffff057224 */ /* 0x000fe200078e0009 */
[----:B------:R-:W-:Y:S01]  /*11290*/  MOV R3, R6 ;  /* 0x0000000600037202 */ /* 0x000fe20000000f00 */
[----:B-1----:R-:W-:Y:S01]  /*112a0*/  IMAD.MOV.U32 R0, RZ, RZ, 0x1f ;  /* 0x0000001fff007424 */ /* 0x002fe200078e00ff */
[----:B------:R-:W-:Y:S02]  /*112b0*/  MOV R2, 0x112d0 ;  /* 0x000112d000027802 */ /* 0x000fe40000000f00 */
[----:B------:R-:W-:Y:S05]  /*112c0*/  CALL.REL.NOINC `($__internal_45_$__cuda_sm70_shflsync_idx_p) ;  /* 0x0000167000007944 */ /* 0x000fea0003c00000 */
[----:B------:R-:W-:Y:S01]  /*112d0*/  IMAD.MOV.U32 R12, RZ, RZ, R0 ;  /* 0x000000ffff0c7224 */ /* 0x000fe200078e0000 */
[----:B------:R-:W-:Y:S01]  /*112e0*/  MOV R5, R8 ;  /* 0x0000000800057202 */ /* 0x000fe20000000f00 */
[----:B------:R-:W-:Y:S01]  /*112f0*/  IMAD.MOV.U32 R7, RZ, RZ, RZ ;  /* 0x000000ffff077224 */ /* 0x000fe200078e00ff */
[----:B------:R-:W-:Y:S01]  /*11300*/  MOV R3, R6 ;  /* 0x0000000600037202 */ /* 0x000fe20000000f00 */
[----:B------:R-:W-:Y:S01]  /*11310*/  IMAD.MOV.U32 R0, RZ, RZ, 0x1f ;  /* 0x0000001fff007424 */ /* 0x000fe200078e00ff */
[----:B------:R-:W-:-:S02]  /*11320*/  MOV R2, 0x11340 ;  /* 0x0001134000027802 */ /* 0x000fc40000000f00 */
[----:B------:R-:W-:Y:S05]  /*11330*/  CALL.REL.NOINC `($__internal_45_$__cuda_sm70_shflsync_idx_p) ;  /* 0x0000160000007944 */ /* 0x000fea0003c00000 */
[----:B------:R-:W-:Y:S01]  /*11340*/  MOV R9, R0 ;  /* 0x0000000000097202 */ /* 0x000fe20000000f00 */
[----:B------:R-:W-:Y:S05]  /*11350*/  BRA `(.L_x_2584) ;  /* 0xfffef30000007947 */ /* 0x000fea000383ffff */
.L_x_2476:
[----:B------:R-:W-:Y:S01]  /*11360*/  IMAD.MOV.U32 R5, RZ, RZ, R4 ;  /* 0x000000ffff057224 */ /* 0x000fe200078e0004 */
[----:B-1----:R-:W-:-:S02]  /*11370*/  MOV R0, 0x1f ;  /* 0x0000001f00007802 */ /* 0x002fc40000000f00 */
[----:B------:R-:W-:Y:S02]  /*11380*/  MOV R2, 0x113a0 ;  /* 0x000113a000027802 */ /* 0x000fe40000000f00 */
[----:B--234-:R-:W-:Y:S05]  /*11390*/  CALL.REL.NOINC `($__internal_45_$__cuda_sm70_shflsync_idx_p) ;  /* 0x000015a000007944 */ /* 0x01cfea0003c00000 */
[----:B------:R-:W-:Y:S01]  /*113a0*/  MOV R7, R0 ;  /* 0x0000000000077202 */ /* 0x000fe20000000f00 */
[----:B------:R-:W-:Y:S05]  /*113b0*/  BRA `(.L_x_2475) ;  /* 0xfffef30000007947 */ /* 0x000fea000383ffff */
.L_x_2487:
[----:B------:R-:W-:Y:S01]  /*113c0*/  IMAD.MOV.U32 R5, RZ, RZ, R11 ;  /* 0x000000ffff057224 */ /* 0x000fe200078e000b */
[----:B------:R-:W-:Y:S01]  /*113d0*/  MOV R3, RZ ;  /* 0x000000ff00037202 */ /* 0x000fe20000000f00 */
[----:B------:R-:W-:Y:S01]  /*113e0*/  IMAD.MOV.U32 R0, RZ, RZ, 0x1c1f ;  /* 0x00001c1fff007424 */ /* 0x000fe200078e00ff */
[----:B------:R-:W-:Y:S02]  /*113f0*/  MOV R2, 0x11410 ;  /* 0x0001141000027802 */ /* 0x000fe40000000f00 */
[----:B------:R-:W-:Y:S05]  /*11400*/  CALL.REL.NOINC `($__internal_45_$__cuda_sm70_shflsync_idx_p) ;  /* 0x0000153000007944 */ /* 0x000fea0003c00000 */
[----:B------:R-:W-:Y:S01]  /*11410*/  MOV R8, R0 ;  /* 0x0000000000087202 */ /* 0x000fe20000000f00 */
[----:B------:R-:W-:Y:S05]  /*11420*/  BRA `(.L_x_2585) ;  /* 0xffff195000007947 */ /* 0x000fea000383ffff */
.L_x_2488:
[----:B------:R-:W-:Y:S01]  /*11430*/  IMAD.MOV.U32 R5, RZ, RZ, R12 ;  /* 0x000000ffff057224 */ /* 0x000fe200078e000c */
[----:B------:R-:W-:Y:S01]  /*11440*/  MOV R3, RZ ;  /* 0x000000ff00037202 */ /* 0x000fe20000000f00 */
[----:B------:R-:W-:Y:S01]  /*11450*/  IMAD.MOV.U32 R0, RZ, RZ, 0x1c1f ;  /* 0x00001c1fff007424 */ /* 0x000fe200078e00ff */
[----:B------:R-:W-:Y:S02]  /*11460*/  MOV R2, 0x11480 ;  /* 0x0001148000027802 */ /* 0x000fe40000000f00 */
[----:B-12---:R-:W-:Y:S05]  /*11470*/  CALL.REL.NOINC `($__internal_45_$__cuda_sm70_shflsync_idx_p) ;  /* 0x000014c000007944 */ /* 0x006fea0003c00000 */
[----:B------:R-:W-:Y:S05]  /*11480*/  BRA `(.L_x_2586) ;  /* 0xffff191000007947 */ /* 0x000fea000383ffff */
.L_x_2491:
[----:B--2---:R-:W-:Y:S01]  /*11490*/  IMAD.MOV.U32 R5, RZ, RZ, R11 ;  /* 0x000000ffff057224 */ /* 0x004fe200078e000b */
[----:B------:R-:W-:Y:S01]  /*114a0*/  MOV R3, 0x1 ;  /* 0x0000000100037802 */ /* 0x000fe20000000f00 */
[----:B----4-:R-:W-:Y:S01]  /*114b0*/  IMAD.MOV.U32 R0, RZ, RZ, 0x1c1f ;  /* 0x00001c1fff007424 */ /* 0x010fe200078e00ff */
[----:B------:R-:W-:-:S02]  /*114c0*/  MOV R2, 0x114e0 ;  /* 0x000114e000027802 */ /* 0x000fc40000000f00 */
[----:B-1-3--:R-:W-:Y:S05]  /*114d0*/  CALL.REL.NOINC `($__internal_45_$__cuda_sm70_shflsync_idx_p) ;  /* 0x0000146000007944 */ /* 0x00afea0003c00000 */
[----:B------:R-:W-:Y:S01]  /*114e0*/  IMAD.MOV.U32 R8, RZ, RZ, R0 ;  /* 0x000000ffff087224 */ /* 0x000fe200078e0000 */
[----:B------:R-:W-:Y:S01]  /*114f0*/  MOV R3, 0x1 ;  /* 0x0000000100037802 */ /* 0x000fe20000000f00 */
[----:B------:R-:W-:Y:S01]  /*11500*/  IMAD.MOV.U32 R5, RZ, RZ, R12 ;  /* 0x000000ffff057224 */ /* 0x000fe200078e000c */
[----:B------:R-:W-:-:S02]  /*11510*/  MOV R0, 0x1c1f ;  /* 0x00001c1f00007802 */ /* 0x000fc40000000f00 */
[----:B------:R-:W-:Y:S02]  /*11520*/  MOV R2, 0x11540 ;  /* 0x0001154000027802 */ /* 0x000fe40000000f00 */
[----:B------:R-:W-:Y:S05]  /*11530*/  CALL.REL.NOINC `($__internal_45_$__cuda_sm70_shflsync_idx_p) ;  /* 0x0000140000007944 */ /* 0x000fea0003c00000 */
[----:B------:R-:W-:Y:S05]  /*11540*/  BRA `(.L_x_2587) ;  /* 0xffff1a2000007947 */ /* 0x000fea000383ffff */
.L_x_2494:
[----:B-1----:R-:W-:Y:S01]  /*11550*/  IMAD.MOV.U32 R5, RZ, RZ, R11 ;  /* 0x000000ffff057224 */ /* 0x002fe200078e000b */
[----:B------:R-:W-:Y:S01]  /*11560*/  MOV R3, 0x2 ;  /* 0x0000000200037802 */ /* 0x000fe20000000f00 */
[----:B----4-:R-:W-:Y:S01]  /*11570*/  IMAD.MOV.U32 R0, RZ, RZ, 0x1c1f ;  /* 0x00001c1fff007424 */ /* 0x010fe200078e00ff */
[----:B------:R-:W-:Y:S02]  /*11580*/  MOV R2, 0x115a0 ;  /* 0x000115a000027802 */ /* 0x000fe40000000f00 */
[----:B--23--:R-:W-:Y:S05]  /*11590*/  CALL.REL.NOINC `($__internal_45_$__cuda_sm70_shflsync_idx_p) ;  /* 0x000013a000007944 */ /* 0x00cfea0003c00000 */
[----:B------:R-:W-:Y:S01]  /*115a0*/  MOV R8, R0 ;  /* 0x0000000000087202 */ /* 0x000fe20000000f00 */
[----:B------:R-:W-:Y:S05]  /*115b0*/  BRA `(.L_x_2588) ;  /* 0xffff1b7000007947 */ /* 0x000fea000383ffff */
.L_x_2495:
[----:B------:R-:W-:Y:S01]  /*115c0*/  IMAD.MOV.U32 R5, RZ, RZ, R12 ;  /* 0x000000ffff057224 */ /* 0x000fe200078e000c */
[----:B------:R-:W-:Y:S01]  /*115d0*/  MOV R3, 0x2 ;  /* 0x0000000200037802 */ /* 0x000fe20000000f00 */
[----:B----4-:R-:W-:Y:S01]  /*115e0*/  IMAD.MOV.U32 R0, RZ, RZ, 0x1c1f ;  /* 0x00001c1fff007424 */ /* 0x010fe200078e00ff */
[----:B------:R-:W-:Y:S02]  /*115f0*/  MOV R2, 0x11610 ;  /* 0x0001161000027802 */ /* 0x000fe40000000f00 */
[----:B-123--:R-:W-:Y:S05]  /*11600*/  CALL.REL.NOINC `($__internal_45_$__cuda_sm70_shflsync_idx_p) ;  /* 0x0000133000007944 */ /* 0x00efea0003c00000 */
[----:B------:R-:W-:Y:S05]  /*11610*/  BRA `(.L_x_2589) ;  /* 0xffff1b3000007947 */ /* 0x000fea000383ffff */
.L_x_2498:
[----:B-1----:R-:W-:Y:S01]  /*11620*/  IMAD.MOV.U32 R5, RZ, RZ, R11 ;  /* 0x000000ffff057224 */ /* 0x002fe200078e000b */
[----:B------:R-:W-:Y:S01]  /*11630*/  MOV R3, 0x3 ;  /* 0x0000000300037802 */ /* 0x000fe20000000f00 */
[----:B------:R-:W-:Y:S01]  /*11640*/  IMAD.MOV.U32 R0, RZ, RZ, 0x1c1f ;  /* 0x00001c1fff007424 */ /* 0x000fe200078e00ff */
[----:B------:R-:W-:-:S02]  /*11650*/  MOV R2, 0x11670 ;  /* 0x0001167000027802 */ /* 0x000fc40000000f00 */
[----:B--234-:R-:W-:Y:S05]  /*11660*/  CALL.REL.NOINC `($__internal_45_$__cuda_sm70_shflsync_idx_p) ;  /* 0x000012d000007944 */ /* 0x01cfea0003c00000 */
[----:B------:R-:W-:Y:S01]  /*11670*/  IMAD.MOV.U32 R6, RZ, RZ, R0 ;  /* 0x000000ffff067224 */ /* 0x000fe200078e0000 */
[----:B------:R-:W-:Y:S01]  /*11680*/  MOV R3, 0x3 ;  /* 0x0000000300037802 */ /* 0x000fe20000000f00 */
[----:B------:R-:W-:Y:S01]  /*11690*/  IMAD.MOV.U32 R5, RZ, RZ, R12 ;  /* 0x000000ffff057224 */ /* 0x000fe200078e000c */
[----:B------:R-:W-:-:S02]  /*116a0*/  MOV R0, 0x1c1f ;  /* 0x00001c1f00007802 */ /* 0x000fc40000000f00 */
[----:B------:R-:W-:Y:S02]  /*116b0*/  MOV R2, 0x116d0 ;  /* 0x000116d000027802 */ /* 0x000fe40000000f00 */
[----:B------:R-:W-:Y:S05]  /*116c0*/  CALL.REL.NOINC `($__internal_45_$__cuda_sm70_shflsync_idx_p) ;  /* 0x0000127000007944 */ /* 0x000fea0003c00000 */
[----:B------:R-:W-:Y:S05]  /*116d0*/  BRA `(.L_x_2590) ;  /* 0xffff1c4000007947 */ /* 0x000fea000383ffff */
.L_x_2511:
[----:B------:R-:W-:Y:S01]  /*116e0*/  IMAD.MOV.U32 R0, RZ, RZ, R241 ;  /* 0x000000ffff007224 */ /* 0x000fe200078e00f1 */
[----:B------:R-:W-:Y:S02]  /*116f0*/  MOV R3, 0x2 ;  /* 0x0000000200037802 */ /* 0x000fe40000000f00 */
[----:B------:R-:W-:Y:S02]  /*11700*/  MOV R2, 0x11720 ;  /* 0x0001172000027802 */ /* 0x000fe40000000f00 */
[----:B------:R-:W-:Y:S05]  /*11710*/  CALL.REL.NOINC `($__internal_44_$__cuda_sm70_shflsync_bfly_p) ;  /* 0x000011e000007944 */ /* 0x000fea0003c00000 */
[----:B------:R-:W-:Y:S05]  /*11720*/  BRA `(.L_x_2591) ;  /* 0xffffa34000007947 */ /* 0x000fea000383ffff */
.L_x_2512:
[----:B------:R-:W-:Y:S01]  /*11730*/  IMAD.MOV.U32 R0, RZ, RZ, R7 ;  /* 0x000000ffff007224 */ /* 0x000fe200078e0007 */
[----:B------:R-:W-:Y:S02]  /*11740*/  MOV R3, 0x1 ;  /* 0x0000000100037802 */ /* 0x000fe40000000f00 */
[----:B------:R-:W-:Y:S02]  /*11750*/  MOV R2, 0x11770 ;  /* 0x0001177000027802 */ /* 0x000fe40000000f00 */
[----:B-1----:R-:W-:Y:S05]  /*11760*/  CALL.REL.NOINC `($__internal_44_$__cuda_sm70_shflsync_bfly_p) ;  /* 0x0000119000007944 */ /* 0x002fea0003c00000 */
[----:B------:R-:W-:Y:S01]  /*11770*/  FADD.FTZ R7, R7, R0 ;  /* 0x0000000007077221 */ /* 0x000fe20000010000 */
[----:B------:R-:W-:Y:S02]  /*11780*/  MOV R0, R243 ;  /* 0x000000f300007202 */ /* 0x000fe40000000f00 */
[----:B------:R-:W-:Y:S02]  /*11790*/  MOV R3, 0x2 ;  /* 0x0000000200037802 */ /* 0x000fe40000000f00 */
[----:B------:R-:W-:-:S02]  /*117a0*/  MOV R2, 0x117c0 ;  /* 0x000117c000027802 */ /* 0x000fc40000000f00 */
[----:B------:R-:W-:Y:S05]  /*117b0*/  CALL.REL.NOINC `($__internal_44_$__cuda_sm70_shflsync_bfly_p) ;  /* 0x0000114000007944 */ /* 0x000fea0003c00000 */
[----:B------:R-:W-:Y:S01]  /*117c0*/  FADD.FTZ R243, R243, R0 ;  /* 0x00000000f3f37221 */ /* 0x000fe20000010000 */
[----:B------:R-:W-:-:S02]  /*117d0*/  MOV R3, 0x1 ;  /* 0x0000000100037802 */ /* 0x000fc40000000f00 */
[----:B------:R-:W-:Y:S02]  /*117e0*/  MOV R2, 0x11810 ;  /* 0x0001181000027802 */ /* 0x000fe40000000f00 */
[----:B------:R-:W-:Y:S02]  /*117f0*/  MOV R0, R243 ;  /* 0x000000f300007202 */ /* 0x000fe40000000f00 */
[----:B------:R-:W-:Y:S05]  /*11800*/  CALL.REL.NOINC `($__internal_44_$__cuda_sm70_shflsync_bfly_p) ;  /* 0x000010f000007944 */ /* 0x000fea0003c00000 */
[----:B------:R-:W-:Y:S01]  /*11810*/  FADD.FTZ R4, R243, R0 ;  /* 0x00000000f3047221 */ /* 0x000fe20000010000 */
[----:B------:R-:W-:Y:S02]  /*11820*/  MOV R0, R242 ;  /* 0x000000f200007202 */ /* 0x000fe40000000f00 */
[----:B------:R-:W-:Y:S02]  /*11830*/  MOV R3, 0x2 ;  /* 0x0000000200037802 */ /* 0x000fe40000000f00 */
[----:B------:R-:W-:Y:S02]  /*11840*/  MOV R2, 0x11860 ;  /* 0x0001186000027802 */ /* 0x000fe40000000f00 */
[----:B------:R-:W-:Y:S05]  /*11850*/  CALL.REL.NOINC `($__internal_44_$__cuda_sm70_shflsync_bfly_p) ;  /* 0x000010a000007944 */ /* 0x000fea0003c00000 */
[----:B------:R-:W-:Y:S01]  /*11860*/  FADD.FTZ R6, R242, R0 ;  /* 0x00000000f2067221 */ /* 0x000fe20000010000 */
[----:B------:R-:W-:Y:S02]  /*11870*/  MOV R3, 0x1 ;  /* 0x0000000100037802 */ /* 0x000fe40000000f00 */
[----:B------:R-:W-:-:S02]  /*11880*/  MOV R2, 0x118b0 ;  /* 0x000118b000027802 */ /* 0x000fc40000000f00 */
        /* <DEDUP_REMOVED lines=9> */
[----:B------:R-:W-:Y:S02]  /*11920*/  MOV R2, 0x11950 ;  /* 0x0001195000027802 */ /* 0x000fe40000000f00 */
[----:B------:R-:W-:-:S02]  /*11930*/  MOV R0, R5 ;  /* 0x0000000500007202 */ /* 0x000fc40000000f00 */
[----:B------:R-:W-:Y:S05]  /*11940*/  CALL.REL.NOINC `($__internal_44_$__cuda_sm70_shflsync_bfly_p) ;  /* 0x00000fb000007944 */ /* 0x000fea0003c00000 */
[----:B------:R-:W-:Y:S01]  /*11950*/  MOV R8, R0 ;  /* 0x0000000000087202 */ /* 0x000fe20000000f00 */
[----:B------:R-:W-:Y:S05]  /*11960*/  BRA `(.L_x_2592) ;  /* 0xffffa1f000007947 */ /* 0x000fea000383ffff */
.L_x_2519:
[----:B-1234-:R-:W-:Y:S01]  /*11970*/  IMAD.MOV.U32 R5, RZ, RZ, R12 ;  /* 0x000000ffff057224 */ /* 0x01efe200078e000c */
[----:B------:R-:W-:Y:S01]  /*11980*/  MOV R3, RZ ;  /* 0x000000ff00037202 */ /* 0x000fe20000000f00 */
[----:B------:R-:W-:Y:S01]  /*11990*/  IMAD.MOV.U32 R0, RZ, RZ, 0x1c1f ;  /* 0x00001c1fff007424 */ /* 0x000fe200078e00ff */
[----:B------:R-:W-:-:S02]  /*119a0*/  MOV R2, 0x119c0 ;  /* 0x000119c000027802 */ /* 0x000fc40000000f00 */
[----:B------:R-:W-:Y:S05]  /*119b0*/  CALL.REL.NOINC `($__internal_45_$__cuda_sm70_shflsync_idx_p) ;  /* 0x00000f8000007944 */ /* 0x000fea0003c00000 */
[----:B------:R-:W-:Y:S01]  /*119c0*/  MOV R10, R0 ;  /* 0x00000000000a7202 */ /* 0x000fe20000000f00 */
[----:B------:R-:W-:Y:S05]  /*119d0*/  BRA `(.L_x_2593) ;  /* 0xffffbbd000007947 */ /* 0x000fea000383ffff */
.L_x_2520:
[----:B------:R-:W-:Y:S01]  /*119e0*/  IMAD.MOV.U32 R5, RZ, RZ, R13 ;  /* 0x000000ffff057224 */ /* 0x000fe200078e000d */
[----:B------:R-:W-:Y:S01]  /*119f0*/  MOV R3, RZ ;  /* 0x000000ff00037202 */ /* 0x000fe20000000f00 */
[----:B------:R-:W-:Y:S01]  /*11a00*/  IMAD.MOV.U32 R0, RZ, RZ, 0x1c1f ;  /* 0x00001c1fff007424 */ /* 0x000fe200078e00ff */
[----:B------:R-:W-:-:S02]  /*11a10*/  MOV R2, 0x11a30 ;  /* 0x00011a3000027802 */ /* 0x000fc40000000f00 */
[----:B-12---:R-:W-:Y:S05]  /*11a20*/  CALL.REL.NOINC `($__internal_45_$__cuda_sm70_shflsync_idx_p) ;  /* 0x00000f1000007944 */ /* 0x006fea0003c00000 */
[----:B------:R-:W-:Y:S05]  /*11a30*/  BRA `(.L_x_2594) ;  /* 0xffffbb9000007947 */ /* 0x000fea000383ffff */
.L_x_2523:
[----:B------:R-:W-:Y:S01]  /*11a40*/  IMAD.MOV.U32 R5, RZ, RZ, R12 ;  /* 0x000000ffff057224 */ /* 0x000fe200078e000c */
[----:B--2---:R-:W-:Y:S01]  /*11a50*/  MOV R3, 0x1 ;  /* 0x0000000100037802 */ /* 0x004fe20000000f00 */
        /* <DEDUP_REMOVED lines=10> */
.L_x_2526:
[----:B------:R-:W-:Y:S01]  /*11b00*/  IMAD.MOV.U32 R5, RZ, RZ, R12 ;  /* 0x000000ffff057224 */ /* 0x000fe200078e000c */
[----:B-1----:R-:W-:Y:S01]  /*11b10*/  MOV R3, 0x2 ;  /* 0x0000000200037802 */ /* 0x002fe20000000f00 */
[----:B----4-:R-:W-:Y:S01]  /*11b20*/  IMAD.MOV.U32 R0, RZ, RZ, 0x1c1f ;  /* 0x00001c1fff007424 */ /* 0x010fe200078e00ff */
[----:B------:R-:W-:Y:S02]  /*11b30*/  MOV R2, 0x11b50 ;  /* 0x00011b5000027802 */ /* 0x000fe40000000f00 */
[----:B--23--:R-:W-:Y:S05]  /*11b40*/  CALL.REL.NOINC `($__internal_45_$__cuda_sm70_shflsync_idx_p) ;  /* 0x00000df000007944 */ /* 0x00cfea0003c00000 */
[----:B------:R-:W-:Y:S01]  /*11b50*/  MOV R10, R0 ;  /* 0x00000000000a7202 */ /* 0x000fe20000000f00 */
[----:B------:R-:W-:Y:S05]  /*11b60*/  BRA `(.L_x_2596) ;  /* 0xffffbd4000007947 */ /* 0x000fea000383ffff */
.L_x_2527:
[----:B------:R-:W-:Y:S01]  /*11b70*/  IMAD.MOV.U32 R5, RZ, RZ, R13 ;  /* 0x000000ffff057224 */ /* 0x000fe200078e000d */
[----:B------:R-:W-:Y:S01]  /*11b80*/  MOV R3, 0x2 ;  /* 0x0000000200037802 */ /* 0x000fe20000000f00 */
[----:B----4-:R-:W-:Y:S01]  /*11b90*/  IMAD.MOV.U32 R0, RZ, RZ, 0x1c1f ;  /* 0x00001c1fff007424 */ /* 0x010fe200078e00ff */
[----:B------:R-:W-:Y:S02]  /*11ba0*/  MOV R2, 0x11bc0 ;  /* 0x00011bc000027802 */ /* 0x000fe40000000f00 */
[----:B-123--:R-:W-:Y:S05]  /*11bb0*/  CALL.REL.NOINC `($__internal_45_$__cuda_sm70_shflsync_idx_p) ;  /* 0x00000d8000007944 */ /* 0x00efea0003c00000 */
[----:B------:R-:W-:Y:S05]  /*11bc0*/  BRA `(.L_x_2597) ;  /* 0xffffbd0000007947 */ /* 0x000fea000383ffff */
.L_x_2530:
[----:B------:R-:W-:Y:S01]  /*11bd0*/  IMAD.MOV.U32 R5, RZ, RZ, R12 ;  /* 0x000000ffff057224 */ /* 0x000fe200078e000c */
[----:B-1----:R-:W-:Y:S01]  /*11be0*/  MOV R3, 0x3 ;  /* 0x0000000300037802 */ /* 0x002fe20000000f00 */
        /* <DEDUP_REMOVED lines=10> */
.L_x_2532:
[----:B------:R-:W-:Y:S01]  /*11c90*/  IMAD.MOV.U32 R5, RZ, RZ, R12 ;  /* 0x000000ffff057224 */ /* 0x000fe200078e000c */
[----:B------:R-:W-:Y:S01]  /*11ca0*/  MOV R3, RZ ;  /* 0x000000ff00037202 */ /* 0x000fe20000000f00 */
[----:B------:R-:W-:Y:S01]  /*11cb0*/  IMAD.MOV.U32 R0, RZ, RZ, 0x1c1f ;  /* 0x00001c1fff007424 */ /* 0x000fe200078e00ff */
[----:B------:R-:W-:Y:S02]  /*11cc0*/  MOV R2, 0x11ce0 ;  /* 0x00011ce000027802 */ /* 0x000fe40000000f00 */
[----:B------:R-:W-:Y:S05]  /*11cd0*/  CALL.REL.NOINC `($__internal_45_$__cuda_sm70_shflsync_idx_p) ;  /* 0x00000c6000007944 */ /* 0x000fea0003c00000 */
[----:B------:R-:W-:Y:S01]  /*11ce0*/  MOV R4, R0 ;  /* 0x0000000000047202 */ /* 0x000fe20000000f00 */
[----:B------:R-:W-:Y:S05]  /*11cf0*/  BRA `(.L_x_2599) ;  /* 0xffffc0d000007947 */ /* 0x000fea000383ffff */
.L_x_2533:
[----:B------:R-:W-:Y:S01]  /*11d00*/  IMAD.MOV.U32 R5, RZ, RZ, R13 ;  /* 0x000000ffff057224 */ /* 0x000fe200078e000d */
[----:B------:R-:W-:Y:S01]  /*11d10*/  MOV R3, RZ ;  /* 0x000000ff00037202 */ /* 0x000fe20000000f00 */
[----:B------:R-:W-:Y:S01]  /*11d20*/  IMAD.MOV.U32 R0, RZ, RZ, 0x1c1f ;  /* 0x00001c1fff007424 */ /* 0x000fe200078e00ff */
[----:B------:R-:W-:Y:S02]  /*11d30*/  MOV R2, 0x11d50 ;  /* 0x00011d5000027802 */ /* 0x000fe40000000f00 */
[----:B-12---:R-:W-:Y:S05]  /*11d40*/  CALL.REL.NOINC `($__internal_45_$__cuda_sm70_shflsync_idx_p) ;  /* 0x00000bf000007944 */ /* 0x006fea0003c00000 */
[----:B------:R-:W-:Y:S05]  /*11d50*/  BRA `(.L_x_2600) ;  /* 0xffffc09000007947 */ /* 0x000fea000383ffff */
.L_x_2536:
[----:B------:R-:W-:Y:S01]  /*11d60*/  IMAD.MOV.U32 R5, RZ, RZ, R12 ;  /* 0x000000ffff057224 */ /* 0x000fe200078e000c */
[----:B-1----:R-:W-:Y:S01]  /*11d70*/  MOV R3, 0x1 ;  /* 0x0000000100037802 */ /* 0x002fe20000000f00 */
[----:B----4-:R-:W-:Y:S01]  /*11d80*/  IMAD.MOV.U32 R0, RZ, RZ, 0x1c1f ;  /* 0x00001c1fff007424 */ /* 0x010fe200078e00ff */
[----:B------:R-:W-:-:S02]  /*11d90*/  MOV R2, 0x11db0 ;  /* 0x00011db000027802 */ /* 0x000fc40000000f00 */
[----:B--23--:R-:W-:Y:S05]  /*11da0*/  CALL.REL.NOINC `($__internal_45_$__cuda_sm70_shflsync_idx_p) ;  /* 0x00000b9000007944 */ /* 0x00cfea0003c00000 */
[----:B------:R-:W-:Y:S01]  /*11db0*/  IMAD.MOV.U32 R4, RZ, RZ, R0 ;  /* 0x000000ffff047224 */ /* 0x000fe200078e0000 */
[----:B------:R-:W-:Y:S01]  /*11dc0*/  MOV R3, 0x1 ;  /* 0x0000000100037802 */ /* 0x000fe20000000f00 */
[----:B------:R-:W-:Y:S01]  /*11dd0*/  IMAD.MOV.U32 R5, RZ, RZ, R13 ;  /* 0x000000ffff057224 */ /* 0x000fe200078e000d */
[----:B------:R-:W-:-:S02]  /*11de0*/  MOV R0, 0x1c1f ;  /* 0x00001c1f00007802 */ /* 0x000fc40000000f00 */
[----:B------:R-:W-:Y:S02]  /*11df0*/  MOV R2, 0x11e10 ;  /* 0x00011e1000027802 */ /* 0x000fe40000000f00 */
[----:B------:R-:W-:Y:S05]  /*11e00*/  CALL.REL.NOINC `($__internal_45_$__cuda_sm70_shflsync_idx_p) ;  /* 0x00000b3000007944 */ /* 0x000fea0003c00000 */
[----:B------:R-:W-:Y:S05]  /*11e10*/  BRA `(.L_x_2601) ;  /* 0xffffc4b000007947 */ /* 0x000fea000383ffff */
.L_x_2539:
[----:B------:R-:W-:Y:S01]  /*11e20*/  IMAD.MOV.U32 R5, RZ, RZ, R12 ;  /* 0x000000ffff057224 */ /* 0x000fe200078e000c */
[----:B-1----:R-:W-:Y:S01]  /*11e30*/  MOV R3, 0x2 ;  /* 0x0000000200037802 */ /* 0x002fe20000000f00 */
[----:B----4-:R-:W-:Y:S01]  /*11e40*/  IMAD.MOV.U32 R0, RZ, RZ, 0x1c1f ;  /* 0x00001c1fff007424 */ /* 0x010fe200078e00ff */
[----:B------:R-:W-:Y:S02]  /*11e50*/  MOV R2, 0x11e70 ;  /* 0x00011e7000027802 */ /* 0x000fe40000000f00 */
[----:B--23--:R-:W-:Y:S05]  /*11e60*/  CALL.REL.NOINC `($__internal_45_$__cuda_sm70_shflsync_idx_p) ;  /* 0x00000ad000007944 */ /* 0x00cfea0003c00000 */
[----:B------:R-:W-:Y:S01]  /*11e70*/  MOV R4, R0 ;  /* 0x0000000000047202 */ /* 0x000fe20000000f00 */
[----:B------:R-:W-:Y:S05]  /*11e80*/  BRA `(.L_x_2602) ;  /* 0xffffc91000007947 */ /* 0x000fea000383ffff */
.L_x_2540:
[----:B------:R-:W-:Y:S01]  /*11e90*/  IMAD.MOV.U32 R5, RZ, RZ, R13 ;  /* 0x000000ffff057224 */ /* 0x000fe200078e000d */
[----:B------:R-:W-:Y:S01]  /*11ea0*/  MOV R3, 0x2 ;  /* 0x0000000200037802 */ /* 0x000fe20000000f00 */
[----:B----4-:R-:W-:Y:S01]  /*11eb0*/  IMAD.MOV.U32 R0, RZ, RZ, 0x1c1f ;  /* 0x00001c1fff007424 */ /* 0x010fe200078e00ff */
[----:B------:R-:W-:Y:S02]  /*11ec0*/  MOV R2, 0x11ee0 ;  /* 0x00011ee000027802 */ /* 0x000fe40000000f00 */
[----:B-123--:R-:W-:Y:S05]  /*11ed0*/  CALL.REL.NOINC `($__internal_45_$__cuda_sm70_shflsync_idx_p) ;  /* 0x00000a6000007944 */ /* 0x00efea0003c00000 */
[----:B------:R-:W-:Y:S05]  /*11ee0*/  BRA `(.L_x_2603) ;  /* 0xffffc8d000007947 */ /* 0x000fea000383ffff */
.L_x_2543:
[----:B------:R-:W-:Y:S01]  /*11ef0*/  IMAD.MOV.U32 R5, RZ, RZ, R12 ;  /* 0x000000ffff057224 */ /* 0x000fe200078e000c */
[----:B--2---:R-:W-:Y:S01]  /*11f00*/  MOV R3, 0x3 ;  /* 0x0000000300037802 */ /* 0x004fe20000000f00 */
[----:B-1----:R-:W-:Y:S01]  /*11f10*/  IMAD.MOV.U32 R0, RZ, RZ, 0x1c1f ;  /* 0x00001c1fff007424 */ /* 0x002fe200078e00ff */
[----:B------:R-:W-:-:S02]  /*11f20*/  MOV R2, 0x11f40 ;  /* 0x00011f4000027802 */ /* 0x000fc40000000f00 */
[----:B---34-:R-:W-:Y:S05]  /*11f30*/  CALL.REL.NOINC `($__internal_45_$__cuda_sm70_shflsync_idx_p) ;  /* 0x00000a0000007944 */ /* 0x018fea0003c00000 */
[----:B------:R-:W-:Y:S01]  /*11f40*/  IMAD.MOV.U32 R4, RZ, RZ, R0 ;  /* 0x000000ffff047224 */ /* 0x000fe200078e0000 */
[----:B------:R-:W-:Y:S01]  /*11f50*/  MOV R3, 0x3 ;  /* 0x0000000300037802 */ /* 0x000fe20000000f00 */
[----:B------:R-:W-:Y:S01]  /*11f60*/  IMAD.MOV.U32 R5, RZ, RZ, R13 ;  /* 0x000000ffff057224 */ /* 0x000fe200078e000d */
[----:B------:R-:W-:-:S02]  /*11f70*/  MOV R0, 0x1c1f ;  /* 0x00001c1f00007802 */ /* 0x000fc40000000f00 */
[----:B------:R-:W-:Y:S02]  /*11f80*/  MOV R2, 0x11fa0 ;  /* 0x00011fa000027802 */ /* 0x000fe40000000f00 */
[----:B------:R-:W-:Y:S05]  /*11f90*/  CALL.REL.NOINC `($__internal_45_$__cuda_sm70_shflsync_idx_p) ;  /* 0x000009a000007944 */ /* 0x000fea0003c00000 */
[----:B------:R-:W-:Y:S05]  /*11fa0*/  BRA `(.L_x_2604) ;  /* 0xffffccf000007947 */ /* 0x000fea000383ffff */
.L_x_2547:
[----:B------:R-:W-:Y:S01]  /*11fb0*/  IMAD.MOV.U32 R5, RZ, RZ, R9 ;  /* 0x000000ffff057224 */ /* 0x000fe200078e0009 */
[----:B------:R-:W-:Y:S01]  /*11fc0*/  MOV R3, RZ ;  /* 0x000000ff00037202 */ /* 0x000fe20000000f00 */
[----:B------:R-:W-:Y:S01]  /*11fd0*/  IMAD.MOV.U32 R0, RZ, RZ, 0x1c1f ;  /* 0x00001c1fff007424 */ /* 0x000fe200078e00ff */
[----:B------:R-:W-:Y:S02]  /*11fe0*/  MOV R2, 0x12000 ;  /* 0x0001200000027802 */ /* 0x000fe40000000f00 */
[----:B------:R-:W-:Y:S05]  /*11ff0*/  CALL.REL.NOINC `($__internal_45_$__cuda_sm70_shflsync_idx_p) ;  /* 0x0000094000007944 */ /* 0x000fea0003c00000 */
[----:B------:R-:W-:Y:S01]  /*12000*/  MOV R8, R0 ;  /* 0x0000000000087202 */ /* 0x000fe20000000f00 */
[----:B------:R-:W-:Y:S05]  /*12010*/  BRA `(.L_x_2605) ;  /* 0xffffd8f000007947 */ /* 0x000fea000383ffff */
.L_x_2548:
[----:B------:R-:W-:Y:S01]  /*12020*/  IMAD.MOV.U32 R5, RZ, RZ, R12 ;  /* 0x000000ffff057224 */ /* 0x000fe200078e000c */
[----:B------:R-:W-:Y:S01]  /*12030*/  MOV R3, RZ ;  /* 0x000000ff00037202 */ /* 0x000fe20000000f00 */
[----:B------:R-:W-:Y:S01]  /*12040*/  IMAD.MOV.U32 R0, RZ, RZ, 0x1c1f ;  /* 0x00001c1fff007424 */ /* 0x000fe200078e00ff */
[----:B------:R-:W-:Y:S02]  /*12050*/  MOV R2, 0x12070 ;  /* 0x0001207000027802 */ /* 0x000fe40000000f00 */
[----:B-12---:R-:W-:Y:S05]  /*12060*/  CALL.REL.NOINC `($__internal_45_$__cuda_sm70_shflsync_idx_p) ;  /* 0x000008d000007944 */ /* 0x006fea0003c00000 */
[----:B------:R-:W-:Y:S05]  /*12070*/  BRA `(.L_x_2606) ;  /* 0xffffd8b000007947 */ /* 0x000fea000383ffff */
.L_x_2551:
        /* <DEDUP_REMOVED lines=12> */
.L_x_2554:
[----:B-1----:R-:W-:Y:S01]  /*12140*/  IMAD.MOV.U32 R5, RZ, RZ, R9 ;  /* 0x000000ffff057224 */ /* 0x002fe200078e0009 */
[----:B------:R-:W-:Y:S01]  /*12150*/  MOV R3, 0x2 ;  /* 0x0000000200037802 */ /* 0x000fe20000000f00 */
[----:B----4-:R-:W-:Y:S01]  /*12160*/  IMAD.MOV.U32 R0, RZ, RZ, 0x1c1f ;  /* 0x00001c1fff007424 */ /* 0x010fe200078e00ff */
[----:B------:R-:W-:Y:S02]  /*12170*/  MOV R2, 0x12190 ;  /* 0x0001219000027802 */ /* 0x000fe40000000f00 */
[----:B--23--:R-:W-:Y:S05]  /*12180*/  CALL.REL.NOINC `($__internal_45_$__cuda_sm70_shflsync_idx_p) ;  /* 0x000007b000007944 */ /* 0x00cfea0003c00000 */
[----:B------:R-:W-:Y:S01]  /*12190*/  MOV R8, R0 ;  /* 0x0000000000087202 */ /* 0x000fe20000000f00 */
[----:B------:R-:W-:Y:S05]  /*121a0*/  BRA `(.L_x_2608) ;  /* 0xffffda7000007947 */ /* 0x000fea000383ffff */
.L_x_2555:
[----:B------:R-:W-:Y:S01]  /*121b0*/  IMAD.MOV.U32 R5, RZ, RZ, R12 ;  /* 0x000000ffff057224 */ /* 0x000fe200078e000c */
[----:B------:R-:W-:Y:S01]  /*121c0*/  MOV R3, 0x2 ;  /* 0x0000000200037802 */ /* 0x000fe20000000f00 */
[----:B----4-:R-:W-:Y:S01]  /*121d0*/  IMAD.MOV.U32 R0, RZ, RZ, 0x1c1f ;  /* 0x00001c1fff007424 */ /* 0x010fe200078e00ff */
[----:B------:R-:W-:Y:S02]  /*121e0*/  MOV R2, 0x12200 ;  /* 0x0001220000027802 */ /* 0x000fe40000000f00 */
[----:B-123--:R-:W-:Y:S05]  /*121f0*/  CALL.REL.NOINC `($__internal_45_$__cuda_sm70_shflsync_idx_p) ;  /* 0x0000074000007944 */ /* 0x00efea0003c00000 */
[----:B------:R-:W-:Y:S05]  /*12200*/  BRA `(.L_x_2609) ;  /* 0xffffda3000007947 */ /* 0x000fea000383ffff */
.L_x_2558:
        /* <DEDUP_REMOVED lines=12> */
.L_x_2560:
[----:B------:R-:W-:Y:S01]  /*122d0*/  IMAD.MOV.U32 R5, RZ, RZ, R74 ;  /* 0x000000ffff057224 */ /* 0x000fe200078e004a */
[----:B------:R-:W-:Y:S01]  /*122e0*/  MOV R3, RZ ;  /* 0x000000ff00037202 */ /* 0x000fe20000000f00 */
[----:B------:R-:W-:Y:S01]  /*122f0*/  IMAD.MOV.U32 R0, RZ, RZ, 0x1f ;  /* 0x0000001fff007424 */ /* 0x000fe200078e00ff */
[----:B------:R-:W-:Y:S02]  /*12300*/  MOV R2, 0x12320 ;  /* 0x0001232000027802 */ /* 0x000fe40000000f00 */
[----:B--2---:R-:W-:Y:S05]  /*12310*/  CALL.REL.NOINC `($__internal_45_$__cuda_sm70_shflsync_idx_p) ;  /* 0x0000062000007944 */ /* 0x004fea0003c00000 */
[----:B------:R-:W-:Y:S01]  /*12320*/  MOV R9, R0 ;  /* 0x0000000000097202 */ /* 0x000fe20000000f00 */
[----:B------:R-:W-:Y:S05]  /*12330*/  BRA `(.L_x_2611) ;  /* 0xffffdcb000007947 */ /* 0x000fea000383ffff */
.L_x_2561:
[----:B------:R-:W-:Y:S01]  /*12340*/  IMAD.MOV.U32 R5, RZ, RZ, R74 ;  /* 0x000000ffff057224 */ /* 0x000fe200078e004a */
[----:B------:R-:W-:Y:S01]  /*12350*/  MOV R3, 0x1 ;  /* 0x0000000100037802 */ /* 0x000fe20000000f00 */
[----:B------:R-:W-:Y:S01]  /*12360*/  IMAD.MOV.U32 R0, RZ, RZ, 0x1f ;  /* 0x0000001fff007424 */ /* 0x000fe200078e00ff */
[----:B------:R-:W-:Y:S02]  /*12370*/  MOV R2, 0x12390 ;  /* 0x0001239000027802 */ /* 0x000fe40000000f00 */
[----:B-12---:R-:W-:Y:S05]  /*12380*/  CALL.REL.NOINC `($__internal_45_$__cuda_sm70_shflsync_idx_p) ;  /* 0x000005b000007944 */ /* 0x006fea0003c00000 */
[----:B------:R-:W-:Y:S01]  /*12390*/  MOV R8, R0 ;  /* 0x0000000000087202 */ /* 0x000fe20000000f00 */
[----:B------:R-:W-:Y:S05]  /*123a0*/  BRA `(.L_x_2612) ;  /* 0xffffdc6000007947 */ /* 0x000fea000383ffff */
.L_x_2562:
[----:B------:R-:W-:Y:S02]  /*123b0*/  MOV R2, 0x1 ;  /* 0x0000000100027802 */ /* 0x000fe40000000f00 */
[----:B------:R-:W-:-:S02]  /*123c0*/  MOV R3, 0x123e0 ;  /* 0x000123e000037802 */ /* 0x000fc40000000f00 */
[----:B-1234-:R-:W-:Y:S05]  /*123d0*/  CALL.REL.NOINC `($__internal_46_$__cuda_sm70_shflsync_up_p) ;  /* 0x000005b000007944 */ /* 0x01efea0003c00000 */
[----:B------:R-:W-:Y:S05]  /*123e0*/  BRA `(.L_x_2613) ;  /* 0xffffdd5000007947 */ /* 0x000fea000383ffff */
.L_x_2563:
[----:B------:R-:W-:Y:S02]  /*123f0*/  MOV R2, 0x2 ;  /* 0x0000000200027802 */ /* 0x000fe40000000f00 */
[----:B------:R-:W-:-:S02]  /*12400*/  MOV R3, 0x12420 ;  /* 0x0001242000037802 */ /* 0x000fc40000000f00 */
[----:B--2-4-:R-:W-:Y:S05]  /*12410*/  CALL.REL.NOINC `($__internal_46_$__cuda_sm70_shflsync_up_p) ;  /* 0x0000057000007944 */ /* 0x014fea0003c00000 */
        /* <DEDUP_REMOVED lines=23> */
.L_x_2567:
[----:B------:R-:W-:Y:S02]  /*12590*/  MOV R2, 0x1 ;  /* 0x0000000100027802 */ /* 0x000fe40000000f00 */
[----:B------:R-:W-:Y:S02]  /*125a0*/  MOV R3, 0x125c0 ;  /* 0x000125c000037802 */ /* 0x000fe40000000f00 */
[----:B------:R-:W-:Y:S05]  /*125b0*/  CALL.REL.NOINC `($__internal_46_$__cuda_sm70_shflsync_up_p) ;  /* 0x000003d000007944 */ /* 0x000fea0003c00000 */
[----:B------:R-:W-:Y:S01]  /*125c0*/  MOV R2, R4 ;  /* 0x0000000400027202 */ /* 0x000fe20000000f00 */
[----:B------:R-:W-:Y:S05]  /*125d0*/  BRA `(.L_x_2615) ;  /* 0xffffddc000007947 */ /* 0x000fea000383ffff */
.L_x_2568:
        /* <DEDUP_REMOVED lines=26> */
.L_x_2570:
[----:B------:R-:W-:Y:S02]  /*12780*/  SEL R0, RZ, 0x1, P0 ;  /* 0x00000001ff007807 */ /* 0x000fe40000000000 */
[----:B------:R-:W-:Y:S02]  /*12790*/  MOV R2, 0x127b0 ;  /* 0x000127b000027802 */ /* 0x000fe40000000f00 */
[----:B-1----:R-:W-:Y:S05]  /*127a0*/  CALL.REL.NOINC `($__internal_47_$__cuda_sm70_votesync_ballot) ;  /* 0x0000025000007944 */ /* 0x002fea0003c00000 */
[----:B------:R-:W-:Y:S01]  /*127b0*/  MOV R10, R0 ;  /* 0x00000000000a7202 */ /* 0x000fe20000000f00 */
[----:B------:R-:W-:Y:S05]  /*127c0*/  BRA `(.L_x_2617) ;  /* 0xffffdd6000007947 */ /* 0x000fea000383ffff */
.L_x_2571:
[----:B------:R-:W-:Y:S01]  /*127d0*/  IMAD.MOV.U32 R5, RZ, RZ, R6 ;  /* 0x000000ffff057224 */ /* 0x000fe200078e0006 */
[----:B------:R-:W-:Y:S01]  /*127e0*/  MOV R3, R8 ;  /* 0x0000000800037202 */ /* 0x000fe20000000f00 */
[----:B--2---:R-:W-:Y:S01]  /*127f0*/  IMAD.MOV.U32 R0, RZ, RZ, 0x1f ;  /* 0x0000001fff007424 */ /* 0x004fe200078e00ff */
[----:B------:R-:W-:Y:S02]  /*12800*/  MOV R2, 0x12820 ;  /* 0x0001282000027802 */ /* 0x000fe40000000f00 */
[----:B-1----:R-:W-:Y:S05]  /*12810*/  CALL.REL.NOINC `($__internal_45_$__cuda_sm70_shflsync_idx_p) ;  /* 0x0000012000007944 */ /* 0x002fea0003c00000 */
[----:B------:R-:W-:Y:S01]  /*12820*/  IMAD.MOV.U32 R12, RZ, RZ, R0 ;  /* 0x000000ffff0c7224 */ /* 0x000fe200078e0000 */
[----:B------:R-:W-:Y:S01]  /*12830*/  MOV R3, R8 ;  /* 0x0000000800037202 */ /* 0x000fe20000000f00 */
[----:B------:R-:W-:Y:S01]  /*12840*/  IMAD.MOV.U32 R5, RZ, RZ, R7 ;  /* 0x000000ffff057224 */ /* 0x000fe200078e0007 */
[----:B------:R-:W-:Y:S02]  /*12850*/  MOV R0, 0x1f ;  /* 0x0000001f00007802 */ /* 0x000fe40000000f00 */
[----:B------:R-:W-:-:S02]  /*12860*/  MOV R2, 0x12880 ;  /* 0x0001288000027802 */ /* 0x000fc40000000f00 */
[----:B------:R-:W-:Y:S05]  /*12870*/  CALL.REL.NOINC `($__internal_45_$__cuda_sm70_shflsync_idx_p) ;  /* 0x000000c000007944 */ /* 0x000fea0003c00000 */
[----:B------:R-:W-:Y:S01]  /*12880*/  MOV R7, R0 ;  /* 0x0000000000077202 */ /* 0x000fe20000000f00 */
[----:B------:R-:W-:Y:S05]  /*12890*/  BRA `(.L_x_2618) ;  /* 0xffffdd0000007947 */ /* 0x000fea000383ffff */
.L_x_2574:
[----:B------:R-:W-:Y:S01]  /*128a0*/  IMAD.MOV.U32 R5, RZ, RZ, R4 ;  /* 0x000000ffff057224 */ /* 0x000fe200078e0004 */
[----:B--2---:R-:W-:-:S02]  /*128b0*/  MOV R0, 0x1f ;  /* 0x0000001f00007802 */ /* 0x004fc40000000f00 */
[----:B------:R-:W-:Y:S02]  /*128c0*/  MOV R2, 0x128e0 ;  /* 0x000128e000027802 */ /* 0x000fe40000000f00 */
[----:B-1-34-:R-:W-:Y:S05]  /*128d0*/  CALL.REL.NOINC `($__internal_45_$__cuda_sm70_shflsync_idx_p) ;  /* 0x0000006000007944 */ /* 0x01afea0003c00000 */
[----:B------:R-:W-:Y:S01]  /*128e0*/  MOV R13, R0 ;  /* 0x00000000000d7202 */ /* 0x000fe20000000f00 */
[----:B------:R-:W-:Y:S05]  /*128f0*/  BRA `(.L_x_2573) ;  /* 0xffffdd0000007947 */ /* 0x000fea000383ffff */
        .weak           $__internal_44_$__cuda_sm70_shflsync_bfly_p
        .type           $__internal_44_$__cuda_sm70_shflsync_bfly_p,@function
        .size           $__internal_44_$__cuda_sm70_shflsync_bfly_p,($__internal_45_$__cuda_sm70_shflsync_idx_p - $__internal_44_$__cuda_sm70_shflsync_bfly_p)
$__internal_44_$__cuda_sm70_shflsync_bfly_p:
[----:B------:R-:W-:Y:S04]  /*12900*/  WARPSYNC R8 ;  /* 0x0000000800007348 */ /* 0x000fe80003800000 */
[----:B------:R1:W2:Y:S02]  /*12910*/  SHFL.BFLY PT, R0, R0, R3, R9 ;  /* 0x0c00000300007389 */ /* 0x0002a400000e0009 */
[----:B-1----:R-:W-:-:S04]  /*12920*/  MOV R3, 0x0 ;  /* 0x0000000000037802 */ /* 0x002fc80000000f00 */
[----:B--2---:R-:W-:Y:S05]  /*12930*/  RET.REL.NODEC R2 `(_ZN7cutlass13device_kernelIN5flash19enable_sm80_to_sm89INS1_16FlashAttnFwdSm80INS1_25CollectiveMainloopFwdSm80ILi4ELi1ELb0EN4cute5tupleIJNS5_1CILi128EEENS7_ILi48EEENS7_ILi96EEEEEELi96ENS_10bfloat16_tEfNS_4arch4Sm80ELb1ELb0ELb0ELb1ELb0ELb0ELb1ELb1EEENS1_21CollectiveEpilogueFwdINS6_IJS8_SA_S9_EEENS6_IJNS7_ILi1EEESI_SI_EEESC_SE_Li128ELb1ELb1ELb1ELb0EEENS1_36VarlenDynamicPersistentTileSchedulerILi128ELi48ELi128ELi128ELb1ELb1ELb0ELb1ELb1ELb1EEEEEEEEEvNT_6ParamsE) ;  /* 0xfffed6c002007950 */ /* 0x004fea0003c3ffff */
        .weak           $__internal_45_$__cuda_sm70_shflsync_idx_p
        .type           $__internal_45_$__cuda_sm70_shflsync_idx_p,@function
        .size           $__internal_45_$__cuda_sm70_shflsync_idx_p,($__internal_46_$__cuda_sm70_shflsync_up_p - $__internal_45_$__cuda_sm70_shflsync_idx_p)
$__internal_45_$__cuda_sm70_shflsync_idx_p:
[----:B------:R-:W-:-:S04]  /*12940*/  MOV R15, 0xffffffff ;  /* 0xffffffff000f7802 */ /* 0x000fc80000000f00 */
[----:B------:R-:W-:Y:S04]  /*12950*/  WARPSYNC R15 ;  /* 0x0000000f00007348 */ /* 0x000fe80003800000 */
[----:B------:R1:W2:Y:S02]  /*12960*/  SHFL.IDX PT, R0, R5, R3, R0 ;  /* 0x0000000305007389 */ /* 0x0002a400000e0000 */
[----:B-1----:R-:W-:-:S04]  /*12970*/  MOV R3, 0x0 ;  /* 0x0000000000037802 */ /* 0x002fc80000000f00 */
[----:B--2---:R-:W-:Y:S05]  /*12980*/  RET.REL.NODEC R2 `(_ZN7cutlass13device_kernelIN5flash19enable_sm80_to_sm89INS1_16FlashAttnFwdSm80INS1_25CollectiveMainloopFwdSm80ILi4ELi1ELb0EN4cute5tupleIJNS5_1CILi128EEENS7_ILi48EEENS7_ILi96EEEEEELi96ENS_10bfloat16_tEfNS_4arch4Sm80ELb1ELb0ELb0ELb1ELb0ELb0ELb1ELb1EEENS1_21CollectiveEpilogueFwdINS6_IJS8_SA_S9_EEENS6_IJNS7_ILi1EEESI_SI_EEESC_SE_Li128ELb1ELb1ELb1ELb0EEENS1_36VarlenDynamicPersistentTileSchedulerILi128ELi48ELi128ELi128ELb1ELb1ELb0ELb1ELb1ELb1EEEEEEEEEvNT_6ParamsE) ;  /* 0xfffed67002007950 */ /* 0x004fea0003c3ffff */
        .weak           $__internal_46_$__cuda_sm70_shflsync_up_p
        .type           $__internal_46_$__cuda_sm70_shflsync_up_p,@function
        .size           $__internal_46_$__cuda_sm70_shflsync_up_p,($__internal_47_$__cuda_sm70_votesync_ballot - $__internal_46_$__cuda_sm70_shflsync_up_p)
$__internal_46_$__cuda_sm70_shflsync_up_p:
[----:B------:R-:W-:Y:S02]  /*12990*/  IMAD.MOV.U32 R4, RZ, RZ, RZ ;  /* 0x000000ffff047224 */ /* 0x000fe400078e00ff */
[----:B------:R-:W-:-:S04]  /*129a0*/  IMAD.MOV.U32 R10, RZ, RZ, -0x1 ;  /* 0xffffffffff0a7424 */ /* 0x000fc800078e00ff */
[----:B------:R-:W-:Y:S04]  /*129b0*/  WARPSYNC R10 ;  /* 0x0000000a00007348 */ /* 0x000fe80003800000 */
[----:B------:R1:W2:Y:S02]  /*129c0*/  SHFL.UP PT, R4, R0, R2, R4 ;  /* 0x0400000200047389 */ /* 0x0002a400000e0004 */
[----:B-1----:R-:W-:Y:S02]  /*129d0*/  MOV R2, R3 ;  /* 0x0000000300027202 */ /* 0x002fe40000000f00 */
[----:B------:R-:W-:-:S04]  /*129e0*/  MOV R3, 0x0 ;  /* 0x0000000000037802 */ /* 0x000fc80000000f00 */
[----:B--2---:R-:W-:Y:S05]  /*129f0*/  RET.REL.NODEC R2 `(_ZN7cutlass13device_kernelIN5flash19enable_sm80_to_sm89INS1_16FlashAttnFwdSm80INS1_25CollectiveMainloopFwdSm80ILi4ELi1ELb0EN4cute5tupleIJNS5_1CILi128EEENS7_ILi48EEENS7_ILi96EEEEEELi96ENS_10bfloat16_tEfNS_4arch4Sm80ELb1ELb0ELb0ELb1ELb0ELb0ELb1ELb1EEENS1_21CollectiveEpilogueFwdINS6_IJS8_SA_S9_EEENS6_IJNS7_ILi1EEESI_SI_EEESC_SE_Li128ELb1ELb1ELb1ELb0EEENS1_36VarlenDynamicPersistentTileSchedulerILi128ELi48ELi128ELi128ELb1ELb1ELb0ELb1ELb1ELb1EEEEEEEEEvNT_6ParamsE) ;  /* 0xfffed60002007950 */ /* 0x004fea0003c3ffff */
        .weak           $__internal_47_$__cuda_sm70_votesync_ballot
        .type           $__internal_47_$__cuda_sm70_votesync_ballot,@function
        .size           $__internal_47_$__cuda_sm70_votesync_ballot,(.L_x_2908 - $__internal_47_$__cuda_sm70_votesync_ballot)
$__internal_47_$__cuda_sm70_votesync_ballot:
[----:B------:R-:W-:Y:S01]  /*12a00*/  ISETP.NE.U32.AND P0, PT, R0, 0x1, PT ;  /* 0x000000010000780c */ /* 0x000fe20003f05070 */
[----:B------:R-:W-:-:S04]  /*12a10*/  IMAD.MOV.U32 R3, RZ, RZ, -0x1 ;  /* 0xffffffffff037424 */ /* 0x000fc800078e00ff */
[----:B------:R-:W-:Y:S08]  /*12a20*/  WARPSYNC R3 ;  /* 0x0000000300007348 */ /* 0x000ff00003800000 */
[----:B------:R-:W-:-:S04]  /*12a30*/  VOTE.ANY R0, PT, !P0 ;  /* 0x0000000000007806 */ /* 0x000fc800040e0100 */
[----:B------:R-:W-:Y:S01]  /*12a40*/  LOP3.LUT R0, R0, R3, RZ, 0xc0, !PT ;  /* 0x0000000300007212 */ /* 0x000fe200078ec0ff */
[----:B------:R-:W-:-:S04]  /*12a50*/  IMAD.MOV.U32 R3, RZ, RZ, 0x0 ;  /* 0x00000000ff037424 */ /* 0x000fc800078e00ff */
[----:B------:R-:W-:Y:S05]  /*12a60*/  RET.REL.NODEC R2 `(_ZN7cutlass13device_kernelIN5flash19enable_sm80_to_sm89INS1_16FlashAttnFwdSm80INS1_25CollectiveMainloopFwdSm80ILi4ELi1ELb0EN4cute5tupleIJNS5_1CILi128EEENS7_ILi48EEENS7_ILi96EEEEEELi96ENS_10bfloat16_tEfNS_4arch4Sm80ELb1ELb0ELb0ELb1ELb0ELb0ELb1ELb1EEENS1_21CollectiveEpilogueFwdINS6_IJS8_SA_S9_EEENS6_IJNS7_ILi1EEESI_SI_EEESC_SE_Li128ELb1ELb1ELb1ELb0EEENS1_36VarlenDynamicPersistentTileSchedulerILi128ELi48ELi128ELi128ELb1ELb1ELb0ELb1ELb1ELb1EEEEEEEEEvNT_6ParamsE) ;  /* 0xfffed59002007950 */ /* 0x000fea0003c3ffff */
.L_x_2619:
        /* <DEDUP_REMOVED lines=9> */
.L_x_2908:


//--------------------- .text._ZN7cutlass13device_kernelIN5flash19enable_sm80_to_sm89INS1_16FlashAttnFwdSm80INS1_25CollectiveMainloopFwdSm80ILi4ELi1ELb0EN4cute5tupleIJNS5_1CILi128EEENS7_ILi48EEENS7_ILi96EEEEEELi96ENS_10bfloat16_tEfNS_4arch4Sm80ELb1ELb0ELb0ELb1ELb0ELb1ELb1ELb1EEENS1_21CollectiveEpilogueFwdINS6_IJS8_SA_S9_EEENS6_IJNS7_ILi1EEESI_SI_EEESC_SE_Li128ELb1ELb1ELb1ELb0EEENS1_36VarlenDynamicPersistentTileSchedulerILi128ELi48ELi128ELi128ELb1ELb1ELb0ELb1ELb1ELb1EEEEEEEEEvNT_6ParamsE --------------------------
	.section	.text._ZN7cutlass13device_kernelIN5flash19enable_sm80_to_sm89INS1_16FlashAttnFwdSm80INS1_25CollectiveMainloopFwdSm80ILi4ELi1ELb0EN4cute5tupleIJNS5_1CILi128EEENS7_ILi48EEENS7_ILi96EEEEEELi96ENS_10bfloat16_tEfNS_4arch4Sm80ELb1ELb0ELb0ELb1ELb0ELb1ELb1ELb1EEENS1_21CollectiveEpilogueFwdINS6_IJS8_SA_S9_EEENS6_IJNS7_ILi1EEESI_SI_EEESC_SE_Li128ELb1ELb1ELb1ELb0EEENS1_36VarlenDynamicPersistentTileSchedulerILi128ELi48ELi128ELi128ELb1ELb1ELb0ELb1ELb1ELb1EEEEEEEEEvNT_6ParamsE,"ax",@progbits
	.sectioninfo	@"SHI_REGISTERS=255"
	.align	128
.text._ZN7cutlass13device_kernelIN5flash19enable_sm80_to_sm89INS1_16FlashAttnFwdSm80INS1_25CollectiveMainloopFwdSm80ILi4ELi1ELb0EN4cute5tupleIJNS5_1CILi128EEENS7_ILi48EEENS7_ILi96EEEEEELi96ENS_10bfloat16_tEfNS_4arch4Sm80ELb1ELb0ELb0ELb1ELb0ELb1ELb1ELb1EEENS1_21CollectiveEpilogueFwdINS6_IJS8_SA_S9_EEENS6_IJNS7_ILi1EEESI_SI_EEESC_SE_Li128ELb1ELb1ELb1ELb0EEENS1_36VarlenDynamicPersistentTileSchedulerILi128ELi48ELi128ELi128ELb1ELb1ELb0ELb1ELb1ELb1EEEEEEEEEvNT_6ParamsE:
        .type           _ZN7cutlass13device_kernelIN5flash19enable_sm80_to_sm89INS1_16FlashAttnFwdSm80INS1_25CollectiveMainloopFwdSm80ILi4ELi1ELb0EN4cute5tupleIJNS5_1CILi128EEENS7_ILi48EEENS7_ILi96EEEEEELi96ENS_10bfloat16_tEfNS_4arch4Sm80ELb1ELb0ELb0ELb1ELb0ELb1ELb1ELb1EEENS1_21CollectiveEpilogueFwdINS6_IJS8_SA_S9_EEENS6_IJNS7_ILi1EEESI_SI_EEESC_SE_Li128ELb1ELb1ELb1ELb0EEENS1_36VarlenDynamicPersistentTileSchedulerILi128ELi48ELi128ELi128ELb1ELb1ELb0ELb1ELb1ELb1EEEEEEEEEvNT_6ParamsE,@function
        .size           _ZN7cutlass13device_kernelIN5flash19enable_sm80_to_sm89INS1_16FlashAttnFwdSm80INS1_25CollectiveMainloopFwdSm80ILi4ELi1ELb0EN4cute5tupleIJNS5_1CILi128EEENS7_ILi48EEENS7_ILi96EEEEEELi96ENS_10bfloat16_tEfNS_4arch4Sm80ELb1ELb0ELb0ELb1ELb0ELb1ELb1ELb1EEENS1_21CollectiveEpilogueFwdINS6_IJS8_SA_S9_EEENS6_IJNS7_ILi1EEESI_SI_EEESC_SE_Li128ELb1ELb1ELb1ELb0EEENS1_36VarlenDynamicPersistentTileSchedulerILi128ELi48ELi128ELi128ELb1ELb1ELb0ELb1ELb1ELb1EEEEEEEEEvNT_6ParamsE,(.L_x_2913 - _ZN7cutlass13device_kernelIN5flash19enable_sm80_to_sm89INS1_16FlashAttnFwdSm80INS1_25CollectiveMainloopFwdSm80ILi4ELi1ELb0EN4cute5tupleIJNS5_1CILi128EEENS7_ILi48EEENS7_ILi96EEEEEELi96ENS_10bfloat16_tEfNS_4arch4Sm80ELb1ELb0ELb0ELb1ELb0ELb1ELb1ELb1EEENS1_21CollectiveEpilogueFwdINS6_IJS8_SA_S9_EEENS6_IJNS7_ILi1EEESI_SI_EEESC_SE_Li128ELb1ELb1ELb1ELb0EEENS1_36VarlenDynamicPersistentTileSchedulerILi128ELi48ELi128ELi128ELb1ELb1ELb0ELb1ELb1ELb1EEEEEEEEEvNT_6ParamsE)
        .other          _ZN7cutlass13device_kernelIN5flash19enable_sm80_to_sm89INS1_16FlashAttnFwdSm80INS1_25CollectiveMainloopFwdSm80ILi4ELi1ELb0EN4cute5tupleIJNS5_1CILi128EEENS7_ILi48EEENS7_ILi96EEEEEELi96ENS_10bfloat16_tEfNS_4arch4Sm80ELb1ELb0ELb0ELb1ELb0ELb1ELb1ELb1EEENS1_21CollectiveEpilogueFwdINS6_IJS8_SA_S9_EEENS6_IJNS7_ILi1EEESI_SI_EEESC_SE_Li128ELb1ELb1ELb1ELb0EEENS1_36VarlenDynamicPersistentTileSchedulerILi128ELi48ELi128ELi128ELb1ELb1ELb0ELb1ELb1ELb1EEEEEEEEEvNT_6ParamsE,@"STO_CUDA_ENTRY STV_DEFAULT"
_ZN7cutlass13device_kernelIN5flash19enable_sm80_to_sm89INS1_16FlashAttnFwdSm80INS1_25CollectiveMainloopFwdSm80ILi4ELi1ELb0EN4cute5tupleIJNS5_1CILi128EEENS7_ILi48EEENS7_ILi96EEEEEELi96ENS_10bfloat16_tEfNS_4arch4Sm80ELb1ELb0ELb0ELb1ELb0ELb1ELb1ELb1EEENS1_21CollectiveEpilogueFwdINS6_IJS8_SA_S9_EEENS6_IJNS7_ILi1EEESI_SI_EEESC_SE_Li128ELb1ELb1ELb1ELb0EEENS1_36VarlenDynamicPersistentTileSchedulerILi128ELi48ELi128ELi128ELb1ELb1ELb0ELb1ELb1ELb1EEEEEEEEEvNT_6ParamsE:
        /* <DEDUP_REMOVED lines=54> */
.L_x_2625:
        /* <DEDUP_REMOVED lines=16> */
.L_x_2809:
        /* <DEDUP_REMOVED lines=16> */
.L_x_2810:
[----:B--2---:R-:W-:-:S05]  /*0560*/  IMAD R0, R0, c[0x0][0x538], RZ ;  /* 0x00014e0000007a24 */ /* 0x004fca00078e02ff */
[----:B------:R-:W-:-:S04]  /*0570*/  IADD3 R7, R0, R7, RZ ;  /* 0x0000000700077210 */ /* 0x000fc80007ffe0ff */
[----:B------:R-:W-:-:S13]  /*0580*/  ISETP.GT.AND P0, PT, R7, UR4, PT ;  /* 0x0000000407007c0c */ /* 0x000fda000bf04270 */
[----:B-1----:R-:W-:Y:S05]  /*0590*/  @!P0 BRA `(.L_x_2625) ;  /* 0xfffffdc000008947 */ /* 0x002fea000383ffff */
.L_x_2621:
[----:B------:R-:W-:-:S05]  /*05a0*/  IADD3 R11, -R0, R7, RZ ;  /* 0x00000007000b7210 */ /* 0x000fca0007ffe1ff */
[----:B------:R-:W-:-:S05]  /*05b0*/  IMAD R0, R4, c[0x0][0x538], R11 ;  /* 0x00014e0004007a24 */ /* 0x000fca00078e020b */
[----:B------:R-:W-:Y:S01]  /*05c0*/  ISETP.GT.AND P0, PT, R0, UR4, PT ;  /* 0x0000000400007c0c */ /* 0x000fe2000bf04270 */
[----:B------:R-:W-:-:S12]  /*05d0*/  BRA.DIV ~URZ, `(.L_x_2626) ;  /* 0x0001d4a27f007947 */ /* 0x000fd8000b800000 */
[----:B------:R-:W-:-:S04]  /*05e0*/  VOTE.ANY R10, PT, !P0 ;  /* 0x00000000000a7806 */ /* 0x000fc800040e0100 */
.L_x_2811:
[----:B------:R-:W1:Y:S02]  /*05f0*/  POPC R7, R10 ;  /* 0x0000000a00077309 */ /* 0x000e640000000000 */
[----:B-1----:R-:W-:-:S05]  /*0600*/  IADD3 R0, R7, R6, RZ ;  /* 0x0000000607007210 */ /* 0x002fca0007ffe0ff */
[----:B------:R1:W-:Y:S01]  /*0610*/  STL [R1+0x34], R0 ;  /* 0x0000340001007387 */ /* 0x0003e20000100800 */
[----:B------:R-:W-:Y:S05]  /*0620*/  BRA.DIV ~URZ, `(.L_x_2627) ;  /* 0x0001d4a27f007947 */ /* 0x000fea000b800000 */
[----:B------:R2:W3:Y:S01]  /*0630*/  SHFL.IDX PT, R12, R9, R7, 0x1f ;  /* 0x00001f07090c7589 */ /* 0x0004e200000e0000 */
[----:B------:R-:W-:-:S03]  /*0640*/  MOV R6, RZ ;  /* 0x000000ff00067202 */ /* 0x000fc60000000f00 */
[----:B------:R2:W4:Y:S04]  /*0650*/  SHFL.IDX PT, R9, R8, R7, 0x1f ;  /* 0x00001f0708097589 */ /* 0x00052800000e0000 */
.L_x_2812:
[----:B------:R-:W-:Y:S01]  /*0660*/  ISETP.NE.AND P0, PT, R10, RZ, PT ;  /* 0x000000ff0a00720c */ /* 0x000fe20003f05270 */
[----:B------:R-:W-:-:S12]  /*0670*/  BSSY B0, `(.L_x_2628) ;  /* 0x0000005000007945 */ /* 0x000fd80003800000 */
[----:B------:R-:W-:Y:S05]  /*0680*/  @!P0 BRA `(.L_x_2629) ;  /* 0x0000003000008947 */ /* 0x000fea0003800000 */
[----:B------:R-:W-:Y:S01]  /*0690*/  IADD3 R3, R7, -0x1, RZ ;  /* 0xffffffff07037810 */ /* 0x000fe20007ffe0ff */
[----:B------:R-:W-:Y:S05]  /*06a0*/  BRA.DIV ~URZ, `(.L_x_2630) ;  /* 0x0001d5027f007947 */ /* 0x000fea000b800000 */
[----:B------:R1:W2:Y:S02]  /*06b0*/  SHFL.IDX PT, R6, R4, R3, 0x1f ;  /* 0x00001f0304067589 */ /* 0x0002a400000e0000 */
.L_x_2629:
[----:B------:R-:W-:Y:S05]  /*06c0*/  BSYNC B0 ;  /* 0x0000000000007941 */ /* 0x000fea0003800000 */
.L_x_2628:
        /* <DEDUP_REMOVED lines=69> */
.L_x_2632:
        /* <DEDUP_REMOVED lines=70> */
.L_x_2633:
[----:B------:R-:W-:Y:S05]  /*0f80*/  BSYNC B0 ;  /* 0x0000000000007941 */ /* 0x000fea0003800000 */
.L_x_2631:
[----:B------:R-:W-:-:S04]  /*0f90*/  LOP3.LUT R0, RZ, R0, RZ, 0x33, !PT ;  /* 0x00000000ff007212 */ /* 0x000fc800078e33ff */
[----:B------:R-:W-:-:S05]  /*0fa0*/  IADD3 R0, R0, R12, RZ ;  /* 0x0000000c00007210 */ /* 0x000fca0007ffe0ff */
[----:B------:R2:W-:Y:S01]  /*0fb0*/  STL [R1+0x2c], R0 ;  /* 0x00002c0001007387 */ /* 0x0005e20000100800 */
[----:B------:R-:W-:Y:S05]  /*0fc0*/  BRA `(.L_x_2634) ;  /* 0x0000006000007947 */ /* 0x000fea0003800000 */
.L_x_2622:
[----:B------:R-:W-:Y:S01]  /*0fd0*/  MOV R0, UR4 ;  /* 0x0000000400007c02 */ /* 0x000fe20008000f00 */
[----:B------:R-:W-:Y:S04]  /*0fe0*/  STL [R1+0x2c], RZ ;  /* 0x00002cff01007387 */ /* 0x000fe80000100800 */
[----:B------:R-:W-:Y:S04]  /*0ff0*/  STL [R1+0x30], RZ ;  /* 0x000030ff01007387 */ /* 0x000fe80000100800 */
[----:B------:R1:W-:Y:S02]  /*1000*/  STL [R1+0x28], R0 ;  /* 0x0000280001007387 */ /* 0x0003e40000100800 */
[----:B-1----:R-:W-:-:S05]  /*1010*/  MOV R0, c[0x0][0x53c] ;  /* 0x00014f0000007a02 */ /* 0x002fca0000000f00 */
[----:B------:R1:W-:Y:S02]  /*1020*/  STL [R1+0x34], R0 ;  /* 0x0000340001007387 */ /* 0x0003e40000100800 */
.L_x_2634:
        /* <DEDUP_REMOVED lines=8> */
.L_x_2620:
        /* <DEDUP_REMOVED lines=21> */
[----:B------:R-:W-:Y:S02]  /*1200*/  LEA.HI R6, R7, R8, RZ, 0x1 ;  /* 0x0000000807067211 */ /* 0x000fe400078f08ff */
[----:B------:R-:W-:Y:S02]  /*1210*/  LOP3.LUT R2, R5, 0x7fffffe, RZ, 0xc0, !PT ;  /* 0x07fffffe05027812 */ /* 0x000fe400078ec0ff */
[----:B------:R-:W-:Y:S02]  /*1220*/  LOP3.LUT R0, R0, 0xc0, RZ, 0xc0, !PT ;  /* 0x000000c000007812 */ /* 0x000fe400078ec0ff */
[----:B------:R-:W-:Y:S01]  /*1230*/  LOP3.LUT R4, R10, 0x3fffffe, RZ, 0xc0, !PT ;  /* 0x03fffffe0a047812 */ /* 0x000fe200078ec0ff */
[----:B------:R-:W-:Y:S01]  /*1240*/  IMAD.IADD R2, R14, 0x1, -R2 ;  /* 0x000000010e027824 */ /* 0x000fe200078e0a02 */
[----:B------:R-:W-:-:S02]  /*1250*/  LOP3.LUT R6, R6, 0xfffffffe, RZ, 0xc0, !PT ;  /* 0xfffffffe06067812 */ /* 0x000fc400078ec0ff */
[----:B------:R-:W-:Y:S01]  /*1260*/  SHF.R.U32.HI R5, RZ, 0x3, R0 ;  /* 0x00000003ff057819 */ /* 0x000fe20000011600 */
[----:B------:R-:W-:Y:S01]  /*1270*/  IMAD.IADD R18, R3, 0x1, -R4 ;  /* 0x0000000103127824 */ /* 0x000fe200078e0a04 */
[----:B------:R-:W-:Y:S01]  /*1280*/  LOP3.LUT R0, R0, 0x18, R30, 0xf8, !PT ;  /* 0x0000001800007812 */ /* 0x000fe200078ef81e */
[C---:B------:R-:W-:Y:S01]  /*1290*/  IMAD.IADD R17, R8.reuse, 0x1, -R6 ;  /* 0x0000000108117824 */ /* 0x040fe200078e0a06 */
[----:B------:R-:W-:Y:S01]  /*12a0*/  SHF.R.S32.HI R23, RZ, 0x2, R12 ;  /* 0x00000002ff177819 */ /* 0x000fe2000001140c */
[----:B------:R-:W-:Y:S01]  /*12b0*/  IMAD R20, R8, 0x8, R2 ;  /* 0x0000000808147824 */ /* 0x000fe200078e0202 */
[----:B------:R-:W-:Y:S02]  /*12c0*/  LOP3.LUT R9, R0, R5, RZ, 0x3c, !PT ;  /* 0x0000000500097212 */ /* 0x000fe400078e3cff */
[----:B------:R-:W-:Y:S01]  /*12d0*/  LOP3.LUT R3, R11, 0xffffffe0, RZ, 0xc0, !PT ;  /* 0xffffffe00b037812 */ /* 0x000fe200078ec0ff */
[----:B------:R-:W-:Y:S01]  /*12e0*/  IMAD.SHL.U32 R20, R20, 0x20, RZ ;  /* 0x0000002014147824 */ /* 0x000fe200078e00ff */
[----:B------:R-:W-:-:S02]  /*12f0*/  SHF.R.S32.HI R8, RZ, 0x5, R11 ;  /* 0x00000005ff087819 */ /* 0x000fc4000001140b */
[----:B------:R-:W-:Y:S01]  /*1300*/  SHF.R.S32.HI R0, RZ, 0x1f, R11 ;  /* 0x0000001fff007819 */ /* 0x000fe2000001140b */
[----:B------:R-:W-:Y:S01]  /*1310*/  IMAD.IADD R28, R24, 0x1, -R3 ;  /* 0x00000001181c7824 */ /* 0x000fe200078e0a03 */
[----:B------:R-:W-:Y:S02]  /*1320*/  LOP3.LUT R2, R7, 0xfffffff0, RZ, 0xc0, !PT ;  /* 0xfffffff007027812 */ /* 0x000fe400078ec0ff */
[----:B------:R-:W-:Y:S02]  /*1330*/  LEA.HI R5, R12, R23, RZ, 0x1 ;  /* 0x000000170c057211 */ /* 0x000fe400078f08ff */
[----:B------:R-:W-:Y:S01]  /*1340*/  LEA.HI R4, R0, R8, RZ, 0x2 ;  /* 0x0000000800047211 */ /* 0x000fe200078f10ff */
[----:B------:R-:W-:Y:S01]  /*1350*/  IMAD.IADD R0, R24, 0x1, -R2 ;  /* 0x0000000118007824 */ /* 0x000fe200078e0a02 */
[----:B------:R-:W-:Y:S02]  /*1360*/  LOP3.LUT R2, R5, 0x7fffffe, RZ, 0xc0, !PT ;  /* 0x07fffffe05027812 */ /* 0x000fe400078ec0ff */
[----:B------:R-:W-:-:S02]  /*1370*/  SHF.R.S32.HI R5, RZ, 0x1f, R28 ;  /* 0x0000001fff057819 */ /* 0x000fc4000001141c */
[----:B------:R-:W-:Y:S01]  /*1380*/  LEA.HI R6, R0, R0, RZ, 0x1 ;  /* 0x0000000000067211 */ /* 0x000fe200078f08ff */
[----:B------:R-:W-:Y:S01]  /*1390*/  IMAD.IADD R2, R23, 0x1, -R2 ;  /* 0x0000000117027824 */ /* 0x000fe200078e0a02 */
[----:B------:R-:W-:Y:S02]  /*13a0*/  LEA.HI R19, R5, R28, RZ, 0x2 ;  /* 0x0000001c05137211 */ /* 0x000fe400078f10ff */
[----:B------:R-:W-:Y:S01]  /*13b0*/  LOP3.LUT R5, R6, 0x7fffffe, RZ, 0xc0, !PT ;  /* 0x07fffffe06057812 */ /* 0x000fe200078ec0ff */
[----:B------:R-:W-:Y:S01]  /*13c0*/  IMAD R2, R8, 0x8, R2 ;  /* 0x0000000808027824 */ /* 0x000fe200078e0202 */
[----:B------:R-:W-:Y:S02]  /*13d0*/  SHF.R.S32.HI R13, RZ, 0x1f, R0 ;  /* 0x0000001fff0d7819 */ /* 0x000fe40000011400 */
[----:B------:R-:W-:Y:S01]  /*13e0*/  LOP3.LUT R3, R4, 0xffffffc, RZ, 0xc0, !PT ;  /* 0x0ffffffc04037812 */ /* 0x000fe200078ec0ff */
[----:B------:R-:W-:Y:S01]  /*13f0*/  IMAD.IADD R11, R0, 0x1, -R5 ;  /* 0x00000001000b7824 */ /* 0x000fe200078e0a05 */
[----:B------:R-:W-:Y:S01]  /*1400*/  LEA.HI R13, R13, R0, RZ, 0x3 ;  /* 0x000000000d0d7211 */ /* 0x000fe200078f18ff */
[----:B------:R-:W-:Y:S01]  /*1410*/  IMAD.U32 R0, R2, 0x20, R9 ;  /* 0x0000002002007824 */ /* 0x000fe200078e0009 */
[----:B------:R-:W-:Y:S01]  /*1420*/  LEA.HI R4, R25, R25, RZ, 0x1 ;  /* 0x0000001919047211 */ /* 0x000fe200078f08ff */
[----:B------:R-:W-:Y:S01]  /*1430*/  IMAD.IADD R7, R8, 0x1, -R3 ;  /* 0x0000000108077824 */ /* 0x000fe200078e0a03 */
[----:B------:R-:W-:-:S02]  /*1440*/  IADD3 R22, R14, 0x40, RZ ;  /* 0x000000400e167810 */ /* 0x000fc40007ffe0ff */
[----:B------:R1:W-:Y:S01]  /*1450*/  STL [R1+0xc], R0 ;  /* 0x00000c0001007387 */ /* 0x0003e20000100800 */
[----:B------:R-:W-:Y:S02]  /*1460*/  LOP3.LUT R2, R4, 0x1ffffffe, RZ, 0xc0, !PT ;  /* 0x1ffffffe04027812 */ /* 0x000fe400078ec0ff */
[----:B------:R-:W-:Y:S02]  /*1470*/  SHF.R.S32.HI R3, RZ, 0x2, R19 ;  /* 0x00000002ff037819 */ /* 0x000fe40000011413 */
[----:B------:R-:W-:Y:S01]  /*1480*/  SHF.R.S32.HI R9, RZ, 0x1f, R12 ;  /* 0x0000001fff097819 */ /* 0x000fe2000001140c */
[----:B------:R-:W-:Y:S01]  /*1490*/  IMAD.IADD R2, R25, 0x1, -R2 ;  /* 0x0000000119027824 */ /* 0x000fe200078e0a02 */
[----:B------:R-:W-:Y:S01]  /*14a0*/  LEA.HI R14, R22, R22, RZ, 0x1 ;  /* 0x00000016160e7211 */ /* 0x000fe200078f08ff */
[----:B------:R-:W-:Y:S01]  /*14b0*/  IMAD R26, R7, 0x10, R3 ;  /* 0x00000010071a7824 */ /* 0x000fe200078e0203 */
[----:B------:R-:W-:Y:S02]  /*14c0*/  LEA.HI R3, R9, R23, RZ, 0x3 ;  /* 0x0000001709037211 */ /* 0x000fe400078f18ff */
[----:B------:R-:W-:-:S02]  /*14d0*/  SHF.R.S32.HI R5, RZ, 0x1, R6 ;  /* 0x00000001ff057819 */ /* 0x000fc40000011406 */
[----:B------:R-:W-:Y:S01]  /*14e0*/  LOP3.LUT R3, R3, 0xfffffff8, RZ, 0xc0, !PT ;  /* 0xfffffff803037812 */ /* 0x000fe200078ec0ff */
[----:B------:R-:W-:Y:S01]  /*14f0*/  STL [R1+0xac], R26 ;  /* 0x0000ac1a01007387 */ /* 0x000fe20000100800 */
[----:B------:R-:W-:Y:S02]  /*1500*/  LOP3.LUT R12, R14, 0x7fffffe, RZ, 0xc0, !PT ;  /* 0x07fffffe0e0c7812 */ /* 0x000fe400078ec0ff */
[----:B------:R-:W-:Y:S01]  /*1510*/  SHF.R.S32.HI R31, RZ, 0x1f, R30 ;  /* 0x0000001fff1f7819 */ /* 0x000fe2000001141e */
        /* <DEDUP_REMOVED lines=144> */
[----:B------:R-:W-:Y:S01]  /*1e20*/  STL [R1+0x78], R8 ;  /* 0x0000780801007387 */ /* 0x000fe20000100800 */
[----:B------:R-:W-:Y:S01]  /*1e30*/  SEL R6, R12, 0xffffffe0, !P1 ;  /* 0xffffffe00c067807 */ /* 0x000fe20004800000 */
[C---:B------:R-:W-:Y:S01]  /*1e40*/  IMAD.IADD R248, R20.reuse, 0x1, R4 ;  /* 0x0000000114f87824 */ /* 0x040fe200078e0204 */
[----:B------:R-:W-:Y:S01]  /*1e50*/  LEA R5, R5, 0x6080, 0x1 ;  /* 0x0000608005057811 */ /* 0x000fe200078e08ff */
[----:B------:R-:W-:Y:S01]  /*1e60*/  IMAD.IADD R7, R20, 0x1, R7 ;  /* 0x0000000114077824 */ /* 0x000fe200078e0207 */
[----:B------:R-:W-:-:S02]  /*1e70*/  SEL R4, R12, 0xffffffe0, !P4 ;  /* 0xffffffe00c047807 */ /* 0x000fc40006000000 */
[----:B------:R-:W-:Y:S01]  /*1e80*/  LEA R248, R248, 0x1880, 0x1 ;  /* 0x00001880f8f87811 */ /* 0x000fe200078e08ff */
[----:B------:R1:W-:Y:S02]  /*1e90*/  STL [R1+0xa4], R5 ;  /* 0x0000a40501007387 */ /* 0x0003e40000100800 */
[----:B------:R-:W-:Y:S01]  /*1ea0*/  IMAD.IADD R193, R192, 0x1, R4 ;  /* 0x00000001c0c17824 */ /* 0x000fe200078e0204 */
[C---:B------:R-:W-:Y:S01]  /*1eb0*/  IADD3 R249, R248.reuse, 0x20, RZ ;  /* 0x00000020f8f97810 */ /* 0x040fe20007ffe0ff */
[----:B------:R2:W-:Y:S01]  /*1ec0*/  STL [R1+0xa0], R0 ;  /* 0x0000a00001007387 */ /* 0x0005e20000100800 */
[----:B------:R-:W-:Y:S01]  /*1ed0*/  @P0 IADD3 R249, R248, -0x20, RZ ;  /* 0xffffffe0f8f90810 */ /* 0x000fe20007ffe0ff */
[----:B------:R-:W-:Y:S01]  /*1ee0*/  IMAD.IADD R167, R4, 0x1, R166 ;  /* 0x0000000104a77824 */ /* 0x000fe200078e02a6 */
[----:B-1----:R-:W-:Y:S02]  /*1ef0*/  LEA R5, R11, 0x6080, 0x1 ;  /* 0x000060800b057811 */ /* 0x002fe400078e08ff */
[----:B--2---:R-:W-:-:S03]  /*1f00*/  LEA R0, R10, 0x6080, 0x1 ;  /* 0x000060800a007811 */ /* 0x004fc600078e08ff */
        /* <DEDUP_REMOVED lines=10> */
.L_x_2808:
        /* <DEDUP_REMOVED lines=49> */
.L_x_2635:
[----:B------:R-:W-:-:S04]  /*22c0*/  ISETP.NE.U32.AND P0, PT, RZ, c[0x0][0x368], PT ;  /* 0x0000da00ff007a0c */ /* 0x000fc80003f05070 */
[----:B------:R-:W-:-:S13]  /*22d0*/  ISETP.NE.AND.EX P0, PT, RZ, c[0x0][0x36c], PT, P0 ;  /* 0x0000db00ff007a0c */ /* 0x000fda0003f05300 */
[----:B------:R-:W-:Y:S05]  /*22e0*/  @!P0 BRA `(.L_x_2636) ;  /* 0x0000004000008947 */ /* 0x000fea0003800000 */
[----:B-1----:R-:W-:-:S04]  /*22f0*/  LEA R4, P0, R18, c[0x0][0x368], 0x2 ;  /* 0x0000da0012047a11 */ /* 0x002fc800078010ff */
[----:B------:R-:W-:-:S05]  /*2300*/  LEA.HI.X R5, R18, c[0x0][0x36c], R20, 0x2, P0 ;  /* 0x0000db0012057a11 */ /* 0x000fca00000f1414 */
[----:B------:R1:W5:Y:S01]  /*2310*/  LDG.E R12, [R4.64] ;  /* 0x00000006040c7981 */ /* 0x000362000c1e1900 */
[----:B------:R-:W-:Y:S05]  /*2320*/  BRA `(.L_x_2637) ;  /* 0x0000005000007947 */ /* 0x000fea0003800000 */
.L_x_2636:
[----:B------:R-:W-:Y:S01]  /*2330*/  MOV R12, c[0x0][0x1d0] ;  /* 0x00007400000c7a02 */ /* 0x000fe20000000f00 */
[----:B------:R-:W-:Y:S05]  /*2340*/  @!P6 BRA `(.L_x_2637) ;  /* 0x000000300000e947 */ /* 0x000fea0003800000 */
[----:B------:R-:W2:Y:S04]  /*2350*/  LDG.E R6, [R4.64] ;  /* 0x0000000604067981 */ /* 0x000ea8000c1e1900 */
[----:B-1----:R-:W2:Y:S02]  /*2360*/  LDG.E R0, [R4.64+0x4] ;  /* 0x0000040604007981 */ /* 0x002ea4000c1e1900 */
[----:B--2---:R-:W-:Y:S02]  /*2370*/  IADD3 R12, -R6, R0, RZ ;  /* 0x00000000060c7210 */ /* 0x004fe40007ffe1ff */
.L_x_2637:
        /* <DEDUP_REMOVED lines=79> */
.L_x_2639:
[----:B------:R-:W-:Y:S05]  /*2870*/  BSYNC B0 ;  /* 0x0000000000007941 */ /* 0x000fea0003800000 */
.L_x_2638:
        /* <DEDUP_REMOVED lines=270> */
.L_x_2667:
        /* <DEDUP_REMOVED lines=89> */
.L_x_2645:
[----:B------:R-:W-:Y:S05]  /*3ef0*/  BSYNC B0 ;  /* 0x0000000000007941 */ /* 0x000fea0003800000 */
.L_x_2644:
        /* <DEDUP_REMOVED lines=89> */
.L_x_2648:
[----:B------:R-:W-:Y:S05]  /*4490*/  BSYNC B0 ;  /* 0x0000000000007941 */ /* 0x000fea0003800000 */
.L_x_2647:
        /* <DEDUP_REMOVED lines=56> */
.L_x_2650:
[----:B------:R-:W-:Y:S05]  /*4820*/  BSYNC B0 ;  /* 0x0000000000007941 */ /* 0x000fea0003800000 */
.L_x_2649:
        /* <DEDUP_REMOVED lines=56> */
.L_x_2652:
[----:B------:R-:W-:Y:S05]  /*4bb0*/  BSYNC B0 ;  /* 0x0000000000007941 */ /* 0x000fea0003800000 */
.L_x_2651:
        /* <DEDUP_REMOVED lines=57> */
.L_x_2654:
[----:B------:R-:W-:Y:S05]  /*4f50*/  BSYNC B0 ;  /* 0x0000000000007941 */ /* 0x000fea0003800000 */
.L_x_2653:
        /* <DEDUP_REMOVED lines=57> */
.L_x_2656:
[----:B------:R-:W-:Y:S05]  /*52f0*/  BSYNC B0 ;  /* 0x0000000000007941 */ /* 0x000fea0003800000 */
.L_x_2655:
        /* <DEDUP_REMOVED lines=57> */
.L_x_2643:
        /* <DEDUP_REMOVED lines=47> */
.L_x_2658:
[----:B------:R-:W-:Y:S05]  /*5980*/  BSYNC B0 ;  /* 0x0000000000007941 */ /* 0x000fea0003800000 */
.L_x_2657:
        /* <DEDUP_REMOVED lines=149> */
.L_x_2660:
[----:B------:R-:W-:Y:S05]  /*62e0*/  BSYNC B0 ;  /* 0x0000000000007941 */ /* 0x000fea0003800000 */
.L_x_2659:
        /* <DEDUP_REMOVED lines=115> */
.L_x_2662:
[----:B------:R-:W-:Y:S05]  /*6a20*/  BSYNC B0 ;  /* 0x0000000000007941 */ /* 0x000fea0003800000 */
.L_x_2661:
        /* <DEDUP_REMOVED lines=117> */
.L_x_2642:
[----:B------:R-:W-:Y:S05]  /*7180*/  IMAD R2, R31, -0x30, R0 ;  /* 0xffffffd01f027824 */ /* 0x000fea00078e0200 */
[----:B------:R-:W-:Y:S04]  /*7190*/  IMNMX R76, R2, 0x30, PT ;  /* 0x00000030024c7817 */ /* 0x000fe80003800200 */
[----:B------:R-:W-:Y:S11]  /*71a0*/  ISETP.GE.AND P0, PT, R161, R76, PT ;  /* 0x0000004ca100720c */ /* 0x000ff60003f06270 */
[----:B------:R-:W-:Y:S02]  /*71b0*/  @!UPT UIADD3 URZ, URZ, URZ, URZ ;  /* 0x0000003f3f3ff290 */ /* 0x000fe4000fffe03f */
[----:B------:R-:W-:-:S05]  /*71c0*/  @P0 BRA `(.L_x_2646) ;  /* 0x0000018000000947 */ /* 0x000fca0003800000 */
[C---:B------:R-:W-:Y:S02]  /*71d0*/  ISETP.GE.AND P0, PT, R136.reuse, c[0x0][0x1d4], PT ;  /* 0x0000750088007a0c */ /* 0x040fe40003f06270 */
[----:B------:R-:W-:Y:S11]  /*71e0*/  IADD3 R2, R136, 0x30, RZ ;  /* 0x0000003088027810 */ /* 0x000ff60007ffe0ff */
[----:B------:R-:W1:Y:S04]  /*71f0*/  @!P0 LDS.128 R4, [R248+0x2400] ;  /* 0x00240000f8048984 */ /* 0x000e680000000c00 */
[----:B-1----:R-:W-:Y:S01]  /*7200*/  @!P0 STG.E.128 [R52.64], R4 ;  /* 0x0000000434008986 */ /* 0x002fe2000c101d06 */
[----:B------:R-:W-:Y:S11]  /*7210*/  ISETP.GE.AND P0, PT, R144, c[0x0][0x1d4], PT ;  /* 0x0000750090007a0c */ /* 0x000ff60003f06270 */
[----:B------:R-:W-:Y:S02]  /*7220*/  @!UPT UIADD3 URZ, URZ, URZ, URZ ;  /* 0x0000003f3f3ff290 */ /* 0x000fe4000fffe03f */
[----:B------:R-:W1:Y:S04]  /*7230*/  @!P0 LDS.128 R4, [R249+0x2400] ;  /* 0x00240000f9048984 */ /* 0x000e680000000c00 */
        /* <DEDUP_REMOVED lines=17> */
.L_x_2646:
[----:B------:R-:W-:Y:S05]  /*7350*/  BSYNC B1 ;  /* 0x0000000000017941 */ /* 0x000fea0003800000 */
.L_x_2641:
        /* <DEDUP_REMOVED lines=66> */
[----:B------:R-:W1:Y:S04]  /*7780*/  @!P0 LDS.128 R4, [R249] ;  /* 0x00000000f9048984 */ /* 0x000e680000000c00 */
        /* <DEDUP_REMOVED lines=19> */
.L_x_2664:
[----:B-1----:R-:W-:Y:S05]  /*78c0*/  BSYNC B0 ;  /* 0x0000000000007941 */ /* 0x002fea0003800000 */
.L_x_2663:
        /* <DEDUP_REMOVED lines=34> */
.L_x_2666:
[----:B------:R-:W-:Y:S05]  /*7af0*/  BSYNC B0 ;  /* 0x0000000000007941 */ /* 0x000fea0003800000 */
.L_x_2665:
[----:B------:R-:W0:Y:S01]  /*7b00*/  LDGDEPBAR ;  /* 0x00000000000079af */ /* 0x000e220000000000 */
[----:B------:R-:W-:Y:S01]  /*7b10*/  IADD3 R31, R31, -0x1, RZ ;  /* 0xffffffff1f1f7810 */ /* 0x000fe20007ffe0ff */
[----:B------:R-:W-:-:S05]  /*7b20*/  @P3 BRA `(.L_x_2667) ;  /* 0xffffbe3000003947 */ /* 0x000fca000383ffff */
[----:B------:R-:W-:Y:S01]  /*7b30*/  WARPSYNC 0xffffffff ;  /* 0xffffffff00007948 */ /* 0x000fe20003800000 */
[----:B------:R-:W-:Y:S06]  /*7b40*/  BAR.SYNC.DEFER_BLOCKING 0x0 ;  /* 0x0000000000007b1d */ /* 0x000fec0000010000 */
.L_x_2640:
        /* <DEDUP_REMOVED lines=44> */
.L_x_2669:
[----:B------:R-:W-:Y:S05]  /*7e10*/  BSYNC B0 ;  /* 0x0000000000007941 */ /* 0x000fea0003800000 */
.L_x_2668:
        /* <DEDUP_REMOVED lines=130> */
[----:B------:R-:W-:Y:S01]  /*8640*/  @P1 LOP3.LUT R20, R20, 0x1, RZ, 0xfc, !PT ;  /* 0x0000000114141812 */ /* 0x000fe200078efcff */
[----:B------:R-:W-:Y:S01]  /*8650*/  IMAD.IADD R3, R3, 0x1, R11 ;  /* 0x0000000103037824 */ /* 0x000fe200078e020b */
[----:B------:R-:W-:Y:S02]  /*8660*/  SEL R12, RZ, 0x1, P1 ;  /* 0x00000001ff0c7807 */ /* 0x000fe40000800000 */
[----:B------:R-:W-:Y:S01]  /*8670*/  LEA R11, P0, R2, c[0x0][0x160], 0x1 ;  /* 0x00005800020b7a11 */ /* 0x000fe200078008ff */
[----:B------:R-:W-:Y:S01]  /*8680*/  IMAD.WIDE.U32 R4, R31, c[0x0][0x210], R6 ;  /* 0x000084001f047a25 */ /* 0x000fe200078e0006 */
[----:B------:R-:W-:Y:S01]  /*8690*/  ISETP.NE.U32.AND P1, PT, RZ, c[0x0][0x350], PT ;  /* 0x0000d400ff007a0c */ /* 0x000fe20003f25070 */
[----:B------:R1:W-:Y:S01]  /*86a0*/  STL [R1+0x14], R20 ;  /* 0x0000141401007387 */ /* 0x0003e20000100800 */
[----:B------:R-:W-:-:S02]  /*86b0*/  LOP3.LUT R6, R10, 0x2, R12, 0xe2, !PT ;  /* 0x000000020a067812 */ /* 0x000fc400078ee20c */
[----:B------:R-:W-:Y:S02]  /*86c0*/  LEA.HI.X R10, R2, c[0x0][0x164], R3, 0x1, P0 ;  /* 0x00005900020a7a11 */ /* 0x000fe400000f0c03 */
[----:B------:R-:W-:Y:S01]  /*86d0*/  ISETP.NE.AND.EX P0, PT, RZ, c[0x0][0x354], PT, P1 ;  /* 0x0000d500ff007a0c */ /* 0x000fe20003f05310 */
[C---:B------:R-:W-:Y:S02]  /*86e0*/  IMAD R9, R31.reuse, c[0x0][0x1ec], R9 ;  /* 0x00007b001f097a24 */ /* 0x040fe400078e0209 */
        /* <DEDUP_REMOVED lines=15> */
[----:B------:R-:W-:-:S04]  /*87e0*/  IMAD.WIDE.U32 R244, R0, c[0x0][0x218], R4 ;  /* 0x0000860000f47a25 */ /* 0x000fc800078e0004 */
[C---:B------:R-:W-:Y:S02]  /*87f0*/  IMAD R2, R0.reuse, c[0x0][0x1f4], R12 ;  /* 0x00007d0000027a24 */ /* 0x040fe400078e020c */
[----:B------:R-:W-:Y:S01]  /*8800*/  IMAD R0, R0, c[0x0][0x21c], R7 ;  /* 0x0000870000007a24 */ /* 0x000fe200078e0207 */
[----:B------:R-:W-:Y:S01]  /*8810*/  ISETP.GE.AND P2, PT, R19, c[0x0][0x198], PT ;  /* 0x0000660013007a0c */ /* 0x000fe20003f46270 */
[----:B------:R-:W-:Y:S01]  /*8820*/  IMAD.IADD R252, R251, 0x1, R2 ;  /* 0x00000001fbfc7824 */ /* 0x000fe200078e0202 */
[----:B------:R-:W-:Y:S02]  /*8830*/  IADD3 R9, R16, R17, RZ ;  /* 0x0000001110097210 */ /* 0x000fe40007ffe0ff */
[----:B------:R-:W-:Y:S01]  /*8840*/  IADD3 R247, R245, R0, RZ ;  /* 0x00000000f5f77210 */ /* 0x000fe20007ffe0ff */
[----:B------:R-:W-:Y:S06]  /*8850*/  BRA.DIV ~URZ, `(.L_x_2671) ;  /* 0x000153b27f007947 */ /* 0x000fec000b800000 */
[----:B-1----:R1:W2:Y:S02]  /*8860*/  SHFL.IDX PT, R8, R10, RZ, 0x1c1f ;  /* 0x001c1fff0a087589 */ /* 0x0022a400000e0000 */
.L_x_2813:
[----:B------:R-:W-:Y:S05]  /*8870*/  BRA.DIV ~URZ, `(.L_x_2672) ;  /* 0x000154027f007947 */ /* 0x000fea000b800000 */
[----:B------:R3:W4:Y:S02]  /*8880*/  SHFL.IDX PT, R0, R11, RZ, 0x1c1f ;  /* 0x001c1fff0b007589 */ /* 0x00072400000e0000 */
.L_x_2814:
[----:B---3--:R-:W3:Y:S01]  /*8890*/  LDL R2, [R1+0x40] ;  /* 0x0000400001027983 */ /* 0x008ee20000100800 */
[----:B------:R-:W-:Y:S01]  /*88a0*/  BSSY B0, `(.L_x_2673) ;  /* 0x0000017000007945 */ /* 0x000fe20003800000 */
[----:B---3--:R-:W-:-:S05]  /*88b0*/  IMAD R23, R2, c[0x0][0x2c4], RZ ;  /* 0x0000b10002177a24 */ /* 0x008fca00078e02ff */
[----:B------:R-:W-:-:S13]  /*88c0*/  ISETP.GE.AND P0, PT, R9, R23, PT ;  /* 0x000000170900720c */ /* 0x000fda0003f06270 */
[----:B------:R-:W-:Y:S05]  /*88d0*/  @P0 BRA `(.L_x_2674) ;  /* 0x0000013000000947 */ /* 0x000fea0003800000 */
[----:B------:R-:W3:Y:S04]  /*88e0*/  LDL.64 R4, [R1+0x18] ;  /* 0x0000180001047983 */ /* 0x000ee80000100a00 */
[----:B----4-:R-:W4:Y:S04]  /*88f0*/  LDL R2, [R1+0x24] ;  /* 0x0000240001027983 */ /* 0x010f280000100800 */
[----:B--2---:R-:W2:Y:S04]  /*8900*/  LDL R3, [R1+0x64] ;  /* 0x0000640001037983 */ /* 0x004ea80000100800 */
[----:B------:R-:W2:Y:S04]  /*8910*/  LDL R13, [R1+0x38] ;  /* 0x00003800010d7983 */ /* 0x000ea80000100800 */
[----:B------:R-:W2:Y:S04]  /*8920*/  LDL R12, [R1+0xc] ;  /* 0x00000c00010c7983 */ /* 0x000ea80000100800 */
[----:B------:R-:W2:Y:S01]  /*8930*/  LDL R14, [R1+0x60] ;  /* 0x00006000010e7983 */ /* 0x000ea20000100800 */
[----:B---3--:R-:W-:-:S04]  /*8940*/  LEA R6, P0, R4, R0, 0x1 ;  /* 0x0000000004067211 */ /* 0x008fc800078008ff */
        /* <DEDUP_REMOVED lines=12> */
.L_x_2674:
[----:B------:R-:W-:Y:S05]  /*8a10*/  BSYNC B0 ;  /* 0x0000000000007941 */ /* 0x000fea0003800000 */
.L_x_2673:
[----:B------:R-:W-:Y:S05]  /*8a20*/  BRA.DIV ~URZ, `(.L_x_2675) ;  /* 0x000152b27f007947 */ /* 0x000fea000b800000 */
[----:B--2---:R2:W3:Y:S04]  /*8a30*/  SHFL.IDX PT, R8, R10, 0x1, 0x1c1f ;  /* 0x003c1f000a087f89 */ /* 0x0044e800000e0000 */
[----:B----4-:R2:W4:Y:S02]  /*8a40*/  SHFL.IDX PT, R0, R11, 0x1, 0x1c1f ;  /* 0x003c1f000b007f89 */ /* 0x01052400000e0000 */
.L_x_2815:
        /* <DEDUP_REMOVED lines=23> */
.L_x_2677:
[----:B------:R-:W-:Y:S05]  /*8bc0*/  BSYNC B0 ;  /* 0x0000000000007941 */ /* 0x000fea0003800000 */
.L_x_2676:
[----:B------:R-:W-:Y:S05]  /*8bd0*/  BRA.DIV ~URZ, `(.L_x_2678) ;  /* 0x000151c27f007947 */ /* 0x000fea000b800000 */
[----:B---3--:R3:W1:Y:S02]  /*8be0*/  SHFL.IDX PT, R8, R10, 0x2, 0x1c1f ;  /* 0x005c1f000a087f89 */ /* 0x00866400000e0000 */
.L_x_2816:
[----:B------:R-:W-:Y:S05]  /*8bf0*/  BRA.DIV ~URZ, `(.L_x_2679) ;  /* 0x000152127f007947 */ /* 0x000fea000b800000 */
[----:B--2-4-:R2:W4:Y:S02]  /*8c00*/  SHFL.IDX PT, R0, R11, 0x2, 0x1c1f ;  /* 0x005c1f000b007f89 */ /* 0x01452400000e0000 */
.L_x_2817:
[----:B------:R-:W-:Y:S01]  /*8c10*/  IADD3 R2, R9, 0x40, RZ ;  /* 0x0000004009027810 */ /* 0x000fe20007ffe0ff */
[----:B------:R-:W-:Y:S03]  /*8c20*/  BSSY B0, `(.L_x_2680) ;  /* 0x0000016000007945 */ /* 0x000fe60003800000 */
[----:B------:R-:W-:-:S13]  /*8c30*/  ISETP.GE.AND P0, PT, R2, R23, PT ;  /* 0x000000170200720c */ /* 0x000fda0003f06270 */
[----:B------:R-:W-:Y:S05]  /*8c40*/  @P0 BRA `(.L_x_2681) ;  /* 0x0000013000000947 */ /* 0x000fea0003800000 */
[----:B--2---:R-:W2:Y:S04]  /*8c50*/  LDL.64 R4, [R1+0x18] ;  /* 0x0000180001047983 */ /* 0x004ea80000100a00 */
[----:B---3--:R-:W3:Y:S04]  /*8c60*/  LDL R3, [R1+0x24] ;  /* 0x0000240001037983 */ /* 0x008ee80000100800 */
[----:B----4-:R-:W4:Y:S04]  /*8c70*/  LDL R15, [R1+0x64] ;  /* 0x00006400010f7983 */ /* 0x010f280000100800 */
[----:B------:R-:W4:Y:S04]  /*8c80*/  LDL R13, [R1+0x38] ;  /* 0x00003800010d7983 */ /* 0x000f280000100800 */
[----:B------:R-:W4:Y:S04]  /*8c90*/  LDL R12, [R1+0xc] ;  /* 0x00000c00010c7983 */ /* 0x000f280000100800 */
[----:B------:R-:W4:Y:S01]  /*8ca0*/  LDL R14, [R1+0x60] ;  /* 0x00006000010e7983 */ /* 0x000f220000100800 */
[----:B--2---:R-:W-:-:S04]  /*8cb0*/  LEA R6, P0, R4, R0, 0x1 ;  /* 0x0000000004067211 */ /* 0x004fc800078008ff */
[----:B-1----:R-:W-:Y:S02]  /*8cc0*/  LEA.HI.X R7, R4, R8, R5, 0x1, P0 ;  /* 0x0000000804077211 */ /* 0x002fe400000f0c05 */
[----:B---3--:R-:W-:-:S04]  /*8cd0*/  LEA R4, P0, R3, R0, 0x1 ;  /* 0x0000000003047211 */ /* 0x008fc800078008ff */
[----:B----4-:R-:W-:Y:S02]  /*8ce0*/  LEA.HI.X R5, R3, R8, R15, 0x1, P0 ;  /* 0x0000000803057211 */ /* 0x010fe400000f0c0f */
        /* <DEDUP_REMOVED lines=9> */
.L_x_2681:
[----:B------:R-:W-:Y:S05]  /*8d80*/  BSYNC B0 ;  /* 0x0000000000007941 */ /* 0x000fea0003800000 */
.L_x_2680:
[----:B------:R-:W-:Y:S05]  /*8d90*/  BRA.DIV ~URZ, `(.L_x_2682) ;  /* 0x000150d27f007947 */ /* 0x000fea000b800000 */
[----:B-1----:R1:W2:Y:S04]  /*8da0*/  SHFL.IDX PT, R6, R10, 0x3, 0x1c1f ;  /* 0x007c1f000a067f89 */ /* 0x0022a800000e0000 */
[----:B----4-:R1:W4:Y:S02]  /*8db0*/  SHFL.IDX PT, R0, R11, 0x3, 0x1c1f ;  /* 0x007c1f000b007f89 */ /* 0x01032400000e0000 */
.L_x_2818:
[----:B---3--:R-:W3:Y:S04]  /*8dc0*/  LDL.64 R12, [R1+0x18] ;  /* 0x00001800010c7983 */ /* 0x008ee80000100a00 */
[----:B----4-:R-:W4:Y:S04]  /*8dd0*/  LDL R7, [R1+0x24] ;  /* 0x0000240001077983 */ /* 0x010f280000100800 */
[----:B--2---:R-:W2:Y:S04]  /*8de0*/  LDL R8, [R1+0x64] ;  /* 0x0000640001087983 */ /* 0x004ea80000100800 */
[----:B------:R-:W2:Y:S04]  /*8df0*/  LDL R97, [R1+0xc] ;  /* 0x00000c0001617983 */ /* 0x000ea80000100800 */
[----:B------:R-:W2:Y:S04]  /*8e00*/  LDL R142, [R1+0x2c] ;  /* 0x00002c00018e7983 */ /* 0x000ea80000100800 */
[----:B-1----:R-:W2:Y:S04]  /*8e10*/  LDL R10, [R1+0x38] ;  /* 0x00003800010a7983 */ /* 0x002ea80000100800 */
[----:B------:R-:W2:Y:S04]  /*8e20*/  LDL R11, [R1+0x60] ;  /* 0x00006000010b7983 */ /* 0x000ea80000100800 */
[----:B------:R-:W2:Y:S04]  /*8e30*/  LDL R127, [R1+0x14] ;  /* 0x00001400017f7983 */ /* 0x000ea80000100800 */
        /* <DEDUP_REMOVED lines=10> */
[----:B------:R-:W-:Y:S02]  /*8ee0*/  IMAD.MOV.U32 R122, RZ, RZ, R250 ;  /* 0x000000ffff7a7224 */ /* 0x000fe400078e00fa */
[----:B------:R-:W-:Y:S02]  /*8ef0*/  IMAD.MOV.U32 R123, RZ, RZ, R252 ;  /* 0x000000ffff7b7224 */ /* 0x000fe400078e00fc */
[----:B------:R-:W-:Y:S01]  /*8f00*/  IMAD.MOV.U32 R125, RZ, RZ, c[0x0][0x2c4] ;  /* 0x0000b100ff7d7624 */ /* 0x000fe200078e00ff */
[----:B---3--:R-:W-:-:S04]  /*8f10*/  @!P0 LEA R4, P1, R12, R0, 0x1 ;  /* 0x000000000c048211 */ /* 0x008fc800078208ff */
[----:B------:R-:W-:Y:S02]  /*8f20*/  @!P0 LEA.HI.X R5, R12, R6, R13, 0x1, P1 ;  /* 0x000000060c058211 */ /* 0x000fe400008f0c0d */
[----:B----4-:R-:W-:-:S04]  /*8f30*/  @!P0 LEA R2, P1, R7, R0, 0x1 ;  /* 0x0000000007028211 */ /* 0x010fc800078208ff */
[----:B--2---:R-:W-:Y:S01]  /*8f40*/  @!P0 LEA.HI.X R3, R7, R6, R8, 0x1, P1 ;  /* 0x0000000607038211 */ /* 0x004fe200008f0c08 */
[----:B------:R-:W-:Y:S02]  /*8f50*/  @!P0 IMAD.SHL.U32 R7, R97, 0x2, RZ ;  /* 0x0000000261078824 */ /* 0x000fe400078e00ff */
[----:B------:R-:W-:-:S03]  /*8f60*/  IMAD.IADD R121, R142, 0x1, R96 ;  /* 0x000000018e797824 */ /* 0x000fc600078e0260 */
[----:B------:R-:W-:Y:S01]  /*8f70*/  @!PT LDS RZ, [RZ] ;  /* 0x00000000fffff984 */ /* 0x000fe20000000800 */
[----:B------:R-:W-:Y:S01]  /*8f80*/  @!PT LDS RZ, [RZ] ;  /* 0x00000000fffff984 */ /* 0x000fe20000000800 */
[----:B------:R-:W-:Y:S01]  /*8f90*/  @!PT LDS RZ, [RZ] ;  /* 0x00000000fffff984 */ /* 0x000fe20000000800 */
[----:B------:R1:W-:Y:S04]  /*8fa0*/  @!P0 LDGSTS.E.BYPASS.LTC128B.128 [R7+0x7880], [R4.64], !P3 ;  /* 0x0788000004078fae */ /* 0x0003e8000d901d46 */
[----:B------:R2:W-:Y:S01]  /*8fb0*/  @!P0 LDGSTS.E.BYPASS.LTC128B.128 [R7+0x9880], [R2.64], !P2 ;  /* 0x0988000002078fae */ /* 0x0005e2000d101d46 */
        /* <DEDUP_REMOVED lines=10> */
[----:B------:R-:W-:Y:S02]  /*9060*/  ISETP.GE.AND P0, PT, R0, 0x21, PT ;  /* 0x000000210000780c */ /* 0x000fe40003f06270 */
[----:B------:R-:W0:Y:S01]  /*9070*/  LDGDEPBAR ;  /* 0x00000000000079af */ /* 0x000e220000000000 */
[----:B------:R-:W-:Y:S01]  /*9080*/  WARPSYNC 0xffffffff ;  /* 0xffffffff00007948 */ /* 0x000fe20003800000 */
[----:B------:R-:W-:-:S04]  /*9090*/  IMAD.WIDE.U32 R2, R2, 0x30, R122 ;  /* 0x0000003002027825 */ /* 0x000fc800078e007a */
[----:B------:R-:W-:Y:S02]  /*90a0*/  IMAD R0, R6, 0x30, RZ ;  /* 0x0000003006007824 */ /* 0x000fe400078e02ff */
        /* <DEDUP_REMOVED lines=28> */
.L_x_2683:
        /* <DEDUP_REMOVED lines=127> */
.L_x_2687:
[----:B------:R-:W-:Y:S05]  /*9a60*/  BSYNC B0 ;  /* 0x0000000000007941 */ /* 0x000fea0003800000 */
.L_x_2686:
        /* <DEDUP_REMOVED lines=117> */
.L_x_2689:
[----:B--2-4-:R-:W-:Y:S05]  /*a1c0*/  BSYNC B0 ;  /* 0x0000000000007941 */ /* 0x014fea0003800000 */
.L_x_2688:
        /* <DEDUP_REMOVED lines=96> */
.L_x_2693:
[----:B------:R-:W-:Y:S05]  /*a7d0*/  BSYNC B0 ;  /* 0x0000000000007941 */ /* 0x000fea0003800000 */
.L_x_2692:
        /* <DEDUP_REMOVED lines=49> */
.L_x_2695:
[----:B------:R-:W-:Y:S05]  /*aaf0*/  BSYNC B0 ;  /* 0x0000000000007941 */ /* 0x000fea0003800000 */
.L_x_2694:
        /* <DEDUP_REMOVED lines=49> */
.L_x_2697:
[----:B------:R-:W-:Y:S05]  /*ae10*/  BSYNC B0 ;  /* 0x0000000000007941 */ /* 0x000fea0003800000 */
.L_x_2696:
        /* <DEDUP_REMOVED lines=49> */
.L_x_2699:
[----:B------:R-:W-:Y:S05]  /*b130*/  BSYNC B0 ;  /* 0x0000000000007941 */ /* 0x000fea0003800000 */
.L_x_2698:
        /* <DEDUP_REMOVED lines=49> */
.L_x_2701:
[----:B------:R-:W-:Y:S05]  /*b450*/  BSYNC B0 ;  /* 0x0000000000007941 */ /* 0x000fea0003800000 */
.L_x_2700:
[----:B------:R-:W-:-:S13]  /*b460*/  ISETP.GE.AND P0, PT, R28, c[0x0][0x27c], PT ;  /* 0x00009f001c007a0c */ /* 0x000fda0003f06270 */
        /* <DEDUP_REMOVED lines=47> */
.L_x_2691:
[----:B------:R-:W-:Y:S05]  /*b760*/  BSYNC B1 ;  /* 0x0000000000017941 */ /* 0x000fea0003800000 */
.L_x_2690:
        /* <DEDUP_REMOVED lines=54> */
.L_x_2704:
[----:B------:R-:W-:Y:S05]  /*bad0*/  BSYNC B0 ;  /* 0x0000000000007941 */ /* 0x000fea0003800000 */
.L_x_2703:
        /* <DEDUP_REMOVED lines=49> */
.L_x_2706:
[----:B------:R-:W-:Y:S05]  /*bdf0*/  BSYNC B0 ;  /* 0x0000000000007941 */ /* 0x000fea0003800000 */
.L_x_2705:
        /* <DEDUP_REMOVED lines=49> */
.L_x_2708:
[----:B------:R-:W-:Y:S05]  /*c110*/  BSYNC B0 ;  /* 0x0000000000007941 */ /* 0x000fea0003800000 */
.L_x_2707:
        /* <DEDUP_REMOVED lines=49> */
.L_x_2710:
[----:B------:R-:W-:Y:S05]  /*c430*/  BSYNC B0 ;  /* 0x0000000000007941 */ /* 0x000fea0003800000 */
.L_x_2709:
        /* <DEDUP_REMOVED lines=49> */
.L_x_2712:
[----:B------:R-:W-:Y:S05]  /*c750*/  BSYNC B0 ;  /* 0x0000000000007941 */ /* 0x000fea0003800000 */
.L_x_2711:
        /* <DEDUP_REMOVED lines=49> */
.L_x_2685:
        /* <DEDUP_REMOVED lines=74> */
.L_x_2714:
[----:B--2---:R-:W-:Y:S05]  /*cf10*/  BSYNC B0 ;  /* 0x0000000000007941 */ /* 0x004fea0003800000 */
.L_x_2713:
        /* <DEDUP_REMOVED lines=90> */
.L_x_2716:
[----:B---3--:R-:W-:Y:S05]  /*d4c0*/  BSYNC B0 ;  /* 0x0000000000007941 */ /* 0x008fea0003800000 */
.L_x_2715:
        /* <DEDUP_REMOVED lines=157> */
.L_x_2720:
[----:B------:R-:W-:Y:S05]  /*dea0*/  BSYNC B0 ;  /* 0x0000000000007941 */ /* 0x000fea0003800000 */
.L_x_2719:
        /* <DEDUP_REMOVED lines=108> */
.L_x_2722:
[----:B------:R-:W-:Y:S05]  /*e570*/  BSYNC B0 ;  /* 0x0000000000007941 */ /* 0x000fea0003800000 */
.L_x_2721:
        /* <DEDUP_REMOVED lines=107> */
.L_x_2718:
[----:B------:R-:W-:Y:S05]  /*ec30*/  BSYNC B1 ;  /* 0x0000000000017941 */ /* 0x000fea0003800000 */
.L_x_2717:
        /* <DEDUP_REMOVED lines=115> */
.L_x_2724:
[----:B------:R-:W-:Y:S05]  /*f370*/  BSYNC B0 ;  /* 0x0000000000007941 */ /* 0x000fea0003800000 */
.L_x_2723:
        /* <DEDUP_REMOVED lines=108> */
.L_x_2726:
[----:B------:R-:W-:Y:S05]  /*fa40*/  BSYNC B0 ;  /* 0x0000000000007941 */ /* 0x000fea0003800000 */
.L_x_2725:
        /* <DEDUP_REMOVED lines=107> */
.L_x_2702:
[----:B------:R-:W-:Y:S05]  /*10100*/  BSYNC B2 ;  /* 0x0000000000027941 */ /* 0x000fea0003800000 */
.L_x_2684:
[----:B------:R-:W4:Y:S01]  /*10110*/  LDL R246, [R1+0x10] ;  /* 0x0000100001f67983 */ /* 0x000f220000100800 */
[----:B------:R-:W-:-:S04]  /*10120*/  DEPBAR.LE SB0, 0x0 ;  /* 0x000080000000791a */ /* 0x000fc80000000000 */
[----:B------:R-:W-:Y:S01]  /*10130*/  BAR.SYNC.DEFER_BLOCKING 0x0 ;  /* 0x0000000000007b1d */ /* 0x000fe20000010000 */
[----:B-1----:R-:W-:Y:S01]  /*10140*/  IMAD R0, R95, c[0x0][0x208], RZ ;  /* 0x000082005f007a24 */ /* 0x002fe200078e02ff */
[----:B------:R-:W-:Y:S01]  /*10150*/  LOP3.LUT P2, RZ, R94, 0x1, RZ, 0xc0, !PT ;  /* 0x000000015eff7812 */ /* 0x000fe2000784c0ff */
[----:B------:R-:W-:-:S03]  /*10160*/  IMAD.WIDE.U32 R2, R120, c[0x0][0x208], RZ ;  /* 0x0000820078027a25 */ /* 0x000fc600078e00ff */
[----:B--2---:R-:W1:Y:S01]  /*10170*/  S2R R6, SR_TID.X ;  /* 0x0000000000067919 */ /* 0x004e620000002100 */
[----:B------:R-:W-:Y:S02]  /*10180*/  IMAD R0, R120, c[0x0][0x20c], R0 ;  /* 0x0000830078007a24 */ /* 0x000fe400078e0200 */
[----:B------:R-:W-:Y:S02]  /*10190*/  IMAD.MOV.U32 R4, RZ, RZ, R244 ;  /* 0x000000ffff047224 */ /* 0x000fe400078e00f4 */
[----:B------:R-:W-:Y:S02]  /*101a0*/  IMAD.IADD R0, R3, 0x1, R0 ;  /* 0x0000000103007824 */ /* 0x000fe400078e0200 */
[----:B------:R-:W-:Y:S02]  /*101b0*/  IMAD.MOV.U32 R5, RZ, RZ, R247 ;  /* 0x000000ffff057224 */ /* 0x000fe400078e00f7 */
[----:B------:R-:W-:Y:S02]  /*101c0*/  IMAD R0, R0, 0x30, RZ ;  /* 0x0000003000007824 */ /* 0x000fe400078e02ff */
[----:B------:R-:W-:-:S04]  /*101d0*/  IMAD.WIDE.U32 R4, R2, 0x30, R4 ;  /* 0x0000003002047825 */ /* 0x000fc800078e0004 */
[----:B------:R-:W-:Y:S01]  /*101e0*/  IMAD.IADD R3, R5, 0x1, R0 ;  /* 0x0000000105037824 */ /* 0x000fe200078e0200 */
[----:B------:R-:W-:Y:S01]  /*101f0*/  LEA R2, P0, R4, c[0x0][0x1f8], 0x1 ;  /* 0x00007e0004027a11 */ /* 0x000fe200078008ff */
[----:B------:R-:W-:Y:S01]  /*10200*/  IMAD.SHL.U32 R203, R97, 0x2, RZ ;  /* 0x0000000261cb7824 */ /* 0x000fe200078e00ff */
[----:B------:R-:W-:Y:S01]  /*10210*/  LDSM.16.M88.4 R8, [R192+0x1000] ;  /* 0x00100000c008783b */ /* 0x000fe20000000200 */
[----:B------:R-:W-:Y:S02]  /*10220*/  IADD3 R0, R96, R142, -R126 ;  /* 0x0000008e60007210 */ /* 0x000fe40007ffe87e */
[----:B------:R-:W-:Y:S01]  /*10230*/  LEA.HI.X R3, R4, c[0x0][0x1fc], R3, 0x1, P0 ;  /* 0x00007f0004037a11 */ /* 0x000fe200000f0c03 */
[----:B-----5:R-:W2:Y:S01]  /*10240*/  LDSM.16.M88.4 R32, [R165] ;  /* 0x00000000a520783b */ /* 0x020ea20000000200 */
[----:B-1----:R-:W-:-:S03]  /*10250*/  ISETP.GT.AND P4, PT, R6, 0x3f, PT ;  /* 0x0000003f0600780c */ /* 0x002fc60003f84270 */
[----:B------:R-:W1:Y:S04]  /*10260*/  LDSM.16.M88.4 R28, [R165+0x400] ;  /* 0x00040000a51c783b */ /* 0x000e680000000200 */
[----:B------:R-:W3:Y:S01]  /*10270*/  LDSM.16.M88.4 R20, [R165+0x800] ;  /* 0x00080000a514783b */ /* 0x000ee20000000200 */
[----:B------:R-:W-:-:S03]  /*10280*/  ISETP.LT.OR P0, PT, R0, 0x1, !P2 ;  /* 0x000000010000780c */ /* 0x000fc60005701670 */
[----:B------:R-:W1:Y:S02]  /*10290*/  LDSM.16.M88.4 R12, [R192] ;  /* 0x00000000c00c783b */ /* 0x000e640000000200 */
[----:B------:R-:W-:Y:S02]  /*102a0*/  @!P4 IMAD.MOV.U32 R17, RZ, RZ, c[0x0][0x208] ;  /* 0x00008200ff11c624 */ /* 0x000fe400078e00ff */
[----:B------:R-:W-:Y:S01]  /*102b0*/  LDSM.16.M88.4 R24, [R193] ;  /* 0x00000000c118783b */ /* 0x000fe20000000200 */
[----:B------:R-:W-:-:S03]  /*102c0*/  @!P4 IMAD.MOV.U32 R18, RZ, RZ, c[0x0][0x20c] ;  /* 0x00008300ff12c624 */ /* 0x000fc600078e00ff */
[----:B------:R-:W-:Y:S01]  /*102d0*/  LDSM.16.M88.4 R4, [R193+0x1000] ;  /* 0x00100000c104783b */ /* 0x000fe20000000200 */
[----:B------:R-:W-:-:S03]  /*102e0*/  LOP3.LUT P1, RZ, R94, 0x2, RZ, 0xc0, !PT ;  /* 0x000000025eff7812 */ /* 0x000fc6000782c0ff */
[----:B------:R-:W3:Y:S04]  /*102f0*/  LDSM.16.M88.4 R36, [R194] ;  /* 0x00000000c224783b */ /* 0x000ee80000000200 */
[----:B------:R-:W3:Y:S04]  /*10300*/  LDSM.16.M88.4 R40, [R202] ;  /* 0x00000000ca28783b */ /* 0x000ee80000000200 */
[----:B------:R-:W3:Y:S04]  /*10310*/  LDSM.16.M88.4 R44, [R201] ;  /* 0x00000000c92c783b */ /* 0x000ee80000000200 */
[----:B------:R-:W-:Y:S01]  /*10320*/  @!PT LDS RZ, [RZ] ;  /* 0x00000000fffff984 */ /* 0x000fe20000000800 */
[----:B------:R-:W-:Y:S01]  /*10330*/  @!PT LDS RZ, [RZ] ;  /* 0x00000000fffff984 */ /* 0x000fe20000000800 */
[----:B------:R-:W-:Y:S01]  /*10340*/  @!PT LDS RZ, [RZ] ;  /* 0x00000000fffff984 */ /* 0x000fe20000000800 */
[----:B------:R3:W-:Y:S01]  /*10350*/  LDGSTS.E.BYPASS.LTC128B.128 [R203+0x1880], [R2.64], !P0 ;  /* 0x0188000002cb7fae */ /* 0x0007e2000c101d46 */
[----:B------:R-:W-:-:S04]  /*10360*/  @!P4 LEA R16, P0, R17, R2, 0x6 ;  /* 0x000000021110c211 */ /* 0x000fc800078030ff */
[----:B------:R-:W-:Y:S02]  /*10370*/  @!P4 LEA.HI.X R17, R17, R3, R18, 0x6, P0 ;  /* 0x000000031111c211 */ /* 0x000fe400000f3412 */
[----:B------:R-:W-:Y:S01]  /*10380*/  ISETP.LT.OR P0, PT, R0, 0x1, !P1 ;  /* 0x000000010000780c */ /* 0x000fe20004f01670 */
[C---:B--2---:R-:W-:Y:S08]  /*10390*/  HMMA.16816.F32.BF16 R64, R8.reuse, R32, RZ ;  /* 0x000000200840723c */ /* 0x044ff000000418ff */
[C---:B------:R-:W-:Y:S04]  /*103a0*/  HMMA.16816.F32.BF16 R60, R8.reuse, R34, RZ ;  /* 0x00000022083c723c */ /* 0x040fe800000418ff */
[----:B------:R2:W-:Y:S04]  /*103b0*/  LDGSTS.E.BYPASS.LTC128B.128 [R203+0x2480], [R2.64+0x40], !P0 ;  /* 0x0248004002cb7fae */ /* 0x0005e8000c101d46 */
[----:B-1----:R-:W-:Y:S01]  /*103c0*/  HMMA.16816.F32.BF16 R56, R8, R28, RZ ;  /* 0x0000001c0838723c */ /* 0x002fe200000418ff */
[----:B------:R-:W-:-:S07]  /*103d0*/  LOP3.LUT P0, RZ, R94, 0x4, RZ, 0xc0, !PT ;  /* 0x000000045eff7812 */ /* 0x000fce000780c0ff */
[C---:B------:R-:W-:Y:S08]  /*103e0*/  HMMA.16816.F32.BF16 R52, R8.reuse, R30, RZ ;  /* 0x0000001e0834723c */ /* 0x040ff000000418ff */
[C---:B---3--:R-:W-:Y:S08]  /*103f0*/  HMMA.16816.F32.BF16 R48, R8.reuse, R20, RZ ;  /* 0x000000140830723c */ /* 0x048ff000000418ff */
[----:B------:R-:W-:Y:S01]  /*10400*/  HMMA.16816.F32.BF16 R8, R8, R22, RZ ;  /* 0x000000160808723c */ /* 0x000fe200000418ff */
[----:B------:R-:W-:-:S02]  /*10410*/  ISETP.LT.OR P3, PT, R0, 0x1, !P0 ;  /* 0x000000010000780c */ /* 0x000fc40004761670 */
[C---:B------:R-:W-:Y:S02]  /*10420*/  @!P4 ISETP.LT.OR P2, PT, R0.reuse, 0x21, !P2 ;  /* 0x000000210000c80c */ /* 0x040fe40005741670 */
[C---:B------:R-:W-:Y:S02]  /*10430*/  @!P4 ISETP.LT.OR P1, PT, R0.reuse, 0x21, !P1 ;  /* 0x000000210000c80c */ /* 0x040fe40004f21670 */
[----:B------:R-:W-:Y:S01]  /*10440*/  @!P4 ISETP.LT.OR P0, PT, R0, 0x21, !P0 ;  /* 0x000000210000c80c */ /* 0x000fe20004701670 */
[C---:B------:R-:W-:Y:S06]  /*10450*/  HMMA.16816.F32.BF16 R68, R12.reuse, R32, RZ ;  /* 0x000000200c44723c */ /* 0x040fec00000418ff */
[----:B------:R2:W-:Y:S02]  /*10460*/  LDGSTS.E.BYPASS.LTC128B.128 [R203+0x3080], [R2.64+0x80], !P3 ;  /* 0x0308008002cb7fae */ /* 0x0005e4000d901d46 */
[C---:B------:R-:W-:Y:S02]  /*10470*/  HMMA.16816.F32.BF16 R32, R12.reuse, R34, RZ ;  /* 0x000000220c20723c */ /* 0x040fe400000418ff */
[----:B------:R1:W-:Y:S04]  /*10480*/  @!P4 LDGSTS.E.BYPASS.LTC128B.128 [R203+0x2080], [R16.64], !P2 ;  /* 0x0208000010cbcfae */ /* 0x0003e8000d101d46 */
[----:B------:R1:W-:Y:S02]  /*10490*/  @!P4 LDGSTS.E.BYPASS.LTC128B.128 [R203+0x2c80], [R16.64+0x40], !P1 ;  /* 0x02c8004010cbcfae */ /* 0x0003e4000c901d46 */
[C---:B------:R-:W-:Y:S02]  /*104a0*/  HMMA.16816.F32.BF16 R72, R12.reuse, R28, RZ ;  /* 0x0000001c0c48723c */ /* 0x040fe400000418ff */
[----:B------:R1:W-:Y:S04]  /*104b0*/  @!P4 LDGSTS.E.BYPASS.LTC128B.128 [R203+0x3880], [R16.64+0x80], !P0 ;  /* 0x0388008010cbcfae */ /* 0x0003e8000c101d46 */
[----:B------:R-:W0:Y:S02]  /*104c0*/  LDGDEPBAR ;  /* 0x00000000000079af */ /* 0x000e240000000000 */
[C---:B------:R-:W-:Y:S02]  /*104d0*/  HMMA.16816.F32.BF16 R76, R12.reuse, R30, RZ ;  /* 0x0000001e0c4c723c */ /* 0x040fe400000418ff */
[----:B------:R-:W-:Y:S06]  /*104e0*/  LDSM.16.M88.4 R28, [R165+0xc00] ;  /* 0x000c0000a51c783b */ /* 0x000fec0000000200 */
[C---:B------:R-:W-:Y:S08]  /*104f0*/  HMMA.16816.F32.BF16 R80, R12.reuse, R20, RZ ;  /* 0x000000140c50723c */ /* 0x040ff000000418ff */
[----:B------:R-:W-:Y:S01]  /*10500*/  HMMA.16816.F32.BF16 R88, R12, R22, RZ ;  /* 0x000000160c58723c */ /* 0x000fe200000418ff */
[----:B------:R-:W-:Y:S04]  /*10510*/  LDSM.16.M88.4 R12, [R165+0x1400] ;  /* 0x00140000a50c783b */ /* 0x000fe80000000200 */
[----:B-1----:R-:W-:Y:S03]  /*10520*/  LDSM.16.M88.4 R16, [R165+0x1000] ;  /* 0x00100000a510783b */ /* 0x002fe60000000200 */
[C---:B------:R-:W-:Y:S01]  /*10530*/  HMMA.16816.F32.BF16 R104, R4.reuse, R36, R64 ;  /* 0x000000240468723c */ /* 0x040fe20000041840 */
[----:B------:R-:W-:Y:S07]  /*10540*/  LDSM.16.M88.4 R20, [R193+0x3000] ;  /* 0x00300000c114783b */ /* 0x000fee0000000200 */
[C---:B------:R-:W-:Y:S08]  /*10550*/  HMMA.16816.F32.BF16 R100, R4.reuse, R38, R60 ;  /* 0x000000260464723c */ /* 0x040ff0000004183c */
[C---:B------:R-:W-:Y:S08]  /*10560*/  HMMA.16816.F32.BF16 R96, R4.reuse, R40, R56 ;  /* 0x000000280460723c */ /* 0x040ff00000041838 */
[C---:B------:R-:W-:Y:S01]  /*10570*/  HMMA.16816.F32.BF16 R92, R4.reuse, R42, R52 ;  /* 0x0000002a045c723c */ /* 0x040fe20000041834 */
[----:B------:R-:W-:Y:S07]  /*10580*/  LDSM.16.M88.4 R52, [R198] ;  /* 0x00000000c634783b */ /* 0x000fee0000000200 */
[C---:B------:R-:W-:Y:S01]  /*10590*/  HMMA.16816.F32.BF16 R84, R4.reuse, R44, R48 ;  /* 0x0000002c0454723c */ /* 0x040fe20000041830 */
[----:B------:R-:W-:Y:S07]  /*105a0*/  LDSM.16.M88.4 R48, [R200] ;  /* 0x00000000c830783b */ /* 0x000fee0000000200 */
[----:B------:R-:W-:Y:S01]  /*105b0*/  HMMA.16816.F32.BF16 R64, R4, R46, R8 ;  /* 0x0000002e0440723c */ /* 0x000fe20000041808 */
[----:B------:R-:W1:Y:S04]  /*105c0*/  LDSM.16.M88.4 R4, [R192+0x3000] ;  /* 0x00300000c004783b */ /* 0x000e680000000200 */
[----:B------:R-:W3:Y:S03]  /*105d0*/  LDSM.16.M88.4 R8, [R192+0x2000] ;  /* 0x00200000c008783b */ /* 0x000ee60000000200 */
[C---:B------:R-:W-:Y:S01]  /*105e0*/  HMMA.16816.F32.BF16 R60, R24.reuse, R38, R32 ;  /* 0x00000026183c723c */ /* 0x040fe20000041820 */
[----:B------:R-:W1:Y:S07]  /*105f0*/  LDSM.16.M88.4 R32, [R199] ;  /* 0x00000000c720783b */ /* 0x000e6e0000000200 */
[C---:B------:R-:W-:Y:S08]  /*10600*/  HMMA.16816.F32.BF16 R68, R24.reuse, R36, R68 ;  /* 0x000000241844723c */ /* 0x040ff00000041844 */
[C---:B------:R-:W-:Y:S08]  /*10610*/  HMMA.16816.F32.BF16 R56, R24.reuse, R40, R72 ;  /* 0x000000281838723c */ /* 0x040ff00000041848 */
[C---:B------:R-:W-:Y:S08]  /*10620*/  HMMA.16816.F32.BF16 R40, R24.reuse, R42, R76 ;  /* 0x0000002a1828723c */ /* 0x040ff0000004184c */
[C---:B------:R-:W-:Y:S08]  /*10630*/  HMMA.16816.F32.BF16 R36, R24.reuse, R44, R80 ;  /* 0x0000002c1824723c */ /* 0x040ff00000041850 */
[----:B------:R-:W-:Y:S01]  /*10640*/  HMMA.16816.F32.BF16 R44, R24, R46, R88 ;  /* 0x0000002e182c723c */ /* 0x000fe20000041858 */
[----:B------:R-:W2:Y:S07]  /*10650*/  LDSM.16.M88.4 R24, [R193+0x2000] ;  /* 0x00200000c118783b */ /* 0x000eae0000000200 */
[C---:B-1----:R-:W-:Y:S08]  /*10660*/  HMMA.16816.F32.BF16 R72, R4.reuse, R14, R64 ;  /* 0x0000000e0448723c */ /* 0x042ff00000041840 */
[C---:B------:R-:W-:Y:S08]  /*10670*/  HMMA.16816.F32.BF16 R76, R4.reuse, R28, R104 ;  /* 0x0000001c044c723c */ /* 0x040ff00000041868 */
[C---:B------:R-:W-:Y:S08]  /*10680*/  HMMA.16816.F32.BF16 R100, R4.reuse, R30, R100 ;  /* 0x0000001e0464723c */ /* 0x040ff00000041864 */
[----:B------:R-:W-:Y:S08]  /*10690*/  HMMA.16816.F32.BF16 R96, R4, R16, R96 ;  /* 0x000000100460723c */ /* 0x000ff00000041860 */
[----:B---3--:R-:W-:Y:S08]  /*106a0*/  HMMA.16816.F32.BF16 R64, R8, R30, R60 ;  /* 0x0000001e0840723c */ /* 0x008ff0000004183c */
[C---:B------:R-:W-:Y:S08]  /*106b0*/  HMMA.16816.F32.BF16 R92, R4.reuse, R18, R92 ;  /* 0x00000012045c723c */ /* 0x040ff0000004185c */
[----:B------:R-:W-:Y:S08]  /*106c0*/  HMMA.16816.F32.BF16 R84, R4, R12, R84 ;  /* 0x0000000c0454723c */ /* 0x000ff00000041854 */
[C---:B------:R-:W-:Y:S08]  /*106d0*/  HMMA.16816.F32.BF16 R68, R8.reuse, R28, R68 ;  /* 0x0000001c0844723c */ /* 0x040ff00000041844 */
[C---:B------:R-:W-:Y:S08]  /*106e0*/  HMMA.16816.F32.BF16 R60, R8.reuse, R16, R56 ;  /* 0x00000010083c723c */ /* 0x040ff00000041838 */
[C---:B------:R-:W-:Y:S01]  /*106f0*/  HMMA.16816.F32.BF16 R28, R8.reuse, R18, R40 ;  /* 0x00000012081c723c */ /* 0x040fe20000041828 */
[----:B------:R-:W-:Y:S04]  /*10700*/  LDSM.16.M88.4 R40, [R165+0x1c00] ;  /* 0x001c0000a528783b */ /* 0x000fe80000000200 */
[----:B------:R-:W-:Y:S03]  /*10710*/  LDSM.16.M88.4 R16, [R192+0x4000] ;  /* 0x00400000c010783b */ /* 0x000fe60000000200 */
[C---:B------:R-:W-:Y:S01]  /*10720*/  HMMA.16816.F32.BF16 R4, R8.reuse, R12, R36 ;  /* 0x0000000c0804723c */ /* 0x040fe20000041824 */
[----:B------:R-:W-:Y:S07]  /*10730*/  LDSM.16.M88.4 R36, [R165+0x2000] ;  /* 0x00200000a524783b */ /* 0x000fee0000000200 */
[----:B------:R-:W-:Y:S01]  /*10740*/  HMMA.16816.F32.BF16 R8, R8, R14, R44 ;  /* 0x0000000e0808723c */ /* 0x000fe2000004182c */
[----:B------:R-:W-:Y:S04]  /*10750*/  LDSM.16.M88.4 R12, [R192+0x5000] ;  /* 0x00500000c00c783b */ /* 0x000fe80000000200 */
[----:B------:R-:W1:Y:S03]  /*10760*/  LDSM.16.M88.4 R44, [R165+0x1800] ;  /* 0x00180000a52c783b */ /* 0x000e660000000200 */
[C---:B------:R-:W-:Y:S08]  /*10770*/  HMMA.16816.F32.BF16 R56, R20.reuse, R48, R76 ;  /* 0x000000301438723c */ /* 0x040ff0000004184c */
[C---:B------:R-:W-:Y:S08]  /*10780*/  HMMA.16816.F32.BF16 R116, R20.reuse, R50, R100 ;  /* 0x000000321474723c */ /* 0x040ff00000041864 */
[C---:B------:R-:W-:Y:S08]  /*10790*/  HMMA.16816.F32.BF16 R112, R20.reuse, R32, R96 ;  /* 0x000000201470723c */ /* 0x040ff00000041860 */
[C---:B------:R-:W-:Y:S08]  /*107a0*/  HMMA.16816.F32.BF16 R108, R20.reuse, R34, R92 ;  /* 0x00000022146c723c */ /* 0x040ff0000004185c */
[C---:B------:R-:W-:Y:S08]  /*107b0*/  HMMA.16816.F32.BF16 R104, R20.reuse, R52, R84 ;  /* 0x000000341468723c */ /* 0x040ff00000041854 */
[----:B------:R-:W-:Y:S01]  /*107c0*/  HMMA.16816.F32.BF16 R100, R20, R54, R72 ;  /* 0x000000361464723c */ /* 0x000fe20000041848 */
[----:B------:R-:W-:Y:S07]  /*107d0*/  LDSM.16.M88.4 R20, [R195] ;  /* 0x00000000c314783b */ /* 0x000fee0000000200 */
[C---:B--2---:R-:W-:Y:S08]  /*107e0*/  HMMA.16816.F32.BF16 R96, R24.reuse, R48, R68 ;  /* 0x000000301860723c */ /* 0x044ff00000041844 */
[C---:B------:R-:W-:Y:S08]  /*107f0*/  HMMA.16816.F32.BF16 R88, R24.reuse, R32, R60 ;  /* 0x000000201858723c */ /* 0x040ff0000004183c */
[C---:B------:R-:W-:Y:S08]  /*10800*/  HMMA.16816.F32.BF16 R92, R24.reuse, R50, R64 ;  /* 0x00000032185c723c */ /* 0x040ff00000041840 */
[C---:B------:R-:W-:Y:S01]  /*10810*/  HMMA.16816.F32.BF16 R84, R24.reuse, R34, R28 ;  /* 0x000000221854723c */ /* 0x040fe2000004181c */
[----:B------:R-:W-:Y:S04]  /*10820*/  LDSM.16.M88.4 R32, [R197] ;  /* 0x00000000c520783b */ /* 0x000fe80000000200 */
[----:B------:R-:W-:Y:S03]  /*10830*/  LDSM.16.M88.4 R28, [R196] ;  /* 0x00000000c41c783b */ /* 0x000fe60000000200 */
[C---:B------:R-:W-:Y:S01]  /*10840*/  HMMA.16816.F32.BF16 R80, R24.reuse, R52, R4 ;  /* 0x000000341850723c */ /* 0x040fe20000041804 */
[----:B------:R-:W2:Y:S07]  /*10850*/  LDSM.16.M88.4 R4, [R193+0x5000] ;  /* 0x00500000c104783b */ /* 0x000eae0000000200 */
[----:B------:R-:W-:Y:S01]  /*10860*/  HMMA.16816.F32.BF16 R76, R24, R54, R8 ;  /* 0x00000036184c723c */ /* 0x000fe20000041808 */
[----:B------:R-:W3:Y:S01]  /*10870*/  LDSM.16.M88.4 R8, [R193+0x4000] ;  /* 0x00400000c108783b */ /* 0x000ee20000000200 */
[----:B----4-:R-:W-:Y:S01]  /*10880*/  ISETP.GT.AND P0, PT, R120, R246, PT ;  /* 0x000000f67800720c */ /* 0x010fe20003f04270 */
[----:B------:R-:W-:-:S05]  /*10890*/  DEPBAR.LE SB0, 0x0 ;  /* 0x000080000000791a */ /* 0x000fca0000000000 */
[C---:B-1----:R-:W-:Y:S08]  /*108a0*/  HMMA.16816.F32.BF16 R72, R12.reuse, R44, R56 ;  /* 0x0000002c0c48723c */ /* 0x042ff00000041838 */
        /* <DEDUP_REMOVED lines=61> */
.L_x_2728:
[----:B------:R-:W-:Y:S05]  /*10c80*/  BSYNC B0 ;  /* 0x0000000000007941 */ /* 0x000fea0003800000 */
.L_x_2727:
[----:B------:R-:W2:Y:S04]  /*10c90*/  LDL R0, [R1+0x8c] ;  /* 0x00008c0001007983 */ /* 0x000ea80000100800 */
[----:B------:R-:W3:Y:S04]  /*10ca0*/  LDL R6, [R1+0x20] ;  /* 0x0000200001067983 */ /* 0x000ee80000100800 */
[----:B------:R-:W4:Y:S01]  /*10cb0*/  LDL R180, [R1+0x40] ;  /* 0x0000400001b47983 */ /* 0x000f220000100800 */
[----:B------:R-:W-:-:S03]  /*10cc0*/  ISETP.NE.AND P4, PT, R125, 0x1, PT ;  /* 0x000000017d00780c */ /* 0x000fc60003f85270 */
[----:B------:R-:W-:Y:S04]  /*10cd0*/  LDSM.16.MT88.4 R88, [R167+0xc00] ;  /* 0x000c0000a758783b */ /* 0x000fe80000004200 */
[----:B------:R-:W-:Y:S04]  /*10ce0*/  LDSM.16.MT88.4 R76, [R167] ;  /* 0x00000000a74c783b */ /* 0x000fe80000004200 */
[----:B------:R-:W-:Y:S04]  /*10cf0*/  LDSM.16.MT88.4 R84, [R166+0xc00] ;  /* 0x000c0000a654783b */ /* 0x000fe80000004200 */
[----:B------:R-:W-:Y:S04]  /*10d00*/  LDSM.16.MT88.4 R92, [R166+0x1800] ;  /* 0x00180000a65c783b */ /* 0x000fe80000004200 */
[----:B------:R-:W-:Y:S04]  /*10d10*/  LDSM.16.MT88.4 R100, [R167+0x1800] ;  /* 0x00180000a764783b */ /* 0x000fe80000004200 */
[----:B------:R-:W-:Y:S04]  /*10d20*/  LDSM.16.MT88.4 R96, [R166+0x1000] ;  /* 0x00100000a660783b */ /* 0x000fe80000004200 */
[----:B------:R-:W0:Y:S01]  /*10d30*/  LDGDEPBAR ;  /* 0x00000000000079af */ /* 0x000e220000000000 */
[----:B-12---:R-:W-:-:S04]  /*10d40*/  IMAD.IADD R4, R0, 0x1, R124 ;  /* 0x0000000100047824 */ /* 0x006fc800078e027c */
[----:B------:R-:W-:-:S05]  /*10d50*/  @P4 IMAD.HI.U32 R0, R4, c[0x0][0x2c8], RZ ;  /* 0x0000b20004004a27 */ /* 0x000fca00078e00ff */
[----:B------:R-:W-:Y:S02]  /*10d60*/  @P4 SHF.R.U32.HI R4, RZ, c[0x0][0x2cc], R0 ;  /* 0x0000b300ff044a19 */ /* 0x000fe40000011600 */
[----:B---3--:R-:W-:Y:S01]  /*10d70*/  IADD3 R0, -R6, 0x1, R121 ;  /* 0x0000000106007810 */ /* 0x008fe20007ffe179 */
[----:B------:R-:W-:Y:S02]  /*10d80*/  IMAD.IADD R6, R121, 0x1, -R6 ;  /* 0x0000000179067824 */ /* 0x000fe400078e0a06 */
[----:B------:R-:W1:Y:S02]  /*10d90*/  SHFL.IDX PT, R2, R4, 0x2, 0x1c1f ;  /* 0x005c1f0004027f89 */ /* 0x000e6400000e0000 */
[----:B----4-:R-:W-:Y:S02]  /*10da0*/  IMAD.IADD R5, R0, 0x1, -R180 ;  /* 0x0000000100057824 */ /* 0x010fe400078e0ab4 */
[----:B------:R-:W2:Y:S02]  /*10db0*/  SHFL.IDX PT, R3, R4, 0x3, 0x1c1f ;  /* 0x007c1f0004037f89 */ /* 0x000ea400000e0000 */
[----:B-1----:R-:W-:-:S02]  /*10dc0*/  IMAD.IADD R2, R5, 0x1, R2 ;  /* 0x0000000105027824 */ /* 0x002fc400078e0202 */
        /* <DEDUP_REMOVED lines=11> */
[----:B------:R-:W-:Y:S02]  /*10e80*/  FMNMX.FTZ R3, R9, R10, !PT ;  /* 0x0000000a09037209 */ /* 0x000fe40007810000 */
[----:B------:R-:W-:Y:S02]  /*10e90*/  FSEL R13, R69, -INF , P0 ;  /* 0xff800000450d7808 */ /* 0x000fe40000000000 */
[----:B------:R-:W-:-:S02]  /*10ea0*/  FSEL R14, R74, -INF , P2 ;  /* 0xff8000004a0e7808 */ /* 0x000fc40001000000 */
[----:B------:R-:W-:Y:S02]  /*10eb0*/  ISETP.GT.AND P0, PT, R0, 0x9, PT ;  /* 0x000000090000780c */ /* 0x000fe40003f04270 */
[----:B------:R-:W-:Y:S02]  /*10ec0*/  ISETP.GT.AND P2, PT, R2, 0x10, PT ;  /* 0x000000100200780c */ /* 0x000fe40003f44270 */
[----:B------:R-:W-:Y:S02]  /*10ed0*/  FMNMX.FTZ R3, R11, R3, !PT ;  /* 0x000000030b037209 */ /* 0x000fe40007810000 */
[----:B------:R-:W-:Y:S02]  /*10ee0*/  ISETP.GT.AND P1, PT, R0, 0x8, PT ;  /* 0x000000080000780c */ /* 0x000fe40003f24270 */
[----:B------:R-:W-:Y:S02]  /*10ef0*/  FSEL R17, R71, -INF , P0 ;  /* 0xff80000047117808 */ /* 0x000fe40000000000 */
[----:B------:R-:W-:-:S02]  /*10f00*/  ISETP.GT.AND P0, PT, R2, 0x11, PT ;  /* 0x000000110200780c */ /* 0x000fc40003f04270 */
[----:B------:R-:W-:Y:S02]  /*10f10*/  FSEL R18, R64, -INF , P2 ;  /* 0xff80000040127808 */ /* 0x000fe40001000000 */
[----:B------:R-:W-:Y:S02]  /*10f20*/  FMNMX.FTZ R3, R13, R3, !PT ;  /* 0x000000030d037209 */ /* 0x000fe40007810000 */
[----:B------:R-:W-:Y:S02]  /*10f30*/  FSEL R16, R70, -INF , P1 ;  /* 0xff80000046107808 */ /* 0x000fe40000800000 */
[----:B------:R-:W-:Y:S01]  /*10f40*/  ISETP.GT.AND P3, PT, R0, 0x1, PT ;  /* 0x000000010000780c */ /* 0x000fe20003f64270 */
[----:B------:R-:W-:Y:S01]  /*10f50*/  LDSM.16.MT88.4 R68, [R166+0x400] ;  /* 0x00040000a644783b */ /* 0x000fe20000004200 */
[----:B------:R-:W-:Y:S02]  /*10f60*/  ISETP.GT.AND P1, PT, R2, 0x18, PT ;  /* 0x000000180200780c */ /* 0x000fe40003f24270 */
[----:B------:R-:W-:-:S02]  /*10f70*/  FSEL R19, R65, -INF , P0 ;  /* 0xff80000041137808 */ /* 0x000fc40000000000 */
[----:B------:R-:W-:Y:S02]  /*10f80*/  FMNMX.FTZ R3, R18, R3, !PT ;  /* 0x0000000312037209 */ /* 0x000fe40007810000 */
[----:B------:R-:W-:Y:S02]  /*10f90*/  FSEL R15, R75, -INF , P3 ;  /* 0xff8000004b0f7808 */ /* 0x000fe40001800000 */
[----:B------:R-:W-:Y:S01]  /*10fa0*/  ISETP.GT.AND P0, PT, R2, 0x19, PT ;  /* 0x000000190200780c */ /* 0x000fe20003f04270 */
[----:B------:R-:W-:Y:S01]  /*10fb0*/  LDSM.16.MT88.4 R72, [R167+0x400] ;  /* 0x00040000a748783b */ /* 0x000fe20000004200 */
        /* <DEDUP_REMOVED lines=8> */
[----:B------:R-:W-:-:S02]  /*11040*/  ISETP.GT.AND P3, PT, R2, 0x28, PT ;  /* 0x000000280200780c */ /* 0x000fc40003f64270 */
[----:B------:R-:W-:Y:S02]  /*11050*/  ISETP.GT.AND P2, PT, R2, 0x29, PT ;  /* 0x000000290200780c */ /* 0x000fe40003f44270 */
        /* <DEDUP_REMOVED lines=8> */
[----:B------:R-:W-:Y:S02]  /*110e0*/  FSEL R26, R67, -INF , P0 ;  /* 0xff800000431a7808 */ /* 0x000fe40000000000 */
[----:B------:R-:W-:Y:S01]  /*110f0*/  FSEL R129, R52, -INF , P3 ;  /* 0xff80000034817808 */ /* 0x000fe20001800000 */
[----:B------:R-:W-:Y:S01]  /*11100*/  LDSM.16.MT88.4 R64, [R166] ;  /* 0x00000000a640783b */ /* 0x000fe20000004200 */
[----:B------:R-:W-:-:S02]  /*11110*/  ISETP.GT.AND P1, PT, R0, 0x18, PT ;  /* 0x000000180000780c */ /* 0x000fc40003f24270 */
[----:B------:R-:W-:Y:S02]  /*11120*/  FMNMX.FTZ R2, R24, R2, !PT ;  /* 0x0000000218027209 */ /* 0x000fe40007810000 */
[----:B------:R-:W-:Y:S02]  /*11130*/  FMNMX.FTZ R3, R131, R3, !PT ;  /* 0x0000000383037209 */ /* 0x000fe40007810000 */
[----:B------:R-:W-:Y:S02]  /*11140*/  FSEL R128, R53, -INF , P2 ;  /* 0xff80000035807808 */ /* 0x000fe40001000000 */
[----:B------:R-:W-:Y:S02]  /*11150*/  ISETP.GT.AND P0, PT, R0, 0x19, PT ;  /* 0x000000190000780c */ /* 0x000fe40003f04270 */
[----:B------:R-:W-:Y:S02]  /*11160*/  FSEL R28, R62, -INF , P1 ;  /* 0xff8000003e1c7808 */ /* 0x000fe40000800000 */
[----:B------:R-:W-:-:S02]  /*11170*/  FMNMX.FTZ R2, R26, R2, !PT ;  /* 0x000000021a027209 */ /* 0x000fc40007810000 */
[----:B------:R-:W-:Y:S02]  /*11180*/  FMNMX.FTZ R3, R129, R3, !PT ;  /* 0x0000000381037209 */ /* 0x000fe40007810000 */
[----:B------:R-:W-:Y:S02]  /*11190*/  FSEL R29, R63, -INF , P0 ;  /* 0xff8000003f1d7808 */ /* 0x000fe40000000000 */
[----:B------:R-:W-:Y:S02]  /*111a0*/  ISETP.GT.AND P1, PT, R0, 0x20, PT ;  /* 0x000000200000780c */ /* 0x000fe40003f24270 */
[----:B------:R-:W-:Y:S02]  /*111b0*/  FMNMX.FTZ R2, R28, R2, !PT ;  /* 0x000000021c027209 */ /* 0x000fe40007810000 */
[----:B------:R-:W-:Y:S02]  /*111c0*/  FMNMX.FTZ R3, R128, R3, !PT ;  /* 0x0000000380037209 */ /* 0x000fe40007810000 */
[----:B------:R-:W-:-:S02]  /*111d0*/  ISETP.GT.AND P0, PT, R0, 0x21, PT ;  /* 0x000000210000780c */ /* 0x000fc40003f04270 */
[----:B------:R-:W-:Y:S01]  /*111e0*/  FSEL R124, R58, -INF , P1 ;  /* 0xff8000003a7c7808 */ /* 0x000fe20000800000 */
[----:B------:R-:W1:Y:S01]  /*111f0*/  SHFL.BFLY PT, R8, R3, 0x2, 0x1f ;  /* 0x0c401f0003087f89 */ /* 0x000e6200000e0000 */
[----:B------:R-:W-:Y:S02]  /*11200*/  FMNMX.FTZ R2, R29, R2, !PT ;  /* 0x000000021d027209 */ /* 0x000fe40007810000 */
[----:B------:R-:W-:Y:S02]  /*11210*/  FSEL R127, R59, -INF , P0 ;  /* 0xff8000003b7f7808 */ /* 0x000fe40000000000 */
[----:B------:R-:W-:Y:S02]  /*11220*/  ISETP.GT.AND P1, PT, R0, 0x28, PT ;  /* 0x000000280000780c */ /* 0x000fe40003f24270 */
[----:B------:R-:W-:Y:S02]  /*11230*/  FMNMX.FTZ R2, R124, R2, !PT ;  /* 0x000000027c027209 */ /* 0x000fe40007810000 */
[----:B------:R-:W-:-:S02]  /*11240*/  ISETP.GT.AND P0, PT, R0, 0x29, PT ;  /* 0x000000290000780c */ /* 0x000fc40003f04270 */
[----:B------:R-:W-:Y:S02]  /*11250*/  FSEL R126, R54, -INF , P1 ;  /* 0xff800000367e7808 */ /* 0x000fe40000800000 */
[----:B------:R-:W-:Y:S02]  /*11260*/  FMNMX.FTZ R2, R127, R2, !PT ;  /* 0x000000027f027209 */ /* 0x000fe40007810000 */
[----:B------:R-:W-:Y:S02]  /*11270*/  FSEL R125, R55, -INF , P0 ;  /* 0xff800000377d7808 */ /* 0x000fe40000000000 */
[----:B------:R-:W-:Y:S01]  /*11280*/  FMNMX.FTZ R2, R126, R2, !PT ;  /* 0x000000027e027209 */ /* 0x000fe20007810000 */
[----:B------:R-:W-:Y:S03]  /*11290*/  LDSM.16.MT88.4 R52, [R167+0x1000] ;  /* 0x00100000a734783b */ /* 0x000fe60000004200 */
[----:B------:R-:W-:-:S02]  /*112a0*/  FMNMX.FTZ R2, R125, R2, !PT ;  /* 0x000000027d027209 */ /* 0x000fc40007810000 */
[----:B-1----:R-:W-:-:S03]  /*112b0*/  FMNMX.FTZ R0, R3, R8, !PT ;  /* 0x0000000803007209 */ /* 0x002fc60007810000 */
[----:B------:R-:W1:Y:S04]  /*112c0*/  SHFL.BFLY PT, R7, R2, 0x2, 0x1f ;  /* 0x0c401f0002077f89 */ /* 0x000e6800000e0000 */
[----:B------:R-:W2:Y:S01]  /*112d0*/  SHFL.BFLY PT, R3, R0, 0x1, 0x1f ;  /* 0x0c201f0000037f89 */ /* 0x000ea200000e0000 */
[----:B-1----:R-:W-:Y:S02]  /*112e0*/  FMNMX.FTZ R2, R2, R7, !PT ;  /* 0x0000000702027209 */ /* 0x002fe40007810000 */
[----:B--2---:R-:W-:-:S03]  /*112f0*/  FMNMX.FTZ R138, R0, R3, !PT ;  /* 0x00000003008a7209 */ /* 0x004fc60007810000 */
[----:B------:R-:W1:Y:S01]  /*11300*/  SHFL.BFLY PT, R7, R2, 0x1, 0x1f ;  /* 0x0c201f0002077f89 */ /* 0x000e6200000e0000 */
[C---:B------:R-:W-:Y:S01]  /*11310*/  FSETP.NEU.FTZ.AND P0, PT, R138.reuse, -INF , PT ;  /* 0xff8000008a00780b */ /* 0x040fe20003f1d000 */
[----:B------:R-:W-:-:S05]  /*11320*/  FMUL.FTZ R0, R138, c[0x0][0x2d0] ;  /* 0x0000b4008a007a20 */ /* 0x000fca0000410000 */
[----:B------:R-:W-:-:S05]  /*11330*/  FSEL R12, R0, RZ, P0 ;  /* 0x000000ff000c7208 */ /* 0x000fca0000000000 */
[----:B------:R-:W-:-:S04]  /*11340*/  FFMA.FTZ R0, R9, c[0x0][0x2d0], -R12 ;  /* 0x0000b40009007a23 */ /* 0x000fc8000001080c */
[----:B------:R2:W-:Y:S01]  /*11350*/  MUFU.EX2 R213, R0 ;  /* 0x0000000000d57308 */ /* 0x0005e20000000800 */
[----:B-1----:R-:W-:Y:S02]  /*11360*/  FMNMX.FTZ R135, R2, R7, !PT ;  /* 0x0000000702877209 */ /* 0x002fe40007810000 */
[----:B------:R-:W-:Y:S02]  /*11370*/  SHFL.IDX PT, R7, R4, RZ, 0x1c1f ;  /* 0x001c1fff04077589 */ /* 0x000fe400000e0000 */
[C---:B------:R-:W-:Y:S01]  /*11380*/  FSETP.NEU.FTZ.AND P0, PT, R135.reuse, -INF , PT ;  /* 0xff8000008700780b */ /* 0x040fe20003f1d000 */
[----:B------:R-:W-:Y:S01]  /*11390*/  FMUL.FTZ R3, R135, c[0x0][0x2d0] ;  /* 0x0000b40087037a20 */ /* 0x000fe20000410000 */
[----:B------:R1:W3:Y:S01]  /*113a0*/  SHFL.IDX PT, R2, R4, 0x1, 0x1c1f ;  /* 0x003c1f0004027f89 */ /* 0x0002e200000e0000 */
[----:B--2---:R-:W-:-:S03]  /*113b0*/  FFMA.FTZ R0, R10, c[0x0][0x2d0], -R12 ;  /* 0x0000b4000a007a23 */ /* 0x004fc6000001080c */
[----:B------:R-:W-:Y:S01]  /*113c0*/  FSEL R3, R3, RZ, P0 ;  /* 0x000000ff03037208 */ /* 0x000fe20000000000 */
[----:B------:R-:W2:Y:S01]  /*113d0*/  MUFU.EX2 R209, R0 ;  /* 0x0000000000d17308 */ /* 0x000ea20000000800 */
[--C-:B-1----:R-:W-:Y:S01]  /*113e0*/  FFMA.FTZ R4, R19, c[0x0][0x2d0], -R12.reuse ;  /* 0x0000b40013047a23 */ /* 0x102fe2000001080c */
[----:B--2---:R-:W-:Y:S01]  /*113f0*/  F2FP.BF16.PACK_AB R8, R209, R213 ;  /* 0x000000d5d108723e */ /* 0x004fe200000010ff */
[----:B------:R-:W-:-:S05]  /*11400*/  FFMA.FTZ R0, R11, c[0x0][0x2d0], -R12 ;  /* 0x0000b4000b007a23 */ /* 0x000fca000001080c */
[----:B------:R1:W-:Y:S01]  /*11410*/  MUFU.EX2 R212, R4 ;  /* 0x0000000400d47308 */ /* 0x0003e20000000800 */
[----:B---3--:R-:W-:-:S05]  /*11420*/  IMAD.IADD R2, R5, 0x1, R2 ;  /* 0x0000000105027824 */ /* 0x008fca00078e0202 */
[----:B------:R-:W-:Y:S02]  /*11430*/  IMNMX R2, R6, R2, PT ;  /* 0x0000000206027217 */ /* 0x000fe40003800200 */
[----:B------:R2:W-:Y:S01]  /*11440*/  MUFU.EX2 R217, R0 ;  /* 0x0000000000d97308 */ /* 0x0005e20000000800 */
[----:B-1----:R-:W-:-:S07]  /*11450*/  FFMA.FTZ R4, R20, c[0x0][0x2d0], -R12 ;  /* 0x0000b40014047a23 */ /* 0x002fce000001080c */
[----:B------:R1:W-:Y:S01]  /*11460*/  MUFU.EX2 R215, R4 ;  /* 0x0000000400d77308 */ /* 0x0003e20000000800 */
[----:B--2---:R-:W-:-:S07]  /*11470*/  FFMA.FTZ R0, R13, c[0x0][0x2d0], -R12 ;  /* 0x0000b4000d007a23 */ /* 0x004fce000001080c */
[----:B------:R2:W3:Y:S01]  /*11480*/  MUFU.EX2 R218, R0 ;  /* 0x0000000000da7308 */ /* 0x0004e20000000800 */
[----:B-1----:R-:W-:-:S07]  /*11490*/  FFMA.FTZ R4, R21, c[0x0][0x2d0], -R12 ;  /* 0x0000b40015047a23 */ /* 0x002fce000001080c */
[----:B------:R1:W-:Y:S01]  /*114a0*/  MUFU.EX2 R214, R4 ;  /* 0x0000000400d67308 */ /* 0x0003e20000000800 */
[----:B--2---:R-:W-:Y:S01]  /*114b0*/  FFMA.FTZ R0, R14, c[0x0][0x2d0], -R3 ;  /* 0x0000b4000e007a23 */ /* 0x004fe20000010803 */
[----:B---3--:R-:W-:-:S06]  /*114c0*/  F2FP.BF16.PACK_AB R10, R218, R217 ;  /* 0x000000d9da0a723e */ /* 0x008fcc00000010ff */
[----:B------:R2:W-:Y:S01]  /*114d0*/  MUFU.EX2 R208, R0 ;  /* 0x0000000000d07308 */ /* 0x0005e20000000800 */
[----:B-1----:R-:W-:-:S07]  /*114e0*/  FFMA.FTZ R4, R24, c[0x0][0x2d0], -R3 ;  /* 0x0000b40018047a23 */ /* 0x002fce0000010803 */
[----:B------:R1:W-:Y:S01]  /*114f0*/  MUFU.EX2 R206, R4 ;  /* 0x0000000400ce7308 */ /* 0x0003e20000000800 */
[----:B--2---:R-:W-:-:S07]  /*11500*/  FFMA.FTZ R0, R15, c[0x0][0x2d0], -R3 ;  /* 0x0000b4000f007a23 */ /* 0x004fce0000010803 */
[----:B------:R2:W3:Y:S01]  /*11510*/  MUFU.EX2 R207, R0 ;  /* 0x0000000000cf7308 */ /* 0x0004e20000000800 */
[----:B-1----:R-:W-:-:S07]  /*11520*/  FFMA.FTZ R4, R26, c[0x0][0x2d0], -R3 ;  /* 0x0000b4001a047a23 */ /* 0x002fce0000010803 */
[----:B------:R-:W-:Y:S01]  /*11530*/  MUFU.EX2 R205, R4 ;  /* 0x0000000400cd7308 */ /* 0x000fe20000000800 */
[----:B--2---:R-:W-:Y:S01]  /*11540*/  FFMA.FTZ R0, R16, c[0x0][0x2d0], -R3 ;  /* 0x0000b40010007a23 */ /* 0x004fe20000010803 */
[----:B---3--:R-:W-:-:S06]  /*11550*/  F2FP.BF16.PACK_AB R9, R207, R208 ;  /* 0x000000d0cf09723e */ /* 0x008fcc00000010ff */
[----:B------:R1:W-:Y:S02]  /*11560*/  MUFU.EX2 R210, R0 ;  /* 0x0000000000d27308 */ /* 0x0003e40000000800 */
[----:B-1----:R-:W-:-:S06]  /*11570*/  FFMA.FTZ R0, R17, c[0x0][0x2d0], -R3 ;  /* 0x0000b40011007a23 */ /* 0x002fcc0000010803 */
[----:B------:R1:W2:Y:S02]  /*11580*/  MUFU.EX2 R211, R0 ;  /* 0x0000000000d37308 */ /* 0x0002a40000000800 */
[----:B-1----:R-:W-:Y:S01]  /*11590*/  FFMA.FTZ R0, R18, c[0x0][0x2d0], -R12 ;  /* 0x0000b40012007a23 */ /* 0x002fe2000001080c */
[----:B--2---:R-:W-:-:S05]  /*115a0*/  F2FP.BF16.PACK_AB R11, R211, R210 ;  /* 0x000000d2d30b723e */ /* 0x004fca00000010ff */
[----:B------:R1:W2:Y:S02]  /*115b0*/  MUFU.EX2 R216, R0 ;  /* 0x0000000000d87308 */ /* 0x0002a40000000800 */
[C---:B------:R-:W-:Y:S08]  /*115c0*/  HMMA.16816.F32.BF16 R44, R8.reuse, R88, RZ ;  /* 0x00000058082c723c */ /* 0x040ff000000418ff */
[----:B------:R-:W-:Y:S01]  /*115d0*/  HMMA.16816.F32.BF16 R40, R8, R64, RZ ;  /* 0x000000400828723c */ /* 0x000fe200000418ff */
[----:B-1----:R-:W-:-:S07]  /*115e0*/  IMAD.IADD R0, R5, 0x1, R7 ;  /* 0x0000000105007824 */ /* 0x002fce00078e0207 */
[C---:B------:R-:W-:Y:S01]  /*115f0*/  HMMA.16816.F32.BF16 R56, R8.reuse, R76, RZ ;  /* 0x0000004c0838723c */ /* 0x040fe200000418ff */
[----:B------:R-:W-:Y:S02]  /*11600*/  IMNMX R0, R6, R0, PT ;  /* 0x0000000006007217 */ /* 0x000fe40003800200 */
[----:B------:R-:W-:Y:S02]  /*11610*/  F2FP.BF16.PACK_AB R6, R214, R215 ;  /* 0x000000d7d606723e */ /* 0x000fe400000010ff */
[C---:B------:R-:W-:Y:S02]  /*11620*/  ISETP.GT.AND P0, PT, R0.reuse, RZ, PT ;  /* 0x000000ff0000720c */ /* 0x040fe40003f04270 */
[C---:B------:R-:W-:Y:S01]  /*11630*/  ISETP.GT.AND P2, PT, R0.reuse, 0x1, PT ;  /* 0x000000010000780c */ /* 0x040fe20003f44270 */
[----:B------:R-:W-:Y:S01]  /*11640*/  HMMA.16816.F32.BF16 R108, R8, R84, RZ ;  /* 0x00000054086c723c */ /* 0x000fe200000418ff */
[----:B------:R-:W-:Y:S02]  /*11650*/  ISETP.GT.AND P3, PT, R0, 0x8, PT ;  /* 0x000000080000780c */ /* 0x000fe40003f64270 */
[----:B------:R-:W-:-:S02]  /*11660*/  FSEL R17, R48, -INF , P0 ;  /* 0xff80000030117808 */ /* 0x000fc40000000000 */
[----:B------:R-:W-:Y:S02]  /*11670*/  FSEL R22, R49, -INF , P2 ;  /* 0xff80000031167808 */ /* 0x000fe40001000000 */
[----:B------:R-:W-:Y:S01]  /*11680*/  ISETP.GT.AND P1, PT, R0, 0x9, PT ;  /* 0x000000090000780c */ /* 0x000fe20003f24270 */
[C---:B------:R-:W-:Y:S01]  /*11690*/  HMMA.16816.F32.BF16 R60, R8.reuse, R92, RZ ;  /* 0x0000005c083c723c */ /* 0x040fe200000418ff */
[----:B------:R-:W-:Y:S02]  /*116a0*/  FSEL R21, R148, -INF , P3 ;  /* 0xff80000094157808 */ /* 0x000fe40001800000 */
[----:B------:R-:W-:Y:S02]  /*116b0*/  FMNMX.FTZ R5, R17, R22, !PT ;  /* 0x0000001611057209 */ /* 0x000fe40007810000 */
[----:B------:R-:W-:Y:S02]  /*116c0*/  ISETP.GT.AND P0, PT, R0, 0x10, PT ;  /* 0x000000100000780c */ /* 0x000fe40003f04270 */
[----:B------:R-:W-:Y:S01]  /*116d0*/  FSEL R23, R149, -INF , P1 ;  /* 0xff80000095177808 */ /* 0x000fe20000800000 */
[----:B------:R-:W-:Y:S01]  /*116e0*/  HMMA.16816.F32.BF16 R112, R8, R100, RZ ;  /* 0x000000640870723c */ /* 0x000fe200000418ff */
[----:B------:R-:W-:Y:S01]  /*116f0*/  FMNMX.FTZ R4, R21, R5, !PT ;  /* 0x0000000515047209 */ /* 0x000fe20007810000 */
[----:B------:R-:W-:Y:S01]  /*11700*/  FFMA.FTZ R5, R28, c[0x0][0x2d0], -R3 ;  /* 0x0000b4001c057a23 */ /* 0x000fe20000010803 */
[----:B------:R-:W-:-:S02]  /*11710*/  ISETP.GT.AND P3, PT, R0, 0x11, PT ;  /* 0x000000110000780c */ /* 0x000fc40003f64270 */
[----:B------:R-:W-:Y:S01]  /*11720*/  FSEL R24, R156, -INF , P0 ;  /* 0xff8000009c187808 */ /* 0x000fe20000000000 */
[----:B------:R1:W-:Y:S01]  /*11730*/  MUFU.EX2 R204, R5 ;  /* 0x0000000500cc7308 */ /* 0x0003e20000000800 */
[----:B------:R-:W-:Y:S01]  /*11740*/  FMNMX.FTZ R4, R23, R4, !PT ;  /* 0x0000000417047209 */ /* 0x000fe20007810000 */
[C---:B------:R-:W-:Y:S01]  /*11750*/  HMMA.16816.F32.BF16 R120, R8.reuse, R66, RZ ;  /* 0x000000420878723c */ /* 0x040fe200000418ff */
[----:B------:R-:W-:Y:S02]  /*11760*/  ISETP.GT.AND P2, PT, R0, 0x18, PT ;  /* 0x000000180000780c */ /* 0x000fe40003f44270 */
[----:B------:R-:W-:Y:S02]  /*11770*/  FSEL R25, R157, -INF , P3 ;  /* 0xff8000009d197808 */ /* 0x000fe40001800000 */
[----:B------:R-:W-:Y:S02]  /*11780*/  FMNMX.FTZ R4, R24, R4, !PT ;  /* 0x0000000418047209 */ /* 0x000fe40007810000 */
[----:B------:R-:W-:Y:S01]  /*11790*/  ISETP.GT.AND P1, PT, R0, 0x19, PT ;  /* 0x000000190000780c */ /* 0x000fe20003f24270 */
[----:B------:R-:W-:Y:S01]  /*117a0*/  HMMA.16816.F32.BF16 R116, R8, R78, RZ ;  /* 0x0000004e0874723c */ /* 0x000fe200000418ff */
[----:B------:R-:W-:-:S02]  /*117b0*/  FSEL R27, R152, -INF , P2 ;  /* 0xff800000981b7808 */ /* 0x000fc40001000000 */
[----:B------:R-:W-:Y:S02]  /*117c0*/  FMNMX.FTZ R4, R25, R4, !PT ;  /* 0x0000000419047209 */ /* 0x000fe40007810000 */
[C---:B------:R-:W-:Y:S01]  /*117d0*/  ISETP.GT.AND P2, PT, R0.reuse, 0x21, PT ;  /* 0x000000210000780c */ /* 0x040fe20003f44270 */
[----:B-1----:R-:W-:Y:S01]  /*117e0*/  FFMA.FTZ R5, R29, c[0x0][0x2d0], -R3 ;  /* 0x0000b4001d057a23 */ /* 0x002fe20000010803 */
[----:B------:R-:W-:Y:S01]  /*117f0*/  ISETP.GT.AND P0, PT, R0, 0x20, PT ;  /* 0x000000200000780c */ /* 0x000fe20003f04270 */
[----:B------:R-:W-:Y:S01]  /*11800*/  HMMA.16816.F32.BF16 R104, R8, R86, RZ ;  /* 0x000000560868723c */ /* 0x000fe200000418ff */
[----:B------:R-:W-:Y:S01]  /*11810*/  FSEL R26, R153, -INF , P1 ;  /* 0xff800000991a7808 */ /* 0x000fe20000800000 */
[----:B------:R1:W3:Y:S01]  /*11820*/  MUFU.EX2 R179, R5 ;  /* 0x0000000500b37308 */ /* 0x0002e20000000800 */
[----:B------:R-:W-:Y:S02]  /*11830*/  FMNMX.FTZ R4, R27, R4, !PT ;  /* 0x000000041b047209 */ /* 0x000fe40007810000 */
[----:B------:R-:W-:-:S02]  /*11840*/  FSEL R82, R161, -INF , P2 ;  /* 0xff800000a1527808 */ /* 0x000fc40001000000 */
[C---:B------:R-:W-:Y:S01]  /*11850*/  ISETP.GT.AND P3, PT, R0.reuse, 0x28, PT ;  /* 0x000000280000780c */ /* 0x040fe20003f64270 */
[C---:B------:R-:W-:Y:S01]  /*11860*/  HMMA.16816.F32.BF16 R36, R8.reuse, R90, RZ ;  /* 0x0000005a0824723c */ /* 0x040fe200000418ff */
[----:B------:R-:W-:Y:S02]  /*11870*/  ISETP.GT.AND P2, PT, R0, 0x29, PT ;  /* 0x000000290000780c */ /* 0x000fe40003f44270 */
[----:B------:R-:W-:Y:S02]  /*11880*/  FSEL R83, R160, -INF , P0 ;  /* 0xff800000a0537808 */ /* 0x000fe40000000000 */
[----:B------:R-:W-:Y:S02]  /*11890*/  FMNMX.FTZ R0, R26, R4, !PT ;  /* 0x000000041a007209 */ /* 0x000fe40007810000 */
[C---:B------:R-:W-:Y:S01]  /*118a0*/  ISETP.GT.AND P1, PT, R2.reuse, RZ, PT ;  /* 0x000000ff0200720c */ /* 0x040fe20003f24270 */
[----:B------:R-:W-:Y:S01]  /*118b0*/  HMMA.16816.F32.BF16 R32, R8, R94, RZ ;  /* 0x0000005e0820723c */ /* 0x000fe200000418ff */
[----:B------:R-:W-:-:S02]  /*118c0*/  ISETP.GT.AND P0, PT, R2, 0x1, PT ;  /* 0x000000010200780c */ /* 0x000fc40003f04270 */
[----:B------:R-:W-:Y:S02]  /*118d0*/  FMNMX.FTZ R0, R83, R0, !PT ;  /* 0x0000000053007209 */ /* 0x000fe40007810000 */
[----:B------:R-:W-:Y:S02]  /*118e0*/  FSEL R20, R50, -INF , P1 ;  /* 0xff80000032147808 */ /* 0x000fe40000800000 */
[----:B------:R-:W-:Y:S01]  /*118f0*/  FSEL R19, R51, -INF , P0 ;  /* 0xff80000033137808 */ /* 0x000fe20000000000 */
[----:B------:R-:W-:Y:S01]  /*11900*/  HMMA.16816.F32.BF16 R28, R8, R102, RZ ;  /* 0x00000066081c723c */ /* 0x000fe200000418ff */
[----:B------:R-:W-:Y:S01]  /*11910*/  ISETP.GT.AND P1, PT, R2, 0x8, PT ;  /* 0x000000080200780c */ /* 0x000fe20003f24270 */
[----:B------:R-:W4:Y:S01]  /*11920*/  LDSM.16.MT88.4 R48, [R166+0x1c00] ;  /* 0x001c0000a630783b */ /* 0x000f220000004200 */
[----:B------:R-:W-:Y:S02]  /*11930*/  FSEL R81, R168, -INF , P3 ;  /* 0xff800000a8517808 */ /* 0x000fe40001800000 */
[----:B------:R-:W-:-:S02]  /*11940*/  FMNMX.FTZ R0, R82, R0, !PT ;  /* 0x0000000052007209 */ /* 0x000fc40007810000 */
[----:B------:R-:W-:Y:S02]  /*11950*/  ISETP.GT.AND P0, PT, R2, 0x9, PT ;  /* 0x000000090200780c */ /* 0x000fe40003f04270 */
[----:B------:R-:W-:Y:S02]  /*11960*/  FSEL R16, R150, -INF , P1 ;  /* 0xff80000096107808 */ /* 0x000fe40000800000 */
[----:B------:R-:W-:Y:S02]  /*11970*/  FMNMX.FTZ R8, R20, R19, !PT ;  /* 0x0000001314087209 */ /* 0x000fe40007810000 */
[----:B------:R-:W-:Y:S02]  /*11980*/  FSEL R80, R169, -INF , P2 ;  /* 0xff800000a9507808 */ /* 0x000fe40001000000 */
[----:B------:R-:W-:Y:S02]  /*11990*/  FMNMX.FTZ R0, R81, R0, !PT ;  /* 0x0000000051007209 */ /* 0x000fe40007810000 */
[----:B------:R-:W-:-:S02]  /*119a0*/  FSEL R15, R151, -INF , P0 ;  /* 0xff800000970f7808 */ /* 0x000fc40000000000 */
[----:B------:R-:W-:Y:S02]  /*119b0*/  ISETP.GT.AND P0, PT, R2, 0x10, PT ;  /* 0x000000100200780c */ /* 0x000fe40003f04270 */
[----:B------:R-:W-:Y:S02]  /*119c0*/  FMNMX.FTZ R8, R16, R8, !PT ;  /* 0x0000000810087209 */ /* 0x000fe40007810000 */
[----:B------:R-:W-:Y:S02]  /*119d0*/  FMNMX.FTZ R0, R80, R0, !PT ;  /* 0x0000000050007209 */ /* 0x000fe40007810000 */
[----:B------:R-:W-:Y:S02]  /*119e0*/  ISETP.GT.AND P2, PT, R2, 0x11, PT ;  /* 0x000000110200780c */ /* 0x000fe40003f44270 */
[----:B------:R-:W-:Y:S01]  /*119f0*/  FSEL R13, R158, -INF , P0 ;  /* 0xff8000009e0d7808 */ /* 0x000fe20000000000 */
[----:B------:R-:W5:Y:S01]  /*11a00*/  SHFL.BFLY PT, R9, R0, 0x2, 0x1f ;  /* 0x0c401f0000097f89 */ /* 0x000f6200000e0000 */
[----:B------:R-:W-:-:S02]  /*11a10*/  FMNMX.FTZ R8, R15, R8, !PT ;  /* 0x000000080f087209 */ /* 0x000fc40007810000 */
[----:B------:R-:W-:Y:S02]  /*11a20*/  ISETP.GT.AND P0, PT, R2, 0x19, PT ;  /* 0x000000190200780c */ /* 0x000fe40003f04270 */
[----:B--2---:R-:W-:Y:S02]  /*11a30*/  F2FP.BF16.PACK_AB R4, R212, R216 ;  /* 0x000000d8d404723e */ /* 0x004fe400000010ff */
[----:B-1----:R-:W-:Y:S02]  /*11a40*/  F2FP.BF16.PACK_AB R5, R205, R206 ;  /* 0x000000cecd05723e */ /* 0x002fe400000010ff */
[----:B---3--:R-:W-:Y:S02]  /*11a50*/  F2FP.BF16.PACK_AB R7, R179, R204 ;  /* 0x000000ccb307723e */ /* 0x008fe400000010ff */
[----:B------:R-:W-:Y:S02]  /*11a60*/  ISETP.GT.AND P1, PT, R2, 0x18, PT ;  /* 0x000000180200780c */ /* 0x000fe40003f24270 */
[----:B------:R-:W-:-:S02]  /*11a70*/  FSEL R11, R159, -INF , P2 ;  /* 0xff8000009f0b7808 */ /* 0x000fc40001000000 */
[----:B------:R-:W-:Y:S01]  /*11a80*/  FMNMX.FTZ R8, R13, R8, !PT ;  /* 0x000000080d087209 */ /* 0x000fe20007810000 */
[C---:B------:R-:W-:Y:S01]  /*11a90*/  HMMA.16816.F32.BF16 R172, R4.reuse, R52, R44 ;  /* 0x0000003404ac723c */ /* 0x040fe2000004182c */
[----:B------:R-:W-:Y:S02]  /*11aa0*/  FSEL R18, R155, -INF , P0 ;  /* 0xff8000009b127808 */ /* 0x000fe40000000000 */
[----:B------:R-:W-:Y:S02]  /*11ab0*/  ISETP.GT.AND P0, PT, R2, 0x20, PT ;  /* 0x000000200200780c */ /* 0x000fe40003f04270 */
[----:B------:R-:W-:Y:S02]  /*11ac0*/  FSEL R14, R154, -INF , P1 ;  /* 0xff8000009a0e7808 */ /* 0x000fe40000800000 */
[----:B------:R-:W-:Y:S01]  /*11ad0*/  FMNMX.FTZ R8, R11, R8, !PT ;  /* 0x000000080b087209 */ /* 0x000fe20007810000 */
[----:B------:R-:W-:Y:S01]  /*11ae0*/  HMMA.16816.F32.BF16 R220, R4, R68, R40 ;  /* 0x0000004404dc723c */ /* 0x000fe20000041828 */
[----:B------:R-:W-:Y:S01]  /*11af0*/  FSEL R47, R162, -INF , P0 ;  /* 0xff800000a22f7808 */ /* 0x000fe20000000000 */
[----:B------:R-:W-:Y:S01]  /*11b00*/  LDSM.16.MT88.4 R40, [R167+0x1c00] ;  /* 0x001c0000a728783b */ /* 0x000fe20000004200 */
[----:B------:R-:W-:-:S02]  /*11b10*/  ISETP.GT.AND P2, PT, R2, 0x21, PT ;  /* 0x000000210200780c */ /* 0x000fc40003f44270 */
[C---:B------:R-:W-:Y:S02]  /*11b20*/  ISETP.GT.AND P1, PT, R2.reuse, 0x28, PT ;  /* 0x000000280200780c */ /* 0x040fe40003f24270 */
[----:B------:R-:W-:Y:S01]  /*11b30*/  ISETP.GT.AND P0, PT, R2, 0x29, PT ;  /* 0x000000290200780c */ /* 0x000fe20003f04270 */
[C---:B------:R-:W-:Y:S01]  /*11b40*/  HMMA.16816.F32.BF16 R236, R4.reuse, R72, R56 ;  /* 0x0000004804ec723c */ /* 0x040fe20000041838 */
[----:B------:R-:W-:Y:S02]  /*11b50*/  FMNMX.FTZ R2, R14, R8, !PT ;  /* 0x000000080e027209 */ /* 0x000fe40007810000 */
[----:B------:R-:W-:Y:S02]  /*11b60*/  FSEL R46, R163, -INF , P2 ;  /* 0xff800000a32e7808 */ /* 0x000fe40001000000 */
[----:B------:R-:W-:Y:S01]  /*11b70*/  FMNMX.FTZ R2, R18, R2, !PT ;  /* 0x0000000212027209 */ /* 0x000fe20007810000 */
[----:B------:R-:W-:Y:S01]  /*11b80*/  LDSM.16.MT88.4 R160, [R166+0x800] ;  /* 0x00080000a6a0783b */ /* 0x000fe20000004200 */
[----:B------:R-:W-:Y:S01]  /*11b90*/  FSEL R45, R170, -INF , P1 ;  /* 0xff800000aa2d7808 */ /* 0x000fe20000800000 */
[C---:B----4-:R-:W-:Y:S01]  /*11ba0*/  HMMA.16816.F32.BF16 R56, R4.reuse, R48, R60 ;  /* 0x000000300438723c */ /* 0x050fe2000004183c */
[----:B------:R-:W-:Y:S01]  /*11bb0*/  FMNMX.FTZ R2, R47, R2, !PT ;  /* 0x000000022f027209 */ /* 0x000fe20007810000 */
[----:B------:R-:W-:Y:S01]  /*11bc0*/  IMAD.MOV.U32 R151, RZ, RZ, R172 ;  /* 0x000000ffff977224 */ /* 0x000fe200078e00ac */
[----:B-----5:R-:W-:Y:S01]  /*11bd0*/  FMNMX.FTZ R0, R0, R9, !PT ;  /* 0x0000000900007209 */ /* 0x020fe20007810000 */
[----:B------:R-:W-:Y:S01]  /*11be0*/  IMAD.MOV.U32 R150, RZ, RZ, R173 ;  /* 0x000000ffff967224 */ /* 0x000fe200078e00ad */
[----:B------:R-:W-:Y:S01]  /*11bf0*/  FMNMX.FTZ R2, R46, R2, !PT ;  /* 0x000000022e027209 */ /* 0x000fe20007810000 */
[----:B------:R-:W-:Y:S01]  /*11c00*/  IMAD.MOV.U32 R149, RZ, RZ, R174 ;  /* 0x000000ffff957224 */ /* 0x000fe200078e00ae */
[----:B------:R-:W-:Y:S01]  /*11c10*/  FSEL R44, R171, -INF , P0 ;  /* 0xff800000ab2c7808 */ /* 0x000fe20000000000 */
[----:B------:R-:W1:Y:S01]  /*11c20*/  SHFL.BFLY PT, R9, R0, 0x1, 0x1f ;  /* 0x0c201f0000097f89 */ /* 0x000e6200000e0000 */
[----:B------:R-:W-:Y:S01]  /*11c30*/  FMNMX.FTZ R2, R45, R2, !PT ;  /* 0x000000022d027209 */ /* 0x000fe20007810000 */
[----:B------:R-:W-:Y:S01]  /*11c40*/  HMMA.16816.F32.BF16 R240, R4, R96, R108 ;  /* 0x0000006004f0723c */ /* 0x000fe2000004186c */
[----:B------:R-:W-:-:S02]  /*11c50*/  IMAD.MOV.U32 R148, RZ, RZ, R175 ;  /* 0x000000ffff947224 */ /* 0x000fc400078e00af */
[----:B------:R-:W-:-:S05]  /*11c60*/  FMNMX.FTZ R8, R44, R2, !PT ;  /* 0x000000022c087209 */ /* 0x000fca0007810000 */
[----:B------:R-:W2:Y:S01]  /*11c70*/  SHFL.BFLY PT, R10, R8, 0x2, 0x1f ;  /* 0x0c401f00080a7f89 */ /* 0x000ea200000e0000 */
[C---:B------:R-:W-:Y:S05]  /*11c80*/  HMMA.16816.F32.BF16 R120, R4.reuse, R70, R120 ;  /* 0x000000460478723c */ /* 0x040fea0000041878 */
[----:B------:R-:W-:Y:S02]  /*11c90*/  IMAD.MOV.U32 R159, RZ, RZ, R56 ;  /* 0x000000ffff9f7224 */ /* 0x000fe400078e0038 */
[----:B------:R-:W-:Y:S01]  /*11ca0*/  IMAD.MOV.U32 R158, RZ, RZ, R57 ;  /* 0x000000ffff9e7224 */ /* 0x000fe200078e0039 */
[----:B------:R-:W-:Y:S01]  /*11cb0*/  HMMA.16816.F32.BF16 R108, R4, R74, R116 ;  /* 0x0000004a046c723c */ /* 0x000fe20000041874 */
[----:B------:R-:W-:-:S02]  /*11cc0*/  IMAD.MOV.U32 R157, RZ, RZ, R58 ;  /* 0x000000ffff9d7224 */ /* 0x000fc400078e003a */
[----:B------:R-:W-:Y:S01]  /*11cd0*/  IMAD.MOV.U32 R156, RZ, RZ, R59 ;  /* 0x000000ffff9c7224 */ /* 0x000fe200078e003b */
[----:B-1----:R-:W-:-:S04]  /*11ce0*/  FMNMX.FTZ R140, R0, R9, !PT ;  /* 0x00000009008c7209 */ /* 0x002fc80007810000 */
[----:B------:R-:W-:Y:S01]  /*11cf0*/  HMMA.16816.F32.BF16 R56, R4, R40, R112 ;  /* 0x000000280438723c */ /* 0x000fe20000041870 */
[C---:B------:R-:W-:Y:S01]  /*11d00*/  FSETP.NEU.FTZ.AND P0, PT, R140.reuse, -INF , PT ;  /* 0xff8000008c00780b */ /* 0x040fe20003f1d000 */
[----:B------:R-:W-:Y:S01]  /*11d10*/  FMUL.FTZ R2, R140, c[0x0][0x2d0] ;  /* 0x0000b4008c027a20 */ /* 0x000fe20000410000 */
[----:B--2---:R-:W-:-:S05]  /*11d20*/  FMNMX.FTZ R0, R8, R10, !PT ;  /* 0x0000000a08007209 */ /* 0x004fca0007810000 */
[----:B------:R-:W-:Y:S01]  /*11d30*/  HMMA.16816.F32.BF16 R60, R4, R98, R104 ;  /* 0x00000062043c723c */ /* 0x000fe20000041868 */
[----:B------:R-:W-:-:S07]  /*11d40*/  FSEL R2, R2, RZ, P0 ;  /* 0x000000ff02027208 */ /* 0x000fce0000000000 */
[C---:B------:R-:W-:Y:S08]  /*11d50*/  HMMA.16816.F32.BF16 R232, R4.reuse, R54, R36 ;  /* 0x0000003604e8723c */ /* 0x040ff00000041824 */
[----:B------:R-:W-:Y:S01]  /*11d60*/  HMMA.16816.F32.BF16 R228, R4, R50, R32 ;  /* 0x0000003204e4723c */ /* 0x000fe20000041820 */
[----:B------:R-:W-:Y:S02]  /*11d70*/  IMAD.MOV.U32 R115, RZ, RZ, R56 ;  /* 0x000000ffff737224 */ /* 0x000fe400078e0038 */
[----:B------:R-:W-:-:S02]  /*11d80*/  IMAD.MOV.U32 R114, RZ, RZ, R57 ;  /* 0x000000ffff727224 */ /* 0x000fc400078e0039 */
[----:B------:R-:W-:Y:S02]  /*11d90*/  IMAD.MOV.U32 R113, RZ, RZ, R58 ;  /* 0x000000ffff717224 */ /* 0x000fe400078e003a */
[----:B------:R-:W-:Y:S01]  /*11da0*/  IMAD.MOV.U32 R112, RZ, RZ, R59 ;  /* 0x000000ffff707224 */ /* 0x000fe200078e003b */
[----:B------:R-:W-:Y:S01]  /*11db0*/  HMMA.16816.F32.BF16 R224, R4, R42, R28 ;  /* 0x0000002a04e0723c */ /* 0x000fe2000004181c */
[----:B------:R-:W1:Y:S06]  /*11dc0*/  SHFL.BFLY PT, R5, R0, 0x1, 0x1f ;  /* 0x0c201f0000057f89 */ /* 0x000e6c00000e0000 */
[----:B------:R-:W-:-:S04]  /*11dd0*/  FFMA.FTZ R4, R17, c[0x0][0x2d0], -R2 ;  /* 0x0000b40011047a23 */ /* 0x000fc80000010802 */
[----:B------:R2:W-:Y:S01]  /*11de0*/  MUFU.EX2 R172, R4 ;  /* 0x0000000400ac7308 */ /* 0x0005e20000000800 */
[----:B-1----:R-:W-:Y:S01]  /*11df0*/  FMNMX.FTZ R139, R0, R5, !PT ;  /* 0x00000005008b7209 */ /* 0x002fe20007810000 */
[--C-:B------:R-:W-:Y:S02]  /*11e00*/  FFMA.FTZ R0, R25, c[0x0][0x2d0], -R2.reuse ;  /* 0x0000b40019007a23 */ /* 0x100fe40000010802 */
[----:B--2---:R-:W-:Y:S01]  /*11e10*/  FFMA.FTZ R4, R22, c[0x0][0x2d0], -R2 ;  /* 0x0000b40016047a23 */ /* 0x004fe20000010802 */
[----:B------:R-:W-:-:S03]  /*11e20*/  FSETP.NEU.FTZ.AND P0, PT, R139, -INF , PT ;  /* 0xff8000008b00780b */ /* 0x000fc60003f1d000 */
[----:B------:R1:W-:Y:S08]  /*11e30*/  MUFU.EX2 R175, R0 ;  /* 0x0000000000af7308 */ /* 0x0003f00000000800 */
[----:B------:R2:W3:Y:S01]  /*11e40*/  MUFU.EX2 R169, R4 ;  /* 0x0000000400a97308 */ /* 0x0004e20000000800 */
[----:B-1----:R-:W-:-:S05]  /*11e50*/  FMUL.FTZ R0, R139, c[0x0][0x2d0] ;  /* 0x0000b4008b007a20 */ /* 0x002fca0000410000 */
[----:B------:R-:W-:Y:S01]  /*11e60*/  FSEL R0, R0, RZ, P0 ;  /* 0x000000ff00007208 */ /* 0x000fe20000000000 */
[----:B--2---:R-:W-:Y:S01]  /*11e70*/  FFMA.FTZ R4, R21, c[0x0][0x2d0], -R2 ;  /* 0x0000b40015047a23 */ /* 0x004fe20000010802 */
[----:B---3--:R-:W-:-:S03]  /*11e80*/  F2FP.BF16.PACK_AB R8, R169, R172 ;  /* 0x000000aca908723e */ /* 0x008fc600000010ff */
[----:B------:R1:W-:Y:S02]  /*11e90*/  MUFU.EX2 R173, R4 ;  /* 0x0000000400ad7308 */ /* 0x0003e40000000800 */
[----:B-1----:R-:W-:-:S06]  /*11ea0*/  FFMA.FTZ R4, R23, c[0x0][0x2d0], -R2 ;  /* 0x0000b40017047a23 */ /* 0x002fcc0000010802 */
[----:B------:R1:W2:Y:S02]  /*11eb0*/  MUFU.EX2 R174, R4 ;  /* 0x0000000400ae7308 */ /* 0x0002a40000000800 */
[----:B-1----:R-:W-:Y:S01]  /*11ec0*/  FFMA.FTZ R4, R24, c[0x0][0x2d0], -R2 ;  /* 0x0000b40018047a23 */ /* 0x002fe20000010802 */
[----:B--2---:R-:W-:-:S05]  /*11ed0*/  F2FP.BF16.PACK_AB R10, R174, R173 ;  /* 0x000000adae0a723e */ /* 0x004fca00000010ff */
[----:B------:R1:W-:Y:S02]  /*11ee0*/  MUFU.EX2 R176, R4 ;  /* 0x0000000400b07308 */ /* 0x0003e40000000800 */
[----:B-1----:R-:W-:-:S06]  /*11ef0*/  FFMA.FTZ R4, R27, c[0x0][0x2d0], -R2 ;  /* 0x0000b4001b047a23 */ /* 0x002fcc0000010802 */
        /* <DEDUP_REMOVED lines=13> */
[----:B-1----:R-:W-:Y:S02]  /*11fd0*/  FFMA.FTZ R4, R13, c[0x0][0x2d0], -R0 ;  /* 0x0000b4000d047a23 */ /* 0x002fe40000010800 */
[----:B------:R-:W-:-:S04]  /*11fe0*/  IMAD.MOV.U32 R13, RZ, RZ, R142 ;  /* 0x000000ffff0d7224 */ /* 0x000fc800078e008e */
[----:B------:R1:W-:Y:S02]  /*11ff0*/  MUFU.EX2 R142, R4 ;  /* 0x00000004008e7308 */ /* 0x0003e40000000800 */
[----:B-1----:R-:W-:Y:S01]  /*12000*/  FFMA.FTZ R4, R11, c[0x0][0x2d0], -R0 ;  /* 0x0000b4000b047a23 */ /* 0x002fe20000010800 */
[----:B--2---:R-:W-:-:S05]  /*12010*/  F2FP.BF16.PACK_AB R11, R141, R134 ;  /* 0x000000868d0b723e */ /* 0x004fca00000010ff */
[----:B------:R1:W2:Y:S02]  /*12020*/  MUFU.EX2 R168, R4 ;  /* 0x0000000400a87308 */ /* 0x0002a40000000800 */
[C---:B------:R-:W-:Y:S08]  /*12030*/  HMMA.16816.F32.BF16 R20, R8.reuse, R64, RZ ;  /* 0x000000400814723c */ /* 0x040ff000000418ff */
[----:B------:R-:W-:Y:S01]  /*12040*/  HMMA.16816.F32.BF16 R28, R8, R84, RZ ;  /* 0x00000054081c723c */ /* 0x000fe200000418ff */
[----:B-1----:R-:W-:Y:S01]  /*12050*/  FFMA.FTZ R4, R14, c[0x0][0x2d0], -R0 ;  /* 0x0000b4000e047a23 */ /* 0x002fe20000010800 */
[----:B--2---:R-:W-:Y:S01]  /*12060*/  F2FP.BF16.PACK_AB R5, R168, R142 ;  /* 0x0000008ea805723e */ /* 0x004fe200000010ff */
[----:B------:R-:W-:-:S02]  /*12070*/  IMAD.MOV.U32 R14, RZ, RZ, R180 ;  /* 0x000000ffff0e7224 */ /* 0x000fc400078e00b4 */
[----:B------:R1:W-:Y:S03]  /*12080*/  MUFU.EX2 R171, R4 ;  /* 0x0000000400ab7308 */ /* 0x0003e60000000800 */
[----:B------:R-:W-:Y:S01]  /*12090*/  HMMA.16816.F32.BF16 R24, R8, R88, RZ ;  /* 0x000000580818723c */ /* 0x000fe200000418ff */
[----:B------:R-:W-:Y:S02]  /*120a0*/  IMAD.MOV.U32 R84, RZ, RZ, R159 ;  /* 0x000000ffff547224 */ /* 0x000fe400078e009f */
[----:B------:R-:W-:-:S04]  /*120b0*/  IMAD.MOV.U32 R85, RZ, RZ, R158 ;  /* 0x000000ffff557224 */ /* 0x000fc800078e009e */
[----:B------:R-:W-:Y:S01]  /*120c0*/  IMAD.MOV.U32 R88, RZ, RZ, R151 ;  /* 0x000000ffff587224 */ /* 0x000fe200078e0097 */
[----:B------:R-:W-:Y:S01]  /*120d0*/  HMMA.16816.F32.BF16 R32, R8, R66, RZ ;  /* 0x000000420820723c */ /* 0x000fe200000418ff */
[----:B------:R-:W-:Y:S01]  /*120e0*/  LDSM.16.MT88.4 R64, [R167+0x1400] ;  /* 0x00140000a740783b */ /* 0x000fe20000004200 */
[----:B------:R-:W-:Y:S02]  /*120f0*/  IMAD.MOV.U32 R89, RZ, RZ, R150 ;  /* 0x000000ffff597224 */ /* 0x000fe400078e0096 */
[----:B-1----:R-:W-:-:S04]  /*12100*/  FFMA.FTZ R4, R18, c[0x0][0x2d0], -R0 ;  /* 0x0000b40012047a23 */ /* 0x002fc80000010800 */
[----:B------:R-:W-:Y:S01]  /*12110*/  HMMA.16816.F32.BF16 R16, R8, R76, RZ ;  /* 0x0000004c0810723c */ /* 0x000fe200000418ff */
[----:B------:R1:W2:Y:S06]  /*12120*/  MUFU.EX2 R170, R4 ;  /* 0x0000000400aa7308 */ /* 0x0002ac0000000800 */
[----:B------:R-:W-:Y:S02]  /*12130*/  IMAD.MOV.U32 R76, RZ, RZ, R115 ;  /* 0x000000ffff4c7224 */ /* 0x000fe400078e0073 */
[----:B------:R-:W-:Y:S01]  /*12140*/  IMAD.MOV.U32 R77, RZ, RZ, R114 ;  /* 0x000000ffff4d7224 */ /* 0x000fe200078e0072 */
[----:B-1----:R-:W-:-:S02]  /*12150*/  F2FP.BF16.PACK_AB R4, R175, R176 ;  /* 0x000000b0af04723e */ /* 0x002fc400000010ff */
[----:B--2---:R-:W-:-:S07]  /*12160*/  F2FP.BF16.PACK_AB R7, R170, R171 ;  /* 0x000000abaa07723e */ /* 0x004fce00000010ff */
        /* <DEDUP_REMOVED lines=8> */
[C---:B------:R-:W-:Y:S07]  /*121f0*/  HMMA.16816.F32.BF16 R28, R8.reuse, R78, RZ ;  /* 0x0000004e081c723c */ /* 0x040fee00000418ff */
[----:B------:R-:W-:Y:S01]  /*12200*/  IMAD.MOV.U32 R78, RZ, RZ, R113 ;  /* 0x000000ffff4e7224 */ /* 0x000fe200078e0071 */
[----:B------:R-:W-:Y:S01]  /*12210*/  HMMA.16816.F32.BF16 R24, R8, R86, RZ ;  /* 0x000000560818723c */ /* 0x000fe200000418ff */
[----:B------:R-:W-:-:S02]  /*12220*/  IMAD.MOV.U32 R79, RZ, RZ, R112 ;  /* 0x000000ffff4f7224 */ /* 0x000fc400078e0070 */
[----:B------:R-:W1:Y:S04]  /*12230*/  LDSM.16.MT88.4 R112, [R167+0x800] ;  /* 0x00080000a770783b */ /* 0x000e680000004200 */
[----:B------:R-:W-:Y:S01]  /*12240*/  IMAD.MOV.U32 R86, RZ, RZ, R157 ;  /* 0x000000ffff567224 */ /* 0x000fe200078e009d */
[----:B------:R-:W-:Y:S01]  /*12250*/  HMMA.16816.F32.BF16 R20, R8, R90, RZ ;  /* 0x0000005a0814723c */ /* 0x000fe200000418ff */
[----:B------:R-:W-:-:S06]  /*12260*/  IMAD.MOV.U32 R87, RZ, RZ, R156 ;  /* 0x000000ffff577224 */ /* 0x000fcc00078e009c */
[----:B------:R-:W-:Y:S01]  /*12270*/  IMAD.MOV.U32 R90, RZ, RZ, R149 ;  /* 0x000000ffff5a7224 */ /* 0x000fe200078e0095 */
[----:B------:R-:W-:Y:S01]  /*12280*/  HMMA.16816.F32.BF16 R16, R8, R94, RZ ;  /* 0x0000005e0810723c */ /* 0x000fe200000418ff */
[----:B------:R-:W-:-:S07]  /*12290*/  IMAD.MOV.U32 R91, RZ, RZ, R148 ;  /* 0x000000ffff5b7224 */ /* 0x000fce00078e0094 */
        /* <DEDUP_REMOVED lines=9> */
[----:B--2---:R-:W-:-:S06]  /*12330*/  FFMA.FTZ R4, R82, c[0x0][0x2d0], -R2 ;  /* 0x0000b40052047a23 */ /* 0x004fcc0000010802 */
[----:B------:R2:W3:Y:S02]  /*12340*/  MUFU.EX2 R23, R4 ;  /* 0x0000000400177308 */ /* 0x0004e40000000800 */
[--C-:B--2---:R-:W-:Y:S02]  /*12350*/  FFMA.FTZ R4, R81, c[0x0][0x2d0], -R2.reuse ;  /* 0x0000b40051047a23 */ /* 0x104fe40000010802 */
[----:B------:R-:W-:-:S04]  /*12360*/  FFMA.FTZ R2, R80, c[0x0][0x2d0], -R2 ;  /* 0x0000b40050027a23 */ /* 0x000fc80000010802 */
[----:B------:R2:W-:Y:S01]  /*12370*/  MUFU.EX2 R24, R4 ;  /* 0x0000000400187308 */ /* 0x0005e20000000800 */
[----:B------:R-:W-:Y:S07]  /*12380*/  LDSM.16.MT88.4 R80, [R166+0x2000] ;  /* 0x00200000a650783b */ /* 0x000fee0000004200 */
[----:B------:R4:W5:Y:S01]  /*12390*/  MUFU.EX2 R25, R2 ;  /* 0x0000000200197308 */ /* 0x0009620000000800 */
[----:B--2---:R-:W-:Y:S01]  /*123a0*/  LDSM.16.MT88.4 R4, [R167+0x2000] ;  /* 0x00200000a704783b */ /* 0x004fe20000004200 */
[----:B----4-:R-:W-:-:S03]  /*123b0*/  FFMA.FTZ R2, R47, c[0x0][0x2d0], -R0 ;  /* 0x0000b4002f027a23 */ /* 0x010fc60000010800 */
[----:B------:R-:W2:Y:S01]  /*123c0*/  LDL R47, [R1+0x48] ;  /* 0x00004800012f7983 */ /* 0x000ea20000100800 */
[----:B---3--:R-:W-:Y:S02]  /*123d0*/  F2FP.BF16.PACK_AB R96, R23, R21 ;  /* 0x000000151760723e */ /* 0x008fe400000010ff */
[----:B------:R3:W-:Y:S01]  /*123e0*/  MUFU.EX2 R16, R2 ;  /* 0x0000000200107308 */ /* 0x0007e20000000800 */
[----:B-----5:R-:W-:Y:S01]  /*123f0*/  F2FP.BF16.PACK_AB R98, R25, R24 ;  /* 0x000000181962723e */ /* 0x020fe200000010ff */
[----:B---3--:R-:W-:-:S06]  /*12400*/  FFMA.FTZ R2, R46, c[0x0][0x2d0], -R0 ;  /* 0x0000b4002e027a23 */ /* 0x008fcc0000010800 */
[----:B------:R3:W4:Y:S02]  /*12410*/  MUFU.EX2 R18, R2 ;  /* 0x0000000200127308 */ /* 0x0007240000000800 */
[--C-:B---3--:R-:W-:Y:S01]  /*12420*/  FFMA.FTZ R2, R45, c[0x0][0x2d0], -R0.reuse ;  /* 0x0000b4002d027a23 */ /* 0x108fe20000010800 */
[----:B----4-:R-:W-:Y:S01]  /*12430*/  F2FP.BF16.PACK_AB R97, R18, R16 ;  /* 0x000000101261723e */ /* 0x010fe200000010ff */
[----:B------:R-:W-:-:S04]  /*12440*/  FFMA.FTZ R0, R44, c[0x0][0x2d0], -R0 ;  /* 0x0000b4002c007a23 */ /* 0x000fc80000010800 */
[----:B------:R-:W-:Y:S08]  /*12450*/  MUFU.EX2 R20, R2 ;  /* 0x0000000200147308 */ /* 0x000ff00000000800 */
[----:B------:R3:W4:Y:S02]  /*12460*/  MUFU.EX2 R22, R0 ;  /* 0x0000000000167308 */ /* 0x0007240000000800 */
[----:B---3--:R-:W-:Y:S01]  /*12470*/  FFMA.FTZ R0, R130, c[0x0][0x2d0], -R12 ;  /* 0x0000b40082007a23 */ /* 0x008fe2000001080c */
[----:B----4-:R-:W-:-:S05]  /*12480*/  F2FP.BF16.PACK_AB R99, R22, R20 ;  /* 0x000000141663723e */ /* 0x010fca00000010ff */
[----:B------:R3:W-:Y:S02]  /*12490*/  MUFU.EX2 R11, R0 ;  /* 0x00000000000b7308 */ /* 0x0007e40000000800 */
[C---:B-1----:R-:W-:Y:S08]  /*124a0*/  HMMA.16816.F32.BF16 R100, R96.reuse, R112, R56 ;  /* 0x000000706064723c */ /* 0x042ff00000041838 */
[----:B------:R-:W-:Y:S01]  /*124b0*/  HMMA.16816.F32.BF16 R52, R96, R64, R180 ;  /* 0x000000406034723c */ /* 0x000fe200000418b4 */
[----:B---3--:R-:W-:-:S04]  /*124c0*/  FFMA.FTZ R0, R131, c[0x0][0x2d0], -R12 ;  /* 0x0000b40083007a23 */ /* 0x008fc8000001080c */
[----:B------:R1:W3:Y:S03]  /*124d0*/  MUFU.EX2 R10, R0 ;  /* 0x00000000000a7308 */ /* 0x0002e60000000800 */
[----:B------:R-:W-:Y:S01]  /*124e0*/  HMMA.16816.F32.BF16 R152, R96, R160, R152 ;  /* 0x000000a06098723c */ /* 0x000fe20000041898 */
[----:B-1----:R-:W-:Y:S01]  /*124f0*/  FFMA.FTZ R0, R129, c[0x0][0x2d0], -R12 ;  /* 0x0000b40081007a23 */ /* 0x002fe2000001080c */
[----:B---3--:R-:W-:-:S03]  /*12500*/  F2FP.BF16.PACK_AB R92, R10, R11 ;  /* 0x0000000b0a5c723e */ /* 0x008fc600000010ff */
[----:B------:R1:W-:Y:S02]  /*12510*/  MUFU.EX2 R17, R0 ;  /* 0x0000000000117308 */ /* 0x0003e40000000800 */
[----:B-1----:R-:W-:Y:S02]  /*12520*/  FFMA.FTZ R0, R128, c[0x0][0x2d0], -R12 ;  /* 0x0000b40080007a23 */ /* 0x002fe4000001080c */
[----:B------:R-:W1:Y:S01]  /*12530*/  LDSM.16.MT88.4 R128, [R166+0x1400] ;  /* 0x00140000a680783b */ /* 0x000e620000004200 */
[----:B------:R-:W-:-:S03]  /*12540*/  FADD.FTZ R12, R133, R132 ;  /* 0x00000084850c7221 */ /* 0x000fc60000010000 */
[----:B------:R3:W4:Y:S02]  /*12550*/  MUFU.EX2 R19, R0 ;  /* 0x0000000000137308 */ /* 0x0007240000000800 */
[----:B---3--:R-:W-:Y:S01]  /*12560*/  FFMA.FTZ R0, R124, c[0x0][0x2d0], -R3 ;  /* 0x0000b4007c007a23 */ /* 0x008fe20000010803 */
[----:B----4-:R-:W-:-:S05]  /*12570*/  F2FP.BF16.PACK_AB R94, R19, R17 ;  /* 0x00000011135e723e */ /* 0x010fca00000010ff */
[----:B------:R3:W-:Y:S02]  /*12580*/  MUFU.EX2 R9, R0 ;  /* 0x0000000000097308 */ /* 0x0007e40000000800 */
[--C-:B---3--:R-:W-:Y:S01]  /*12590*/  FFMA.FTZ R0, R127, c[0x0][0x2d0], -R3.reuse ;  /* 0x0000b4007f007a23 */ /* 0x108fe20000010803 */
[----:B-1----:R-:W-:Y:S05]  /*125a0*/  HMMA.16816.F32.BF16 R116, R96, R128, R116 ;  /* 0x000000806074723c */ /* 0x002fea0000041874 */
[----:B------:R1:W3:Y:S02]  /*125b0*/  MUFU.EX2 R8, R0 ;  /* 0x0000000000087308 */ /* 0x0002e40000000800 */
[--C-:B-1----:R-:W-:Y:S01]  /*125c0*/  FFMA.FTZ R0, R126, c[0x0][0x2d0], -R3.reuse ;  /* 0x0000b4007e007a23 */ /* 0x102fe20000010803 */
[----:B---3--:R-:W-:Y:S01]  /*125d0*/  F2FP.BF16.PACK_AB R93, R8, R9 ;  /* 0x00000009085d723e */ /* 0x008fe200000010ff */
[----:B------:R-:W-:-:S04]  /*125e0*/  FFMA.FTZ R3, R125, c[0x0][0x2d0], -R3 ;  /* 0x0000b4007d037a23 */ /* 0x000fc80000010803 */
[----:B------:R-:W-:Y:S08]  /*125f0*/  MUFU.EX2 R2, R0 ;  /* 0x0000000000027308 */ /* 0x000ff00000000800 */
[----:B------:R-:W1:Y:S02]  /*12600*/  MUFU.EX2 R15, R3 ;  /* 0x00000003000f7308 */ /* 0x000e640000000800 */
[----:B-1----:R-:W-:-:S07]  /*12610*/  F2FP.BF16.PACK_AB R95, R15, R2 ;  /* 0x000000020f5f723e */ /* 0x002fce00000010ff */
[C---:B------:R-:W-:Y:S08]  /*12620*/  HMMA.16816.F32.BF16 R56, R92.reuse, R64, R88 ;  /* 0x000000405c38723c */ /* 0x040ff00000041858 */
[C---:B------:R-:W-:Y:S08]  /*12630*/  HMMA.16816.F32.BF16 R72, R92.reuse, R80, R84 ;  /* 0x000000505c48723c */ /* 0x040ff00000041854 */
[-C--:B------:R-:W-:Y:S08]  /*12640*/  HMMA.16816.F32.BF16 R88, R92, R4.reuse, R76 ;  /* 0x000000045c58723c */ /* 0x080ff0000004184c */
[----:B------:R-:W-:Y:S07]  /*12650*/  HMMA.16816.F32.BF16 R84, R96, R4, R188 ;  /* 0x000000046054723c */ /* 0x000fee00000418bc */
[----:B------:R-:W-:Y:S01]  /*12660*/  FADD.FTZ R4, R134, R12 ;  /* 0x0000000c86047221 */ /* 0x000fe20000010000 */
[----:B------:R-:W-:Y:S03]  /*12670*/  HMMA.16816.F32.BF16 R124, R92, R130, R60 ;  /* 0x000000825c7c723c */ /* 0x000fe6000004183c */
[----:B------:R-:W-:-:S05]  /*12680*/  FADD.FTZ R12, R141, R4 ;  /* 0x000000048d0c7221 */ /* 0x000fca0000010000 */
[C---:B------:R-:W-:Y:S08]  /*12690*/  HMMA.16816.F32.BF16 R60, R92.reuse, R66, R232 ;  /* 0x000000425c3c723c */ /* 0x040ff000000418e8 */
[----:B------:R-:W-:Y:S08]  /*126a0*/  HMMA.16816.F32.BF16 R156, R92, R162, R120 ;  /* 0x000000a25c9c723c */ /* 0x000ff00000041878 */
[----:B------:R-:W-:Y:S08]  /*126b0*/  HMMA.16816.F32.BF16 R64, R96, R66, R68 ;  /* 0x000000426040723c */ /* 0x000ff00000041844 */
[C---:B------:R-:W-:Y:S08]  /*126c0*/  HMMA.16816.F32.BF16 R148, R92.reuse, R160, R220 ;  /* 0x000000a05c94723c */ /* 0x040ff000000418dc */
[----:B------:R-:W-:Y:S01]  /*126d0*/  HMMA.16816.F32.BF16 R104, R92, R112, R236 ;  /* 0x000000705c68723c */ /* 0x000fe200000418ec */
[----:B--2---:R-:W-:-:S07]  /*126e0*/  @P4 IMAD.HI.U32 R3, R47, c[0x0][0x2c8], RZ ;  /* 0x0000b2002f034a27 */ /* 0x004fce00078e00ff */
[----:B------:R-:W-:Y:S01]  /*126f0*/  HMMA.16816.F32.BF16 R108, R92, R114, R108 ;  /* 0x000000725c6c723c */ /* 0x000fe2000004186c */
[----:B------:R-:W-:Y:S01]  /*12700*/  IMAD.MOV.U32 R0, RZ, RZ, R47 ;  /* 0x000000ffff007224 */ /* 0x000fe200078e002f */
[----:B------:R-:W-:Y:S01]  /*12710*/  @P4 SHF.R.U32.HI R0, RZ, c[0x0][0x2cc], R3 ;  /* 0x0000b300ff004a19 */ /* 0x000fe20000011603 */
[----:B------:R-:W-:-:S03]  /*12720*/  FADD.FTZ R3, R172, R169 ;  /* 0x000000a9ac037221 */ /* 0x000fc60000010000 */
[----:B------:R-:W-:Y:S01]  /*12730*/  IADD3 R0, R0, R13, -R14 ;  /* 0x0000000d00007210 */ /* 0x000fe20007ffe80e */
[----:B------:R-:W-:Y:S01]  /*12740*/  FADD.FTZ R13, R173, R3 ;  /* 0x00000003ad0d7221 */ /* 0x000fe20000010000 */
[----:B------:R-:W-:Y:S01]  /*12750*/  HMMA.16816.F32.BF16 R120, R92, R128, R240 ;  /* 0x000000805c78723c */ /* 0x000fe200000418f0 */
[----:B------:R-:W-:Y:S02]  /*12760*/  FADD.FTZ R14, R213, R209 ;  /* 0x000000d1d50e7221 */ /* 0x000fe40000010000 */
[----:B------:R-:W-:-:S04]  /*12770*/  IMAD.HI R26, R0, 0x2aaaaaab, RZ ;  /* 0x2aaaaaab001a7827 */ /* 0x000fc800078e02ff */
[----:B------:R-:W-:Y:S01]  /*12780*/  FADD.FTZ R0, R208, R207 ;  /* 0x000000cfd0007221 */ /* 0x000fe20000010000 */
[----:B------:R-:W-:Y:S01]  /*12790*/  SHF.R.U32.HI R3, RZ, 0x1f, R26 ;  /* 0x0000001fff037819 */ /* 0x000fe2000001161a */
[----:B------:R-:W-:Y:S01]  /*127a0*/  FADD.FTZ R13, R174, R13 ;  /* 0x0000000dae0d7221 */ /* 0x000fe20000010000 */
[----:B------:R-:W-:Y:S01]  /*127b0*/  HMMA.16816.F32.BF16 R76, R92, R82, R228 ;  /* 0x000000525c4c723c */ /* 0x000fe200000418e4 */
[----:B------:R-:W-:Y:S01]  /*127c0*/  FADD.FTZ R0, R210, R0 ;  /* 0x00000000d2007221 */ /* 0x000fe20000010000 */
[----:B------:R-:W-:Y:S01]  /*127d0*/  LEA.HI.SX32 R26, R26, R3, 0x1d ;  /* 0x000000031a1a7211 */ /* 0x000fe200078feaff */
[----:B------:R-:W-:Y:S02]  /*127e0*/  FADD.FTZ R3, R217, R14 ;  /* 0x0000000ed9037221 */ /* 0x000fe40000010000 */
[----:B------:R-:W-:Y:S01]  /*127f0*/  FADD.FTZ R4, R211, R0 ;  /* 0x00000000d3047221 */ /* 0x000fe20000010000 */
[----:B------:R-:W-:Y:S01]  /*12800*/  IMNMX R27, R246, R26, !PT ;  /* 0x0000001af61b7217 */ /* 0x000fe20007800200 */
[----:B------:R-:W-:Y:S01]  /*12810*/  FADD.FTZ R5, R218, R3 ;  /* 0x00000003da057221 */ /* 0x000fe20000010000 */
[----:B------:R-:W-:Y:S01]  /*12820*/  HMMA.16816.F32.BF16 R68, R96, R80, R184 ;  /* 0x000000506044723c */ /* 0x000fe200000418b8 */
[----:B------:R-:W-:-:S02]  /*12830*/  FADD.FTZ R0, R176, R13 ;  /* 0x0000000db0007221 */ /* 0x000fc40000010000 */
[----:B------:R-:W-:Y:S01]  /*12840*/  FADD.FTZ R3, R142, R12 ;  /* 0x0000000c8e037221 */ /* 0x000fe20000010000 */
[----:B------:R1:W-:Y:S01]  /*12850*/  STL [R1+0x4], R27 ;  /* 0x0000041b01007387 */ /* 0x0003e20000100800 */
[----:B------:R-:W-:Y:S02]  /*12860*/  FADD.FTZ R5, R216, R5 ;  /* 0x00000005d8057221 */ /* 0x000fe40000010000 */
[----:B------:R-:W-:Y:S01]  /*12870*/  FADD.FTZ R0, R175, R0 ;  /* 0x00000000af007221 */ /* 0x000fe20000010000 */
[----:B------:R-:W-:Y:S01]  /*12880*/  HMMA.16816.F32.BF16 R160, R96, R162, R32 ;  /* 0x000000a260a0723c */ /* 0x000fe20000041820 */
[----:B------:R-:W-:Y:S02]  /*12890*/  FADD.FTZ R3, R168, R3 ;  /* 0x00000003a8037221 */ /* 0x000fe40000010000 */
[----:B------:R-:W-:Y:S02]  /*128a0*/  FADD.FTZ R5, R212, R5 ;  /* 0x00000005d4057221 */ /* 0x000fe40000010000 */
[----:B------:R-:W-:-:S02]  /*128b0*/  FADD.FTZ R0, R177, R0 ;  /* 0x00000000b1007221 */ /* 0x000fc40000010000 */
[----:B------:R-:W-:Y:S01]  /*128c0*/  FADD.FTZ R5, R215, R5 ;  /* 0x00000005d7057221 */ /* 0x000fe20000010000 */
[----:B------:R-:W-:Y:S03]  /*128d0*/  HMMA.16816.F32.BF16 R112, R96, R114, R28 ;  /* 0x000000726070723c */ /* 0x000fe6000004181c */
[----:B------:R-:W-:-:S05]  /*128e0*/  FADD.FTZ R5, R214, R5 ;  /* 0x00000005d6057221 */ /* 0x000fca0000010000 */
        /* <DEDUP_REMOVED lines=8> */
[----:B------:R-:W-:Y:S01]  /*12970*/  FADD.FTZ R7, R204, R7 ;  /* 0x00000007cc077221 */ /* 0x000fe20000010000 */
[----:B------:R-:W-:Y:S01]  /*12980*/  IADD3 R204, R219, -0x2, RZ ;  /* 0xfffffffedbcc7810 */ /* 0x000fe20007ffe0ff */
        /* <DEDUP_REMOVED lines=18> */
[----:B------:R-:W-:Y:S01]  /*12ab0*/  FADD.FTZ R243, R15, R3 ;  /* 0x000000030ff37221 */ /* 0x000fe20000010000 */
[----:B------:R-:W-:Y:S05]  /*12ac0*/  @!P0 BRA `(.L_x_2729) ;  /* 0x0000308000008947 */ /* 0x000fea0003800000 */
[----:B-1----:R-:W2:Y:S01]  /*12ad0*/  LDL R27, [R1+0x8c] ;  /* 0x00008c00011b7983 */ /* 0x002ea20000100800 */
[----:B------:R-:W-:Y:S01]  /*12ae0*/  MOV R132, R139 ;  /* 0x0000008b00847202 */ /* 0x000fe20000000f00 */
[----:B------:R-:W-:Y:S01]  /*12af0*/  IMAD.MOV.U32 R3, RZ, RZ, R140 ;  /* 0x000000ffff037224 */ /* 0x000fe200078e008c */
[----:B------:R-:W-:Y:S01]  /*12b00*/  MOV R142, R135 ;  /* 0x00000087008e7202 */ /* 0x000fe20000000f00 */
[----:B------:R-:W-:Y:S01]  /*12b10*/  IMAD.MOV.U32 R141, RZ, RZ, R138 ;  /* 0x000000ffff8d7224 */ /* 0x000fe200078e008a */
[----:B--2---:R-:W-:-:S05]  /*12b20*/  IADD3 R0, R27, R47, RZ ;  /* 0x0000002f1b007210 */ /* 0x004fca0007ffe0ff */
[----:B------:R1:W-:Y:S02]  /*12b30*/  STL [R1], R0 ;  /* 0x0000000001007387 */ /* 0x0003e40000100800 */
[----:B-1----:R-:W-:-:S05]  /*12b40*/  @P4 IMAD.HI.U32 R0, R0, c[0x0][0x2c8], RZ ;  /* 0x0000b20000004a27 */ /* 0x002fca00078e00ff */
[----:B------:R-:W-:-:S05]  /*12b50*/  @P4 SHF.R.U32.HI R0, RZ, c[0x0][0x2cc], R0 ;  /* 0x0000b300ff004a19 */ /* 0x000fca0000011600 */
[----:B------:R1:W-:Y:S02]  /*12b60*/  @P4 STL [R1+0x8], R0 ;  /* 0x0000080001004387 */ /* 0x0003e40000100800 */
.L_x_2734:
        /* <DEDUP_REMOVED lines=50> */
.L_x_2731:
[----:B-1--4-:R-:W-:Y:S05]  /*12e90*/  BSYNC B0 ;  /* 0x0000000000007941 */ /* 0x012fea0003800000 */
.L_x_2730:
        /* <DEDUP_REMOVED lines=103> */
[C---:B------:R-:W-:Y:S02]  /*13510*/  ISETP.GE.AND P1, PT, R0.reuse, 0x1, PT ;  /* 0x000000010000780c */ /* 0x040fe40003f26270 */
[----:B------:R-:W-:Y:S11]  /*13520*/  ISETP.GE.AND P0, PT, R0, 0x21, PT ;  /* 0x000000210000780c */ /* 0x000ff60003f06270 */
[C---:B------:R-:W-:Y:S02]  /*13530*/  @P1 IADD3 R2, R204.reuse, -0x1, RZ ;  /* 0xffffffffcc021810 */ /* 0x040fe40007ffe0ff */
[----:B------:R-:W-:Y:S01]  /*13540*/  @P0 IMAD.MOV.U32 R135, RZ, RZ, c[0x0][0x1e0] ;  /* 0x00007800ff870624 */ /* 0x000fe200078e00ff */
[----:B------:R-:W-:Y:S01]  /*13550*/  @P0 IADD3 R0, R204, -0x1, RZ ;  /* 0xffffffffcc000810 */ /* 0x000fe20007ffe0ff */
[----:B------:R-:W-:Y:S01]  /*13560*/  @P0 IMAD.MOV.U32 R138, RZ, RZ, 0x5 ;  /* 0x00000005ff8a0424 */ /* 0x000fe200078e00ff */
[----:B------:R-:W-:Y:S01]  /*13570*/  @P1 SHF.R.S32.HI R134, RZ, 0x1f, R2 ;  /* 0x0000001fff861819 */ /* 0x000fe20000011402 */
[----:B------:R-:W-:Y:S01]  /*13580*/  @P1 IMAD.WIDE.U32 R168, R2, c[0x0][0x1e0], RZ ;  /* 0x0000780002a81a25 */ /* 0x000fe200078e00ff */
[----:B------:R-:W-:Y:S02]  /*13590*/  @P0 SHF.R.S32.HI R133, RZ, 0x1f, R0 ;  /* 0x0000001fff850819 */ /* 0x000fe40000011400 */
[----:B------:R-:W-:Y:S01]  /*135a0*/  @P0 SHF.L.U64.HI R139, R135, R138, c[0x0][0x1e4] ;  /* 0x00007900878b0619 */ /* 0x000fe2000001028a */
[----:B------:R-:W-:Y:S02]  /*135b0*/  @P1 IMAD R140, R134, c[0x0][0x1e0], RZ ;  /* 0x00007800868c1a24 */ /* 0x000fe400078e02ff */
[----:B------:R-:W-:Y:S02]  /*135c0*/  @P0 IMAD R133, R133, c[0x0][0x1e0], RZ ;  /* 0x0000780085850a24 */ /* 0x000fe400078e02ff */
[----:B------:R-:W-:Y:S02]  /*135d0*/  @P0 IMAD.SHL.U32 R138, R135, 0x20, RZ ;  /* 0x00000020878a0824 */ /* 0x000fe400078e00ff */
[----:B------:R-:W-:Y:S04]  /*135e0*/  @P0 IMAD.WIDE.U32 R134, R0, c[0x0][0x1e0], RZ ;  /* 0x0000780000860a25 */ /* 0x000fe800078e00ff */
[----:B------:R-:W-:Y:S02]  /*135f0*/  @P1 IMAD R140, R2, c[0x0][0x1e4], R140 ;  /* 0x00007900028c1a24 */ /* 0x000fe400078e028c */
[----:B------:R-:W-:Y:S02]  /*13600*/  @P0 IMAD R133, R0, c[0x0][0x1e4], R133 ;  /* 0x0000790000850a24 */ /* 0x000fe400078e0285 */
[----:B------:R-:W-:Y:S04]  /*13610*/  @P0 IMAD.WIDE.U32 R138, R134, 0x30, R138 ;  /* 0x00000030868a0825 */ /* 0x000fe800078e008a */
[----:B------:R-:W-:Y:S01]  /*13620*/  @P0 IMAD.IADD R2, R135, 0x1, R133 ;  /* 0x0000000187020824 */ /* 0x000fe200078e0285 */
[----:B------:R-:W-:Y:S01]  /*13630*/  @P1 IADD3 R133, R169, R140, RZ ;  /* 0x0000008ca9851210 */ /* 0x000fe20007ffe0ff */
[----:B------:R-:W-:Y:S01]  /*13640*/  @P1 IMAD.MOV.U32 R134, RZ, RZ, R250 ;  /* 0x000000ffff861224 */ /* 0x000fe200078e00fa */
[----:B------:R-:W-:Y:S01]  /*13650*/  @P0 IADD3 R0, P2, R250, R138, RZ ;  /* 0x0000008afa000210 */ /* 0x000fe20007f5e0ff */
        /* <DEDUP_REMOVED lines=19> */
.L_x_2733:
[----:B------:R-:W-:Y:S05]  /*13790*/  BSYNC B0 ;  /* 0x0000000000007941 */ /* 0x000fea0003800000 */
.L_x_2732:
[----:B------:R-:W-:Y:S01]  /*137a0*/  MOV R0, c[0x0][0x2c4] ;  /* 0x0000b10000007a02 */ /* 0x000fe20000000f00 */
[----:B------:R-:W2:Y:S03]  /*137b0*/  LDL R2, [R1+0x8] ;  /* 0x0000080001027983 */ /* 0x000ea60000100800 */
[----:B------:R-:W-:Y:S01]  /*137c0*/  ISETP.NE.AND P0, PT, R0, 0x1, PT ;  /* 0x000000010000780c */ /* 0x000fe20003f05270 */
[----:B------:R-:W3:Y:S04]  /*137d0*/  LDL R140, [R1+0x20] ;  /* 0x00002000018c7983 */ /* 0x000ee80000100800 */
[----:B------:R4:W2:Y:S04]  /*137e0*/  LDL R0, [R1] ;  /* 0x0000000001007983 */ /* 0x0008a80000100800 */
[----:B-1----:R-:W5:Y:S04]  /*137f0*/  LDL R139, [R1+0x2c] ;  /* 0x00002c00018b7983 */ /* 0x002f680000100800 */
[----:B------:R-:W5:Y:S04]  /*13800*/  LDL R134, [R1+0x40] ;  /* 0x0000400001867983 */ /* 0x000f680000100800 */
[----:B------:R-:W0:Y:S01]  /*13810*/  LDGDEPBAR ;  /* 0x00000000000079af */ /* 0x000e220000000000 */
[----:B--2---:R-:W-:Y:S07]  /*13820*/  @P0 MOV R0, R2 ;  /* 0x0000000200000202 */ /* 0x004fee0000000f00 */
[----:B------:R-:W1:Y:S08]  /*13830*/  SHFL.IDX PT, R2, R0, RZ, 0x1c1f ;  /* 0x001c1fff00027589 */ /* 0x000e7000000e0000 */
[----:B------:R-:W2:Y:S08]  /*13840*/  SHFL.IDX PT, R133, R0, 0x1, 0x1c1f ;  /* 0x003c1f0000857f89 */ /* 0x000eb000000e0000 */
[----:B------:R-:W1:Y:S08]  /*13850*/  SHFL.IDX PT, R135, R0, 0x2, 0x1c1f ;  /* 0x005c1f0000877f89 */ /* 0x000e7000000e0000 */
[----:B------:R1:W2:Y:S02]  /*13860*/  SHFL.IDX PT, R138, R0, 0x3, 0x1c1f ;  /* 0x007c1f00008a7f89 */ /* 0x0002a400000e0000 */
[----:B-1----:R-:W-:Y:S05]  /*13870*/  IMAD R0, R204, -0x30, RZ ;  /* 0xffffffd0cc007824 */ /* 0x002fea00078e02ff */
[----:B---3--:R-:W-:Y:S04]  /*13880*/  IADD3 R0, -R140, 0x1, R0 ;  /* 0x000000018c007810 */ /* 0x008fe80007ffe100 */
[----:B-----5:R-:W-:Y:S04]  /*13890*/  IADD3 R0, -R134, R0, R139 ;  /* 0x0000000086007210 */ /* 0x020fe80007ffe18b */
[C---:B------:R-:W-:Y:S02]  /*138a0*/  IADD3 R134, R0.reuse, R2, RZ ;  /* 0x0000000200867210 */ /* 0x040fe40007ffe0ff */
[----:B--2---:R-:W-:Y:S02]  /*138b0*/  IADD3 R133, R0, R133, RZ ;  /* 0x0000008500857210 */ /* 0x004fe40007ffe0ff */
[----:B------:R-:W-:Y:S02]  /*138c0*/  ISETP.GT.AND P0, PT, R134, RZ, PT ;  /* 0x000000ff8600720c */ /* 0x000fe40003f04270 */
[----:B------:R-:W-:Y:S02]  /*138d0*/  IADD3 R2, R0, R135, RZ ;  /* 0x0000008700027210 */ /* 0x000fe40007ffe0ff */
[----:B------:R-:W-:Y:S02]  /*138e0*/  ISETP.GT.AND P2, PT, R134, 0x1, PT ;  /* 0x000000018600780c */ /* 0x000fe40003f44270 */
[----:B------:R-:W-:Y:S02]  /*138f0*/  FSEL R135, R4, -INF , P0 ;  /* 0xff80000004877808 */ /* 0x000fe40000000000 */
[----:B------:R-:W-:Y:S02]  /*13900*/  ISETP.GT.AND P0, PT, R133, 0x1, PT ;  /* 0x000000018500780c */ /* 0x000fe40003f04270 */
[----:B------:R-:W-:Y:S02]  /*13910*/  FMNMX.FTZ R4, R135, R3, !PT ;  /* 0x0000000387047209 */ /* 0x000fe40007810000 */
[----:B------:R-:W-:Y:S02]  /*13920*/  FSEL R169, R7, -INF , P0 ;  /* 0xff80000007a97808 */ /* 0x000fe40000000000 */
[----:B------:R-:W-:Y:S02]  /*13930*/  FSEL R139, R5, -INF , P2 ;  /* 0xff800000058b7808 */ /* 0x000fe40001000000 */
[C---:B------:R-:W-:Y:S02]  /*13940*/  ISETP.GT.AND P0, PT, R134.reuse, 0x8, PT ;  /* 0x000000088600780c */ /* 0x040fe40003f04270 */
[----:B------:R-:W-:Y:S02]  /*13950*/  ISETP.GT.AND P2, PT, R134, 0x9, PT ;  /* 0x000000098600780c */ /* 0x000fe40003f44270 */
[----:B------:R-:W-:Y:S02]  /*13960*/  IADD3 R0, R0, R138, RZ ;  /* 0x0000008a00007210 */ /* 0x000fe40007ffe0ff */
[----:B------:R-:W-:Y:S02]  /*13970*/  FSEL R138, R16, -INF , P0 ;  /* 0xff800000108a7808 */ /* 0x000fe40000000000 */
[----:B------:R-:W-:Y:S02]  /*13980*/  FMNMX.FTZ R4, R139, R4, !PT ;  /* 0x000000048b047209 */ /* 0x000fe40007810000 */
[----:B------:R-:W-:Y:S02]  /*13990*/  FSEL R17, R17, -INF , P2 ;  /* 0xff80000011117808 */ /* 0x000fe40001000000 */
[----:B------:R-:W-:Y:S02]  /*139a0*/  ISETP.GT.AND P1, PT, R133, RZ, PT ;  /* 0x000000ff8500720c */ /* 0x000fe40003f24270 */
[----:B------:R-:W-:Y:S02]  /*139b0*/  ISETP.GT.AND P3, PT, R134, 0x10, PT ;  /* 0x000000108600780c */ /* 0x000fe40003f64270 */
[----:B------:R-:W-:Y:S02]  /*139c0*/  FMNMX.FTZ R4, R138, R4, !PT ;  /* 0x000000048a047209 */ /* 0x000fe40007810000 */
[----:B------:R-:W-:Y:S02]  /*139d0*/  FSEL R208, R20, -INF , P3 ;  /* 0xff80000014d07808 */ /* 0x000fe40001800000 */
[----:B------:R-:W-:Y:S02]  /*139e0*/  ISETP.GT.AND P2, PT, R134, 0x11, PT ;  /* 0x000000118600780c */ /* 0x000fe40003f44270 */
[----:B------:R-:W-:Y:S02]  /*139f0*/  FMNMX.FTZ R4, R17, R4, !PT ;  /* 0x0000000411047209 */ /* 0x000fe40007810000 */
[----:B------:R-:W-:Y:S02]  /*13a00*/  FSEL R168, R6, -INF , P1 ;  /* 0xff80000006a87808 */ /* 0x000fe40000800000 */
        /* <DEDUP_REMOVED lines=8> */
[C---:B------:R-:W-:Y:S02]  /*13a90*/  ISETP.GT.AND P0, PT, R134.reuse, 0x19, PT ;  /* 0x000000198600780c */ /* 0x040fe40003f04270 */
        /* <DEDUP_REMOVED lines=8> */
[----:B------:R-:W-:Y:S02]  /*13b20*/  FMNMX.FTZ R4, R231, R4, !PT ;  /* 0x00000004e7047209 */ /* 0x000fe40007810000 */
[C---:B------:R-:W-:Y:S02]  /*13b30*/  ISETP.GT.AND P3, PT, R134.reuse, 0x28, PT ;  /* 0x000000288600780c */ /* 0x040fe40003f64270 */
        /* <DEDUP_REMOVED lines=10> */
[----:B------:R-:W-:Y:S02]  /*13be0*/  ISETP.GT.AND P1, PT, R133, 0x10, PT ;  /* 0x000000108500780c */ /* 0x000fe40003f24270 */
[----:B------:R-:W-:Y:S02]  /*13bf0*/  FSEL R209, R35, -INF , P0 ;  /* 0xff80000023d17808 */ /* 0x000fe40000000000 */
[C---:B------:R-:W-:Y:S02]  /*13c00*/  ISETP.GT.AND P0, PT, R133.reuse, 0x20, PT ;  /* 0x000000208500780c */ /* 0x040fe40003f04270 */
[----:B------:R-:W-:Y:S02]  /*13c10*/  FSEL R206, R22, -INF , P1 ;  /* 0xff80000016ce7808 */ /* 0x000fe40000800000 */
[----:B------:R-:W-:Y:S02]  /*13c20*/  FSEL R227, R38, -INF , P0 ;  /* 0xff80000026e37808 */ /* 0x000fe40000000000 */
[C---:B------:R-:W-:Y:S02]  /*13c30*/  ISETP.GT.AND P0, PT, R133.reuse, 0x29, PT ;  /* 0x000000298500780c */ /* 0x040fe40003f04270 */
[----:B------:R-:W-:Y:S02]  /*13c40*/  ISETP.GT.AND P1, PT, R133, 0x18, PT ;  /* 0x000000188500780c */ /* 0x000fe40003f24270 */
        /* <DEDUP_REMOVED lines=8> */
[----:B------:R-:W-:Y:S02]  /*13cd0*/  FSEL R225, R50, -INF , P1 ;  /* 0xff80000032e17808 */ /* 0x000fe40000800000 */
[----:B------:R-:W-:Y:S02]  /*13ce0*/  ISETP.GT.AND P1, PT, R0, RZ, PT ;  /* 0x000000ff0000720c */ /* 0x000fe40003f24270 */
[----:B------:R-:W-:Y:S02]  /*13cf0*/  FMNMX.FTZ R5, R169, R5, !PT ;  /* 0x00000005a9057209 */ /* 0x000fe40007810000 */
[----:B------:R-:W-:Y:S02]  /*13d00*/  FSEL R226, R39, -INF , P2 ;  /* 0xff80000027e27808 */ /* 0x000fe40001000000 */
[C---:B------:R-:W-:Y:S01]  /*13d10*/  ISETP.GT.AND P2, PT, R2.reuse, 0x1, PT ;  /* 0x000000010200780c */ /* 0x040fe20003f44270 */
[----:B------:R-:W-:Y:S01]  /*13d20*/  LDSM.16.MT88.4 R36, [R167] ;  /* 0x00000000a724783b */ /* 0x000fe20000004200 */
[----:B------:R-:W-:Y:S02]  /*13d30*/  FSEL R11, R11, -INF , P0 ;  /* 0xff8000000b0b7808 */ /* 0x000fe40000000000 */
[----:B------:R-:W-:Y:S02]  /*13d40*/  ISETP.GT.AND P0, PT, R2, 0x8, PT ;  /* 0x000000080200780c */ /* 0x000fe40003f04270 */
[----:B------:R-:W-:Y:S02]  /*13d50*/  FSEL R10, R10, -INF , P1 ;  /* 0xff8000000a0a7808 */ /* 0x000fe40000800000 */
[----:B------:R-:W-:Y:S02]  /*13d60*/  ISETP.GT.AND P1, PT, R0, 0x8, PT ;  /* 0x000000080000780c */ /* 0x000fe40003f24270 */
[----:B-1----:R-:W-:Y:S02]  /*13d70*/  FMNMX.FTZ R4, R4, R20, !PT ;  /* 0x0000001404047209 */ /* 0x002fe40007810000 */
[----:B------:R-:W-:Y:S01]  /*13d80*/  FMNMX.FTZ R5, R18, R5, !PT ;  /* 0x0000000512057209 */ /* 0x000fe20007810000 */
[----:B------:R-:W-:Y:S01]  /*13d90*/  LDSM.16.MT88.4 R20, [R166] ;  /* 0x00000000a614783b */ /* 0x000fe20000004200 */
[----:B------:R-:W-:Y:S02]  /*13da0*/  FSEL R16, R9, -INF , P2 ;  /* 0xff80000009107808 */ /* 0x000fe40001000000 */
        /* <DEDUP_REMOVED lines=10> */
[----:B------:R-:W-:Y:S02]  /*13e50*/  ISETP.GT.AND P0, PT, R2, 0x10, PT ;  /* 0x000000100200780c */ /* 0x000fe40003f04270 */
[----:B------:R-:W-:Y:S02]  /*13e60*/  FSEL R8, R13, -INF , P2 ;  /* 0xff8000000d087808 */ /* 0x000fe40001000000 */
        /* <DEDUP_REMOVED lines=10> */
[----:B------:R-:W-:Y:S02]  /*13f10*/  ISETP.GT.AND P0, PT, R2, 0x18, PT ;  /* 0x000000180200780c */ /* 0x000fe40003f04270 */
        /* <DEDUP_REMOVED lines=20> */
[----:B------:R-:W-:Y:S02]  /*14060*/  FSEL R222, R41, -INF , P0 ;  /* 0xff80000029de7808 */ /* 0x000fe40000000000 */
[----:B------:R-:W-:Y:S02]  /*14070*/  FMNMX.FTZ R2, R7, R2, !PT ;  /* 0x0000000207027209 */ /* 0x000fe40007810000 */
[----:B------:R-:W-:Y:S02]  /*14080*/  FMNMX.FTZ R4, R223, R4, !PT ;  /* 0x00000004df047209 */ /* 0x000fe40007810000 */
[----:B------:R-:W-:Y:S02]  /*14090*/  FMNMX.FTZ R5, R224, R5, !PT ;  /* 0x00000005e0057209 */ /* 0x000fe40007810000 */
[----:B------:R-:W-:Y:S02]  /*140a0*/  FSEL R221, R44, -INF , P2 ;  /* 0xff8000002cdd7808 */ /* 0x000fe40001000000 */
[----:B------:R-:W-:Y:S01]  /*140b0*/  FMNMX.FTZ R2, R15, R2, !PT ;  /* 0x000000020f027209 */ /* 0x000fe20007810000 */
[----:B------:R-:W1:Y:S01]  /*140c0*/  SHFL.BFLY PT, R13, R5, 0x2, 0x1f ;  /* 0x0c401f00050d7f89 */ /* 0x000e6200000e0000 */
        /* <DEDUP_REMOVED lines=10> */
[C---:B------:R-:W-:Y:S01]  /*14170*/  ISETP.GT.AND P1, PT, R0.reuse, 0x20, PT ;  /* 0x000000200000780c */ /* 0x040fe20003f24270 */
[--C-:B------:R-:W-:Y:S01]  /*14180*/  FFMA.FTZ R12, R135, c[0x0][0x2d0], -R175.reuse ;  /* 0x0000b400870c7a23 */ /* 0x100fe200000108af */
[----:B------:R-:W-:Y:S02]  /*14190*/  FSEL R190, R45, -INF , P3 ;  /* 0xff8000002dbe7808 */ /* 0x000fe40001800000 */
[----:B------:R-:W-:Y:S01]  /*141a0*/  ISETP.GT.AND P3, PT, R0, 0x21, PT ;  /* 0x000000210000780c */ /* 0x000fe20003f64270 */
[----:B------:R2:W-:Y:S01]  /*141b0*/  MUFU.EX2 R184, R12 ;  /* 0x0000000c00b87308 */ /* 0x0005e20000000800 */
[----:B------:R-:W-:Y:S02]  /*141c0*/  FSEL R220, R42, -INF , P1 ;  /* 0xff8000002adc7808 */ /* 0x000fe40000800000 */
[C---:B------:R-:W-:Y:S02]  /*141d0*/  ISETP.GT.AND P2, PT, R0.reuse, 0x28, PT ;  /* 0x000000280000780c */ /* 0x040fe40003f44270 */
[----:B------:R-:W-:Y:S01]  /*141e0*/  ISETP.GT.AND P1, PT, R0, 0x29, PT ;  /* 0x000000290000780c */ /* 0x000fe20003f24270 */
[--C-:B------:R-:W-:Y:S01]  /*141f0*/  FFMA.FTZ R0, R139, c[0x0][0x2d0], -R175.reuse ;  /* 0x0000b4008b007a23 */ /* 0x100fe200000108af */
[----:B------:R-:W-:Y:S02]  /*14200*/  FMNMX.FTZ R2, R190, R2, !PT ;  /* 0x00000002be027209 */ /* 0x000fe40007810000 */
[----:B------:R-:W-:Y:S01]  /*14210*/  FMNMX.FTZ R4, R191, R4, !PT ;  /* 0x00000004bf047209 */ /* 0x000fe20007810000 */
[----:B------:R3:W5:Y:S01]  /*14220*/  MUFU.EX2 R219, R0 ;  /* 0x0000000000db7308 */ /* 0x0007620000000800 */
        /* <DEDUP_REMOVED lines=8> */
[--C-:B--2---:R-:W-:Y:S01]  /*142b0*/  FFMA.FTZ R12, R138, c[0x0][0x2d0], -R175.reuse ;  /* 0x0000b4008a0c7a23 */ /* 0x104fe200000108af */
[----:B------:R-:W-:Y:S02]  /*142c0*/  FSEL R135, R47, -INF , P1 ;  /* 0xff8000002f877808 */ /* 0x000fe40000800000 */
[----:B------:R-:W-:Y:S01]  /*142d0*/  FMNMX.FTZ R4, R218, R4, !PT ;  /* 0x00000004da047209 */ /* 0x000fe20007810000 */
[----:B------:R2:W-:Y:S03]  /*142e0*/  MUFU.EX2 R239, R12 ;  /* 0x0000000c00ef7308 */ /* 0x0005e60000000800 */
[----:B---3--:R-:W-:Y:S02]  /*142f0*/  FMNMX.FTZ R0, R188, R4, !PT ;  /* 0x00000004bc007209 */ /* 0x008fe40007810000 */
[----:B-1----:R-:W-:Y:S02]  /*14300*/  FMNMX.FTZ R4, R2, R13, !PT ;  /* 0x0000000d02047209 */ /* 0x002fe40007810000 */
[----:B------:R-:W-:Y:S03]  /*14310*/  FMNMX.FTZ R0, R135, R0, !PT ;  /* 0x0000000087007209 */ /* 0x000fe60007810000 */
[----:B------:R-:W1:Y:S01]  /*14320*/  SHFL.BFLY PT, R13, R4, 0x1, 0x1f ;  /* 0x0c201f00040d7f89 */ /* 0x000e6200000e0000 */
[----:B----4-:R-:W-:Y:S01]  /*14330*/  FMNMX.FTZ R139, R5, R14, !PT ;  /* 0x0000000e058b7209 */ /* 0x010fe20007810000 */
[----:B------:R-:W-:Y:S03]  /*14340*/  FFMA.FTZ R5, R17, c[0x0][0x2d0], -R175 ;  /* 0x0000b40011057a23 */ /* 0x000fe600000108af */
[C---:B------:R-:W-:Y:S03]  /*14350*/  FSETP.NEU.FTZ.AND P2, PT, R139.reuse, -INF , PT ;  /* 0xff8000008b00780b */ /* 0x040fe60003f5d000 */
[----:B------:R-:W3:Y:S01]  /*14360*/  SHFL.BFLY PT, R2, R0, 0x2, 0x1f ;  /* 0x0c401f0000027f89 */ /* 0x000ee200000e0000 */
[----:B------:R4:W4:Y:S01]  /*14370*/  MUFU.EX2 R240, R5 ;  /* 0x0000000500f07308 */ /* 0x0009220000000800 */
[----:B--2---:R-:W-:Y:S05]  /*14380*/  FMUL.FTZ R12, R139, c[0x0][0x2d0] ;  /* 0x0000b4008b0c7a20 */ /* 0x004fea0000410000 */
[----:B------:R-:W-:Y:S02]  /*14390*/  FSEL R173, R12, RZ, P2 ;  /* 0x000000ff0cad7208 */ /* 0x000fe40001000000 */
[----:B-1----:R-:W-:Y:S04]  /*143a0*/  FMNMX.FTZ R138, R4, R13, !PT ;  /* 0x0000000d048a7209 */ /* 0x002fe80007810000 */
[C---:B------:R-:W-:Y:S01]  /*143b0*/  FSETP.NEU.FTZ.AND P1, PT, R138.reuse, -INF , PT ;  /* 0xff8000008a00780b */ /* 0x040fe20003f3d000 */
[----:B------:R-:W-:Y:S01]  /*143c0*/  FMUL.FTZ R4, R138, c[0x0][0x2d0] ;  /* 0x0000b4008a047a20 */ /* 0x000fe20000410000 */
[----:B---3--:R-:W-:Y:S01]  /*143d0*/  FMNMX.FTZ R0, R0, R2, !PT ;  /* 0x0000000200007209 */ /* 0x008fe20007810000 */
[--C-:B------:R-:W-:Y:S03]  /*143e0*/  FFMA.FTZ R2, R18, c[0x0][0x2d0], -R173.reuse ;  /* 0x0000b40012027a23 */ /* 0x100fe600000108ad */
[----:B------:R-:W-:Y:S01]  /*143f0*/  FSEL R172, R4, RZ, P1 ;  /* 0x000000ff04ac7208 */ /* 0x000fe20000800000 */
[--C-:B----4-:R-:W-:Y:S01]  /*14400*/  FFMA.FTZ R5, R168, c[0x0][0x2d0], -R173.reuse ;  /* 0x0000b400a8057a23 */ /* 0x110fe200000108ad */
[----:B-----5:R-:W-:Y:S01]  /*14410*/  F2FP.BF16.PACK_AB R168, R219, R184 ;  /* 0x000000b8dba8723e */ /* 0x020fe200000010ff */
[----:B------:R1:W-:Y:S01]  /*14420*/  MUFU.EX2 R237, R2 ;  /* 0x0000000200ed7308 */ /* 0x0003e20000000800 */
[----:B------:R-:W-:Y:S01]  /*14430*/  F2FP.BF16.PACK_AB R170, R240, R239 ;  /* 0x000000eff0aa723e */ /* 0x000fe200000010ff */
[--C-:B------:R-:W-:Y:S02]  /*14440*/  FFMA.FTZ R4, R16, c[0x0][0x2d0], -R172.reuse ;  /* 0x0000b40010047a23 */ /* 0x100fe400000108ac */
[--C-:B------:R-:W-:Y:S06]  /*14450*/  FFMA.FTZ R6, R6, c[0x0][0x2d0], -R172.reuse ;  /* 0x0000b40006067a23 */ /* 0x100fec00000108ac */
[----:B------:R-:W-:Y:S10]  /*14460*/  MUFU.EX2 R179, R4 ;  /* 0x0000000400b37308 */ /* 0x000ff40000000800 */
[----:B------:R2:W-:Y:S01]  /*14470*/  MUFU.EX2 R178, R5 ;  /* 0x0000000500b27308 */ /* 0x0005e20000000800 */
[----:B-1----:R-:W1:Y:S09]  /*14480*/  SHFL.BFLY PT, R2, R0, 0x1, 0x1f ;  /* 0x0c201f0000027f89 */ /* 0x002e7200000e0000 */
[----:B------:R-:W-:Y:S01]  /*14490*/  MUFU.EX2 R177, R6 ;  /* 0x0000000600b17308 */ /* 0x000fe20000000800 */
[--C-:B--2---:R-:W-:Y:S01]  /*144a0*/  FFMA.FTZ R5, R169, c[0x0][0x2d0], -R173.reuse ;  /* 0x0000b400a9057a23 */ /* 0x104fe200000108ad */
[----:B-1----:R-:W-:Y:S01]  /*144b0*/  FMNMX.FTZ R134, R0, R2, !PT ;  /* 0x0000000200867209 */ /* 0x002fe20007810000 */
[--C-:B------:R-:W-:Y:S07]  /*144c0*/  FFMA.FTZ R0, R9, c[0x0][0x2d0], -R172.reuse ;  /* 0x0000b40009007a23 */ /* 0x100fee00000108ac */
[----:B------:R1:W2:Y:S01]  /*144d0*/  MUFU.EX2 R181, R5 ;  /* 0x0000000500b57308 */ /* 0x0002a20000000800 */
[----:B------:R-:W-:Y:S02]  /*144e0*/  FFMA.FTZ R2, R8, c[0x0][0x2d0], -R172 ;  /* 0x0000b40008027a23 */ /* 0x000fe400000108ac */
[----:B------:R-:W-:Y:S07]  /*144f0*/  FMUL.FTZ R4, R134, c[0x0][0x2d0] ;  /* 0x0000b40086047a20 */ /* 0x000fee0000410000 */
[----:B------:R3:W-:Y:S10]  /*14500*/  MUFU.EX2 R234, R0 ;  /* 0x0000000000ea7308 */ /* 0x0007f40000000800 */
[----:B------:R4:W-:Y:S01]  /*14510*/  MUFU.EX2 R236, R2 ;  /* 0x0000000200ec7308 */ /* 0x0009e20000000800 */
[----:B-1----:R-:W-:Y:S01]  /*14520*/  FFMA.FTZ R5, R19, c[0x0][0x2d0], -R173 ;  /* 0x0000b40013057a23 */ /* 0x002fe200000108ad */
[----:B--2---:R-:W-:Y:S08]  /*14530*/  F2FP.BF16.PACK_AB R169, R181, R178 ;  /* 0x000000b2b5a9723e */ /* 0x004ff000000010ff */
[----:B------:R-:W1:Y:S01]  /*14540*/  MUFU.EX2 R238, R5 ;  /* 0x0000000500ee7308 */ /* 0x000e620000000800 */
[----:B---3--:R-:W-:Y:S02]  /*14550*/  FSEL R0, R140, RZ, P0 ;  /* 0x000000ff8c007208 */ /* 0x008fe40000000000 */
[----:B------:R-:W-:Y:S03]  /*14560*/  FSETP.NEU.FTZ.AND P0, PT, R134, -INF , PT ;  /* 0xff8000008600780b */ /* 0x000fe60003f1d000 */
[----:B------:R-:W-:Y:S01]  /*14570*/  FADD.FTZ R0, -R0, R3 ;  /* 0x0000000300007221 */ /* 0x000fe20000010100 */
[----:B------:R-:W-:Y:S03]  /*14580*/  FSEL R174, R4, RZ, P0 ;  /* 0x000000ff04ae7208 */ /* 0x000fe60000000000 */
[----:B------:R-:W-:Y:S02]  /*14590*/  FMUL.FTZ R0, R0, c[0x0][0x2d0] ;  /* 0x0000b40000007a20 */ /* 0x000fe40000410000 */
[--C-:B----4-:R-:W-:Y:S02]  /*145a0*/  FFMA.FTZ R2, R10, c[0x0][0x2d0], -R174.reuse ;  /* 0x0000b4000a027a23 */ /* 0x110fe400000108ae */
[----:B------:R-:W2:Y:S01]  /*145b0*/  MUFU.EX2 R133, R0 ;  /* 0x0000000000857308 */ /* 0x000ea20000000800 */
[----:B-1----:R-:W-:Y:S09]  /*145c0*/  F2FP.BF16.PACK_AB R171, R238, R237 ;  /* 0x000000edeeab723e */ /* 0x002ff200000010ff */
[----:B------:R1:W-:Y:S01]  /*145d0*/  MUFU.EX2 R176, R2 ;  /* 0x0000000200b07308 */ /* 0x0003e20000000800 */
[C---:B--2---:R-:W-:Y:S02]  /*145e0*/  FMUL.FTZ R4, R133.reuse, R152 ;  /* 0x0000009885047220 */ /* 0x044fe40000410000 */
        /* <DEDUP_REMOVED lines=17> */
[----:B------:R-:W-:Y:S02]  /*14700*/  FFMA.FTZ R128, R231, c[0x0][0x2d0], -R175 ;  /* 0x0000b400e7807a23 */ /* 0x000fe400000108af */
[----:B------:R-:W2:Y:S01]  /*14710*/  LDL R231, [R1+0x4] ;  /* 0x0000040001e77983 */ /* 0x000ea20000100800 */
[--C-:B-1----:R-:W-:Y:S02]  /*14720*/  FFMA.FTZ R2, R7, c[0x0][0x2d0], -R174.reuse ;  /* 0x0000b40007027a23 */ /* 0x102fe400000108ae */
[----:B------:R-:W-:Y:S02]  /*14730*/  FFMA.FTZ R129, R218, c[0x0][0x2d0], -R174 ;  /* 0x0000b400da817a23 */ /* 0x000fe400000108ae */
[----:B------:R1:W-:Y:S01]  /*14740*/  MUFU.EX2 R233, R2 ;  /* 0x0000000200e97308 */ /* 0x0003e20000000800 */
[C---:B------:R-:W-:Y:S02]  /*14750*/  FMUL.FTZ R84, R133.reuse, R84 ;  /* 0x0000005485547220 */ /* 0x040fe40000410000 */
[C---:B------:R-:W-:Y:S02]  /*14760*/  FMUL.FTZ R85, R133.reuse, R85 ;  /* 0x0000005585557220 */ /* 0x040fe40000410000 */
[C---:B------:R-:W-:Y:S02]  /*14770*/  FMUL.FTZ R96, R133.reuse, R96 ;  /* 0x0000006085607220 */ /* 0x040fe40000410000 */
[----:B------:R-:W-:Y:S01]  /*14780*/  FMUL.FTZ R97, R133, R97 ;  /* 0x0000006185617220 */ /* 0x000fe20000410000 */
[----:B-1----:R-:W-:Y:S05]  /*14790*/  FSEL R2, R139, RZ, P2 ;  /* 0x000000ff8b027208 */ /* 0x002fea0001000000 */
[----:B------:R-:W-:Y:S01]  /*147a0*/  FADD.FTZ R0, -R2, R132 ;  /* 0x0000008402007221 */ /* 0x000fe20000010100 */
[----:B------:R-:W-:Y:S03]  /*147b0*/  FSEL R2, R138, RZ, P1 ;  /* 0x000000ff8a027208 */ /* 0x000fe60000800000 */
[----:B------:R-:W-:Y:S04]  /*147c0*/  FMUL.FTZ R0, R0, c[0x0][0x2d0] ;  /* 0x0000b40000007a20 */ /* 0x000fe80000410000 */
[----:B------:R1:W3:Y:S02]  /*147d0*/  MUFU.EX2 R132, R0 ;  /* 0x0000000000847308 */ /* 0x0002e40000000800 */
[----:B-1----:R-:W-:Y:S01]  /*147e0*/  FADD.FTZ R0, -R2, R141 ;  /* 0x0000008d02007221 */ /* 0x002fe20000010100 */
[----:B------:R-:W-:Y:S01]  /*147f0*/  FSEL R2, R134, RZ, P0 ;  /* 0x000000ff86027208 */ /* 0x000fe20000000000 */
[----:B---3--:R-:W-:Y:S02]  /*14800*/  FMUL.FTZ R6, R132, R154 ;  /* 0x0000009a84067220 */ /* 0x008fe40000410000 */
[----:B------:R-:W-:Y:S02]  /*14810*/  FMUL.FTZ R0, R0, c[0x0][0x2d0] ;  /* 0x0000b40000007a20 */ /* 0x000fe40000410000 */
[C---:B------:R-:W-:Y:S02]  /*14820*/  FMUL.FTZ R7, R132.reuse, R155 ;  /* 0x0000009b84077220 */ /* 0x040fe40000410000 */
[----:B------:R1:W3:Y:S01]  /*14830*/  MUFU.EX2 R3, R0 ;  /* 0x0000000000037308 */ /* 0x0002e20000000800 */
[C---:B------:R-:W-:Y:S02]  /*14840*/  FMUL.FTZ R18, R132.reuse, R162 ;  /* 0x000000a284127220 */ /* 0x040fe40000410000 */
[C---:B------:R-:W-:Y:S02]  /*14850*/  FMUL.FTZ R19, R132.reuse, R163 ;  /* 0x000000a384137220 */ /* 0x040fe40000410000 */
[-C--:B------:R-:W-:Y:S01]  /*14860*/  HMMA.16816.F32.BF16 R4, R168, R20.reuse, R4 ;  /* 0x00000014a804723c */ /* 0x080fe20000041804 */
[C---:B------:R-:W-:Y:S01]  /*14870*/  FMUL.FTZ R34, R132.reuse, R114 ;  /* 0x0000007284227220 */ /* 0x040fe20000410000 */
[----:B------:R-:W-:Y:S01]  /*14880*/  LDSM.16.MT88.4 R160, [R166+0x800] ;  /* 0x00080000a6a0783b */ /* 0x000fe20000004200 */
[C---:B------:R-:W-:Y:S02]  /*14890*/  FMUL.FTZ R35, R132.reuse, R115 ;  /* 0x0000007384237220 */ /* 0x040fe40000410000 */
[C---:B------:R-:W-:Y:S02]  /*148a0*/  FMUL.FTZ R50, R132.reuse, R130 ;  /* 0x0000008284327220 */ /* 0x040fe40000410000 */
[C---:B------:R-:W-:Y:S02]  /*148b0*/  FMUL.FTZ R51, R132.reuse, R131 ;  /* 0x0000008384337220 */ /* 0x040fe40000410000 */
[C---:B------:R-:W-:Y:S01]  /*148c0*/  FMUL.FTZ R54, R132.reuse, R54 ;  /* 0x0000003684367220 */ /* 0x040fe20000410000 */
[----:B------:R-:W-:Y:S02]  /*148d0*/  LDSM.16.MT88.4 R112, [R167+0x400] ;  /* 0x00040000a770783b */ /* 0x000fe40000004200 */
[C---:B------:R-:W-:Y:S02]  /*148e0*/  FMUL.FTZ R55, R132.reuse, R55 ;  /* 0x0000003784377220 */ /* 0x040fe40000410000 */
[C---:B------:R-:W-:Y:S02]  /*148f0*/  FMUL.FTZ R66, R132.reuse, R66 ;  /* 0x0000004284427220 */ /* 0x040fe40000410000 */
[C---:B------:R-:W-:Y:S02]  /*14900*/  FMUL.FTZ R67, R132.reuse, R67 ;  /* 0x0000004384437220 */ /* 0x040fe40000410000 */
[----:B------:R-:W-:Y:S02]  /*14910*/  FMUL.FTZ R70, R132, R70 ;  /* 0x0000004684467220 */ /* 0x000fe40000410000 */
[----:B-1----:R-:W-:Y:S02]  /*14920*/  FADD.FTZ R0, -R2, R142 ;  /* 0x0000008e02007221 */ /* 0x002fe40000010100 */
[----:B------:R-:W-:Y:S01]  /*14930*/  FFMA.FTZ R2, R15, c[0x0][0x2d0], -R174 ;  /* 0x0000b4000f027a23 */ /* 0x000fe200000108ae */
[----:B------:R-:W-:Y:S01]  /*14940*/  MUFU.EX2 R142, R129 ;  /* 0x00000081008e7308 */ /* 0x000fe20000000800 */
[----:B------:R-:W-:Y:S02]  /*14950*/  FMUL.FTZ R0, R0, c[0x0][0x2d0] ;  /* 0x0000b40000007a20 */ /* 0x000fe40000410000 */
[----:B---3--:R-:W-:Y:S01]  /*14960*/  FMUL.FTZ R8, R3, R148 ;  /* 0x0000009403087220 */ /* 0x008fe20000410000 */
[----:B------:R-:W-:Y:S01]  /*14970*/  F2FP.BF16.PACK_AB R148, R179, R177 ;  /* 0x000000b1b394723e */ /* 0x000fe200000010ff */
[C---:B------:R-:W-:Y:S01]  /*14980*/  FMUL.FTZ R9, R3.reuse, R149 ;  /* 0x0000009503097220 */ /* 0x040fe20000410000 */
[----:B------:R-:W-:Y:S01]  /*14990*/  F2FP.BF16.PACK_AB R149, R232, R176 ;  /* 0x000000b0e895723e */ /* 0x000fe200000010ff */
[C---:B------:R-:W-:Y:S02]  /*149a0*/  FMUL.FTZ R12, R3.reuse, R156 ;  /* 0x0000009c030c7220 */ /* 0x040fe40000410000 */
[C---:B------:R-:W-:Y:S01]  /*149b0*/  FMUL.FTZ R13, R3.reuse, R157 ;  /* 0x0000009d030d7220 */ /* 0x040fe20000410000 */
[----:B------:R-:W1:Y:S01]  /*149c0*/  MUFU.EX2 R0, R0 ;  /* 0x0000000000007308 */ /* 0x000e620000000800 */
[C---:B------:R-:W-:Y:S02]  /*149d0*/  FMUL.FTZ R24, R3.reuse, R104 ;  /* 0x0000006803187220 */ /* 0x040fe40000410000 */
[C---:B------:R-:W-:Y:S02]  /*149e0*/  FMUL.FTZ R25, R3.reuse, R105 ;  /* 0x0000006903197220 */ /* 0x040fe40000410000 */
[C---:B------:R-:W-:Y:S02]  /*149f0*/  FMUL.FTZ R28, R3.reuse, R108 ;  /* 0x0000006c031c7220 */ /* 0x040fe40000410000 */
[C---:B------:R-:W-:Y:S02]  /*14a00*/  FMUL.FTZ R29, R3.reuse, R109 ;  /* 0x0000006d031d7220 */ /* 0x040fe40000410000 */
[C---:B------:R-:W-:Y:S01]  /*14a10*/  FMUL.FTZ R40, R3.reuse, R120 ;  /* 0x0000007803287220 */ /* 0x040fe20000410000 */
[----:B------:R-:W3:Y:S01]  /*14a20*/  MUFU.EX2 R235, R2 ;  /* 0x0000000200eb7308 */ /* 0x000ee20000000800 */
[C---:B------:R-:W-:Y:S02]  /*14a30*/  FMUL.FTZ R41, R3.reuse, R121 ;  /* 0x0000007903297220 */ /* 0x040fe40000410000 */
[C---:B------:R-:W-:Y:S02]  /*14a40*/  FMUL.FTZ R44, R3.reuse, R124 ;  /* 0x0000007c032c7220 */ /* 0x040fe40000410000 */
[C---:B------:R-:W-:Y:S02]  /*14a50*/  FMUL.FTZ R45, R3.reuse, R125 ;  /* 0x0000007d032d7220 */ /* 0x040fe40000410000 */
[C---:B------:R-:W-:Y:S02]  /*14a60*/  FMUL.FTZ R56, R3.reuse, R56 ;  /* 0x0000003803387220 */ /* 0x040fe40000410000 */
[C---:B------:R-:W-:Y:S02]  /*14a70*/  FMUL.FTZ R57, R3.reuse, R57 ;  /* 0x0000003903397220 */ /* 0x040fe40000410000 */
[C---:B------:R-:W-:Y:S02]  /*14a80*/  FMUL.FTZ R60, R3.reuse, R60 ;  /* 0x0000003c033c7220 */ /* 0x040fe40000410000 */
[----:B------:R-:W-:Y:S02]  /*14a90*/  FMUL.FTZ R61, R3, R61 ;  /* 0x0000003d033d7220 */ /* 0x000fe40000410000 */
[----:B-1----:R-:W-:Y:S01]  /*14aa0*/  FMUL.FTZ R10, R0, R150 ;  /* 0x00000096000a7220 */ /* 0x002fe20000410000 */
[----:B------:R-:W-:Y:S01]  /*14ab0*/  F2FP.BF16.PACK_AB R150, R236, R234 ;  /* 0x000000eaec96723e */ /* 0x000fe200000010ff */
[C---:B------:R-:W-:Y:S02]  /*14ac0*/  FMUL.FTZ R11, R0.reuse, R151 ;  /* 0x00000097000b7220 */ /* 0x040fe40000410000 */
[C---:B------:R-:W-:Y:S02]  /*14ad0*/  FMUL.FTZ R14, R0.reuse, R158 ;  /* 0x0000009e000e7220 */ /* 0x040fe40000410000 */
[C---:B------:R-:W-:Y:S02]  /*14ae0*/  FMUL.FTZ R15, R0.reuse, R159 ;  /* 0x0000009f000f7220 */ /* 0x040fe40000410000 */
[C---:B------:R-:W-:Y:S01]  /*14af0*/  FMUL.FTZ R26, R0.reuse, R106 ;  /* 0x0000006a001a7220 */ /* 0x040fe20000410000 */
[----:B---3--:R-:W-:Y:S01]  /*14b00*/  F2FP.BF16.PACK_AB R151, R235, R233 ;  /* 0x000000e9eb97723e */ /* 0x008fe200000010ff */
[----:B------:R-:W-:Y:S02]  /*14b10*/  FMUL.FTZ R27, R0, R107 ;  /* 0x0000006b001b7220 */ /* 0x000fe40000410000 */
[----:B------:R-:W-:Y:S01]  /*14b20*/  LDSM.16.MT88.4 R104, [R166+0x400] ;  /* 0x00040000a668783b */ /* 0x000fe20000004200 */
[----:B------:R-:W-:Y:S02]  /*14b30*/  FFMA.FTZ R130, R221, c[0x0][0x2d0], -R172 ;  /* 0x0000b400dd827a23 */ /* 0x000fe400000108ac */
[----:B------:R-:W-:Y:S01]  /*14b40*/  FFMA.FTZ R131, R188, c[0x0][0x2d0], -R174 ;  /* 0x0000b400bc837a23 */ /* 0x000fe200000108ae */
[C---:B------:R-:W-:Y:S01]  /*14b50*/  HMMA.16816.F32.BF16 R8, R148.reuse, R20, R8 ;  /* 0x000000149408723c */ /* 0x040fe20000041808 */
[----:B------:R-:W-:Y:S01]  /*14b60*/  MUFU.EX2 R141, R130 ;  /* 0x00000082008d7308 */ /* 0x000fe20000000800 */
[C---:B------:R-:W-:Y:S02]  /*14b70*/  FMUL.FTZ R42, R0.reuse, R122 ;  /* 0x0000007a002a7220 */ /* 0x040fe40000410000 */
        /* <DEDUP_REMOVED lines=9> */
[----:B------:R1:W-:Y:S01]  /*14c10*/  MUFU.EX2 R208, R2 ;  /* 0x0000000200d07308 */ /* 0x0003e20000000800 */
[----:B------:R-:W-:Y:S02]  /*14c20*/  FMUL.FTZ R31, R0, R111 ;  /* 0x0000006f001f7220 */ /* 0x000fe40000410000 */
[C---:B------:R-:W-:Y:S04]  /*14c30*/  FMUL.FTZ R22, R132.reuse, R102 ;  /* 0x0000006684167220 */ /* 0x040fe80000410000 */
[----:B------:R-:W-:Y:S02]  /*14c40*/  FMUL.FTZ R23, R132, R103 ;  /* 0x0000006784177220 */ /* 0x000fe40000410000 */
[----:B------:R-:W3:Y:S01]  /*14c50*/  LDSM.16.MT88.4 R100, [R166+0xc00] ;  /* 0x000c0000a664783b */ /* 0x000ee20000004200 */
[C---:B------:R-:W-:Y:S02]  /*14c60*/  FMUL.FTZ R58, R0.reuse, R58 ;  /* 0x0000003a003a7220 */ /* 0x040fe40000410000 */
[C---:B------:R-:W-:Y:S02]  /*14c70*/  FMUL.FTZ R59, R0.reuse, R59 ;  /* 0x0000003b003b7220 */ /* 0x040fe40000410000 */
[-C--:B------:R-:W-:Y:S01]  /*14c80*/  HMMA.16816.F32.BF16 R20, R168, R36.reuse, R20 ;  /* 0x00000024a814723c */ /* 0x080fe20000041814 */
[C---:B------:R-:W-:Y:S02]  /*14c90*/  FMUL.FTZ R62, R0.reuse, R62 ;  /* 0x0000003e003e7220 */ /* 0x040fe40000410000 */
[----:B------:R-:W-:Y:S02]  /*14ca0*/  FMUL.FTZ R63, R0, R63 ;  /* 0x0000003f003f7220 */ /* 0x000fe40000410000 */
[----:B------:R-:W-:Y:S02]  /*14cb0*/  FMUL.FTZ R71, R132, R71 ;  /* 0x0000004784477220 */ /* 0x000fe40000410000 */
[C---:B------:R-:W-:Y:S01]  /*14cc0*/  FMUL.FTZ R72, R3.reuse, R72 ;  /* 0x0000004803487220 */ /* 0x040fe20000410000 */
[C---:B------:R-:W-:Y:S01]  /*14cd0*/  HMMA.16816.F32.BF16 R24, R148.reuse, R36, R24 ;  /* 0x000000249418723c */ /* 0x040fe20000041818 */
[----:B------:R-:W-:Y:S03]  /*14ce0*/  FMUL.FTZ R73, R3, R73 ;  /* 0x0000004903497220 */ /* 0x000fe60000410000 */
[C---:B------:R-:W-:Y:S02]  /*14cf0*/  FMUL.FTZ R74, R0.reuse, R74 ;  /* 0x0000004a004a7220 */ /* 0x040fe40000410000 */
[C---:B------:R-:W-:Y:S02]  /*14d00*/  FMUL.FTZ R75, R0.reuse, R75 ;  /* 0x0000004b004b7220 */ /* 0x040fe40000410000 */
[-C--:B------:R-:W-:Y:S01]  /*14d10*/  HMMA.16816.F32.BF16 R28, R148, R38.reuse, R28 ;  /* 0x00000026941c723c */ /* 0x080fe2000004181c */
[----:B-1----:R-:W-:Y:S03]  /*14d20*/  FFMA.FTZ R2, R207, c[0x0][0x2d0], -R175 ;  /* 0x0000b400cf027a23 */ /* 0x002fe600000108af */
[C---:B------:R-:W-:Y:S01]  /*14d30*/  FMUL.FTZ R36, R133.reuse, R116 ;  /* 0x0000007485247220 */ /* 0x040fe20000410000 */
[----:B------:R1:W-:Y:S01]  /*14d40*/  MUFU.EX2 R212, R2 ;  /* 0x0000000200d47308 */ /* 0x0003e20000000800 */
[----:B------:R-:W-:Y:S02]  /*14d50*/  FMUL.FTZ R37, R133, R117 ;  /* 0x0000007585257220 */ /* 0x000fe40000410000 */
[C---:B------:R-:W-:Y:S01]  /*14d60*/  HMMA.16816.F32.BF16 R32, R168.reuse, R38, R32 ;  /* 0x00000026a820723c */ /* 0x040fe20000041820 */
[C---:B------:R-:W-:Y:S03]  /*14d70*/  FMUL.FTZ R76, R3.reuse, R76 ;  /* 0x0000004c034c7220 */ /* 0x040fe60000410000 */
[----:B------:R-:W-:Y:S02]  /*14d80*/  FMUL.FTZ R77, R3, R77 ;  /* 0x0000004d034d7220 */ /* 0x000fe40000410000 */
[----:B------:R-:W-:Y:S02]  /*14d90*/  FMUL.FTZ R78, R0, R78 ;  /* 0x0000004e004e7220 */ /* 0x000fe40000410000 */
[C---:B------:R-:W-:Y:S04]  /*14da0*/  FMUL.FTZ R38, R132.reuse, R118 ;  /* 0x0000007684267220 */ /* 0x040fe80000410000 */
[----:B------:R-:W-:Y:S02]  /*14db0*/  FMUL.FTZ R39, R132, R119 ;  /* 0x0000007784277220 */ /* 0x000fe40000410000 */
[----:B------:R-:W-:Y:S01]  /*14dc0*/  LDSM.16.MT88.4 R116, [R166+0x1000] ;  /* 0x00100000a674783b */ /* 0x000fe20000004200 */
[----:B------:R-:W-:Y:S02]  /*14dd0*/  FMUL.FTZ R79, R0, R79 ;  /* 0x0000004f004f7220 */ /* 0x000fe40000410000 */
[C---:B------:R-:W-:Y:S02]  /*14de0*/  FMUL.FTZ R82, R132.reuse, R82 ;  /* 0x0000005284527220 */ /* 0x040fe40000410000 */
[-C--:B---3--:R-:W-:Y:S01]  /*14df0*/  HMMA.16816.F32.BF16 R36, R168, R100.reuse, R36 ;  /* 0x00000064a824723c */ /* 0x088fe20000041824 */
[----:B------:R-:W-:Y:S02]  /*14e00*/  FMUL.FTZ R83, R132, R83 ;  /* 0x0000005384537220 */ /* 0x000fe40000410000 */
[----:B------:R-:W-:Y:S02]  /*14e10*/  FFMA.FTZ R108, R133, R242, R184 ;  /* 0x000000f2856c7223 */ /* 0x000fe400000100b8 */
[----:B------:R-:W-:Y:S01]  /*14e20*/  MUFU.EX2 R133, R131 ;  /* 0x0000008300857308 */ /* 0x000fe20000000800 */
[C---:B------:R-:W-:Y:S02]  /*14e30*/  FMUL.FTZ R88, R3.reuse, R88 ;  /* 0x0000005803587220 */ /* 0x040fe40000410000 */
[C---:B------:R-:W-:Y:S01]  /*14e40*/  HMMA.16816.F32.BF16 R40, R148.reuse, R100, R40 ;  /* 0x000000649428723c */ /* 0x040fe20000041828 */
[----:B-1----:R-:W-:Y:S03]  /*14e50*/  FFMA.FTZ R2, R206, c[0x0][0x2d0], -R173 ;  /* 0x0000b400ce027a23 */ /* 0x002fe600000108ad */
[C---:B------:R-:W-:Y:S02]  /*14e60*/  FMUL.FTZ R89, R3.reuse, R89 ;  /* 0x0000005903597220 */ /* 0x040fe40000410000 */
[C---:B------:R-:W-:Y:S01]  /*14e70*/  FMUL.FTZ R90, R0.reuse, R90 ;  /* 0x0000005a005a7220 */ /* 0x040fe20000410000 */
[----:B------:R1:W-:Y:S01]  /*14e80*/  MUFU.EX2 R207, R2 ;  /* 0x0000000200cf7308 */ /* 0x0003e20000000800 */
[-C--:B------:R-:W-:Y:S01]  /*14e90*/  HMMA.16816.F32.BF16 R44, R148, R102.reuse, R44 ;  /* 0x00000066942c723c */ /* 0x080fe2000004182c */
[C---:B------:R-:W-:Y:S03]  /*14ea0*/  FMUL.FTZ R91, R0.reuse, R91 ;  /* 0x0000005b005b7220 */ /* 0x040fe60000410000 */
[C---:B------:R-:W-:Y:S02]  /*14eb0*/  FMUL.FTZ R92, R3.reuse, R92 ;  /* 0x0000005c035c7220 */ /* 0x040fe40000410000 */
[C---:B------:R-:W-:Y:S02]  /*14ec0*/  FMUL.FTZ R93, R3.reuse, R93 ;  /* 0x0000005d035d7220 */ /* 0x040fe40000410000 */
[C---:B------:R-:W-:Y:S01]  /*14ed0*/  HMMA.16816.F32.BF16 R48, R168.reuse, R102, R48 ;  /* 0x00000066a830723c */ /* 0x040fe20000041830 */
[----:B------:R-:W3:Y:S03]  /*14ee0*/  LDSM.16.MT88.4 R100, [R167+0xc00] ;  /* 0x000c0000a764783b */ /* 0x000ee60000004200 */
[C---:B------:R-:W-:Y:S02]  /*14ef0*/  FMUL.FTZ R94, R0.reuse, R94 ;  /* 0x0000005e005e7220 */ /* 0x040fe40000410000 */
[----:B------:R-:W-:Y:S02]  /*14f00*/  FMUL.FTZ R95, R0, R95 ;  /* 0x0000005f005f7220 */ /* 0x000fe40000410000 */
[C---:B------:R-:W-:Y:S04]  /*14f10*/  FMUL.FTZ R98, R132.reuse, R98 ;  /* 0x0000006284627220 */ /* 0x040fe80000410000 */
[C---:B------:R-:W-:Y:S02]  /*14f20*/  FMUL.FTZ R99, R132.reuse, R99 ;  /* 0x0000006384637220 */ /* 0x040fe40000410000 */
[----:B------:R-:W-:Y:S02]  /*14f30*/  FFMA.FTZ R3, R3, R246, R177 ;  /* 0x000000f603037223 */ /* 0x000fe400000100b1 */
[----:B-1----:R-:W-:Y:S02]  /*14f40*/  FFMA.FTZ R2, R205, c[0x0][0x2d0], -R173 ;  /* 0x0000b400cd027a23 */ /* 0x002fe400000108ad */
[C---:B------:R-:W-:Y:S02]  /*14f50*/  FMUL.FTZ R86, R132.reuse, R86 ;  /* 0x0000005684567220 */ /* 0x040fe40000410000 */
[----:B------:R1:W-:Y:S01]  /*14f60*/  MUFU.EX2 R210, R2 ;  /* 0x0000000200d27308 */ /* 0x0003e20000000800 */
[----:B------:R-:W-:Y:S02]  /*14f70*/  FMUL.FTZ R87, R132, R87 ;  /* 0x0000005784577220 */ /* 0x000fe40000410000 */
[--C-:B------:R-:W-:Y:S02]  /*14f80*/  FFMA.FTZ R122, R223, c[0x0][0x2d0], -R172.reuse ;  /* 0x0000b400df7a7a23 */ /* 0x100fe400000108ac */
[----:B------:R-:W-:Y:S02]  /*14f90*/  FFMA.FTZ R121, R222, c[0x0][0x2d0], -R172 ;  /* 0x0000b400de797a23 */ /* 0x000fe400000108ac */
[--C-:B------:R-:W-:Y:S02]  /*14fa0*/  FFMA.FTZ R127, R230, c[0x0][0x2d0], -R175.reuse ;  /* 0x0000b400e67f7a23 */ /* 0x100fe400000108af */
[----:B------:R-:W-:Y:S01]  /*14fb0*/  FFMA.FTZ R126, R229, c[0x0][0x2d0], -R175 ;  /* 0x0000b400e57e7a23 */ /* 0x000fe200000108af */
[----:B------:R-:W-:Y:S01]  /*14fc0*/  MUFU.EX2 R177, R122 ;  /* 0x0000007a00b17308 */ /* 0x000fe20000000800 */
[--C-:B------:R-:W-:Y:S02]  /*14fd0*/  FFMA.FTZ R125, R227, c[0x0][0x2d0], -R173.reuse ;  /* 0x0000b400e37d7a23 */ /* 0x100fe400000108ad */
[--C-:B------:R-:W-:Y:S02]  /*14fe0*/  FFMA.FTZ R124, R226, c[0x0][0x2d0], -R173.reuse ;  /* 0x0000b400e27c7a23 */ /* 0x100fe400000108ad */
[--C-:B------:R-:W-:Y:S02]  /*14ff0*/  FFMA.FTZ R123, R225, c[0x0][0x2d0], -R173.reuse ;  /* 0x0000b400e17b7a23 */ /* 0x100fe400000108ad */
[----:B------:R-:W-:Y:S02]  /*15000*/  FFMA.FTZ R120, R220, c[0x0][0x2d0], -R174 ;  /* 0x0000b400dc787a23 */ /* 0x000fe400000108ae */
[----:B------:R-:W-:Y:S01]  /*15010*/  FFMA.FTZ R0, R0, R243, R176 ;  /* 0x000000f300007223 */ /* 0x000fe200000100b0 */
[----:B------:R-:W-:Y:S01]  /*15020*/  MUFU.EX2 R184, R126 ;  /* 0x0000007e00b87308 */ /* 0x000fe20000000800 */
[-C--:B---3--:R-:W-:Y:S02]  /*15030*/  HMMA.16816.F32.BF16 R52, R168, R100.reuse, R52 ;  /* 0x00000064a834723c */ /* 0x088fe40000041834 */
[----:B------:R-:W-:Y:S02]  /*15040*/  FADD.FTZ R0, R232, R0 ;  /* 0x00000000e8007221 */ /* 0x000fe40000010000 */
[--C-:B-1----:R-:W-:Y:S01]  /*15050*/  FFMA.FTZ R2, R211, c[0x0][0x2d0], -R173.reuse ;  /* 0x0000b400d3027a23 */ /* 0x102fe200000108ad */
[C---:B--2---:R-:W-:Y:S01]  /*15060*/  ISETP.GT.AND P0, PT, R204.reuse, R231, PT ;  /* 0x000000e7cc00720c */ /* 0x044fe20003f04270 */
[----:B------:R-:W-:Y:S01]  /*15070*/  FADD.FTZ R188, R233, R0 ;  /* 0x00000000e9bc7221 */ /* 0x000fe20000010000 */
[----:B------:R-:W-:Y:S01]  /*15080*/  IADD3 R204, R204, -0x1, RZ ;  /* 0xffffffffcccc7810 */ /* 0x000fe20007ffe0ff */
[C---:B------:R-:W-:Y:S01]  /*15090*/  HMMA.16816.F32.BF16 R56, R148.reuse, R100, R56 ;  /* 0x000000649438723c */ /* 0x040fe20000041838 */
[----:B------:R1:W-:Y:S07]  /*150a0*/  MUFU.EX2 R215, R2 ;  /* 0x0000000200d77308 */ /* 0x0003ee0000000800 */
[-C--:B------:R-:W-:Y:S03]  /*150b0*/  HMMA.16816.F32.BF16 R60, R148, R102.reuse, R60 ;  /* 0x00000066943c723c */ /* 0x080fe6000004183c */
[----:B------:R-:W2:Y:S05]  /*150c0*/  MUFU.EX2 R176, R120 ;  /* 0x0000007800b07308 */ /* 0x000eaa0000000800 */
[C---:B------:R-:W-:Y:S01]  /*150d0*/  HMMA.16816.F32.BF16 R64, R168.reuse, R102, R64 ;  /* 0x00000066a840723c */ /* 0x040fe20000041840 */
[----:B------:R-:W3:Y:S03]  /*150e0*/  LDSM.16.MT88.4 R100, [R166+0x1800] ;  /* 0x00180000a664783b */ /* 0x000ee60000004200 */
[--C-:B-1----:R-:W-:Y:S02]  /*150f0*/  FFMA.FTZ R2, R209, c[0x0][0x2d0], -R173.reuse ;  /* 0x0000b400d1027a23 */ /* 0x102fe400000108ad */
[----:B------:R-:W-:Y:S02]  /*15100*/  FFMA.FTZ R173, R224, c[0x0][0x2d0], -R173 ;  /* 0x0000b400e0ad7a23 */ /* 0x000fe400000108ad */
[----:B------:R1:W-:Y:S04]  /*15110*/  MUFU.EX2 R216, R2 ;  /* 0x0000000200d87308 */ /* 0x0003e80000000800 */
[--C-:B-1----:R-:W-:Y:S01]  /*15120*/  FFMA.FTZ R2, R186, c[0x0][0x2d0], -R172.reuse ;  /* 0x0000b400ba027a23 */ /* 0x102fe200000108ac */
[-C--:B---3--:R-:W-:Y:S05]  /*15130*/  HMMA.16816.F32.BF16 R68, R168, R100.reuse, R68 ;  /* 0x00000064a844723c */ /* 0x088fea0000041844 */
[----:B------:R1:W-:Y:S03]  /*15140*/  MUFU.EX2 R206, R2 ;  /* 0x0000000200ce7308 */ /* 0x0003e60000000800 */
[C---:B------:R-:W-:Y:S08]  /*15150*/  HMMA.16816.F32.BF16 R72, R148.reuse, R100, R72 ;  /* 0x000000649448723c */ /* 0x040ff00000041848 */
[-C--:B------:R-:W-:Y:S08]  /*15160*/  HMMA.16816.F32.BF16 R76, R148, R102.reuse, R76 ;  /* 0x00000066944c723c */ /* 0x080ff0000004184c */
[C---:B------:R-:W-:Y:S01]  /*15170*/  HMMA.16816.F32.BF16 R80, R168.reuse, R102, R80 ;  /* 0x00000066a850723c */ /* 0x040fe20000041850 */
[--C-:B-1----:R-:W-:Y:S01]  /*15180*/  FFMA.FTZ R2, R185, c[0x0][0x2d0], -R172.reuse ;  /* 0x0000b400b9027a23 */ /* 0x102fe200000108ac */
[----:B------:R-:W1:Y:S01]  /*15190*/  LDSM.16.MT88.4 R100, [R167+0x1800] ;  /* 0x00180000a764783b */ /* 0x000e620000004200 */
[----:B------:R2:W-:Y:S10]  /*151a0*/  MUFU.EX2 R185, R173 ;  /* 0x000000ad00b97308 */ /* 0x0005f40000000800 */
[----:B------:R3:W4:Y:S01]  /*151b0*/  MUFU.EX2 R209, R2 ;  /* 0x0000000200d17308 */ /* 0x0007220000000800 */
[----:B--2---:R-:W-:Y:S01]  /*151c0*/  F2FP.BF16.PACK_AB R173, R142, R176 ;  /* 0x000000b08ead723e */ /* 0x004fe200000010ff */
[----:B---3--:R-:W-:Y:S08]  /*151d0*/  FFMA.FTZ R2, R182, c[0x0][0x2d0], -R172 ;  /* 0x0000b400b6027a23 */ /* 0x008ff000000108ac */
[----:B------:R-:W-:Y:S01]  /*151e0*/  MUFU.EX2 R182, R127 ;  /* 0x0000007f00b67308 */ /* 0x000fe20000000800 */
[-C--:B-1----:R-:W-:Y:S09]  /*151f0*/  HMMA.16816.F32.BF16 R84, R168, R100.reuse, R84 ;  /* 0x00000064a854723c */ /* 0x082ff20000041854 */
[----:B------:R1:W-:Y:S01]  /*15200*/  MUFU.EX2 R211, R2 ;  /* 0x0000000200d37308 */ /* 0x0003e20000000800 */
[C---:B------:R-:W-:Y:S07]  /*15210*/  HMMA.16816.F32.BF16 R88, R148.reuse, R100, R88 ;  /* 0x000000649458723c */ /* 0x040fee0000041858 */
[--C-:B------:R-:W-:Y:S01]  /*15220*/  FFMA.FTZ R100, R214, c[0x0][0x2d0], -R175.reuse ;  /* 0x0000b400d6647a23 */ /* 0x100fe200000108af */
[-C--:B------:R-:W-:Y:S01]  /*15230*/  HMMA.16816.F32.BF16 R92, R148, R102.reuse, R92 ;  /* 0x00000066945c723c */ /* 0x080fe2000004185c */
[--C-:B------:R-:W-:Y:S02]  /*15240*/  FFMA.FTZ R101, R213, c[0x0][0x2d0], -R175.reuse ;  /* 0x0000b400d5657a23 */ /* 0x100fe400000108af */
[----:B------:R2:W-:Y:S01]  /*15250*/  MUFU.EX2 R217, R100 ;  /* 0x0000006400d97308 */ /* 0x0005e20000000800 */
[----:B------:R-:W-:Y:S03]  /*15260*/  FFMA.FTZ R175, R228, c[0x0][0x2d0], -R175 ;  /* 0x0000b400e4af7a23 */ /* 0x000fe600000108af */
[----:B------:R-:W-:Y:S01]  /*15270*/  FADD.FTZ R149, R219, R108 ;  /* 0x0000006cdb957221 */ /* 0x000fe20000010000 */
[----:B------:R-:W-:Y:S01]  /*15280*/  HMMA.16816.F32.BF16 R96, R168, R102, R96 ;  /* 0x00000066a860723c */ /* 0x000fe20000041860 */
[----:B----4-:R-:W-:Y:S04]  /*15290*/  F2FP.BF16.PACK_AB R108, R209, R206 ;  /* 0x000000ced16c723e */ /* 0x010fe800000010ff */
[----:B------:R3:W4:Y:S01]  /*152a0*/  MUFU.EX2 R213, R101 ;  /* 0x0000006500d57308 */ /* 0x0007220000000800 */
[--C-:B-1----:R-:W-:Y:S01]  /*152b0*/  FFMA.FTZ R2, R180, c[0x0][0x2d0], -R172.reuse ;  /* 0x0000b400b4027a23 */ /* 0x102fe200000108ac */
[----:B------:R-:W-:Y:S01]  /*152c0*/  F2FP.BF16.PACK_AB R103, R216, R215 ;  /* 0x000000d7d867723e */ /* 0x000fe200000010ff */
[----:B------:R-:W-:Y:S07]  /*152d0*/  FFMA.FTZ R172, R190, c[0x0][0x2d0], -R172 ;  /* 0x0000b400beac7a23 */ /* 0x000fee00000108ac */
[----:B------:R1:W5:Y:S01]  /*152e0*/  MUFU.EX2 R214, R2 ;  /* 0x0000000200d67308 */ /* 0x0003620000000800 */
[----:B--2---:R-:W-:Y:S09]  /*152f0*/  F2FP.BF16.PACK_AB R100, R212, R208 ;  /* 0x000000d0d464723e */ /* 0x004ff200000010ff */
[----:B------:R2:W2:Y:S01]  /*15300*/  MUFU.EX2 R180, R128 ;  /* 0x0000008000b47308 */ /* 0x0004a20000000800 */
[----:B---3--:R-:W-:Y:S02]  /*15310*/  F2FP.BF16.PACK_AB R101, R210, R207 ;  /* 0x000000cfd265723e */ /* 0x008fe400000010ff */
[----:B----4-:R-:W-:Y:S07]  /*15320*/  F2FP.BF16.PACK_AB R102, R217, R213 ;  /* 0x000000d5d966723e */ /* 0x010fee00000010ff */
[----:B------:R-:W3:Y:S01]  /*15330*/  MUFU.EX2 R186, R175 ;  /* 0x000000af00ba7308 */ /* 0x000ee20000000800 */
[-C--:B------:R-:W-:Y:S01]  /*15340*/  HMMA.16816.F32.BF16 R4, R100, R104.reuse, R4 ;  /* 0x000000686404723c */ /* 0x080fe20000041804 */
[--C-:B-1----:R-:W-:Y:S01]  /*15350*/  FFMA.FTZ R2, R189, c[0x0][0x2d0], -R174.reuse ;  /* 0x0000b400bd027a23 */ /* 0x102fe200000108ae */
[----:B-----5:R-:W-:Y:S07]  /*15360*/  F2FP.BF16.PACK_AB R110, R214, R211 ;  /* 0x000000d3d66e723e */ /* 0x020fee00000010ff */
[----:B------:R1:W-:Y:S01]  /*15370*/  MUFU.EX2 R205, R2 ;  /* 0x0000000200cd7308 */ /* 0x0003e20000000800 */
[----:B--2---:R-:W-:Y:S02]  /*15380*/  LDSM.16.MT88.4 R128, [R166+0x1400] ;  /* 0x00140000a680783b */ /* 0x004fe40000004200 */
[----:B------:R-:W-:Y:S02]  /*15390*/  F2FP.BF16.PACK_AB R168, R182, R180 ;  /* 0x000000b4b6a8723e */ /* 0x000fe400000010ff */
[----:B---3--:R-:W-:Y:S01]  /*153a0*/  F2FP.BF16.PACK_AB R170, R186, R184 ;  /* 0x000000b8baaa723e */ /* 0x008fe200000010ff */
[--C-:B-1----:R-:W-:Y:S04]  /*153b0*/  FFMA.FTZ R2, R191, c[0x0][0x2d0], -R174.reuse ;  /* 0x0000b400bf027a23 */ /* 0x102fe800000108ae */
[----:B------:R1:W2:Y:S02]  /*153c0*/  MUFU.EX2 R191, R2 ;  /* 0x0000000200bf7308 */ /* 0x0002a40000000800 */
[--C-:B-1----:R-:W-:Y:S01]  /*153d0*/  FFMA.FTZ R2, R183, c[0x0][0x2d0], -R174.reuse ;  /* 0x0000b400b7027a23 */ /* 0x102fe200000108ae */
[----:B--2---:R-:W-:Y:S07]  /*153e0*/  F2FP.BF16.PACK_AB R109, R191, R205 ;  /* 0x000000cdbf6d723e */ /* 0x004fee00000010ff */
[----:B------:R-:W1:Y:S10]  /*153f0*/  MUFU.EX2 R183, R123 ;  /* 0x0000007b00b77308 */ /* 0x000e740000000800 */
[----:B------:R2:W-:Y:S01]  /*15400*/  MUFU.EX2 R189, R2 ;  /* 0x0000000200bd7308 */ /* 0x0005e20000000800 */
[----:B-1----:R-:W-:Y:S01]  /*15410*/  F2FP.BF16.PACK_AB R171, R185, R183 ;  /* 0x000000b7b9ab723e */ /* 0x002fe200000010ff */
[--C-:B--2---:R-:W-:Y:S02]  /*15420*/  FFMA.FTZ R2, R187, c[0x0][0x2d0], -R174.reuse ;  /* 0x0000b400bb027a23 */ /* 0x104fe400000108ae */
[----:B------:R-:W-:Y:S06]  /*15430*/  FFMA.FTZ R174, R135, c[0x0][0x2d0], -R174 ;  /* 0x0000b40087ae7a23 */ /* 0x000fec00000108ae */
[----:B------:R-:W1:Y:S10]  /*15440*/  MUFU.EX2 R190, R2 ;  /* 0x0000000200be7308 */ /* 0x000e740000000800 */
[----:B------:R-:W-:Y:S01]  /*15450*/  MUFU.EX2 R135, R172 ;  /* 0x000000ac00877308 */ /* 0x000fe20000000800 */
[----:B-1----:R-:W-:Y:S01]  /*15460*/  F2FP.BF16.PACK_AB R111, R190, R189 ;  /* 0x000000bdbe6f723e */ /* 0x002fe200000010ff */
[----:B------:R-:W-:Y:S08]  /*15470*/  FFMA.FTZ R2, R132, R241, R178 ;  /* 0x000000f184027223 */ /* 0x000ff000000100b2 */
[----:B------:R-:W1:Y:S01]  /*15480*/  MUFU.EX2 R178, R121 ;  /* 0x0000007900b27308 */ /* 0x000e620000000800 */
[----:B------:R-:W-:Y:S01]  /*15490*/  FADD.FTZ R148, R181, R2 ;  /* 0x00000002b5947221 */ /* 0x000fe20000010000 */
[C---:B------:R-:W-:Y:S01]  /*154a0*/  HMMA.16816.F32.BF16 R8, R108.reuse, R104, R8 ;  /* 0x000000686c08723c */ /* 0x040fe20000041808 */
[----:B------:R-:W-:Y:S02]  /*154b0*/  FADD.FTZ R2, R179, R3 ;  /* 0x00000003b3027221 */ /* 0x000fe40000010000 */
[----:B------:R-:W-:Y:S02]  /*154c0*/  FADD.FTZ R3, R237, R148 ;  /* 0x00000094ed037221 */ /* 0x000fe40000010000 */
[----:B------:R-:W-:Y:S03]  /*154d0*/  FADD.FTZ R2, R234, R2 ;  /* 0x00000002ea027221 */ /* 0x000fe60000010000 */
[----:B------:R-:W-:Y:S01]  /*154e0*/  MUFU.EX2 R179, R125 ;  /* 0x0000007d00b37308 */ /* 0x000fe20000000800 */
[----:B------:R-:W-:Y:S01]  /*154f0*/  FADD.FTZ R3, R238, R3 ;  /* 0x00000003ee037221 */ /* 0x000fe20000010000 */
[-C--:B------:R-:W-:Y:S02]  /*15500*/  HMMA.16816.F32.BF16 R12, R108, R106.reuse, R12 ;  /* 0x0000006a6c0c723c */ /* 0x080fe4000004180c */
[----:B------:R-:W-:Y:S02]  /*15510*/  FADD.FTZ R187, R236, R2 ;  /* 0x00000002ecbb7221 */ /* 0x000fe40000010000 */
[----:B------:R-:W-:Y:S04]  /*15520*/  FADD.FTZ R2, R235, R188 ;  /* 0x000000bceb027221 */ /* 0x000fe80000010000 */
[C---:B------:R-:W-:Y:S01]  /*15530*/  HMMA.16816.F32.BF16 R16, R100.reuse, R106, R16 ;  /* 0x0000006a6410723c */ /* 0x040fe20000041810 */
[----:B------:R-:W2:Y:S01]  /*15540*/  LDSM.16.MT88.4 R104, [R167+0x1000] ;  /* 0x00100000a768783b */ /* 0x000ea20000004200 */
[----:B------:R-:W3:Y:S02]  /*15550*/  MUFU.EX2 R181, R124 ;  /* 0x0000007c00b57308 */ /* 0x000ee40000000800 */
[----:B-1----:R-:W-:Y:S01]  /*15560*/  F2FP.BF16.PACK_AB R172, R178, R177 ;  /* 0x000000b1b2ac723e */ /* 0x002fe200000010ff */
[----:B------:R-:W-:Y:S03]  /*15570*/  FADD.FTZ R2, R205, R2 ;  /* 0x00000002cd027221 */ /* 0x000fe60000010000 */
[-C--:B------:R-:W-:Y:S04]  /*15580*/  HMMA.16816.F32.BF16 R20, R100, R112.reuse, R20 ;  /* 0x000000706414723c */ /* 0x080fe80000041814 */
[----:B------:R1:W4:Y:S04]  /*15590*/  MUFU.EX2 R132, R174 ;  /* 0x000000ae00847308 */ /* 0x0003280000000800 */
[C---:B------:R-:W-:Y:S08]  /*155a0*/  HMMA.16816.F32.BF16 R24, R108.reuse, R112, R24 ;  /* 0x000000706c18723c */ /* 0x040ff00000041818 */
[-C--:B------:R-:W-:Y:S01]  /*155b0*/  HMMA.16816.F32.BF16 R28, R108, R114.reuse, R28 ;  /* 0x000000726c1c723c */ /* 0x080fe2000004181c */
[----:B---3--:R-:W-:Y:S07]  /*155c0*/  F2FP.BF16.PACK_AB R169, R181, R179 ;  /* 0x000000b3b5a9723e */ /* 0x008fee00000010ff */
[C---:B------:R-:W-:Y:S01]  /*155d0*/  HMMA.16816.F32.BF16 R32, R100.reuse, R114, R32 ;  /* 0x000000726420723c */ /* 0x040fe20000041820 */
[----:B------:R-:W3:Y:S03]  /*155e0*/  LDSM.16.MT88.4 R112, [R166+0x1c00] ;  /* 0x001c0000a670783b */ /* 0x000ee60000004200 */
[----:B-1----:R-:W-:Y:S02]  /*155f0*/  F2FP.BF16.PACK_AB R174, R135, R141 ;  /* 0x0000008d87ae723e */ /* 0x002fe400000010ff */
[----:B----4-:R-:W-:Y:S02]  /*15600*/  F2FP.BF16.PACK_AB R175, R132, R133 ;  /* 0x0000008584af723e */ /* 0x010fe400000010ff */
[-C--:B------:R-:W-:Y:S08]  /*15610*/  HMMA.16816.F32.BF16 R36, R100, R116.reuse, R36 ;  /* 0x000000746424723c */ /* 0x080ff00000041824 */
[C---:B------:R-:W-:Y:S08]  /*15620*/  HMMA.16816.F32.BF16 R40, R108.reuse, R116, R40 ;  /* 0x000000746c28723c */ /* 0x040ff00000041828 */
[-C--:B------:R-:W-:Y:S08]  /*15630*/  HMMA.16816.F32.BF16 R44, R108, R118.reuse, R44 ;  /* 0x000000766c2c723c */ /* 0x080ff0000004182c */
[C---:B------:R-:W-:Y:S01]  /*15640*/  HMMA.16816.F32.BF16 R48, R100.reuse, R118, R48 ;  /* 0x000000766430723c */ /* 0x040fe20000041830 */
[----:B------:R-:W1:Y:S07]  /*15650*/  LDSM.16.MT88.4 R116, [R167+0x1c00] ;  /* 0x001c0000a774783b */ /* 0x000e6e0000004200 */
[-C--:B--2---:R-:W-:Y:S08]  /*15660*/  HMMA.16816.F32.BF16 R52, R100, R104.reuse, R52 ;  /* 0x000000686434723c */ /* 0x084ff00000041834 */
[C---:B------:R-:W-:Y:S07]  /*15670*/  HMMA.16816.F32.BF16 R56, R108.reuse, R104, R56 ;  /* 0x000000686c38723c */ /* 0x040fee0000041838 */
[----:B------:R-:W-:Y:S01]  /*15680*/  FADD.FTZ R104, R239, R149 ;  /* 0x00000095ef687221 */ /* 0x000fe20000010000 */
[-C--:B------:R-:W-:Y:S04]  /*15690*/  HMMA.16816.F32.BF16 R60, R108, R106.reuse, R60 ;  /* 0x0000006a6c3c723c */ /* 0x080fe8000004183c */
[----:B------:R-:W-:Y:S04]  /*156a0*/  FADD.FTZ R0, R240, R104 ;  /* 0x00000068f0007221 */ /* 0x000fe80000010000 */
[C---:B------:R-:W-:Y:S01]  /*156b0*/  HMMA.16816.F32.BF16 R64, R100.reuse, R106, R64 ;  /* 0x0000006a6440723c */ /* 0x040fe20000041840 */
[----:B------:R-:W-:Y:S04]  /*156c0*/  FADD.FTZ R0, R208, R0 ;  /* 0x00000000d0007221 */ /* 0x000fe80000010000 */
[----:B------:R-:W-:Y:S03]  /*156d0*/  FADD.FTZ R0, R212, R0 ;  /* 0x00000000d4007221 */ /* 0x000fe60000010000 */
[-C--:B---3--:R-:W-:Y:S08]  /*156e0*/  HMMA.16816.F32.BF16 R68, R100, R112.reuse, R68 ;  /* 0x000000706444723c */ /* 0x088ff00000041844 */
        /* <DEDUP_REMOVED lines=8> */
[-C--:B------:R-:W-:Y:S01]  /*15770*/  HMMA.16816.F32.BF16 R152, R168, R160.reuse, R4 ;  /* 0x000000a0a898723c */ /* 0x080fe20000041804 */
[----:B------:R-:W1:Y:S07]  /*15780*/  LDSM.16.MT88.4 R4, [R167+0x1400] ;  /* 0x00140000a704783b */ /* 0x000e6e0000004200 */
[C---:B------:R-:W-:Y:S01]  /*15790*/  HMMA.16816.F32.BF16 R148, R172.reuse, R160, R8 ;  /* 0x000000a0ac94723c */ /* 0x040fe20000041808 */
[----:B------:R-:W3:Y:S07]  /*157a0*/  LDSM.16.MT88.4 R8, [R166+0x2000] ;  /* 0x00200000a608783b */ /* 0x000eee0000004200 */
[-C--:B------:R-:W-:Y:S01]  /*157b0*/  HMMA.16816.F32.BF16 R156, R172, R162.reuse, R12 ;  /* 0x000000a2ac9c723c */ /* 0x080fe2000004180c */
[----:B------:R-:W4:Y:S07]  /*157c0*/  LDSM.16.MT88.4 R12, [R167+0x2000] ;  /* 0x00200000a70c783b */ /* 0x000f2e0000004200 */
        /* <DEDUP_REMOVED lines=14> */
[----:B------:R-:W-:Y:S04]  /*158b0*/  FADD.FTZ R5, R191, R2 ;  /* 0x00000002bf057221 */ /* 0x000fe80000010000 */
        /* <DEDUP_REMOVED lines=41> */
.L_x_2729:
[----:B-1----:R-:W2:Y:S02]  /*15b50*/  LDL R0, [R1+0x10] ;  /* 0x0000100001007983 */ /* 0x002ea40000100800 */
[----:B--2---:R-:W-:-:S13]  /*15b60*/  ISETP.GE.AND P0, PT, R204, R0, PT ;  /* 0x00000000cc00720c */ /* 0x004fda0003f06270 */
[----:B------:R-:W-:Y:S05]  /*15b70*/  @!P0 BRA `(.L_x_2735) ;  /* 0x000029d000008947 */ /* 0x000fea0003800000 */
.L_x_2738:
[----:B------:R-:W2:Y:S01]  /*15b80*/  LDL R205, [R1+0x14] ;  /* 0x0000140001cd7983 */ /* 0x000ea20000100800 */
[----:B------:R-:W-:Y:S04]  /*15b90*/  DEPBAR.LE SB0, 0x0 ;  /* 0x000080000000791a */ /* 0x000fe80000000000 */
[----:B------:R-:W-:Y:S01]  /*15ba0*/  WARPSYNC 0xffffffff ;  /* 0xffffffff00007948 */ /* 0x000fe20003800000 */
[----:B------:R-:W-:Y:S01]  /*15bb0*/  BAR.SYNC.DEFER_BLOCKING 0x0 ;  /* 0x0000000000007b1d */ /* 0x000fe20000010000 */
[----:B------:R-:W-:Y:S01]  /*15bc0*/  SHF.R.S32.HI R0, RZ, 0x1f, R204 ;  /* 0x0000001fff007819 */ /* 0x000fe200000114cc */
[----:B------:R-:W-:Y:S04]  /*15bd0*/  IMAD.WIDE.U32 R2, R204, c[0x0][0x208], RZ ;  /* 0x00008200cc027a25 */ /* 0x000fe800078e00ff */
[----:B------:R-:W-:Y:S04]  /*15be0*/  IMAD R0, R0, c[0x0][0x208], RZ ;  /* 0x0000820000007a24 */ /* 0x000fe800078e02ff */
[----:B------:R-:W-:Y:S04]  /*15bf0*/  IMAD R0, R204, c[0x0][0x20c], R0 ;  /* 0x00008300cc007a24 */ /* 0x000fe800078e0200 */
[----:B------:R-:W-:Y:S02]  /*15c00*/  IMAD.IADD R0, R3, 0x1, R0 ;  /* 0x0000000103007824 */ /* 0x000fe400078e0200 */
[----:B------:R-:W-:Y:S04]  /*15c10*/  IMAD.WIDE.U32 R2, R2, 0x30, RZ ;  /* 0x0000003002027825 */ /* 0x000fe800078e00ff */
[----:B------:R-:W-:Y:S01]  /*15c20*/  IMAD R0, R0, 0x30, RZ ;  /* 0x0000003000007824 */ /* 0x000fe200078e02ff */
[-C--:B------:R-:W-:Y:S01]  /*15c30*/  IADD3 R12, P2, R244, R2.reuse, RZ ;  /* 0x00000002f40c7210 */ /* 0x080fe20007f5e0ff */
[----:B------:R-:W-:Y:S02]  /*15c40*/  LDSM.16.M88.4 R48, [R192] ;  /* 0x00000000c030783b */ /* 0x000fe40000000200 */
[----:B------:R-:W-:Y:S01]  /*15c50*/  IMAD.IADD R0, R3, 0x1, R0 ;  /* 0x0000000103007824 */ /* 0x000fe200078e0200 */
[----:B------:R-:W-:Y:S03]  /*15c60*/  BSSY B0, `(.L_x_2736) ;  /* 0x00000d8000007945 */ /* 0x000fe60003800000 */
[----:B------:R-:W-:Y:S01]  /*15c70*/  IMAD.X R13, R0, 0x1, R247, P2 ;  /* 0x00000001000d7824 */ /* 0x000fe200010e06f7 */
[----:B------:R-:W1:Y:S01]  /*15c80*/  S2R R134, SR_TID.X ;  /* 0x0000000000867919 */ /* 0x000e620000002100 */
[C---:B------:R-:W-:Y:S04]  /*15c90*/  LEA R26, P2, R12.reuse, c[0x0][0x1f8], 0x1 ;  /* 0x00007e000c1a7a11 */ /* 0x040fe800078408ff */
[----:B------:R-:W-:Y:S01]  /*15ca0*/  LEA.HI.X R27, R12, c[0x0][0x1fc], R13, 0x1, P2 ;  /* 0x00007f000c1b7a11 */ /* 0x000fe200010f0c0d */
[----:B------:R-:W3:Y:S06]  /*15cb0*/  LDSM.16.M88.4 R16, [R165] ;  /* 0x00000000a510783b */ /* 0x000eec0000000200 */
[----:B------:R-:W4:Y:S06]  /*15cc0*/  LDSM.16.M88.4 R44, [R192+0x1000] ;  /* 0x00100000c02c783b */ /* 0x000f2c0000000200 */
[----:B------:R-:W5:Y:S06]  /*15cd0*/  LDSM.16.M88.4 R32, [R165+0x400] ;  /* 0x00040000a520783b */ /* 0x000f6c0000000200 */
[----:B------:R-:W2:Y:S06]  /*15ce0*/  LDL R132, [R1+0x10] ;  /* 0x0000100001847983 */ /* 0x000eac0000100800 */
[----:B------:R-:W2:Y:S06]  /*15cf0*/  LDSM.16.M88.4 R168, [R165+0x800] ;  /* 0x00080000a5a8783b */ /* 0x000eac0000000200 */
[----:B------:R-:W-:Y:S06]  /*15d00*/  LDSM.16.M88.4 R172, [R193] ;  /* 0x00000000c1ac783b */ /* 0x000fec0000000200 */
[----:B------:R-:W2:Y:S01]  /*15d10*/  LDSM.16.M88.4 R176, [R194] ;  /* 0x00000000c2b0783b */ /* 0x000ea20000000200 */
[-C--:B---3--:R-:W-:Y:S05]  /*15d20*/  HMMA.16816.F32.BF16 R4, R48, R16.reuse, RZ ;  /* 0x000000103004723c */ /* 0x088fea00000418ff */
[----:B------:R-:W3:Y:S01]  /*15d30*/  LDSM.16.M88.4 R180, [R193+0x1000] ;  /* 0x00100000c1b4783b */ /* 0x000ee20000000200 */
[----:B-1----:R-:W-:Y:S05]  /*15d40*/  ISETP.GT.AND P4, PT, R134, 0x3f, PT ;  /* 0x0000003f8600780c */ /* 0x002fea0003f84270 */
[----:B------:R-:W1:Y:S06]  /*15d50*/  LDSM.16.M88.4 R184, [R202] ;  /* 0x00000000cab8783b */ /* 0x000e6c0000000200 */
[----:B------:R-:W1:Y:S02]  /*15d60*/  LDSM.16.M88.4 R188, [R201] ;  /* 0x00000000c9bc783b */ /* 0x000e640000000200 */
[----:B------:R-:W-:Y:S02]  /*15d70*/  @!P4 IMAD.MOV.U32 R8, RZ, RZ, c[0x0][0x208] ;  /* 0x00008200ff08c624 */ /* 0x000fe400078e00ff */
[----:B------:R-:W-:Y:S03]  /*15d80*/  @!P4 IMAD.MOV.U32 R9, RZ, RZ, c[0x0][0x20c] ;  /* 0x00008300ff09c624 */ /* 0x000fe600078e00ff */
[C---:B------:R-:W-:Y:S04]  /*15d90*/  @!P4 LEA R28, P0, R8.reuse, R2, 0x5 ;  /* 0x00000002081cc211 */ /* 0x040fe800078028ff */
[----:B------:R-:W-:Y:S02]  /*15da0*/  @!P4 LEA.HI.X R3, R8, R0, R9, 0x5, P0 ;  /* 0x000000000803c211 */ /* 0x000fe400000f2c09 */
[C---:B----4-:R-:W-:Y:S02]  /*15db0*/  HMMA.16816.F32.BF16 R8, R44.reuse, R16, RZ ;  /* 0x000000102c08723c */ /* 0x050fe400000418ff */
[--C-:B------:R-:W-:Y:S04]  /*15dc0*/  IADD3 R21, P1, P0, R2, 0x20, R244.reuse ;  /* 0x0000002002157810 */ /* 0x100fe8000783e0f4 */
[C---:B------:R-:W-:Y:S02]  /*15dd0*/  LEA R24, P2, R21.reuse, c[0x0][0x1f8], 0x1 ;  /* 0x00007e0015187a11 */ /* 0x040fe400078408ff */
[-C--:B------:R-:W-:Y:S01]  /*15de0*/  HMMA.16816.F32.BF16 R12, R44, R18.reuse, RZ ;  /* 0x000000122c0c723c */ /* 0x080fe200000418ff */
[----:B------:R-:W-:Y:S03]  /*15df0*/  IADD3.X R23, R0, RZ, R247, P1, P0 ;  /* 0x000000ff00177210 */ /* 0x000fe60000fe04f7 */
[----:B------:R-:W-:Y:S02]  /*15e00*/  IADD3 R20, P1, P0, R2, 0x40, R244 ;  /* 0x0000004002147810 */ /* 0x000fe4000783e0f4 */
[----:B------:R-:W-:Y:S02]  /*15e10*/  LEA.HI.X R25, R21, c[0x0][0x1fc], R23, 0x1, P2 ;  /* 0x00007f0015197a11 */ /* 0x000fe400010f0c17 */
[C---:B------:R-:W-:Y:S04]  /*15e20*/  HMMA.16816.F32.BF16 R16, R48.reuse, R18, RZ ;  /* 0x000000123010723c */ /* 0x040fe800000418ff */
[----:B------:R-:W-:Y:S02]  /*15e30*/  @!P4 IADD3 R2, P3, R28, R244, RZ ;  /* 0x000000f41c02c210 */ /* 0x000fe40007f7e0ff */
[--C-:B------:R-:W-:Y:S02]  /*15e40*/  IADD3.X R0, R0, RZ, R247.reuse, P1, P0 ;  /* 0x000000ff00007210 */ /* 0x100fe40000fe04f7 */
[----:B------:R-:W-:Y:S01]  /*15e50*/  LEA R30, P1, R20, c[0x0][0x1f8], 0x1 ;  /* 0x00007e00141e7a11 */ /* 0x000fe200078208ff */
[--C-:B------:R-:W-:Y:S03]  /*15e60*/  @!P4 IMAD.X R22, R3, 0x1, R247.reuse, P3 ;  /* 0x000000010316c824 */ /* 0x100fe600018e06f7 */
[----:B------:R-:W-:Y:S02]  /*15e70*/  @!P4 LEA R36, P0, R2, c[0x0][0x1f8], 0x1 ;  /* 0x00007e000224ca11 */ /* 0x000fe400078008ff */
        /* <DEDUP_REMOVED lines=9> */
[----:B------:R2:W-:Y:S06]  /*15f10*/  LDGSTS.E.BYPASS.LTC128B.128 [R203+0x1880], [R26.64], !P2 ;  /* 0x018800001acb7fae */ /* 0x0005ec000d101d46 */
[----:B------:R2:W-:Y:S06]  /*15f20*/  LDGSTS.E.BYPASS.LTC128B.128 [R203+0x2480], [R24.64], !P6 ;  /* 0x0248000018cb7fae */ /* 0x0005ec000f101d46 */
[----:B------:R4:W-:Y:S06]  /*15f30*/  LDGSTS.E.BYPASS.LTC128B.128 [R203+0x3080], [R30.64], !P5 ;  /* 0x030800001ecb7fae */ /* 0x0009ec000e901d46 */
[----:B------:R5:W-:Y:S01]  /*15f40*/  @!P4 LDGSTS.E.BYPASS.LTC128B.128 [R203+0x2080], [R36.64], !P2 ;  /* 0x0208000024cbcfae */ /* 0x000be2000d101d46 */
[C---:B--2---:R-:W-:Y:S07]  /*15f50*/  HMMA.16816.F32.BF16 R24, R44.reuse, R32, RZ ;  /* 0x000000202c18723c */ /* 0x044fee00000418ff */
[----:B------:R-:W-:Y:S02]  /*15f60*/  @!P4 LEA R32, P3, R2, c[0x0][0x1f8], 0x1 ;  /* 0x00007e000220ca11 */ /* 0x000fe400078608ff */
[C---:B------:R-:W-:Y:S03]  /*15f70*/  @!P4 IADD3.X R33, R3.reuse, RZ, R247, P1, P0 ;  /* 0x000000ff0321c210 */ /* 0x040fe60000fe04f7 */
[----:B------:R-:W-:Y:S02]  /*15f80*/  @!P4 IADD3 R0, P2, P1, R28, 0x40, R244 ;  /* 0x000000401c00c810 */ /* 0x000fe4000795e0f4 */
[-C--:B----4-:R-:W-:Y:S01]  /*15f90*/  HMMA.16816.F32.BF16 R28, R44, R34.reuse, RZ ;  /* 0x000000222c1c723c */ /* 0x090fe200000418ff */
[----:B------:R-:W-:Y:S02]  /*15fa0*/  @!P4 LEA.HI.X R33, R2, c[0x0][0x1fc], R33, 0x1, P3 ;  /* 0x00007f000221ca11 */ /* 0x000fe400018f0c21 */
[C---:B------:R-:W-:Y:S02]  /*15fb0*/  @!P4 LEA R2, P0, R0.reuse, c[0x0][0x1f8], 0x1 ;  /* 0x00007e000002ca11 */ /* 0x040fe400078008ff */
[----:B------:R-:W-:Y:S01]  /*15fc0*/  @!P4 IADD3.X R3, R3, RZ, R247, P2, P1 ;  /* 0x000000ff0303c210 */ /* 0x000fe200017e24f7 */
[----:B------:R2:W-:Y:S03]  /*15fd0*/  @!P4 LDGSTS.E.BYPASS.LTC128B.128 [R203+0x2c80], [R32.64], !P6 ;  /* 0x02c8000020cbcfae */ /* 0x0005e6000f101d46 */
[----:B------:R-:W-:Y:S03]  /*15fe0*/  @!P4 LEA.HI.X R3, R0, c[0x0][0x1fc], R3, 0x1, P0 ;  /* 0x00007f000003ca11 */ /* 0x000fe600000f0c03 */
[----:B------:R-:W-:Y:S02]  /*15ff0*/  IMAD.MOV.U32 R0, RZ, RZ, R140 ;  /* 0x000000ffff007224 */ /* 0x000fe400078e008c */
[----:B------:R4:W-:Y:S01]  /*16000*/  @!P4 LDGSTS.E.BYPASS.LTC128B.128 [R203+0x3880], [R2.64], !P5 ;  /* 0x0388000002cbcfae */ /* 0x0009e2000e901d46 */
[----:B------:R-:W-:Y:S01]  /*16010*/  ISETP.GT.AND P4, PT, R204, R132, PT ;  /* 0x00000084cc00720c */ /* 0x000fe20003f84270 */
[----:B------:R-:W-:Y:S04]  /*16020*/  IMAD.MOV.U32 R132, RZ, RZ, R138 ;  /* 0x000000ffff847224 */ /* 0x000fe800078e008a */
[----:B------:R-:W0:Y:S01]  /*16030*/  LDGDEPBAR ;  /* 0x00000000000079af */ /* 0x000e220000000000 */
[C---:B--2---:R-:W-:Y:S08]  /*16040*/  HMMA.16816.F32.BF16 R32, R48.reuse, R34, RZ ;  /* 0x000000223020723c */ /* 0x044ff000000418ff */
[-C--:B-----5:R-:W-:Y:S01]  /*16050*/  HMMA.16816.F32.BF16 R36, R48, R168.reuse, RZ ;  /* 0x000000a83024723c */ /* 0x0a0fe200000418ff */
[----:B----4-:R-:W-:Y:S07]  /*16060*/  IMAD.MOV.U32 R2, RZ, RZ, R139 ;  /* 0x000000ffff027224 */ /* 0x010fee00078e008b */
[C---:B------:R-:W-:Y:S08]  /*16070*/  HMMA.16816.F32.BF16 R40, R44.reuse, R168, RZ ;  /* 0x000000a82c28723c */ /* 0x040ff000000418ff */
[-C--:B------:R-:W-:Y:S08]  /*16080*/  HMMA.16816.F32.BF16 R44, R44, R170.reuse, RZ ;  /* 0x000000aa2c2c723c */ /* 0x080ff000000418ff */
[----:B------:R-:W-:Y:S01]  /*16090*/  HMMA.16816.F32.BF16 R48, R48, R170, RZ ;  /* 0x000000aa3030723c */ /* 0x000fe200000418ff */
[----:B------:R-:W-:Y:S07]  /*160a0*/  LDSM.16.M88.4 R168, [R192+0x2000] ;  /* 0x00200000c0a8783b */ /* 0x000fee0000000200 */
[-C--:B------:R-:W-:Y:S08]  /*160b0*/  HMMA.16816.F32.BF16 R4, R172, R176.reuse, R4 ;  /* 0x000000b0ac04723c */ /* 0x080ff00000041804 */
[C---:B---3--:R-:W-:Y:S08]  /*160c0*/  HMMA.16816.F32.BF16 R8, R180.reuse, R176, R8 ;  /* 0x000000b0b408723c */ /* 0x048ff00000041808 */
[-C--:B------:R-:W-:Y:S08]  /*160d0*/  HMMA.16816.F32.BF16 R12, R180, R178.reuse, R12 ;  /* 0x000000b2b40c723c */ /* 0x080ff0000004180c */
[C---:B------:R-:W-:Y:S01]  /*160e0*/  HMMA.16816.F32.BF16 R16, R172.reuse, R178, R16 ;  /* 0x000000b2ac10723c */ /* 0x040fe20000041810 */
[----:B------:R-:W2:Y:S07]  /*160f0*/  LDSM.16.M88.4 R176, [R165+0xc00] ;  /* 0x000c0000a5b0783b */ /* 0x000eae0000000200 */
        /* <DEDUP_REMOVED lines=8> */
[----:B------:R-:W1:Y:S07]  /*16180*/  LDSM.16.M88.4 R180, [R192+0x3000] ;  /* 0x00300000c0b4783b */ /* 0x000e6e0000000200 */
[----:B------:R-:W-:Y:S01]  /*16190*/  HMMA.16816.F32.BF16 R48, R172, R190, R48 ;  /* 0x000000beac30723c */ /* 0x000fe20000041830 */
[----:B------:R-:W3:Y:S07]  /*161a0*/  LDSM.16.M88.4 R172, [R165+0x1000] ;  /* 0x00100000a5ac783b */ /* 0x000eee0000000200 */
[-C--:B--2---:R-:W-:Y:S08]  /*161b0*/  HMMA.16816.F32.BF16 R4, R168, R176.reuse, R4 ;  /* 0x000000b0a804723c */ /* 0x084ff00000041804 */
        /* <DEDUP_REMOVED lines=77> */
[C---:B------:R-:W-:Y:S01]  /*16690*/  @P0 SHF.L.U64.HI R169, R141.reuse, R142, c[0x0][0x1e4] ;  /* 0x000079008da90619 */ /* 0x040fe2000001028e */
[----:B------:R-:W-:Y:S02]  /*166a0*/  @P0 IMAD R134, R134, c[0x0][0x1e0], RZ ;  /* 0x0000780086860a24 */ /* 0x000fe400078e02ff */
[----:B------:R-:W-:Y:S02]  /*166b0*/  @P0 IMAD.SHL.U32 R168, R141, 0x20, RZ ;  /* 0x000000208da80824 */ /* 0x000fe400078e00ff */
[----:B------:R-:W-:Y:S02]  /*166c0*/  @P0 IMAD R134, R133, c[0x0][0x1e4], R134 ;  /* 0x0000790085860a24 */ /* 0x000fe400078e0286 */
[----:B------:R-:W-:Y:S04]  /*166d0*/  @P0 IMAD.WIDE.U32 R168, R170, 0x30, R168 ;  /* 0x00000030aaa80825 */ /* 0x000fe800078e00a8 */
[----:B------:R-:W-:Y:S01]  /*166e0*/  @P0 IMAD.IADD R134, R171, 0x1, R134 ;  /* 0x00000001ab860824 */ /* 0x000fe200078e0286 */
[----:B------:R-:W-:Y:S03]  /*166f0*/  @P0 IADD3 R142, P2, P1, R168, 0x20, R250 ;  /* 0x00000020a88e0810 */ /* 0x000fe6000795e0fa */
[----:B------:R-:W-:Y:S04]  /*16700*/  @P0 IMAD R134, R134, 0x30, RZ ;  /* 0x0000003086860824 */ /* 0x000fe800078e02ff */
        /* <DEDUP_REMOVED lines=45> */
.L_x_2737:
[----:B------:R-:W-:Y:S05]  /*169e0*/  BSYNC B0 ;  /* 0x0000000000007941 */ /* 0x000fea0003800000 */
.L_x_2736:
        /* <DEDUP_REMOVED lines=36> */
[----:B------:R-:W-:Y:S01]  /*16c30*/  IADD3 R204, R204, -0x1, RZ ;  /* 0xffffffffcccc7810 */ /* 0x000fe20007ffe0ff */
[----:B------:R-:W3:Y:S01]  /*16c40*/  SHFL.BFLY PT, R139, R133, 0x2, 0x1f ;  /* 0x0c401f00858b7f89 */ /* 0x000ee200000e0000 */
[----:B------:R-:W-:Y:S04]  /*16c50*/  FMNMX.FTZ R134, R44, R134, !PT ;  /* 0x000000862c867209 */ /* 0x000fe80007810000 */
[----:B------:R-:W-:Y:S05]  /*16c60*/  FMNMX.FTZ R134, R45, R134, !PT ;  /* 0x000000862d867209 */ /* 0x000fea0007810000 */
[----:B------:R-:W4:Y:S01]  /*16c70*/  SHFL.BFLY PT, R140, R134, 0x2, 0x1f ;  /* 0x0c401f00868c7f89 */ /* 0x000f2200000e0000 */
[----:B--2---:R-:W-:Y:S02]  /*16c80*/  FMNMX.FTZ R3, R3, R138, !PT ;  /* 0x0000008a03037209 */ /* 0x004fe40007810000 */
[----:B------:R-:W-:Y:S05]  /*16c90*/  FMNMX.FTZ R138, R10, R135, !PT ;  /* 0x000000870a8a7209 */ /* 0x000fea0007810000 */
[----:B------:R-:W2:Y:S01]  /*16ca0*/  SHFL.BFLY PT, R141, R3, 0x1, 0x1f ;  /* 0x0c201f00038d7f89 */ /* 0x000ea200000e0000 */
[----:B------:R-:W-:Y:S02]  /*16cb0*/  FMNMX.FTZ R138, R11, R138, !PT ;  /* 0x0000008a0b8a7209 */ /* 0x000fe40007810000 */
[----:B---3--:R-:W-:Y:S02]  /*16cc0*/  FMNMX.FTZ R133, R133, R139, !PT ;  /* 0x0000008b85857209 */ /* 0x008fe40007810000 */
[----:B------:R-:W-:Y:S03]  /*16cd0*/  FMNMX.FTZ R139, R14, R138, !PT ;  /* 0x0000008a0e8b7209 */ /* 0x000fe60007810000 */
[----:B------:R-:W3:Y:S01]  /*16ce0*/  SHFL.BFLY PT, R142, R133, 0x1, 0x1f ;  /* 0x0c201f00858e7f89 */ /* 0x000ee200000e0000 */
[----:B----4-:R-:W-:Y:S02]  /*16cf0*/  FMNMX.FTZ R138, R134, R140, !PT ;  /* 0x0000008c868a7209 */ /* 0x010fe40007810000 */
[----:B------:R-:W-:Y:S05]  /*16d00*/  FMNMX.FTZ R134, R15, R139, !PT ;  /* 0x0000008b0f867209 */ /* 0x000fea0007810000 */
[----:B-1----:R-:W1:Y:S01]  /*16d10*/  SHFL.BFLY PT, R168, R138, 0x1, 0x1f ;  /* 0x0c201f008aa87f89 */ /* 0x002e6200000e0000 */
[----:B------:R-:W-:Y:S02]  /*16d20*/  FMNMX.FTZ R134, R26, R134, !PT ;  /* 0x000000861a867209 */ /* 0x000fe40007810000 */
[----:B--2---:R-:W-:Y:S02]  /*16d30*/  FMNMX.FTZ R140, R3, R141, !PT ;  /* 0x0000008d038c7209 */ /* 0x004fe40007810000 */
[----:B------:R-:W-:Y:S03]  /*16d40*/  FMNMX.FTZ R134, R27, R134, !PT ;  /* 0x000000861b867209 */ /* 0x000fe60007810000 */
[----:B------:R-:W-:Y:S01]  /*16d50*/  FADD.FTZ R0, -R140, R0 ;  /* 0x000000008c007221 */ /* 0x000fe20000010100 */
[----:B------:R-:W-:Y:S01]  /*16d60*/  FMNMX.FTZ R3, R30, R134, !PT ;  /* 0x000000861e037209 */ /* 0x000fe20007810000 */
[----:B------:R-:W-:Y:S03]  /*16d70*/  FMUL.FTZ R174, R140, c[0x0][0x2d0] ;  /* 0x0000b4008cae7a20 */ /* 0x000fe60000410000 */
[----:B------:R-:W-:Y:S01]  /*16d80*/  FMNMX.FTZ R3, R31, R3, !PT ;  /* 0x000000031f037209 */ /* 0x000fe20007810000 */
[--C-:B------:R-:W-:Y:S01]  /*16d90*/  FFMA.FTZ R4, R4, c[0x0][0x2d0], -R174.reuse ;  /* 0x0000b40004047a23 */ /* 0x100fe200000108ae */
[----:B---3--:R-:W-:Y:S01]  /*16da0*/  FMNMX.FTZ R139, R133, R142, !PT ;  /* 0x0000008e858b7209 */ /* 0x008fe20007810000 */
[----:B------:R-:W-:Y:S01]  /*16db0*/  FFMA.FTZ R20, R20, c[0x0][0x2d0], -R174 ;  /* 0x0000b40014147a23 */ /* 0x000fe200000108ae */
[----:B------:R-:W-:Y:S01]  /*16dc0*/  FMNMX.FTZ R133, R42, R3, !PT ;  /* 0x000000032a857209 */ /* 0x000fe20007810000 */
[----:B------:R-:W-:Y:S01]  /*16dd0*/  FMUL.FTZ R3, R0, c[0x0][0x2d0] ;  /* 0x0000b40000037a20 */ /* 0x000fe20000410000 */
[----:B------:R-:W-:Y:S01]  /*16de0*/  MUFU.EX2 R176, R4 ;  /* 0x0000000400b07308 */ /* 0x000fe20000000800 */
[----:B------:R-:W-:Y:S01]  /*16df0*/  FMUL.FTZ R173, R139, c[0x0][0x2d0] ;  /* 0x0000b4008bad7a20 */ /* 0x000fe20000410000 */
[----:B------:R-:W-:Y:S01]  /*16e00*/  FMNMX.FTZ R0, R43, R133, !PT ;  /* 0x000000852b007209 */ /* 0x000fe20007810000 */
[----:B------:R-:W-:Y:S01]  /*16e10*/  FADD.FTZ R2, -R139, R2 ;  /* 0x000000028b027221 */ /* 0x000fe20000010100 */
[----:B-1----:R-:W-:Y:S01]  /*16e20*/  FMNMX.FTZ R138, R138, R168, !PT ;  /* 0x000000a88a8a7209 */ /* 0x002fe20007810000 */
[----:B------:R-:W-:Y:S01]  /*16e30*/  FFMA.FTZ R21, R21, c[0x0][0x2d0], -R174 ;  /* 0x0000b40015157a23 */ /* 0x000fe200000108ae */
[----:B------:R-:W-:Y:S01]  /*16e40*/  FMNMX.FTZ R0, R46, R0, !PT ;  /* 0x000000002e007209 */ /* 0x000fe20007810000 */
[----:B------:R-:W-:Y:S01]  /*16e50*/  FMUL.FTZ R2, R2, c[0x0][0x2d0] ;  /* 0x0000b40002027a20 */ /* 0x000fe20000410000 */
[----:B------:R-:W-:Y:S01]  /*16e60*/  LDSM.16.MT88.4 R168, [R166] ;  /* 0x00000000a6a8783b */ /* 0x000fe20000004200 */
[----:B------:R-:W-:Y:S01]  /*16e70*/  FMUL.FTZ R172, R138, c[0x0][0x2d0] ;  /* 0x0000b4008aac7a20 */ /* 0x000fe20000410000 */
[----:B------:R1:W2:Y:S01]  /*16e80*/  MUFU.EX2 R134, R3 ;  /* 0x0000000300867308 */ /* 0x0002a20000000800 */
[----:B------:R-:W-:Y:S01]  /*16e90*/  FMNMX.FTZ R0, R47, R0, !PT ;  /* 0x000000002f007209 */ /* 0x000fe20007810000 */
[--C-:B------:R-:W-:Y:S02]  /*16ea0*/  FFMA.FTZ R22, R22, c[0x0][0x2d0], -R173.reuse ;  /* 0x0000b40016167a23 */ /* 0x100fe400000108ad */
[--C-:B------:R-:W-:Y:S02]  /*16eb0*/  FFMA.FTZ R23, R23, c[0x0][0x2d0], -R173.reuse ;  /* 0x0000b40017177a23 */ /* 0x100fe400000108ad */
[----:B------:R-:W-:Y:S02]  /*16ec0*/  FFMA.FTZ R25, R25, c[0x0][0x2d0], -R172 ;  /* 0x0000b40019197a23 */ /* 0x000fe400000108ac */
[--C-:B------:R-:W-:Y:S02]  /*16ed0*/  FFMA.FTZ R34, R34, c[0x0][0x2d0], -R173.reuse ;  /* 0x0000b40022227a23 */ /* 0x100fe400000108ad */
[----:B------:R3:W4:Y:S01]  /*16ee0*/  MUFU.EX2 R133, R2 ;  /* 0x0000000200857308 */ /* 0x0007220000000800 */
[--C-:B------:R-:W-:Y:S02]  /*16ef0*/  FFMA.FTZ R35, R35, c[0x0][0x2d0], -R173.reuse ;  /* 0x0000b40023237a23 */ /* 0x100fe400000108ad */
[----:B------:R-:W-:Y:S02]  /*16f00*/  FFMA.FTZ R142, R37, c[0x0][0x2d0], -R174 ;  /* 0x0000b400258e7a23 */ /* 0x000fe400000108ae */
[----:B------:R-:W-:Y:S02]  /*16f10*/  FFMA.FTZ R24, R24, c[0x0][0x2d0], -R172 ;  /* 0x0000b40018187a23 */ /* 0x000fe400000108ac */
[----:B------:R-:W-:Y:S02]  /*16f20*/  FFMA.FTZ R141, R48, c[0x0][0x2d0], -R174 ;  /* 0x0000b400308d7a23 */ /* 0x000fe400000108ae */
[--C-:B------:R-:W-:Y:S01]  /*16f30*/  FFMA.FTZ R48, R39, c[0x0][0x2d0], -R173.reuse ;  /* 0x0000b40027307a23 */ /* 0x100fe200000108ad */
[----:B------:R5:W-:Y:S01]  /*16f40*/  MUFU.EX2 R189, R20 ;  /* 0x0000001400bd7308 */ /* 0x000be20000000800 */
[--C-:B------:R-:W-:Y:S02]  /*16f50*/  FFMA.FTZ R50, R50, c[0x0][0x2d0], -R173.reuse ;  /* 0x0000b40032327a23 */ /* 0x100fe400000108ad */
[--C-:B------:R-:W-:Y:S01]  /*16f60*/  FFMA.FTZ R51, R51, c[0x0][0x2d0], -R173.reuse ;  /* 0x0000b40033337a23 */ /* 0x100fe200000108ad */
        /* <DEDUP_REMOVED lines=30> */
[----:B------:R-:W-:Y:S02]  /*17150*/  FMUL.FTZ R55, R133, R55 ;  /* 0x0000003785377220 */ /* 0x000fe40000410000 */
[--C-:B-----5:R-:W-:Y:S02]  /*17160*/  FFMA.FTZ R20, R32, c[0x0][0x2d0], -R174.reuse ;  /* 0x0000b40020147a23 */ /* 0x120fe400000108ae */
[--C-:B-1----:R-:W-:Y:S02]  /*17170*/  FFMA.FTZ R2, R5, c[0x0][0x2d0], -R174.reuse ;  /* 0x0000b40005027a23 */ /* 0x102fe400000108ae */
[----:B------:R-:W-:Y:S02]  /*17180*/  FMUL.FTZ R5, R134, R153 ;  /* 0x0000009986057220 */ /* 0x000fe40000410000 */
[C---:B--2---:R-:W-:Y:S01]  /*17190*/  FMUL.FTZ R104, R132.reuse, R104 ;  /* 0x0000006884687220 */ /* 0x044fe20000410000 */
[----:B------:R1:W-:Y:S01]  /*171a0*/  MUFU.EX2 R209, R2 ;  /* 0x0000000200d17308 */ /* 0x0003e20000000800 */
        /* <DEDUP_REMOVED lines=14> */
[--C-:B-1----:R-:W-:Y:S02]  /*17290*/  FFMA.FTZ R2, R6, c[0x0][0x2d0], -R173.reuse ;  /* 0x0000b40006027a23 */ /* 0x102fe400000108ad */
[----:B------:R-:W-:Y:S02]  /*172a0*/  FMUL.FTZ R6, R133, R154 ;  /* 0x0000009a85067220 */ /* 0x000fe40000410000 */
[----:B------:R-:W-:Y:S01]  /*172b0*/  FMUL.FTZ R61, R132, R61 ;  /* 0x0000003d843d7220 */ /* 0x000fe20000410000 */
[----:B------:R1:W4:Y:S01]  /*172c0*/  MUFU.EX2 R175, R2 ;  /* 0x0000000200af7308 */ /* 0x0003220000000800 */
[C---:B------:R-:W-:Y:S02]  /*172d0*/  FMUL.FTZ R64, R134.reuse, R64 ;  /* 0x0000004086407220 */ /* 0x040fe40000410000 */
[C---:B------:R-:W-:Y:S02]  /*172e0*/  FMUL.FTZ R65, R134.reuse, R65 ;  /* 0x0000004186417220 */ /* 0x040fe40000410000 */
[--C-:B--2---:R-:W-:Y:S02]  /*172f0*/  FFMA.FTZ R3, R17, c[0x0][0x2d0], -R174.reuse ;  /* 0x0000b40011037a23 */ /* 0x104fe400000108ae */
[C---:B------:R-:W-:Y:S02]  /*17300*/  FMUL.FTZ R17, R134.reuse, R161 ;  /* 0x000000a186117220 */ /* 0x040fe40000410000 */
[C---:B------:R-:W-:Y:S01]  /*17310*/  FMUL.FTZ R66, R133.reuse, R66 ;  /* 0x0000004285427220 */ /* 0x040fe20000410000 */
[----:B------:R-:W2:Y:S01]  /*17320*/  MUFU.EX2 R217, R3 ;  /* 0x0000000300d97308 */ /* 0x000ea20000000800 */
[----:B------:R-:W-:Y:S02]  /*17330*/  FMUL.FTZ R67, R133, R67 ;  /* 0x0000004385437220 */ /* 0x000fe40000410000 */
[C---:B------:R-:W-:Y:S02]  /*17340*/  FMUL.FTZ R68, R134.reuse, R68 ;  /* 0x0000004486447220 */ /* 0x040fe40000410000 */
[----:B---3--:R-:W-:Y:S02]  /*17350*/  FFMA.FTZ R20, R33, c[0x0][0x2d0], -R174 ;  /* 0x0000b40021147a23 */ /* 0x008fe400000108ae */
        /* <DEDUP_REMOVED lines=14> */
[C---:B------:R-:W-:Y:S02]  /*17440*/  FMUL.FTZ R18, R133.reuse, R162 ;  /* 0x000000a285127220 */ /* 0x040fe40000410000 */
[C---:B------:R-:W-:Y:S01]  /*17450*/  FMUL.FTZ R81, R134.reuse, R81 ;  /* 0x0000005186517220 */ /* 0x040fe20000410000 */
        /* <DEDUP_REMOVED lines=9> */
[C---:B------:R-:W-:Y:S02]  /*174f0*/  FMUL.FTZ R19, R133.reuse, R163 ;  /* 0x000000a385137220 */ /* 0x040fe40000410000 */
[----:B------:R-:W-:Y:S01]  /*17500*/  LDSM.16.MT88.4 R160, [R166+0x800] ;  /* 0x00080000a6a0783b */ /* 0x000fe20000004200 */
[C---:B------:R-:W-:Y:S02]  /*17510*/  FMUL.FTZ R86, R133.reuse, R86 ;  /* 0x0000005685567220 */ /* 0x040fe40000410000 */
[C---:B------:R-:W-:Y:S02]  /*17520*/  FMUL.FTZ R87, R133.reuse, R87 ;  /* 0x0000005785577220 */ /* 0x040fe40000410000 */
[C---:B------:R-:W-:Y:S02]  /*17530*/  FMUL.FTZ R88, R132.reuse, R88 ;  /* 0x0000005884587220 */ /* 0x040fe40000410000 */
[----:B------:R-:W1:Y:S01]  /*17540*/  MUFU.EX2 R216, R0 ;  /* 0x0000000000d87308 */ /* 0x000e620000000800 */
[C---:B------:R-:W-:Y:S02]  /*17550*/  FMUL.FTZ R89, R132.reuse, R89 ;  /* 0x0000005984597220 */ /* 0x040fe40000410000 */
[----:B------:R-:W-:Y:S02]  /*17560*/  FMUL.FTZ R92, R132, R92 ;  /* 0x0000005c845c7220 */ /* 0x000fe40000410000 */
[--C-:B--2---:R-:W-:Y:S02]  /*17570*/  FFMA.FTZ R3, R8, c[0x0][0x2d0], -R172.reuse ;  /* 0x0000b40008037a23 */ /* 0x104fe400000108ac */
[C---:B------:R-:W-:Y:S02]  /*17580*/  FMUL.FTZ R8, R132.reuse, R148 ;  /* 0x0000009484087220 */ /* 0x040fe40000410000 */
[----:B------:R-:W-:Y:S01]  /*17590*/  FMUL.FTZ R93, R132, R93 ;  /* 0x0000005d845d7220 */ /* 0x000fe20000410000 */
[----:B------:R2:W-:Y:S01]  /*175a0*/  MUFU.EX2 R205, R3 ;  /* 0x0000000300cd7308 */ /* 0x0005e20000000800 */
[C---:B------:R-:W-:Y:S02]  /*175b0*/  FMUL.FTZ R96, R134.reuse, R96 ;  /* 0x0000006086607220 */ /* 0x040fe40000410000 */
[----:B------:R-:W-:Y:S02]  /*175c0*/  FMUL.FTZ R97, R134, R97 ;  /* 0x0000006186617220 */ /* 0x000fe40000410000 */
[C---:B------:R-:W-:Y:S02]  /*175d0*/  FMUL.FTZ R98, R133.reuse, R98 ;  /* 0x0000006285627220 */ /* 0x040fe40000410000 */
[----:B------:R-:W-:Y:S02]  /*175e0*/  FMUL.FTZ R99, R133, R99 ;  /* 0x0000006385637220 */ /* 0x000fe40000410000 */
[--C-:B------:R-:W-:Y:S01]  /*175f0*/  FFMA.FTZ R40, R40, c[0x0][0x2d0], -R172.reuse ;  /* 0x0000b40028287a23 */ /* 0x100fe200000108ac */
[----:B------:R3:W-:Y:S01]  /*17600*/  MUFU.EX2 R184, R35 ;  /* 0x0000002300b87308 */ /* 0x0007e20000000800 */
[--C-:B------:R-:W-:Y:S02]  /*17610*/  FFMA.FTZ R41, R41, c[0x0][0x2d0], -R172.reuse ;  /* 0x0000b40029297a23 */ /* 0x100fe400000108ac */
[----:B------:R-:W-:Y:S01]  /*17620*/  FFMA.FTZ R44, R44, c[0x0][0x2d0], -R172 ;  /* 0x0000b4002c2c7a23 */ /* 0x000fe200000108ac */
[----:B-1----:R-:W-:Y:S01]  /*17630*/  F2FP.BF16.PACK_AB R155, R216, R210 ;  /* 0x000000d2d89b723e */ /* 0x002fe200000010ff */
[----:B------:R-:W-:Y:S02]  /*17640*/  FADD.FTZ R0, -R2, R135 ;  /* 0x0000008702007221 */ /* 0x000fe40000010100 */
[----:B------:R-:W-:Y:S02]  /*17650*/  FFMA.FTZ R135, R49, c[0x0][0x2d0], -R174 ;  /* 0x0000b40031877a23 */ /* 0x000fe400000108ae */
[----:B------:R-:W-:Y:S01]  /*17660*/  FMUL.FTZ R0, R0, c[0x0][0x2d0] ;  /* 0x0000b40000007a20 */ /* 0x000fe20000410000 */
[----:B------:R1:W4:Y:S01]  /*17670*/  MUFU.EX2 R181, R24 ;  /* 0x0000001800b57308 */ /* 0x0003220000000800 */
[----:B------:R-:W-:Y:S02]  /*17680*/  FFMA.FTZ R49, R38, c[0x0][0x2d0], -R173 ;  /* 0x0000b40026317a23 */ /* 0x000fe400000108ad */
[--C-:B------:R-:W-:Y:S02]  /*17690*/  FFMA.FTZ R45, R45, c[0x0][0x2d0], -R172.reuse ;  /* 0x0000b4002d2d7a23 */ /* 0x100fe400000108ac */
[--C-:B--2---:R-:W-:Y:S02]  /*176a0*/  FFMA.FTZ R3, R9, c[0x0][0x2d0], -R172.reuse ;  /* 0x0000b40009037a23 */ /* 0x104fe400000108ac */
[----:B------:R-:W-:Y:S03]  /*176b0*/  FMUL.FTZ R9, R132, R149 ;  /* 0x0000009584097220 */ /* 0x000fe60000410000 */
[----:B------:R2:W5:Y:S01]  /*176c0*/  MUFU.EX2 R206, R3 ;  /* 0x0000000300ce7308 */ /* 0x0005620000000800 */
[----:B---3--:R-:W-:Y:S09]  /*176d0*/  LDSM.16.MT88.4 R32, [R167+0x400] ;  /* 0x00040000a720783b */ /* 0x008ff20000004200 */
[----:B------:R-:W3:Y:S01]  /*176e0*/  MUFU.EX2 R0, R0 ;  /* 0x0000000000007308 */ /* 0x000ee20000000800 */
[--C-:B-1----:R-:W-:Y:S01]  /*176f0*/  FFMA.FTZ R24, R28, c[0x0][0x2d0], -R172.reuse ;  /* 0x0000b4001c187a23 */ /* 0x102fe200000108ac */
[----:B----4-:R-:W-:Y:S08]  /*17700*/  F2FP.BF16.PACK_AB R28, R182, R181 ;  /* 0x000000b5b61c723e */ /* 0x010ff000000010ff */
[----:B------:R-:W-:Y:S01]  /*17710*/  MUFU.EX2 R177, R24 ;  /* 0x0000001800b17308 */ /* 0x000fe20000000800 */
[--C-:B--2---:R-:W-:Y:S01]  /*17720*/  FFMA.FTZ R3, R12, c[0x0][0x2d0], -R172.reuse ;  /* 0x0000b4000c037a23 */ /* 0x104fe200000108ac */
[----:B-----5:R-:W-:Y:S01]  /*17730*/  F2FP.BF16.PACK_AB R148, R206, R205 ;  /* 0x000000cdce94723e */ /* 0x020fe200000010ff */
[----:B------:R-:W-:Y:S07]  /*17740*/  FMUL.FTZ R12, R132, R156 ;  /* 0x0000009c840c7220 */ /* 0x000fee0000410000 */
[----:B------:R1:W-:Y:S01]  /*17750*/  MUFU.EX2 R214, R3 ;  /* 0x0000000300d67308 */ /* 0x0003e20000000800 */
        /* <DEDUP_REMOVED lines=25> */
[----:B------:R-:W-:Y:S05]  /*178f0*/  FMUL.FTZ R95, R0, R95 ;  /* 0x0000005f005f7220 */ /* 0x000fea0000410000 */
[----:B------:R-:W-:Y:S01]  /*17900*/  MUFU.EX2 R51, R51 ;  /* 0x0000003300337308 */ /* 0x000fe20000000800 */
[----:B-1----:R-:W-:Y:S04]  /*17910*/  FMUL.FTZ R3, R2, c[0x0][0x2d0] ;  /* 0x0000b40002037a20 */ /* 0x002fe80000410000 */
[--C-:B------:R-:W-:Y:S02]  /*17920*/  FFMA.FTZ R4, R10, c[0x0][0x2d0], -R3.reuse ;  /* 0x0000b4000a047a23 */ /* 0x100fe40000010803 */
[----:B------:R-:W-:Y:S01]  /*17930*/  FMUL.FTZ R10, R0, R150 ;  /* 0x00000096000a7220 */ /* 0x000fe20000410000 */
[----:B--2---:R-:W-:Y:S02]  /*17940*/  F2FP.BF16.PACK_AB R150, R215, R214 ;  /* 0x000000d6d796723e */ /* 0x004fe400000010ff */
[----:B------:R1:W-:Y:S01]  /*17950*/  MUFU.EX2 R191, R4 ;  /* 0x0000000400bf7308 */ /* 0x0003e20000000800 */
[--C-:B------:R-:W-:Y:S02]  /*17960*/  FFMA.FTZ R26, R26, c[0x0][0x2d0], -R3.reuse ;  /* 0x0000b4001a1a7a23 */ /* 0x100fe40000010803 */
[--C-:B------:R-:W-:Y:S02]  /*17970*/  FFMA.FTZ R27, R27, c[0x0][0x2d0], -R3.reuse ;  /* 0x0000b4001b1b7a23 */ /* 0x100fe40000010803 */
[--C-:B------:R-:W-:Y:S02]  /*17980*/  FFMA.FTZ R42, R42, c[0x0][0x2d0], -R3.reuse ;  /* 0x0000b4002a2a7a23 */ /* 0x100fe40000010803 */
[--C-:B------:R-:W-:Y:S02]  /*17990*/  FFMA.FTZ R43, R43, c[0x0][0x2d0], -R3.reuse ;  /* 0x0000b4002b2b7a23 */ /* 0x100fe40000010803 */
[--C-:B------:R-:W-:Y:S01]  /*179a0*/  FFMA.FTZ R46, R46, c[0x0][0x2d0], -R3.reuse ;  /* 0x0000b4002e2e7a23 */ /* 0x100fe20000010803 */
[----:B------:R-:W-:Y:S10]  /*179b0*/  MUFU.EX2 R179, R26 ;  /* 0x0000001a00b37308 */ /* 0x000ff40000000800 */
[----:B------:R2:W-:Y:S01]  /*179c0*/  MUFU.EX2 R180, R27 ;  /* 0x0000001b00b47308 */ /* 0x0005e20000000800 */
[--C-:B-1----:R-:W-:Y:S02]  /*179d0*/  FFMA.FTZ R4, R11, c[0x0][0x2d0], -R3.reuse ;  /* 0x0000b4000b047a23 */ /* 0x102fe40000010803 */
[----:B------:R-:W-:Y:S07]  /*179e0*/  FMUL.FTZ R11, R0, R151 ;  /* 0x00000097000b7220 */ /* 0x000fee0000410000 */
[----:B------:R1:W3:Y:S10]  /*179f0*/  MUFU.EX2 R207, R4 ;  /* 0x0000000400cf7308 */ /* 0x0002f40000000800 */
[----:B------:R-:W-:Y:S01]  /*17a00*/  MUFU.EX2 R42, R42 ;  /* 0x0000002a002a7308 */ /* 0x000fe20000000800 */
[----:B--2---:R-:W-:Y:S09]  /*17a10*/  LDSM.16.MT88.4 R24, [R166+0x400] ;  /* 0x00040000a618783b */ /* 0x004ff20000004200 */
[----:B------:R-:W-:Y:S01]  /*17a20*/  MUFU.EX2 R43, R43 ;  /* 0x0000002b002b7308 */ /* 0x000fe20000000800 */
[--C-:B-1----:R-:W-:Y:S01]  /*17a30*/  FFMA.FTZ R4, R14, c[0x0][0x2d0], -R3.reuse ;  /* 0x0000b4000e047a23 */ /* 0x102fe20000010803 */
[----:B---3--:R-:W-:Y:S01]  /*17a40*/  F2FP.BF16.PACK_AB R149, R207, R191 ;  /* 0x000000bfcf95723e */ /* 0x008fe200000010ff */
[C---:B------:R-:W-:Y:S07]  /*17a50*/  FMUL.FTZ R14, R0.reuse, R158 ;  /* 0x0000009e000e7220 */ /* 0x040fee0000410000 */
[----:B------:R1:W2:Y:S02]  /*17a60*/  MUFU.EX2 R212, R4 ;  /* 0x0000000400d47308 */ /* 0x0002a40000000800 */
[----:B-1----:R-:W-:Y:S02]  /*17a70*/  FFMA.FTZ R4, R15, c[0x0][0x2d0], -R3 ;  /* 0x0000b4000f047a23 */ /* 0x002fe40000010803 */
[C---:B------:R-:W-:Y:S06]  /*17a80*/  FMUL.FTZ R15, R0.reuse, R159 ;  /* 0x0000009f000f7220 */ /* 0x040fec0000410000 */
[----:B------:R1:W3:Y:S01]  /*17a90*/  MUFU.EX2 R213, R4 ;  /* 0x0000000400d57308 */ /* 0x0002e20000000800 */
[----:B------:R-:W4:Y:S01]  /*17aa0*/  LDSM.16.MT88.4 R156, [R167] ;  /* 0x00000000a79c783b */ /* 0x000f220000004200 */
[----:B------:R-:W-:Y:S04]  /*17ab0*/  FFMA.FTZ R0, R0, R243, R191 ;  /* 0x000000f300007223 */ /* 0x000fe800000100bf */
[----:B------:R-:W-:Y:S04]  /*17ac0*/  FADD.FTZ R0, R207, R0 ;  /* 0x00000000cf007221 */ /* 0x000fe80000010000 */
[----:B--2---:R-:W-:Y:S02]  /*17ad0*/  FADD.FTZ R0, R212, R0 ;  /* 0x00000000d4007221 */ /* 0x004fe40000010000 */
[C---:B-1----:R-:W-:Y:S01]  /*17ae0*/  FMUL.FTZ R4, R134.reuse, R152 ;  /* 0x0000009886047220 */ /* 0x042fe20000410000 */
[----:B------:R-:W-:Y:S01]  /*17af0*/  F2FP.BF16.PACK_AB R152, R209, R176 ;  /* 0x000000b0d198723e */ /* 0x000fe200000010ff */
[----:B------:R-:W-:Y:S01]  /*17b00*/  FFMA.FTZ R134, R134, R242, R176 ;  /* 0x000000f286867223 */ /* 0x000fe200000100b0 */
[C---:B---3--:R-:W-:Y:S01]  /*17b10*/  F2FP.BF16.PACK_AB R151, R213.reuse, R212 ;  /* 0x000000d4d597723e */ /* 0x048fe200000010ff */
[----:B------:R-:W-:Y:S04]  /*17b20*/  FADD.FTZ R0, R213, R0 ;  /* 0x00000000d5007221 */ /* 0x000fe80000010000 */
[-C--:B------:R-:W-:Y:S08]  /*17b30*/  HMMA.16816.F32.BF16 R4, R152, R168.reuse, R4 ;  /* 0x000000a89804723c */ /* 0x080ff00000041804 */
[C---:B------:R-:W-:Y:S01]  /*17b40*/  HMMA.16816.F32.BF16 R8, R148.reuse, R168, R8 ;  /* 0x000000a89408723c */ /* 0x040fe20000041808 */
[----:B------:R-:W-:Y:S07]  /*17b50*/  MUFU.EX2 R169, R142 ;  /* 0x0000008e00a97308 */ /* 0x000fee0000000800 */
[-C--:B------:R-:W-:Y:S03]  /*17b60*/  HMMA.16816.F32.BF16 R12, R148, R170.reuse, R12 ;  /* 0x000000aa940c723c */ /* 0x080fe6000004180c */
[----:B------:R-:W-:Y:S05]  /*17b70*/  MUFU.EX2 R142, R49 ;  /* 0x00000031008e7308 */ /* 0x000fea0000000800 */
[C---:B------:R-:W-:Y:S05]  /*17b80*/  HMMA.16816.F32.BF16 R16, R152.reuse, R170, R16 ;  /* 0x000000aa9810723c */ /* 0x040fea0000041810 */
[----:B------:R-:W-:Y:S03]  /*17b90*/  MUFU.EX2 R168, R48 ;  /* 0x0000003000a87308 */ /* 0x000fe60000000800 */
[-C--:B----4-:R-:W-:Y:S07]  /*17ba0*/  HMMA.16816.F32.BF16 R100, R152, R156.reuse, R100 ;  /* 0x0000009c9864723c */ /* 0x090fee0000041864 */
[----:B------:R-:W-:Y:S01]  /*17bb0*/  MUFU.EX2 R49, R40 ;  /* 0x0000002800317308 */ /* 0x000fe20000000800 */
[C---:B------:R-:W-:Y:S08]  /*17bc0*/  HMMA.16816.F32.BF16 R104, R148.reuse, R156, R104 ;  /* 0x0000009c9468723c */ /* 0x040ff00000041868 */
[-C--:B------:R-:W-:Y:S01]  /*17bd0*/  HMMA.16816.F32.BF16 R108, R148, R158.reuse, R108 ;  /* 0x0000009e946c723c */ /* 0x080fe2000004186c */
[----:B------:R-:W-:Y:S07]  /*17be0*/  MUFU.EX2 R48, R41 ;  /* 0x0000002900307308 */ /* 0x000fee0000000800 */
[C---:B------:R-:W-:Y:S01]  /*17bf0*/  HMMA.16816.F32.BF16 R112, R152.reuse, R158, R112 ;  /* 0x0000009e9870723c */ /* 0x040fe20000041870 */
[----:B------:R-:W1:Y:S02]  /*17c00*/  LDSM.16.MT88.4 R156, [R166+0xc00] ;  /* 0x000c0000a69c783b */ /* 0x000e640000004200 */
[----:B------:R-:W-:Y:S10]  /*17c10*/  MUFU.EX2 R40, R44 ;  /* 0x0000002c00287308 */ /* 0x000ff40000000800 */
[----:B------:R-:W-:Y:S01]  /*17c20*/  MUFU.EX2 R41, R45 ;  /* 0x0000002d00297308 */ /* 0x000fe20000000800 */
        /* <DEDUP_REMOVED lines=21> */
[----:B------:R-:W-:Y:S01]  /*17d80*/  FFMA.FTZ R148, R36, c[0x0][0x2d0], -R174 ;  /* 0x0000b40024947a23 */ /* 0x000fe200000108ae */
[----:B------:R-:W-:Y:S01]  /*17d90*/  HMMA.16816.F32.BF16 R96, R152, R22, R96 ;  /* 0x000000169860723c */ /* 0x000fe20000041860 */
[----:B------:R-:W3:Y:S04]  /*17da0*/  LDSM.16.MT88.4 R36, [R166+0x1000] ;  /* 0x00100000a624783b */ /* 0x000ee80000004200 */
[----:B------:R4:W-:Y:S02]  /*17db0*/  MUFU.EX2 R170, R21 ;  /* 0x0000001500aa7308 */ /* 0x0009e40000000800 */
[----:B------:R-:W-:Y:S02]  /*17dc0*/  F2FP.BF16.PACK_AB R22, R185, R186 ;  /* 0x000000bab916723e */ /* 0x000fe400000010ff */
[----:B------:R-:W-:Y:S03]  /*17dd0*/  F2FP.BF16.PACK_AB R23, R184, R183 ;  /* 0x000000b7b817723e */ /* 0x000fe600000010ff */
[--C-:B-1----:R-:W-:Y:S01]  /*17de0*/  FFMA.FTZ R20, R30, c[0x0][0x2d0], -R3.reuse ;  /* 0x0000b4001e147a23 */ /* 0x102fe20000010803 */
[----:B--2---:R-:W-:Y:S01]  /*17df0*/  F2FP.BF16.PACK_AB R30, R178, R177 ;  /* 0x000000b1b21e723e */ /* 0x004fe200000010ff */
[----:B------:R-:W-:Y:S02]  /*17e00*/  FFMA.FTZ R3, R47, c[0x0][0x2d0], -R3 ;  /* 0x0000b4002f037a23 */ /* 0x000fe40000010803 */
[----:B------:R1:W2:Y:S01]  /*17e10*/  MUFU.EX2 R171, R20 ;  /* 0x0000001400ab7308 */ /* 0x0002a20000000800 */
[----:B------:R-:W-:Y:S01]  /*17e20*/  FFMA.FTZ R47, R133, R241, R175 ;  /* 0x000000f1852f7223 */ /* 0x000fe200000100af */
[----:B----4-:R-:W-:Y:S08]  /*17e30*/  F2FP.BF16.PACK_AB R21, R187, R188 ;  /* 0x000000bcbb15723e */ /* 0x010ff000000010ff */
[----:B------:R-:W-:Y:S01]  /*17e40*/  MUFU.EX2 R133, R148 ;  /* 0x0000009400857308 */ /* 0x000fe20000000800 */
[----:B-1----:R-:W-:Y:S02]  /*17e50*/  F2FP.BF16.PACK_AB R20, R190, R189 ;  /* 0x000000bdbe14723e */ /* 0x002fe400000010ff */
[----:B--2---:R-:W-:Y:S05]  /*17e60*/  F2FP.BF16.PACK_AB R31, R170, R171 ;  /* 0x000000abaa1f723e */ /* 0x004fea00000010ff */
[-C--:B------:R-:W-:Y:S08]  /*17e70*/  HMMA.16816.F32.BF16 R4, R20, R24.reuse, R4 ;  /* 0x000000181404723c */ /* 0x080ff00000041804 */
        /* <DEDUP_REMOVED lines=12> */
[C---:B------:R-:W-:Y:S01]  /*17f40*/  HMMA.16816.F32.BF16 R128, R20.reuse, R38, R128 ;  /* 0x000000261480723c */ /* 0x040fe20000041880 */
[----:B------:R-:W3:Y:S07]  /*17f50*/  LDSM.16.MT88.4 R36, [R167+0x1c00] ;  /* 0x001c0000a724783b */ /* 0x000eee0000004200 */
[-C--:B-1----:R-:W-:Y:S08]  /*17f60*/  HMMA.16816.F32.BF16 R52, R20, R24.reuse, R52 ;  /* 0x000000181434723c */ /* 0x082ff00000041834 */
[C---:B------:R-:W-:Y:S07]  /*17f70*/  HMMA.16816.F32.BF16 R56, R28.reuse, R24, R56 ;  /* 0x000000181c38723c */ /* 0x040fee0000041838 */
[----:B------:R-:W-:Y:S01]  /*17f80*/  FADD.FTZ R25, R209, R134 ;  /* 0x00000086d1197221 */ /* 0x000fe20000010000 */
[-C--:B------:R-:W-:Y:S04]  /*17f90*/  HMMA.16816.F32.BF16 R60, R28, R26.reuse, R60 ;  /* 0x0000001a1c3c723c */ /* 0x080fe8000004183c */
[----:B------:R-:W-:Y:S04]  /*17fa0*/  FADD.FTZ R24, R208, R47 ;  /* 0x0000002fd0187221 */ /* 0x000fe80000010000 */
[C---:B------:R-:W-:Y:S07]  /*17fb0*/  HMMA.16816.F32.BF16 R64, R20.reuse, R26, R64 ;  /* 0x0000001a1440723c */ /* 0x040fee0000041840 */
[----:B------:R-:W-:Y:S01]  /*17fc0*/  F2FP.BF16.PACK_AB R26, R41, R40 ;  /* 0x00000028291a723e */ /* 0x000fe200000010ff */
[-C--:B--2---:R-:W-:Y:S08]  /*17fd0*/  HMMA.16816.F32.BF16 R68, R20, R32.reuse, R68 ;  /* 0x000000201444723c */ /* 0x084ff00000041844 */
[C---:B------:R-:W-:Y:S07]  /*17fe0*/  HMMA.16816.F32.BF16 R72, R28.reuse, R32, R72 ;  /* 0x000000201c48723c */ /* 0x040fee0000041848 */
[----:B------:R-:W-:Y:S01]  /*17ff0*/  FADD.FTZ R32, R210, R24 ;  /* 0x00000018d2207221 */ /* 0x000fe20000010000 */
[-C--:B------:R-:W-:Y:S04]  /*18000*/  HMMA.16816.F32.BF16 R76, R28, R34.reuse, R76 ;  /* 0x000000221c4c723c */ /* 0x080fe8000004184c */
[----:B------:R-:W-:Y:S04]  /*18010*/  F2FP.BF16.PACK_AB R24, R48, R49 ;  /* 0x000000313018723e */ /* 0x000fe800000010ff */
[C---:B------:R-:W-:Y:S01]  /*18020*/  HMMA.16816.F32.BF16 R80, R20.reuse, R34, R80 ;  /* 0x000000221450723c */ /* 0x040fe20000041850 */
[----:B------:R1:W-:Y:S07]  /*18030*/  MUFU.EX2 R34, R3 ;  /* 0x0000000300227308 */ /* 0x0003ee0000000800 */
[-C--:B---3--:R-:W-:Y:S03]  /*18040*/  HMMA.16816.F32.BF16 R84, R20, R36.reuse, R84 ;  /* 0x000000241454723c */ /* 0x088fe60000041854 */
        /* <DEDUP_REMOVED lines=80> */
.L_x_2735:
[----:B------:R-:W-:Y:S07]  /*18550*/  @!UPT UIADD3 URZ, URZ, URZ, URZ ;  /* 0x0000003f3f3ff290 */ /* 0x000fee000fffe03f */
[----:B------:R-:W-:Y:S02]  /*18560*/  MOV R9, 0x1f ;  /* 0x0000001f00097802 */ /* 0x000fe40000000f00 */
[----:B------:R-:W-:Y:S01]  /*18570*/  MOV R8, 0xffffffff ;  /* 0xffffffff00087802 */ /* 0x000fe20000000f00 */
[----:B------:R-:W-:Y:S06]  /*18580*/  BRA.DIV ~URZ, `(.L_x_2739) ;  /* 0x000059a27f007947 */ /* 0x000fec000b800000 */
[----:B------:R1:W2:Y:S02]  /*18590*/  SHFL.BFLY PT, R0, R242, 0x2, 0x1f ;  /* 0x0c401f00f2007f89 */ /* 0x0002a400000e0000 */
.L_x_2819:
        /* <DEDUP_REMOVED lines=15> */
.L_x_2820:
        /* <DEDUP_REMOVED lines=13> */
[----:B------:R-:W2:Y:S01]  /*18760*/  @P3 MUFU.LG2 R8, R7 ;  /* 0x0000000700083308 */ /* 0x000ea20000000c00 */
[----:B-1----:R-:W-:-:S07]  /*18770*/  FMUL.FTZ R132, R0, R152 ;  /* 0x0000009800847220 */ /* 0x002fce0000410000 */
[----:B------:R-:W1:Y:S01]  /*18780*/  @P2 MUFU.LG2 R7, R6 ;  /* 0x0000000600072308 */ /* 0x000e620000000c00 */
[C---:B------:R-:W-:Y:S02]  /*18790*/  FMUL.FTZ R133, R0.reuse, R153 ;  /* 0x0000009900857220 */ /* 0x040fe40000410000 */
[C---:B------:R-:W-:Y:S02]  /*187a0*/  FMUL.FTZ R152, R0.reuse, R160 ;  /* 0x000000a000987220 */ /* 0x040fe40000410000 */
[C---:B------:R-:W-:Y:S02]  /*187b0*/  FMUL.FTZ R153, R0.reuse, R161 ;  /* 0x000000a100997220 */ /* 0x040fe40000410000 */
[C---:B------:R-:W-:Y:S01]  /*187c0*/  FMUL.FTZ R160, R0.reuse, R100 ;  /* 0x0000006400a07220 */ /* 0x040fe20000410000 */
[----:B------:R-:W3:Y:S01]  /*187d0*/  @P2 MUFU.RCP R3, R6 ;  /* 0x0000000600032308 */ /* 0x000ee20000001000 */
[C---:B------:R-:W-:Y:S02]  /*187e0*/  FMUL.FTZ R161, R0.reuse, R101 ;  /* 0x0000006500a17220 */ /* 0x040fe40000410000 */
[----:B------:R-:W-:-:S02]  /*187f0*/  FMUL.FTZ R170, R0, R112 ;  /* 0x0000007000aa7220 */ /* 0x000fc40000410000 */
[C---:B------:R-:W-:Y:S02]  /*18800*/  FMUL.FTZ R171, R0.reuse, R113 ;  /* 0x0000007100ab7220 */ /* 0x040fe40000410000 */
[C---:B------:R-:W-:Y:S01]  /*18810*/  FMUL.FTZ R172, R0.reuse, R116 ;  /* 0x0000007400ac7220 */ /* 0x040fe20000410000 */
[----:B------:R-:W-:Y:S01]  /*18820*/  @P1 MUFU.RCP R2, R5 ;  /* 0x0000000500021308 */ /* 0x000fe20000001000 */
        /* <DEDUP_REMOVED lines=15> */
[----:B------:R4:W5:Y:S01]  /*18920*/  @P1 MUFU.LG2 R0, R5 ;  /* 0x0000000500001308 */ /* 0x0009620000000c00 */
[----:B--2---:R-:W-:-:S02]  /*18930*/  @P3 FMUL.FTZ R9, R8, 0.69314718246459960938 ;  /* 0x3f31721808093820 */ /* 0x004fc40000410000 */
[----:B-1----:R-:W-:Y:S02]  /*18940*/  @P2 FMUL.FTZ R8, R7, 0.69314718246459960938 ;  /* 0x3f31721807082820 */ /* 0x002fe40000410000 */
[C---:B---3--:R-:W-:Y:S02]  /*18950*/  FMUL.FTZ R112, R3.reuse, R118 ;  /* 0x0000007603707220 */ /* 0x048fe40000410000 */
[C---:B------:R-:W-:Y:S02]  /*18960*/  FMUL.FTZ R113, R3.reuse, R119 ;  /* 0x0000007703717220 */ /* 0x040fe40000410000 */
[C---:B------:R-:W-:Y:S02]  /*18970*/  FMUL.FTZ R168, R3.reuse, R102 ;  /* 0x0000006603a87220 */ /* 0x040fe40000410000 */
[C---:B------:R-:W-:Y:S02]  /*18980*/  FMUL.FTZ R169, R3.reuse, R103 ;  /* 0x0000006703a97220 */ /* 0x040fe40000410000 */
[----:B------:R-:W-:-:S02]  /*18990*/  FMUL.FTZ R118, R3, R54 ;  /* 0x0000003603767220 */ /* 0x000fc40000410000 */
[C---:B------:R-:W-:Y:S01]  /*189a0*/  FMUL.FTZ R119, R3.reuse, R55 ;  /* 0x0000003703777220 */ /* 0x040fe20000410000 */
[----:B----4-:R-:W-:Y:S01]  /*189b0*/  @P2 MOV R5, 0x3f317218 ;  /* 0x3f31721800052802 */ /* 0x010fe20000000f00 */
[----:B-----5:R-:W-:Y:S01]  /*189c0*/  @P1 FMUL.FTZ R7, R0, 0.69314718246459960938 ;  /* 0x3f31721800071820 */ /* 0x020fe20000410000 */
        /* <DEDUP_REMOVED lines=45> */
[----:B------:R2:W3:Y:S01]  /*18ca0*/  @P0 MUFU.LG2 R2, R4 ;  /* 0x0000000400020308 */ /* 0x0004e20000000c00 */
[----:B------:R-:W-:Y:S02]  /*18cb0*/  @P3 FMUL.FTZ R6, R3, c[0x0][0x2d0] ;  /* 0x0000b40003063a20 */ /* 0x000fe40000410000 */
[----:B------:R-:W-:Y:S02]  /*18cc0*/  @P1 FMUL.FTZ R3, R10, c[0x0][0x2d0] ;  /* 0x0000b4000a031a20 */ /* 0x000fe40000410000 */
[----:B------:R-:W-:Y:S02]  /*18cd0*/  @P2 FMUL.FTZ R5, R5, c[0x0][0x2d0] ;  /* 0x0000b40005052a20 */ /* 0x000fe40000410000 */
[----:B------:R-:W-:Y:S01]  /*18ce0*/  @P1 FFMA.FTZ R23, R3, R138, R7 ;  /* 0x0000008a03171223 */ /* 0x000fe20000010007 */
[----:B------:R-:W-:Y:S01]  /*18cf0*/  @P0 MOV R3, 0x3f317218 ;  /* 0x3f31721800030802 */ /* 0x000fe20000000f00 */
[----:B-1----:R-:W-:-:S02]  /*18d00*/  FMUL.FTZ R84, R0, R58 ;  /* 0x0000003a00547220 */ /* 0x002fc40000410000 */
[C---:B------:R-:W-:Y:S02]  /*18d10*/  FMUL.FTZ R85, R0.reuse, R59 ;  /* 0x0000003b00557220 */ /* 0x040fe40000410000 */
[----:B------:R-:W-:Y:S02]  /*18d20*/  @P0 FMUL.FTZ R3, R3, c[0x0][0x2d0] ;  /* 0x0000b40003030a20 */ /* 0x000fe40000410000 */
[----:B------:R-:W-:Y:S01]  /*18d30*/  FMUL.FTZ R76, R0, R62 ;  /* 0x0000003e004c7220 */ /* 0x000fe20000410000 */
[----:B--2---:R-:W-:Y:S01]  /*18d40*/  MOV R4, 0x1 ;  /* 0x0000000100047802 */ /* 0x004fe20000000f00 */
[----:B---3--:R-:W-:Y:S02]  /*18d50*/  @P0 FMUL.FTZ R2, R2, 0.69314718246459960938 ;  /* 0x3f31721802020820 */ /* 0x008fe40000410000 */
        /* <DEDUP_REMOVED lines=25> */
.L_x_2670:
        /* <DEDUP_REMOVED lines=19> */
.L_x_2742:
[----:B--2---:R-:W-:Y:S05]  /*19020*/  BSYNC B0 ;  /* 0x0000000000007941 */ /* 0x004fea0003800000 */
.L_x_2741:
        /* <DEDUP_REMOVED lines=130> */
.L_x_2745:
        /* <DEDUP_REMOVED lines=146> */
.L_x_2821:
[----:B------:R-:W-:Y:S05]  /*1a170*/  BRA.DIV ~URZ, `(.L_x_2748) ;  /* 0x000040b27f007947 */ /* 0x000fea000b800000 */
[----:B------:R3:W4:Y:S02]  /*1a180*/  SHFL.IDX PT, R0, R13, RZ, 0x1c1f ;  /* 0x001c1fff0d007589 */ /* 0x00072400000e0000 */
.L_x_2822:
        /* <DEDUP_REMOVED lines=20> */
.L_x_2750:
[----:B------:R-:W-:Y:S05]  /*1a2d0*/  BSYNC B0 ;  /* 0x0000000000007941 */ /* 0x000fea0003800000 */
.L_x_2749:
[----:B------:R-:W-:Y:S05]  /*1a2e0*/  BRA.DIV ~URZ, `(.L_x_2751) ;  /* 0x00003fa27f007947 */ /* 0x000fea000b800000 */
[----:B--2---:R2:W1:Y:S04]  /*1a2f0*/  SHFL.IDX PT, R10, R12, 0x1, 0x1c1f ;  /* 0x003c1f000c0a7f89 */ /* 0x00446800000e0000 */
[----:B----4-:R2:W4:Y:S02]  /*1a300*/  SHFL.IDX PT, R0, R13, 0x1, 0x1c1f ;  /* 0x003c1f000d007f89 */ /* 0x01052400000e0000 */
.L_x_2823:
        /* <DEDUP_REMOVED lines=21> */
.L_x_2753:
[----:B------:R-:W-:Y:S05]  /*1a460*/  BSYNC B0 ;  /* 0x0000000000007941 */ /* 0x000fea0003800000 */
.L_x_2752:
[----:B------:R-:W-:Y:S05]  /*1a470*/  BRA.DIV ~URZ, `(.L_x_2754) ;  /* 0x00003ed27f007947 */ /* 0x000fea000b800000 */
[----:B-1----:R1:W2:Y:S02]  /*1a480*/  SHFL.IDX PT, R10, R12, 0x2, 0x1c1f ;  /* 0x005c1f000c0a7f89 */ /* 0x0022a400000e0000 */
.L_x_2824:
[----:B------:R-:W-:Y:S05]  /*1a490*/  BRA.DIV ~URZ, `(.L_x_2755) ;  /* 0x00003f227f007947 */ /* 0x000fea000b800000 */
[----:B----4-:R4:W1:Y:S02]  /*1a4a0*/  SHFL.IDX PT, R0, R13, 0x2, 0x1c1f ;  /* 0x005c1f000d007f89 */ /* 0x01086400000e0000 */
.L_x_2825:
        /* <DEDUP_REMOVED lines=21> */
.L_x_2757:
[----:B------:R-:W-:Y:S05]  /*1a600*/  BSYNC B0 ;  /* 0x0000000000007941 */ /* 0x000fea0003800000 */
.L_x_2756:
[----:B------:R-:W-:Y:S05]  /*1a610*/  BRA.DIV ~URZ, `(.L_x_2758) ;  /* 0x00003e027f007947 */ /* 0x000fea000b800000 */
[----:B-1----:R1:W3:Y:S04]  /*1a620*/  SHFL.IDX PT, R6, R12, 0x3, 0x1c1f ;  /* 0x007c1f000c067f89 */ /* 0x0022e800000e0000 */
[----:B------:R1:W4:Y:S02]  /*1a630*/  SHFL.IDX PT, R0, R13, 0x3, 0x1c1f ;  /* 0x007c1f000d007f89 */ /* 0x00032400000e0000 */
.L_x_2826:
        /* <DEDUP_REMOVED lines=22> */
.L_x_2746:
        /* <DEDUP_REMOVED lines=34> */
.L_x_2827:
[----:B------:R-:W-:Y:S05]  /*1a9c0*/  BRA.DIV ~URZ, `(.L_x_2761) ;  /* 0x00003b827f007947 */ /* 0x000fea000b800000 */
[----:B------:R3:W4:Y:S02]  /*1a9d0*/  SHFL.IDX PT, R0, R25, RZ, 0x1c1f ;  /* 0x001c1fff19007589 */ /* 0x00072400000e0000 */
.L_x_2828:
        /* <DEDUP_REMOVED lines=74> */
.L_x_2763:
[----:B------:R-:W-:Y:S05]  /*1ae80*/  BSYNC B0 ;  /* 0x0000000000007941 */ /* 0x000fea0003800000 */
.L_x_2762:
[----:B------:R-:W-:Y:S05]  /*1ae90*/  BRA.DIV ~URZ, `(.L_x_2764) ;  /* 0x000037127f007947 */ /* 0x000fea000b800000 */
[----:B--2---:R2:W1:Y:S04]  /*1aea0*/  SHFL.IDX PT, R4, R17, 0x1, 0x1c1f ;  /* 0x003c1f0011047f89 */ /* 0x00446800000e0000 */
[----:B----4-:R2:W4:Y:S02]  /*1aeb0*/  SHFL.IDX PT, R0, R25, 0x1, 0x1c1f ;  /* 0x003c1f0019007f89 */ /* 0x01052400000e0000 */
.L_x_2829:
        /* <DEDUP_REMOVED lines=51> */
.L_x_2766:
[----:B------:R-:W-:Y:S05]  /*1b1f0*/  BSYNC B0 ;  /* 0x0000000000007941 */ /* 0x000fea0003800000 */
.L_x_2765:
[----:B------:R-:W-:Y:S05]  /*1b200*/  BRA.DIV ~URZ, `(.L_x_2767) ;  /* 0x000034627f007947 */ /* 0x000fea000b800000 */
[----:B-1----:R1:W2:Y:S02]  /*1b210*/  SHFL.IDX PT, R4, R17, 0x2, 0x1c1f ;  /* 0x005c1f0011047f89 */ /* 0x0022a400000e0000 */
.L_x_2830:
[----:B------:R-:W-:Y:S05]  /*1b220*/  BRA.DIV ~URZ, `(.L_x_2768) ;  /* 0x000034b27f007947 */ /* 0x000fea000b800000 */
[----:B----4-:R4:W1:Y:S02]  /*1b230*/  SHFL.IDX PT, R0, R25, 0x2, 0x1c1f ;  /* 0x005c1f0019007f89 */ /* 0x01086400000e0000 */
.L_x_2831:
        /* <DEDUP_REMOVED lines=53> */
.L_x_2770:
[----:B------:R-:W-:Y:S05]  /*1b590*/  BSYNC B0 ;  /* 0x0000000000007941 */ /* 0x000fea0003800000 */
.L_x_2769:
[----:B------:R-:W-:Y:S05]  /*1b5a0*/  BRA.DIV ~URZ, `(.L_x_2771) ;  /* 0x000031927f007947 */ /* 0x000fea000b800000 */
[----:B--2---:R2:W3:Y:S04]  /*1b5b0*/  SHFL.IDX PT, R4, R17, 0x3, 0x1c1f ;  /* 0x007c1f0011047f89 */ /* 0x0044e800000e0000 */
[----:B-1----:R2:W1:Y:S02]  /*1b5c0*/  SHFL.IDX PT, R0, R25, 0x3, 0x1c1f ;  /* 0x007c1f0019007f89 */ /* 0x00246400000e0000 */
.L_x_2832:
        /* <DEDUP_REMOVED lines=54> */
.L_x_2744:
        /* <DEDUP_REMOVED lines=22> */
.L_x_2772:
        /* <DEDUP_REMOVED lines=57> */
.L_x_2774:
[----:B------:R-:W-:Y:S05]  /*1be20*/  BSYNC B0 ;  /* 0x0000000000007941 */ /* 0x000fea0003800000 */
.L_x_2773:
        /* <DEDUP_REMOVED lines=47> */
.L_x_2833:
[----:B------:R-:W-:Y:S05]  /*1c120*/  BRA.DIV ~URZ, `(.L_x_2776) ;  /* 0x000027427f007947 */ /* 0x000fea000b800000 */
[----:B------:R3:W4:Y:S02]  /*1c130*/  SHFL.IDX PT, R0, R12, RZ, 0x1c1f ;  /* 0x001c1fff0c007589 */ /* 0x00072400000e0000 */
.L_x_2834:
        /* <DEDUP_REMOVED lines=21> */
.L_x_2778:
[----:B------:R-:W-:Y:S05]  /*1c290*/  BSYNC B0 ;  /* 0x0000000000007941 */ /* 0x000fea0003800000 */
.L_x_2777:
[----:B------:R-:W-:Y:S05]  /*1c2a0*/  BRA.DIV ~URZ, `(.L_x_2779) ;  /* 0x000026227f007947 */ /* 0x000fea000b800000 */
[----:B--2---:R2:W1:Y:S04]  /*1c2b0*/  SHFL.IDX PT, R8, R9, 0x1, 0x1c1f ;  /* 0x003c1f0009087f89 */ /* 0x00446800000e0000 */
[----:B----4-:R2:W4:Y:S02]  /*1c2c0*/  SHFL.IDX PT, R0, R12, 0x1, 0x1c1f ;  /* 0x003c1f000c007f89 */ /* 0x01052400000e0000 */
.L_x_2835:
        /* <DEDUP_REMOVED lines=21> */
.L_x_2781:
[----:B------:R-:W-:Y:S05]  /*1c420*/  BSYNC B0 ;  /* 0x0000000000007941 */ /* 0x000fea0003800000 */
.L_x_2780:
[----:B------:R-:W-:Y:S05]  /*1c430*/  BRA.DIV ~URZ, `(.L_x_2782) ;  /* 0x000025527f007947 */ /* 0x000fea000b800000 */
[----:B-1----:R1:W2:Y:S02]  /*1c440*/  SHFL.IDX PT, R8, R9, 0x2, 0x1c1f ;  /* 0x005c1f0009087f89 */ /* 0x0022a400000e0000 */
.L_x_2836:
[----:B------:R-:W-:Y:S05]  /*1c450*/  BRA.DIV ~URZ, `(.L_x_2783) ;  /* 0x000025a27f007947 */ /* 0x000fea000b800000 */
[----:B----4-:R4:W1:Y:S02]  /*1c460*/  SHFL.IDX PT, R0, R12, 0x2, 0x1c1f ;  /* 0x005c1f000c007f89 */ /* 0x01086400000e0000 */
.L_x_2837:
        /* <DEDUP_REMOVED lines=21> */
.L_x_2785:
[----:B------:R-:W-:Y:S05]  /*1c5c0*/  BSYNC B0 ;  /* 0x0000000000007941 */ /* 0x000fea0003800000 */
.L_x_2784:
[----:B------:R-:W-:Y:S05]  /*1c5d0*/  BRA.DIV ~URZ, `(.L_x_2786) ;  /* 0x000024827f007947 */ /* 0x000fea000b800000 */
[----:B--2---:R2:W3:Y:S04]  /*1c5e0*/  SHFL.IDX PT, R8, R9, 0x3, 0x1c1f ;  /* 0x007c1f0009087f89 */ /* 0x0044e800000e0000 */
[----:B-1----:R2:W1:Y:S02]  /*1c5f0*/  SHFL.IDX PT, R0, R12, 0x3, 0x1c1f ;  /* 0x007c1f000c007f89 */ /* 0x00246400000e0000 */
.L_x_2838:
        /* <DEDUP_REMOVED lines=20> */
.L_x_2759:
[----:B------:R-:W-:Y:S05]  /*1c740*/  BSYNC B1 ;  /* 0x0000000000017941 */ /* 0x000fea0003800000 */
.L_x_2743:
        /* <DEDUP_REMOVED lines=15> */
.L_x_2839:
[----:B------:R-:W-:Y:S05]  /*1c840*/  BRA.DIV ~URZ, `(.L_x_2789) ;  /* 0x000023427f007947 */ /* 0x000fea000b800000 */
[----:B------:R3:W4:Y:S02]  /*1c850*/  SHFL.IDX PT, R8, R74, 0x1, 0x1f ;  /* 0x00201f004a087f89 */ /* 0x00072400000e0000 */
.L_x_2840:
        /* <DEDUP_REMOVED lines=19> */
.L_x_2841:
        /* <DEDUP_REMOVED lines=16> */
.L_x_2842:
[----:B---3--:R-:W-:Y:S01]  /*1ca90*/  IMAD R0, R0, c[0x0][0x538], RZ ;  /* 0x00014e0000007a24 */ /* 0x008fe200078e02ff */
[----:B------:R-:W-:Y:S04]  /*1caa0*/  BSSY B1, `(.L_x_2792) ;  /* 0x00000ce000017945 */ /* 0x000fe80003800000 */
[----:B----4-:R-:W-:-:S04]  /*1cab0*/  IADD3 R8, R0, R8, RZ ;  /* 0x0000000800087210 */ /* 0x010fc80007ffe0ff */
[----:B--2---:R-:W-:-:S13]  /*1cac0*/  ISETP.GT.AND P0, PT, R8, R9, PT ;  /* 0x000000090800720c */ /* 0x004fda0003f04270 */
[----:B------:R-:W-:Y:S05]  /*1cad0*/  @P0 BRA `(.L_x_2793) ;  /* 0x0000025000000947 */ /* 0x000fea0003800000 */
.L_x_2797:
        /* <DEDUP_REMOVED lines=17> */
.L_x_2843:
        /* <DEDUP_REMOVED lines=16> */
.L_x_2844:
[----:B--2---:R-:W-:-:S05]  /*1ccf0*/  IMAD R0, R0, c[0x0][0x538], RZ ;  /* 0x00014e0000007a24 */ /* 0x004fca00078e02ff */
[----:B------:R-:W-:-:S04]  /*1cd00*/  IADD3 R8, R0, R8, RZ ;  /* 0x0000000800087210 */ /* 0x000fc80007ffe0ff */
[----:B------:R-:W-:-:S13]  /*1cd10*/  ISETP.GT.AND P0, PT, R8, R9, PT ;  /* 0x000000090800720c */ /* 0x000fda0003f04270 */
[----:B-1----:R-:W-:Y:S05]  /*1cd20*/  @!P0 BRA `(.L_x_2797) ;  /* 0xfffffdb000008947 */ /* 0x002fea000383ffff */
.L_x_2793:
[----:B------:R-:W-:-:S05]  /*1cd30*/  IADD3 R11, -R0, R8, RZ ;  /* 0x00000008000b7210 */ /* 0x000fca0007ffe1ff */
[----:B------:R-:W-:-:S05]  /*1cd40*/  IMAD R0, R4, c[0x0][0x538], R11 ;  /* 0x00014e0004007a24 */ /* 0x000fca00078e020b */
[----:B------:R-:W-:Y:S01]  /*1cd50*/  ISETP.GT.AND P0, PT, R0, R9, PT ;  /* 0x000000090000720c */ /* 0x000fe20003f04270 */
[----:B------:R-:W-:-:S12]  /*1cd60*/  BRA.DIV ~URZ, `(.L_x_2798) ;  /* 0x000022627f007947 */ /* 0x000fd8000b800000 */
[----:B------:R-:W-:-:S03]  /*1cd70*/  VOTE.ANY R12, PT, !P0 ;  /* 0x00000000000c7806 */ /* 0x000fc600040e0100 */
.L_x_2845:
[----:B------:R-:W2:Y:S01]  /*1cd80*/  LDL.LU R0, [R1+0x34] ;  /* 0x0000340001007983 */ /* 0x000ea20000300800 */
[----:B------:R-:W2:Y:S02]  /*1cd90*/  POPC R8, R12 ;  /* 0x0000000c00087309 */ /* 0x000ea40000000000 */
[----:B--2---:R-:W-:-:S05]  /*1cda0*/  IADD3 R0, R8, R0, RZ ;  /* 0x0000000008007210 */ /* 0x004fca0007ffe0ff */
[----:B------:R2:W-:Y:S01]  /*1cdb0*/  STL [R1+0x34], R0 ;  /* 0x0000340001007387 */ /* 0x0005e20000100800 */
[----:B------:R-:W-:Y:S05]  /*1cdc0*/  BRA.DIV ~URZ, `(.L_x_2799) ;  /* 0x000022527f007947 */ /* 0x000fea000b800000 */
[----:B------:R3:W4:Y:S04]  /*1cdd0*/  SHFL.IDX PT, R10, R6, R8, 0x1f ;  /* 0x00001f08060a7589 */ /* 0x00072800000e0000 */
[----:B------:R3:W1:Y:S02]  /*1cde0*/  SHFL.IDX PT, R7, R7, R8, 0x1f ;  /* 0x00001f0807077589 */ /* 0x00066400000e0000 */
.L_x_2846:
[----:B------:R-:W-:Y:S01]  /*1cdf0*/  ISETP.NE.AND P0, PT, R12, RZ, PT ;  /* 0x000000ff0c00720c */ /* 0x000fe20003f05270 */
[----:B------:R-:W-:-:S12]  /*1ce00*/  BSSY B0, `(.L_x_2800) ;  /* 0x0000005000007945 */ /* 0x000fd80003800000 */
[----:B------:R-:W-:Y:S05]  /*1ce10*/  @!P0 BRA `(.L_x_2801) ;  /* 0x0000003000008947 */ /* 0x000fea0003800000 */
[----:B------:R-:W-:Y:S01]  /*1ce20*/  IADD3 R3, R8, -0x1, RZ ;  /* 0xffffffff08037810 */ /* 0x000fe20007ffe0ff */
[----:B------:R-:W-:Y:S05]  /*1ce30*/  BRA.DIV ~URZ, `(.L_x_2802) ;  /* 0x000022b27f007947 */ /* 0x000fea000b800000 */
[----:B------:R2:W3:Y:S02]  /*1ce40*/  SHFL.IDX PT, R13, R4, R3, 0x1f ;  /* 0x00001f03040d7589 */ /* 0x0004e400000e0000 */
.L_x_2801:
[----:B------:R-:W-:Y:S05]  /*1ce50*/  BSYNC B0 ;  /* 0x0000000000007941 */ /* 0x000fea0003800000 */
.L_x_2800:
        /* <DEDUP_REMOVED lines=68> */
.L_x_2804:
        /* <DEDUP_REMOVED lines=68> */
.L_x_2805:
[----:B------:R-:W-:Y:S05]  /*1d6e0*/  BSYNC B0 ;  /* 0x0000000000007941 */ /* 0x000fea0003800000 */
.L_x_2803:
[----:B------:R-:W-:-:S04]  /*1d6f0*/  LOP3.LUT R2, RZ, R2, RZ, 0x33, !PT ;  /* 0x00000002ff027212 */ /* 0x000fc800078e33ff */
[----:B-1----:R-:W-:-:S05]  /*1d700*/  IADD3 R0, R2, R10, RZ ;  /* 0x0000000a02007210 */ /* 0x002fca0007ffe0ff */
[----:B------:R1:W-:Y:S01]  /*1d710*/  STL [R1+0x2c], R0 ;  /* 0x00002c0001007387 */ /* 0x0003e20000100800 */
[----:B------:R-:W-:Y:S05]  /*1d720*/  BRA `(.L_x_2806) ;  /* 0x0000005000007947 */ /* 0x000fea0003800000 */
.L_x_2794:
[----:B------:R-:W-:Y:S01]  /*1d730*/  MOV R0, c[0x0][0x53c] ;  /* 0x00014f0000007a02 */ /* 0x000fe20000000f00 */
[----:B------:R2:W-:Y:S04]  /*1d740*/  STL [R1+0x28], R9 ;  /* 0x0000280901007387 */ /* 0x0005e80000100800 */
[----:B------:R2:W-:Y:S04]  /*1d750*/  STL [R1+0x2c], RZ ;  /* 0x00002cff01007387 */ /* 0x0005e80000100800 */
[----:B------:R2:W-:Y:S04]  /*1d760*/  STL [R1+0x30], RZ ;  /* 0x000030ff01007387 */ /* 0x0005e80000100800 */
[----:B------:R2:W-:Y:S02]  /*1d770*/  STL [R1+0x34], R0 ;  /* 0x0000340001007387 */ /* 0x0005e40000100800 */
.L_x_2806:
[----:B------:R-:W-:Y:S05]  /*1d780*/  BSYNC B1 ;  /* 0x0000000000017941 */ /* 0x000fea0003800000 */
.L_x_2792:
        /* <DEDUP_REMOVED lines=9> */
.L_x_2787:
[----:B--2---:R-:W2:Y:S02]  /*1d820*/  LDL R0, [R1+0x34] ;  /* 0x0000340001007983 */ /* 0x004ea40000100800 */
[----:B--2---:R-:W-:-:S13]  /*1d830*/  ISETP.GE.AND P0, PT, R0, c[0x0][0x53c], PT ;  /* 0x00014f0000007a0c */ /* 0x004fda0003f06270 */
[----:B-1----:R-:W-:Y:S01]  /*1d840*/  @P0 CALL.REL.NOINC `(.L_x_2807) ;  /* 0x0000001000000944 */ /* 0x002fe20003c00000 */
[----:B------:R-:W-:Y:S05]  /*1d850*/  BRA `(.L_x_2808) ;  /* 0xfffe475000007947 */ /* 0x000fea000383ffff */
.L_x_2807:
[----:B------:R-:W-:Y:S05]  /*1d860*/  EXIT ;  /* 0x000000000000794d */ /* 0x000fea0003800000 */
.L_x_2623:
[----:B------:R-:W-:Y:S01]  /*1d870*/  IMAD.MOV.U32 R0, RZ, RZ, R5 ;  /* 0x000000ffff007224 */ /* 0x000fe200078e0005 */
[----:B------:R-:W-:Y:S02]  /*1d880*/  MOV R2, 0x1 ;  /* 0x0000000100027802 */ /* 0x000fe40000000f00 */
[----:B------:R-:W-:Y:S02]  /*1d890*/  MOV R3, 0x1d8b0 ;  /* 0x0001d8b000037802 */ /* 0x000fe40000000f00 */
[----:B------:R-:W-:Y:S05]  /*1d8a0*/  CALL.REL.NOINC `($__internal_50_$__cuda_sm70_shflsync_up_p) ;  /* 0x0000193000007944 */ /* 0x000fea0003c00000 */
[----:B------:R-:W-:Y:S01]  /*1d8b0*/  MOV R0, R4 ;  /* 0x0000000400007202 */ /* 0x000fe20000000f00 */
[----:B------:R-:W-:Y:S05]  /*1d8c0*/  BRA `(.L_x_2809) ;  /* 0xfffe2b9000007947 */ /* 0x000fea000383ffff */
.L_x_2624:
[----:B------:R-:W-:Y:S01]  /*1d8d0*/  IMAD.MOV.U32 R0, RZ, RZ, R5 ;  /* 0x000000ffff007224 */ /* 0x000fe200078e0005 */
[----:B------:R-:W-:Y:S02]  /*1d8e0*/  MOV R2, 0x2 ;  /* 0x0000000200027802 */ /* 0x000fe40000000f00 */
[----:B------:R-:W-:Y:S02]  /*1d8f0*/  MOV R3, 0x1d910 ;  /* 0x0001d91000037802 */ /* 0x000fe40000000f00 */
[----:B------:R-:W-:Y:S05]  /*1d900*/  CALL.REL.NOINC `($__internal_50_$__cuda_sm70_shflsync_up_p) ;  /* 0x000018d000007944 */ /* 0x000fea0003c00000 */
[----:B------:R-:W-:Y:S01]  /*1d910*/  SEL R0, R4, RZ, P4 ;  /* 0x000000ff04007207 */ /* 0x000fe20002000000 */
[----:B------:R-:W-:Y:S01]  /*1d920*/  IMAD.MOV.U32 R2, RZ, RZ, 0x4 ;  /* 0x00000004ff027424 */ /* 0x000fe200078e00ff */
[----:B------:R-:W-:-:S03]  /*1d930*/  MOV R3, 0x1d960 ;  /* 0x0001d96000037802 */ /* 0x000fc60000000f00 */
[----:B------:R-:W-:Y:S02]  /*1d940*/  IMAD.IADD R0, R5, 0x1, R0 ;  /* 0x0000000105007824 */ /* 0x000fe400078e0200 */
        /* <DEDUP_REMOVED lines=14> */
[----:B------:R-:W-:Y:S01]  /*1da30*/  IMAD.IADD R4, R0, 0x1, R4 ;  /* 0x0000000100047824 */ /* 0x000fe200078e0204 */
[----:B------:R-:W-:-:S03]  /*1da40*/  MOV R0, 0x1f ;  /* 0x0000001f00007802 */ /* 0x000fc60000000f00 */
[----:B------:R-:W-:Y:S02]  /*1da50*/  IMAD.MOV.U32 R5, RZ, RZ, R4 ;  /* 0x000000ffff057224 */ /* 0x000fe400078e0004 */
[----:B------:R-:W-:Y:S05]  /*1da60*/  CALL.REL.NOINC `($__internal_49_$__cuda_sm70_shflsync_idx_p) ;  /* 0x0000172000007944 */ /* 0x000fea0003c00000 */
[----:B------:R-:W-:Y:S05]  /*1da70*/  BRA `(.L_x_2810) ;  /* 0xfffe2ae000007947 */ /* 0x000fea000383ffff */
.L_x_2626:
[----:B------:R-:W-:Y:S02]  /*1da80*/  SEL R0, RZ, 0x1, P0 ;  /* 0x00000001ff007807 */ /* 0x000fe40000000000 */
[----:B------:R-:W-:Y:S02]  /*1da90*/  MOV R2, 0x1dab0 ;  /* 0x0001dab000027802 */ /* 0x000fe40000000f00 */
[----:B------:R-:W-:Y:S05]  /*1daa0*/  CALL.REL.NOINC `($__internal_51_$__cuda_sm70_votesync_ballot) ;  /* 0x000017a000007944 */ /* 0x000fea0003c00000 */
[----:B------:R-:W-:Y:S01]  /*1dab0*/  MOV R10, R0 ;  /* 0x00000000000a7202 */ /* 0x000fe20000000f00 */
[----:B------:R-:W-:Y:S05]  /*1dac0*/  BRA `(.L_x_2811) ;  /* 0xfffe2b2000007947 */ /* 0x000fea000383ffff */
.L_x_2627:
[----:B------:R-:W-:Y:S01]  /*1dad0*/  IMAD.MOV.U32 R5, RZ, RZ, R9 ;  /* 0x000000ffff057224 */ /* 0x000fe200078e0009 */
[----:B------:R-:W-:Y:S01]  /*1dae0*/  MOV R3, R7 ;  /* 0x0000000700037202 */ /* 0x000fe20000000f00 */
[----:B-1----:R-:W-:Y:S01]  /*1daf0*/  IMAD.MOV.U32 R0, RZ, RZ, 0x1f ;  /* 0x0000001fff007424 */ /* 0x002fe200078e00ff */
[----:B------:R-:W-:Y:S02]  /*1db00*/  MOV R2, 0x1db20 ;  /* 0x0001db2000027802 */ /* 0x000fe40000000f00 */
[----:B------:R-:W-:Y:S05]  /*1db10*/  CALL.REL.NOINC `($__internal_49_$__cuda_sm70_shflsync_idx_p) ;  /* 0x0000167000007944 */ /* 0x000fea0003c00000 */
[----:B------:R-:W-:Y:S01]  /*1db20*/  IMAD.MOV.U32 R12, RZ, RZ, R0 ;  /* 0x000000ffff0c7224 */ /* 0x000fe200078e0000 */
[----:B------:R-:W-:Y:S01]  /*1db30*/  MOV R5, R8 ;  /* 0x0000000800057202 */ /* 0x000fe20000000f00 */
[----:B------:R-:W-:Y:S01]  /*1db40*/  IMAD.MOV.U32 R6, RZ, RZ, RZ ;  /* 0x000000ffff067224 */ /* 0x000fe200078e00ff */
[----:B------:R-:W-:Y:S01]  /*1db50*/  MOV R3, R7 ;  /* 0x0000000700037202 */ /* 0x000fe20000000f00 */
[----:B------:R-:W-:Y:S01]  /*1db60*/  IMAD.MOV.U32 R0, RZ, RZ, 0x1f ;  /* 0x0000001fff007424 */ /* 0x000fe200078e00ff */
[----:B------:R-:W-:-:S02]  /*1db70*/  MOV R2, 0x1db90 ;  /* 0x0001db9000027802 */ /* 0x000fc40000000f00 */
[----:B------:R-:W-:Y:S05]  /*1db80*/  CALL.REL.NOINC `($__internal_49_$__cuda_sm70_shflsync_idx_p) ;  /* 0x0000160000007944 */ /* 0x000fea0003c00000 */
[----:B------:R-:W-:Y:S01]  /*1db90*/  MOV R9, R0 ;  /* 0x0000000000097202 */ /* 0x000fe20000000f00 */
[----:B------:R-:W-:Y:S05]  /*1dba0*/  BRA `(.L_x_2812) ;  /* 0xfffe2ab000007947 */ /* 0x000fea000383ffff */
.L_x_2630:
[----:B------:R-:W-:Y:S01]  /*1dbb0*/  IMAD.MOV.U32 R5, RZ, RZ, R4 ;  /* 0x000000ffff057224 */ /* 0x000fe200078e0004 */
[----:B-1----:R-:W-:-:S02]  /*1dbc0*/  MOV R0, 0x1f ;  /* 0x0000001f00007802 */ /* 0x002fc40000000f00 */
[----:B------:R-:W-:Y:S02]  /*1dbd0*/  MOV R2, 0x1dbf0 ;  /* 0x0001dbf000027802 */ /* 0x000fe40000000f00 */
[----:B--234-:R-:W-:Y:S05]  /*1dbe0*/  CALL.REL.NOINC `($__internal_49_$__cuda_sm70_shflsync_idx_p) ;  /* 0x000015a000007944 */ /* 0x01cfea0003c00000 */
[----:B------:R-:W-:Y:S01]  /*1dbf0*/  MOV R6, R0 ;  /* 0x0000000000067202 */ /* 0x000fe20000000f00 */
[----:B------:R-:W-:Y:S05]  /*1dc00*/  BRA `(.L_x_2629) ;  /* 0xfffe2ab000007947 */ /* 0x000fea000383ffff */
.L_x_2671:
[----:B-1----:R-:W-:Y:S01]  /*1dc10*/  IMAD.MOV.U32 R5, RZ, RZ, R10 ;  /* 0x000000ffff057224 */ /* 0x002fe200078e000a */
[----:B------:R-:W-:Y:S01]  /*1dc20*/  MOV R3, RZ ;  /* 0x000000ff00037202 */ /* 0x000fe20000000f00 */
[----:B------:R-:W-:Y:S01]  /*1dc30*/  IMAD.MOV.U32 R0, RZ, RZ, 0x1c1f ;  /* 0x00001c1fff007424 */ /* 0x000fe200078e00ff */
[----:B------:R-:W-:Y:S02]  /*1dc40*/  MOV R2, 0x1dc60 ;  /* 0x0001dc6000027802 */ /* 0x000fe40000000f00 */
[----:B-----5:R-:W-:Y:S05]  /*1dc50*/  CALL.REL.NOINC `($__internal_49_$__cuda_sm70_shflsync_idx_p) ;  /* 0x0000153000007944 */ /* 0x020fea0003c00000 */
[----:B------:R-:W-:Y:S01]  /*1dc60*/  MOV R8, R0 ;  /* 0x0000000000087202 */ /* 0x000fe20000000f00 */
[----:B------:R-:W-:Y:S05]  /*1dc70*/  BRA `(.L_x_2813) ;  /* 0xfffeabf000007947 */ /* 0x000fea000383ffff */
.L_x_2672:
[----:B------:R-:W-:Y:S01]  /*1dc80*/  IMAD.MOV.U32 R5, RZ, RZ, R11 ;  /* 0x000000ffff057224 */ /* 0x000fe200078e000b */
[----:B------:R-:W-:Y:S01]  /*1dc90*/  MOV R3, RZ ;  /* 0x000000ff00037202 */ /* 0x000fe20000000f00 */
[----:B------:R-:W-:Y:S01]  /*1dca0*/  IMAD.MOV.U32 R0, RZ, RZ, 0x1c1f ;  /* 0x00001c1fff007424 */ /* 0x000fe200078e00ff */
[----:B------:R-:W-:Y:S02]  /*1dcb0*/  MOV R2, 0x1dcd0 ;  /* 0x0001dcd000027802 */ /* 0x000fe40000000f00 */
[----:B-12--5:R-:W-:Y:S05]  /*1dcc0*/  CALL.REL.NOINC `($__internal_49_$__cuda_sm70_shflsync_idx_p) ;  /* 0x000014c000007944 */ /* 0x026fea0003c00000 */
[----:B------:R-:W-:Y:S05]  /*1dcd0*/  BRA `(.L_x_2814) ;  /* 0xfffeabb000007947 */ /* 0x000fea000383ffff */
.L_x_2675:
[----:B--2---:R-:W-:Y:S01]  /*1dce0*/  IMAD.MOV.U32 R5, RZ, RZ, R10 ;  /* 0x000000ffff057224 */ /* 0x004fe200078e000a */
[----:B------:R-:W-:Y:S01]  /*1dcf0*/  MOV R3, 0x1 ;  /* 0x0000000100037802 */ /* 0x000fe20000000f00 */
[----:B----4-:R-:W-:Y:S01]  /*1dd00*/  IMAD.MOV.U32 R0, RZ, RZ, 0x1c1f ;  /* 0x00001c1fff007424 */ /* 0x010fe200078e00ff */
[----:B------:R-:W-:-:S02]  /*1dd10*/  MOV R2, 0x1dd30 ;  /* 0x0001dd3000027802 */ /* 0x000fc40000000f00 */
[----:B-1---5:R-:W-:Y:S05]  /*1dd20*/  CALL.REL.NOINC `($__internal_49_$__cuda_sm70_shflsync_idx_p) ;  /* 0x0000146000007944 */ /* 0x022fea0003c00000 */
[----:B------:R-:W-:Y:S01]  /*1dd30*/  IMAD.MOV.U32 R8, RZ, RZ, R0 ;  /* 0x000000ffff087224 */ /* 0x000fe200078e0000 */
[----:B------:R-:W-:Y:S01]  /*1dd40*/  MOV R3, 0x1 ;  /* 0x0000000100037802 */ /* 0x000fe20000000f00 */
[----:B------:R-:W-:Y:S01]  /*1dd50*/  IMAD.MOV.U32 R5, RZ, RZ, R11 ;  /* 0x000000ffff057224 */ /* 0x000fe200078e000b */
[----:B------:R-:W-:-:S02]  /*1dd60*/  MOV R0, 0x1c1f ;  /* 0x00001c1f00007802 */ /* 0x000fc40000000f00 */
[----:B------:R-:W-:Y:S02]  /*1dd70*/  MOV R2, 0x1dd90 ;  /* 0x0001dd9000027802 */ /* 0x000fe40000000f00 */
[----:B------:R-:W-:Y:S05]  /*1dd80*/  CALL.REL.NOINC `($__internal_49_$__cuda_sm70_shflsync_idx_p) ;  /* 0x0000140000007944 */ /* 0x000fea0003c00000 */
[----:B------:R-:W-:Y:S05]  /*1dd90*/  BRA `(.L_x_2815) ;  /* 0xfffeacb000007947 */ /* 0x000fea000383ffff */
.L_x_2678:
[----:B--2---:R-:W-:Y:S01]  /*1dda0*/  IMAD.MOV.U32 R5, RZ, RZ, R10 ;  /* 0x000000ffff057224 */ /* 0x004fe200078e000a */
[----:B------:R-:W-:Y:S01]  /*1ddb0*/  MOV R3, 0x2 ;  /* 0x0000000200037802 */ /* 0x000fe20000000f00 */
[----:B----4-:R-:W-:Y:S01]  /*1ddc0*/  IMAD.MOV.U32 R0, RZ, RZ, 0x1c1f ;  /* 0x00001c1fff007424 */ /* 0x010fe200078e00ff */
[----:B------:R-:W-:Y:S02]  /*1ddd0*/  MOV R2, 0x1ddf0 ;  /* 0x0001ddf000027802 */ /* 0x000fe40000000f00 */
[----:B-1-3-5:R-:W-:Y:S05]  /*1dde0*/  CALL.REL.NOINC `($__internal_49_$__cuda_sm70_shflsync_idx_p) ;  /* 0x000013a000007944 */ /* 0x02afea0003c00000 */
[----:B------:R-:W-:Y:S01]  /*1ddf0*/  MOV R8, R0 ;  /* 0x0000000000087202 */ /* 0x000fe20000000f00 */
[----:B------:R-:W-:Y:S05]  /*1de00*/  BRA `(.L_x_2816) ;  /* 0xfffeade000007947 */ /* 0x000fea000383ffff */
.L_x_2679:
[----:B--2---:R-:W-:Y:S01]  /*1de10*/  IMAD.MOV.U32 R5, RZ, RZ, R11 ;  /* 0x000000ffff057224 */ /* 0x004fe200078e000b */
[----:B------:R-:W-:Y:S01]  /*1de20*/  MOV R3, 0x2 ;  /* 0x0000000200037802 */ /* 0x000fe20000000f00 */
[----:B----4-:R-:W-:Y:S01]  /*1de30*/  IMAD.MOV.U32 R0, RZ, RZ, 0x1c1f ;  /* 0x00001c1fff007424 */ /* 0x010fe200078e00ff */
[----:B------:R-:W-:Y:S02]  /*1de40*/  MOV R2, 0x1de60 ;  /* 0x0001de6000027802 */ /* 0x000fe40000000f00 */
[----:B-1-3-5:R-:W-:Y:S05]  /*1de50*/  CALL.REL.NOINC `($__internal_49_$__cuda_sm70_shflsync_idx_p) ;  /* 0x0000133000007944 */ /* 0x02afea0003c00000 */
[----:B------:R-:W-:Y:S05]  /*1de60*/  BRA `(.L_x_2817) ;  /* 0xfffeada000007947 */ /* 0x000fea000383ffff */
.L_x_2682:
[----:B-1----:R-:W-:Y:S01]  /*1de70*/  IMAD.MOV.U32 R5, RZ, RZ, R10 ;  /* 0x000000ffff057224 */ /* 0x002fe200078e000a */
[----:B------:R-:W-:Y:S01]  /*1de80*/  MOV R3, 0x3 ;  /* 0x0000000300037802 */ /* 0x000fe20000000f00 */
[----:B----4-:R-:W-:Y:S01]  /*1de90*/  IMAD.MOV.U32 R0, RZ, RZ, 0x1c1f ;  /* 0x00001c1fff007424 */ /* 0x010fe200078e00ff */
[----:B------:R-:W-:-:S02]  /*1dea0*/  MOV R2, 0x1dec0 ;  /* 0x0001dec000027802 */ /* 0x000fc40000000f00 */
[----:B--23-5:R-:W-:Y:S05]  /*1deb0*/  CALL.REL.NOINC `($__internal_49_$__cuda_sm70_shflsync_idx_p) ;  /* 0x000012d000007944 */ /* 0x02cfea0003c00000 */
[----:B------:R-:W-:Y:S01]  /*1dec0*/  IMAD.MOV.U32 R6, RZ, RZ, R0 ;  /* 0x000000ffff067224 */ /* 0x000fe200078e0000 */
[----:B------:R-:W-:Y:S01]  /*1ded0*/  MOV R3, 0x3 ;  /* 0x0000000300037802 */ /* 0x000fe20000000f00 */
[----:B------:R-:W-:Y:S01]  /*1dee0*/  IMAD.MOV.U32 R5, RZ, RZ, R11 ;  /* 0x000000ffff057224 */ /* 0x000fe200078e000b */
[----:B------:R-:W-:-:S02]  /*1def0*/  MOV R0, 0x1c1f ;  /* 0x00001c1f00007802 */ /* 0x000fc40000000f00 */
[----:B------:R-:W-:Y:S02]  /*1df00*/  MOV R2, 0x1df20 ;  /* 0x0001df2000027802 */ /* 0x000fe40000000f00 */
[----:B------:R-:W-:Y:S05]  /*1df10*/  CALL.REL.NOINC `($__internal_49_$__cuda_sm70_shflsync_idx_p) ;  /* 0x0000127000007944 */ /* 0x000fea0003c00000 */
[----:B------:R-:W-:Y:S05]  /*1df20*/  BRA `(.L_x_2818) ;  /* 0xfffeae9000007947 */ /* 0x000fea000383ffff */
.L_x_2739:
[----:B------:R-:W-:Y:S01]  /*1df30*/  IMAD.MOV.U32 R0, RZ, RZ, R242 ;  /* 0x000000ffff007224 */ /* 0x000fe200078e00f2 */
[----:B------:R-:W-:Y:S02]  /*1df40*/  MOV R3, 0x2 ;  /* 0x0000000200037802 */ /* 0x000fe40000000f00 */
[----:B------:R-:W-:Y:S02]  /*1df50*/  MOV R2, 0x1df70 ;  /* 0x0001df7000027802 */ /* 0x000fe40000000f00 */
[----:B------:R-:W-:Y:S05]  /*1df60*/  CALL.REL.NOINC `($__internal_48_$__cuda_sm70_shflsync_bfly_p) ;  /* 0x000011e000007944 */ /* 0x000fea0003c00000 */
[----:B------:R-:W-:Y:S05]  /*1df70*/  BRA `(.L_x_2819) ;  /* 0xffffa62000007947 */ /* 0x000fea000383ffff */
.L_x_2740:
[----:B------:R-:W-:Y:S01]  /*1df80*/  IMAD.MOV.U32 R0, RZ, RZ, R7 ;  /* 0x000000ffff007224 */ /* 0x000fe200078e0007 */
[----:B------:R-:W-:Y:S02]  /*1df90*/  MOV R3, 0x1 ;  /* 0x0000000100037802 */ /* 0x000fe40000000f00 */
[----:B------:R-:W-:Y:S02]  /*1dfa0*/  MOV R2, 0x1dfc0 ;  /* 0x0001dfc000027802 */ /* 0x000fe40000000f00 */
[----:B-1----:R-:W-:Y:S05]  /*1dfb0*/  CALL.REL.NOINC `($__internal_48_$__cuda_sm70_shflsync_bfly_p) ;  /* 0x0000119000007944 */ /* 0x002fea0003c00000 */
[----:B------:R-:W-:Y:S01]  /*1dfc0*/  FADD.FTZ R7, R7, R0 ;  /* 0x0000000007077221 */ /* 0x000fe20000010000 */
[----:B------:R-:W-:Y:S02]  /*1dfd0*/  MOV R0, R241 ;  /* 0x000000f100007202 */ /* 0x000fe40000000f00 */
[----:B------:R-:W-:Y:S02]  /*1dfe0*/  MOV R3, 0x2 ;  /* 0x0000000200037802 */ /* 0x000fe40000000f00 */
[----:B------:R-:W-:-:S02]  /*1dff0*/  MOV R2, 0x1e010 ;  /* 0x0001e01000027802 */ /* 0x000fc40000000f00 */
[----:B------:R-:W-:Y:S05]  /*1e000*/  CALL.REL.NOINC `($__internal_48_$__cuda_sm70_shflsync_bfly_p) ;  /* 0x0000114000007944 */ /* 0x000fea0003c00000 */
[----:B------:R-:W-:Y:S01]  /*1e010*/  FADD.FTZ R241, R241, R0 ;  /* 0x00000000f1f17221 */ /* 0x000fe20000010000 */
[----:B------:R-:W-:-:S02]  /*1e020*/  MOV R3, 0x1 ;  /* 0x0000000100037802 */ /* 0x000fc40000000f00 */
[----:B------:R-:W-:Y:S02]  /*1e030*/  MOV R2, 0x1e060 ;  /* 0x0001e06000027802 */ /* 0x000fe40000000f00 */
[----:B------:R-:W-:Y:S02]  /*1e040*/  MOV R0, R241 ;  /* 0x000000f100007202 */ /* 0x000fe40000000f00 */
[----:B------:R-:W-:Y:S05]  /*1e050*/  CALL.REL.NOINC `($__internal_48_$__cuda_sm70_shflsync_bfly_p) ;  /* 0x000010f000007944 */ /* 0x000fea0003c00000 */
[----:B------:R-:W-:Y:S01]  /*1e060*/  FADD.FTZ R6, R241, R0 ;  /* 0x00000000f1067221 */ /* 0x000fe20000010000 */
[----:B------:R-:W-:Y:S02]  /*1e070*/  MOV R0, R246 ;  /* 0x000000f600007202 */ /* 0x000fe40000000f00 */
[----:B------:R-:W-:Y:S02]  /*1e080*/  MOV R3, 0x2 ;  /* 0x0000000200037802 */ /* 0x000fe40000000f00 */
[----:B------:R-:W-:Y:S02]  /*1e090*/  MOV R2, 0x1e0b0 ;  /* 0x0001e0b000027802 */ /* 0x000fe40000000f00 */
[----:B------:R-:W-:Y:S05]  /*1e0a0*/  CALL.REL.NOINC `($__internal_48_$__cuda_sm70_shflsync_bfly_p) ;  /* 0x000010a000007944 */ /* 0x000fea0003c00000 */
[----:B------:R-:W-:Y:S01]  /*1e0b0*/  FADD.FTZ R5, R246, R0 ;  /* 0x00000000f6057221 */ /* 0x000fe20000010000 */
[----:B------:R-:W-:Y:S02]  /*1e0c0*/  MOV R3, 0x1 ;  /* 0x0000000100037802 */ /* 0x000fe40000000f00 */
[----:B------:R-:W-:-:S02]  /*1e0d0*/  MOV R2, 0x1e100 ;  /* 0x0001e10000027802 */ /* 0x000fc40000000f00 */
        /* <DEDUP_REMOVED lines=9> */
[----:B------:R-:W-:Y:S02]  /*1e170*/  MOV R2, 0x1e1a0 ;  /* 0x0001e1a000027802 */ /* 0x000fe40000000f00 */
[----:B------:R-:W-:-:S02]  /*1e180*/  MOV R0, R4 ;  /* 0x0000000400007202 */ /* 0x000fc40000000f00 */
[----:B------:R-:W-:Y:S05]  /*1e190*/  CALL.REL.NOINC `($__internal_48_$__cuda_sm70_shflsync_bfly_p) ;  /* 0x00000fb000007944 */ /* 0x000fea0003c00000 */
[----:B------:R-:W-:Y:S01]  /*1e1a0*/  MOV R8, R0 ;  /* 0x0000000000087202 */ /* 0x000fe20000000f00 */
[----:B------:R-:W-:Y:S05]  /*1e1b0*/  BRA `(.L_x_2820) ;  /* 0xffffa4d000007947 */ /* 0x000fea000383ffff */
.L_x_2747:
[----:B-1234-:R-:W-:Y:S01]  /*1e1c0*/  IMAD.MOV.U32 R5, RZ, RZ, R12 ;  /* 0x000000ffff057224 */ /* 0x01efe200078e000c */
[----:B------:R-:W-:Y:S01]  /*1e1d0*/  MOV R3, RZ ;  /* 0x000000ff00037202 */ /* 0x000fe20000000f00 */
[----:B------:R-:W-:Y:S01]  /*1e1e0*/  IMAD.MOV.U32 R0, RZ, RZ, 0x1c1f ;  /* 0x00001c1fff007424 */ /* 0x000fe200078e00ff */
[----:B------:R-:W-:-:S02]  /*1e1f0*/  MOV R2, 0x1e210 ;  /* 0x0001e21000027802 */ /* 0x000fc40000000f00 */
[----:B------:R-:W-:Y:S05]  /*1e200*/  CALL.REL.NOINC `($__internal_49_$__cuda_sm70_shflsync_idx_p) ;  /* 0x00000f8000007944 */ /* 0x000fea0003c00000 */
[----:B------:R-:W-:Y:S01]  /*1e210*/  MOV R10, R0 ;  /* 0x00000000000a7202 */ /* 0x000fe20000000f00 */
[----:B------:R-:W-:Y:S05]  /*1e220*/  BRA `(.L_x_2821) ;  /* 0xffffbf4000007947 */ /* 0x000fea000383ffff */
.L_x_2748:
[----:B------:R-:W-:Y:S01]  /*1e230*/  IMAD.MOV.U32 R5, RZ, RZ, R13 ;  /* 0x000000ffff057224 */ /* 0x000fe200078e000d */
[----:B------:R-:W-:Y:S01]  /*1e240*/  MOV R3, RZ ;  /* 0x000000ff00037202 */ /* 0x000fe20000000f00 */
[----:B------:R-:W-:Y:S01]  /*1e250*/  IMAD.MOV.U32 R0, RZ, RZ, 0x1c1f ;  /* 0x00001c1fff007424 */ /* 0x000fe200078e00ff */
[----:B------:R-:W-:-:S02]  /*1e260*/  MOV R2, 0x1e280 ;  /* 0x0001e28000027802 */ /* 0x000fc40000000f00 */
[----:B-12---:R-:W-:Y:S05]  /*1e270*/  CALL.REL.NOINC `($__internal_49_$__cuda_sm70_shflsync_idx_p) ;  /* 0x00000f1000007944 */ /* 0x006fea0003c00000 */
[----:B------:R-:W-:Y:S05]  /*1e280*/  BRA `(.L_x_2822) ;  /* 0xffffbf0000007947 */ /* 0x000fea000383ffff */
.L_x_2751:
[----:B------:R-:W-:Y:S01]  /*1e290*/  IMAD.MOV.U32 R5, RZ, RZ, R12 ;  /* 0x000000ffff057224 */ /* 0x000fe200078e000c */
[----:B--2---:R-:W-:Y:S01]  /*1e2a0*/  MOV R3, 0x1 ;  /* 0x0000000100037802 */ /* 0x004fe20000000f00 */
[----:B----4-:R-:W-:Y:S01]  /*1e2b0*/  IMAD.MOV.U32 R0, RZ, RZ, 0x1c1f ;  /* 0x00001c1fff007424 */ /* 0x010fe200078e00ff */
[----:B------:R-:W-:-:S02]  /*1e2c0*/  MOV R2, 0x1e2e0 ;  /* 0x0001e2e000027802 */ /* 0x000fc40000000f00 */
[----:B-1-3--:R-:W-:Y:S05]  /*1e2d0*/  CALL.REL.NOINC `($__internal_49_$__cuda_sm70_shflsync_idx_p) ;  /* 0x00000eb000007944 */ /* 0x00afea0003c00000 */
[----:B------:R-:W-:Y:S01]  /*1e2e0*/  IMAD.MOV.U32 R10, RZ, RZ, R0 ;  /* 0x000000ffff0a7224 */ /* 0x000fe200078e0000 */
[----:B------:R-:W-:Y:S01]  /*1e2f0*/  MOV R3, 0x1 ;  /* 0x0000000100037802 */ /* 0x000fe20000000f00 */
[----:B------:R-:W-:Y:S01]  /*1e300*/  IMAD.MOV.U32 R5, RZ, RZ, R13 ;  /* 0x000000ffff057224 */ /* 0x000fe200078e000d */
[----:B------:R-:W-:-:S02]  /*1e310*/  MOV R0, 0x1c1f ;  /* 0x00001c1f00007802 */ /* 0x000fc40000000f00 */
[----:B------:R-:W-:Y:S02]  /*1e320*/  MOV R2, 0x1e340 ;  /* 0x0001e34000027802 */ /* 0x000fe40000000f00 */
[----:B------:R-:W-:Y:S05]  /*1e330*/  CALL.REL.NOINC `($__internal_49_$__cuda_sm70_shflsync_idx_p) ;  /* 0x00000e5000007944 */ /* 0x000fea0003c00000 */
[----:B------:R-:W-:Y:S05]  /*1e340*/  BRA `(.L_x_2823) ;  /* 0xffffbfc000007947 */ /* 0x000fea000383ffff */
.L_x_2754:
[----:B------:R-:W-:Y:S01]  /*1e350*/  IMAD.MOV.U32 R5, RZ, RZ, R12 ;  /* 0x000000ffff057224 */ /* 0x000fe200078e000c */
[----:B-1----:R-:W-:Y:S01]  /*1e360*/  MOV R3, 0x2 ;  /* 0x0000000200037802 */ /* 0x002fe20000000f00 */
[----:B----4-:R-:W-:Y:S01]  /*1e370*/  IMAD.MOV.U32 R0, RZ, RZ, 0x1c1f ;  /* 0x00001c1fff007424 */ /* 0x010fe200078e00ff */
[----:B------:R-:W-:Y:S02]  /*1e380*/  MOV R2, 0x1e3a0 ;  /* 0x0001e3a000027802 */ /* 0x000fe40000000f00 */
[----:B--23--:R-:W-:Y:S05]  /*1e390*/  CALL.REL.NOINC `($__internal_49_$__cuda_sm70_shflsync_idx_p) ;  /* 0x00000df000007944 */ /* 0x00cfea0003c00000 */
[----:B------:R-:W-:Y:S01]  /*1e3a0*/  MOV R10, R0 ;  /* 0x00000000000a7202 */ /* 0x000fe20000000f00 */
[----:B------:R-:W-:Y:S05]  /*1e3b0*/  BRA `(.L_x_2824) ;  /* 0xffffc0d000007947 */ /* 0x000fea000383ffff */
.L_x_2755:
[----:B------:R-:W-:Y:S01]  /*1e3c0*/  IMAD.MOV.U32 R5, RZ, RZ, R13 ;  /* 0x000000ffff057224 */ /* 0x000fe200078e000d */
[----:B------:R-:W-:Y:S01]  /*1e3d0*/  MOV R3, 0x2 ;  /* 0x0000000200037802 */ /* 0x000fe20000000f00 */
[----:B----4-:R-:W-:Y:S01]  /*1e3e0*/  IMAD.MOV.U32 R0, RZ, RZ, 0x1c1f ;  /* 0x00001c1fff007424 */ /* 0x010fe200078e00ff */
[----:B------:R-:W-:Y:S02]  /*1e3f0*/  MOV R2, 0x1e410 ;  /* 0x0001e41000027802 */ /* 0x000fe40000000f00 */
[----:B-123--:R-:W-:Y:S05]  /*1e400*/  CALL.REL.NOINC `($__internal_49_$__cuda_sm70_shflsync_idx_p) ;  /* 0x00000d8000007944 */ /* 0x00efea0003c00000 */
[----:B------:R-:W-:Y:S05]  /*1e410*/  BRA `(.L_x_2825) ;  /* 0xffffc09000007947 */ /* 0x000fea000383ffff */
.L_x_2758:
[----:B------:R-:W-:Y:S01]  /*1e420*/  IMAD.MOV.U32 R5, RZ, RZ, R12 ;  /* 0x000000ffff057224 */ /* 0x000fe200078e000c */
[----:B-1----:R-:W-:Y:S01]  /*1e430*/  MOV R3, 0x3 ;  /* 0x0000000300037802 */ /* 0x002fe20000000f00 */
[----:B------:R-:W-:Y:S01]  /*1e440*/  IMAD.MOV.U32 R0, RZ, RZ, 0x1c1f ;  /* 0x00001c1fff007424 */ /* 0x000fe200078e00ff */
[----:B------:R-:W-:-:S02]  /*1e450*/  MOV R2, 0x1e470 ;  /* 0x0001e47000027802 */ /* 0x000fc40000000f00 */
[----:B--234-:R-:W-:Y:S05]  /*1e460*/  CALL.REL.NOINC `($__internal_49_$__cuda_sm70_shflsync_idx_p) ;  /* 0x00000d2000007944 */ /* 0x01cfea0003c00000 */
[----:B------:R-:W-:Y:S01]  /*1e470*/  IMAD.MOV.U32 R6, RZ, RZ, R0 ;  /* 0x000000ffff067224 */ /* 0x000fe200078e0000 */
[----:B------:R-:W-:Y:S01]  /*1e480*/  MOV R3, 0x3 ;  /* 0x0000000300037802 */ /* 0x000fe20000000f00 */
[----:B------:R-:W-:Y:S01]  /*1e490*/  IMAD.MOV.U32 R5, RZ, RZ, R13 ;  /* 0x000000ffff057224 */ /* 0x000fe200078e000d */
[----:B------:R-:W-:-:S02]  /*1e4a0*/  MOV R0, 0x1c1f ;  /* 0x00001c1f00007802 */ /* 0x000fc40000000f00 */
[----:B------:R-:W-:Y:S02]  /*1e4b0*/  MOV R2, 0x1e4d0 ;  /* 0x0001e4d000027802 */ /* 0x000fe40000000f00 */
[----:B------:R-:W-:Y:S05]  /*1e4c0*/  CALL.REL.NOINC `($__internal_49_$__cuda_sm70_shflsync_idx_p) ;  /* 0x00000cc000007944 */ /* 0x000fea0003c00000 */
[----:B------:R-:W-:Y:S05]  /*1e4d0*/  BRA `(.L_x_2826) ;  /* 0xffffc16000007947 */ /* 0x000fea000383ffff */
.L_x_2760:
[----:B------:R-:W-:Y:S01]  /*1e4e0*/  IMAD.MOV.U32 R5, RZ, RZ, R17 ;  /* 0x000000ffff057224 */ /* 0x000fe200078e0011 */
[----:B------:R-:W-:Y:S01]  /*1e4f0*/  MOV R3, RZ ;  /* 0x000000ff00037202 */ /* 0x000fe20000000f00 */
[----:B------:R-:W-:Y:S01]  /*1e500*/  IMAD.MOV.U32 R0, RZ, RZ, 0x1c1f ;  /* 0x00001c1fff007424 */ /* 0x000fe200078e00ff */
[----:B------:R-:W-:Y:S02]  /*1e510*/  MOV R2, 0x1e530 ;  /* 0x0001e53000027802 */ /* 0x000fe40000000f00 */
[----:B------:R-:W-:Y:S05]  /*1e520*/  CALL.REL.NOINC `($__internal_49_$__cuda_sm70_shflsync_idx_p) ;  /* 0x00000c6000007944 */ /* 0x000fea0003c00000 */
[----:B------:R-:W-:Y:S01]  /*1e530*/  MOV R4, R0 ;  /* 0x0000000000047202 */ /* 0x000fe20000000f00 */
[----:B------:R-:W-:Y:S05]  /*1e540*/  BRA `(.L_x_2827) ;  /* 0xffffc47000007947 */ /* 0x000fea000383ffff */
.L_x_2761:
[----:B------:R-:W-:Y:S01]  /*1e550*/  IMAD.MOV.U32 R5, RZ, RZ, R25 ;  /* 0x000000ffff057224 */ /* 0x000fe200078e0019 */
[----:B------:R-:W-:Y:S01]  /*1e560*/  MOV R3, RZ ;  /* 0x000000ff00037202 */ /* 0x000fe20000000f00 */
[----:B------:R-:W-:Y:S01]  /*1e570*/  IMAD.MOV.U32 R0, RZ, RZ, 0x1c1f ;  /* 0x00001c1fff007424 */ /* 0x000fe200078e00ff */
[----:B------:R-:W-:Y:S02]  /*1e580*/  MOV R2, 0x1e5a0 ;  /* 0x0001e5a000027802 */ /* 0x000fe40000000f00 */
[----:B-12---:R-:W-:Y:S05]  /*1e590*/  CALL.REL.NOINC `($__internal_49_$__cuda_sm70_shflsync_idx_p) ;  /* 0x00000bf000007944 */ /* 0x006fea0003c00000 */
[----:B------:R-:W-:Y:S05]  /*1e5a0*/  BRA `(.L_x_2828) ;  /* 0xffffc43000007947 */ /* 0x000fea000383ffff */
.L_x_2764:
[----:B------:R-:W-:Y:S01]  /*1e5b0*/  IMAD.MOV.U32 R5, RZ, RZ, R17 ;  /* 0x000000ffff057224 */ /* 0x000fe200078e0011 */
[----:B----4-:R-:W-:Y:S01]  /*1e5c0*/  MOV R3, 0x1 ;  /* 0x0000000100037802 */ /* 0x010fe20000000f00 */
[----:B------:R-:W-:Y:S01]  /*1e5d0*/  IMAD.MOV.U32 R0, RZ, RZ, 0x1c1f ;  /* 0x00001c1fff007424 */ /* 0x000fe200078e00ff */
[----:B------:R-:W-:-:S02]  /*1e5e0*/  MOV R2, 0x1e600 ;  /* 0x0001e60000027802 */ /* 0x000fc40000000f00 */
[----:B-123--:R-:W-:Y:S05]  /*1e5f0*/  CALL.REL.NOINC `($__internal_49_$__cuda_sm70_shflsync_idx_p) ;  /* 0x00000b9000007944 */ /* 0x00efea0003c00000 */
[----:B------:R-:W-:Y:S01]  /*1e600*/  IMAD.MOV.U32 R4, RZ, RZ, R0 ;  /* 0x000000ffff047224 */ /* 0x000fe200078e0000 */
[----:B------:R-:W-:Y:S01]  /*1e610*/  MOV R3, 0x1 ;  /* 0x0000000100037802 */ /* 0x000fe20000000f00 */
[----:B------:R-:W-:Y:S01]  /*1e620*/  IMAD.MOV.U32 R5, RZ, RZ, R25 ;  /* 0x000000ffff057224 */ /* 0x000fe200078e0019 */
[----:B------:R-:W-:-:S02]  /*1e630*/  MOV R0, 0x1c1f ;  /* 0x00001c1f00007802 */ /* 0x000fc40000000f00 */
[----:B------:R-:W-:Y:S02]  /*1e640*/  MOV R2, 0x1e660 ;  /* 0x0001e66000027802 */ /* 0x000fe40000000f00 */
[----:B------:R-:W-:Y:S05]  /*1e650*/  CALL.REL.NOINC `($__internal_49_$__cuda_sm70_shflsync_idx_p) ;  /* 0x00000b3000007944 */ /* 0x000fea0003c00000 */
[----:B------:R-:W-:Y:S05]  /*1e660*/  BRA `(.L_x_2829) ;  /* 0xffffc85000007947 */ /* 0x000fea000383ffff */
.L_x_2767:
[----:B------:R-:W-:Y:S01]  /*1e670*/  IMAD.MOV.U32 R5, RZ, RZ, R17 ;  /* 0x000000ffff057224 */ /* 0x000fe200078e0011 */
[----:B----4-:R-:W-:Y:S01]  /*1e680*/  MOV R3, 0x2 ;  /* 0x0000000200037802 */ /* 0x010fe20000000f00 */
[----:B------:R-:W-:Y:S01]  /*1e690*/  IMAD.MOV.U32 R0, RZ, RZ, 0x1c1f ;  /* 0x00001c1fff007424 */ /* 0x000fe200078e00ff */
[----:B------:R-:W-:Y:S02]  /*1e6a0*/  MOV R2, 0x1e6c0 ;  /* 0x0001e6c000027802 */ /* 0x000fe40000000f00 */
[----:B-123--:R-:W-:Y:S05]  /*1e6b0*/  CALL.REL.NOINC `($__internal_49_$__cuda_sm70_shflsync_idx_p) ;  /* 0x00000ad000007944 */ /* 0x00efea0003c00000 */
[----:B------:R-:W-:Y:S01]  /*1e6c0*/  MOV R4, R0 ;  /* 0x0000000000047202 */ /* 0x000fe20000000f00 */
[----:B------:R-:W-:Y:S05]  /*1e6d0*/  BRA `(.L_x_2830) ;  /* 0xffffcb4000007947 */ /* 0x000fea000383ffff */
.L_x_2768:
[----:B------:R-:W-:Y:S01]  /*1e6e0*/  IMAD.MOV.U32 R5, RZ, RZ, R25 ;  /* 0x000000ffff057224 */ /* 0x000fe200078e0019 */
[----:B----4-:R-:W-:Y:S01]  /*1e6f0*/  MOV R3, 0x2 ;  /* 0x0000000200037802 */ /* 0x010fe20000000f00 */
[----:B------:R-:W-:Y:S01]  /*1e700*/  IMAD.MOV.U32 R0, RZ, RZ, 0x1c1f ;  /* 0x00001c1fff007424 */ /* 0x000fe200078e00ff */
[----:B------:R-:W-:Y:S02]  /*1e710*/  MOV R2, 0x1e730 ;  /* 0x0001e73000027802 */ /* 0x000fe40000000f00 */
[----:B-123--:R-:W-:Y:S05]  /*1e720*/  CALL.REL.NOINC `($__internal_49_$__cuda_sm70_shflsync_idx_p) ;  /* 0x00000a6000007944 */ /* 0x00efea0003c00000 */
[----:B------:R-:W-:Y:S05]  /*1e730*/  BRA `(.L_x_2831) ;  /* 0xffffcb0000007947 */ /* 0x000fea000383ffff */
.L_x_2771:
[----:B------:R-:W-:Y:S01]  /*1e740*/  IMAD.MOV.U32 R5, RZ, RZ, R17 ;  /* 0x000000ffff057224 */ /* 0x000fe200078e0011 */
[----:B--2---:R-:W-:Y:S01]  /*1e750*/  MOV R3, 0x3 ;  /* 0x0000000300037802 */ /* 0x004fe20000000f00 */
[----:B-1----:R-:W-:Y:S01]  /*1e760*/  IMAD.MOV.U32 R0, RZ, RZ, 0x1c1f ;  /* 0x00001c1fff007424 */ /* 0x002fe200078e00ff */
[----:B------:R-:W-:-:S02]  /*1e770*/  MOV R2, 0x1e790 ;  /* 0x0001e79000027802 */ /* 0x000fc40000000f00 */
[----:B---34-:R-:W-:Y:S05]  /*1e780*/  CALL.REL.NOINC `($__internal_49_$__cuda_sm70_shflsync_idx_p) ;  /* 0x00000a0000007944 */ /* 0x018fea0003c00000 */
[----:B------:R-:W-:Y:S01]  /*1e790*/  IMAD.MOV.U32 R4, RZ, RZ, R0 ;  /* 0x000000ffff047224 */ /* 0x000fe200078e0000 */
[----:B------:R-:W-:Y:S01]  /*1e7a0*/  MOV R3, 0x3 ;  /* 0x0000000300037802 */ /* 0x000fe20000000f00 */
[----:B------:R-:W-:Y:S01]  /*1e7b0*/  IMAD.MOV.U32 R5, RZ, RZ, R25 ;  /* 0x000000ffff057224 */ /* 0x000fe200078e0019 */
[----:B------:R-:W-:-:S02]  /*1e7c0*/  MOV R0, 0x1c1f ;  /* 0x00001c1f00007802 */ /* 0x000fc40000000f00 */
[----:B------:R-:W-:Y:S02]  /*1e7d0*/  MOV R2, 0x1e7f0 ;  /* 0x0001e7f000027802 */ /* 0x000fe40000000f00 */
[----:B------:R-:W-:Y:S05]  /*1e7e0*/  CALL.REL.NOINC `($__internal_49_$__cuda_sm70_shflsync_idx_p) ;  /* 0x000009a000007944 */ /* 0x000fea0003c00000 */
[----:B------:R-:W-:Y:S05]  /*1e7f0*/  BRA `(.L_x_2832) ;  /* 0xffffcdd000007947 */ /* 0x000fea000383ffff */
.L_x_2775:
[----:B------:R-:W-:Y:S01]  /*1e800*/  IMAD.MOV.U32 R5, RZ, RZ, R9 ;  /* 0x000000ffff057224 */ /* 0x000fe200078e0009 */
[----:B------:R-:W-:Y:S01]  /*1e810*/  MOV R3, RZ ;  /* 0x000000ff00037202 */ /* 0x000fe20000000f00 */
[----:B------:R-:W-:Y:S01]  /*1e820*/  IMAD.MOV.U32 R0, RZ, RZ, 0x1c1f ;  /* 0x00001c1fff007424 */ /* 0x000fe200078e00ff */
[----:B------:R-:W-:Y:S02]  /*1e830*/  MOV R2, 0x1e850 ;  /* 0x0001e85000027802 */ /* 0x000fe40000000f00 */
[----:B------:R-:W-:Y:S05]  /*1e840*/  CALL.REL.NOINC `($__internal_49_$__cuda_sm70_shflsync_idx_p) ;  /* 0x0000094000007944 */ /* 0x000fea0003c00000 */
[----:B------:R-:W-:Y:S01]  /*1e850*/  MOV R8, R0 ;  /* 0x0000000000087202 */ /* 0x000fe20000000f00 */
[----:B------:R-:W-:Y:S05]  /*1e860*/  BRA `(.L_x_2833) ;  /* 0xffffd8b000007947 */ /* 0x000fea000383ffff */
.L_x_2776:
[----:B------:R-:W-:Y:S01]  /*1e870*/  IMAD.MOV.U32 R5, RZ, RZ, R12 ;  /* 0x000000ffff057224 */ /* 0x000fe200078e000c */
[----:B------:R-:W-:Y:S01]  /*1e880*/  MOV R3, RZ ;  /* 0x000000ff00037202 */ /* 0x000fe20000000f00 */
[----:B------:R-:W-:Y:S01]  /*1e890*/  IMAD.MOV.U32 R0, RZ, RZ, 0x1c1f ;  /* 0x00001c1fff007424 */ /* 0x000fe200078e00ff */
[----:B------:R-:W-:Y:S02]  /*1e8a0*/  MOV R2, 0x1e8c0 ;  /* 0x0001e8c000027802 */ /* 0x000fe40000000f00 */
[----:B-12---:R-:W-:Y:S05]  /*1e8b0*/  CALL.REL.NOINC `($__internal_49_$__cuda_sm70_shflsync_idx_p) ;  /* 0x000008d000007944 */ /* 0x006fea0003c00000 */
[----:B------:R-:W-:Y:S05]  /*1e8c0*/  BRA `(.L_x_2834) ;  /* 0xffffd87000007947 */ /* 0x000fea000383ffff */
.L_x_2779:
[----:B--2---:R-:W-:Y:S01]  /*1e8d0*/  IMAD.MOV.U32 R5, RZ, RZ, R9 ;  /* 0x000000ffff057224 */ /* 0x004fe200078e0009 */
[----:B------:R-:W-:Y:S01]  /*1e8e0*/  MOV R3, 0x1 ;  /* 0x0000000100037802 */ /* 0x000fe20000000f00 */
        /* <DEDUP_REMOVED lines=10> */
.L_x_2782:
[----:B-1----:R-:W-:Y:S01]  /*1e990*/  IMAD.MOV.U32 R5, RZ, RZ, R9 ;  /* 0x000000ffff057224 */ /* 0x002fe200078e0009 */
[----:B------:R-:W-:Y:S01]  /*1e9a0*/  MOV R3, 0x2 ;  /* 0x0000000200037802 */ /* 0x000fe20000000f00 */
[----:B----4-:R-:W-:Y:S01]  /*1e9b0*/  IMAD.MOV.U32 R0, RZ, RZ, 0x1c1f ;  /* 0x00001c1fff007424 */ /* 0x010fe200078e00ff */
[----:B------:R-:W-:Y:S02]  /*1e9c0*/  MOV R2, 0x1e9e0 ;  /* 0x0001e9e000027802 */ /* 0x000fe40000000f00 */
[----:B--23--:R-:W-:Y:S05]  /*1e9d0*/  CALL.REL.NOINC `($__internal_49_$__cuda_sm70_shflsync_idx_p) ;  /* 0x000007b000007944 */ /* 0x00cfea0003c00000 */
[----:B------:R-:W-:Y:S01]  /*1e9e0*/  MOV R8, R0 ;  /* 0x0000000000087202 */ /* 0x000fe20000000f00 */
[----:B------:R-:W-:Y:S05]  /*1e9f0*/  BRA `(.L_x_2836) ;  /* 0xffffda5000007947 */ /* 0x000fea000383ffff */
.L_x_2783:
[----:B------:R-:W-:Y:S01]  /*1ea00*/  IMAD.MOV.U32 R5, RZ, RZ, R12 ;  /* 0x000000ffff057224 */ /* 0x000fe200078e000c */
[----:B------:R-:W-:Y:S01]  /*1ea10*/  MOV R3, 0x2 ;  /* 0x0000000200037802 */ /* 0x000fe20000000f00 */
[----:B----4-:R-:W-:Y:S01]  /*1ea20*/  IMAD.MOV.U32 R0, RZ, RZ, 0x1c1f ;  /* 0x00001c1fff007424 */ /* 0x010fe200078e00ff */
[----:B------:R-:W-:Y:S02]  /*1ea30*/  MOV R2, 0x1ea50 ;  /* 0x0001ea5000027802 */ /* 0x000fe40000000f00 */
[----:B-123--:R-:W-:Y:S05]  /*1ea40*/  CALL.REL.NOINC `($__internal_49_$__cuda_sm70_shflsync_idx_p) ;  /* 0x0000074000007944 */ /* 0x00efea0003c00000 */
[----:B------:R-:W-:Y:S05]  /*1ea50*/  BRA `(.L_x_2837) ;  /* 0xffffda1000007947 */ /* 0x000fea000383ffff */
.L_x_2786:
[----:B-1----:R-:W-:Y:S01]  /*1ea60*/  IMAD.MOV.U32 R5, RZ, RZ, R9 ;  /* 0x000000ffff057224 */ /* 0x002fe200078e0009 */
[----:B------:R-:W-:Y:S01]  /*1ea70*/  MOV R3, 0x3 ;  /* 0x0000000300037802 */ /* 0x000fe20000000f00 */
        /* <DEDUP_REMOVED lines=10> */
.L_x_2788:
[----:B------:R-:W-:Y:S01]  /*1eb20*/  IMAD.MOV.U32 R5, RZ, RZ, R74 ;  /* 0x000000ffff057224 */ /* 0x000fe200078e004a */
[----:B------:R-:W-:Y:S01]  /*1eb30*/  MOV R3, RZ ;  /* 0x000000ff00037202 */ /* 0x000fe20000000f00 */
[----:B------:R-:W-:Y:S01]  /*1eb40*/  IMAD.MOV.U32 R0, RZ, RZ, 0x1f ;  /* 0x0000001fff007424 */ /* 0x000fe200078e00ff */
[----:B------:R-:W-:Y:S02]  /*1eb50*/  MOV R2, 0x1eb70 ;  /* 0x0001eb7000027802 */ /* 0x000fe40000000f00 */
[----:B--2---:R-:W-:Y:S05]  /*1eb60*/  CALL.REL.NOINC `($__internal_49_$__cuda_sm70_shflsync_idx_p) ;  /* 0x0000062000007944 */ /* 0x004fea0003c00000 */
[----:B------:R-:W-:Y:S01]  /*1eb70*/  MOV R9, R0 ;  /* 0x0000000000097202 */ /* 0x000fe20000000f00 */
[----:B------:R-:W-:Y:S05]  /*1eb80*/  BRA `(.L_x_2839) ;  /* 0xffffdcb000007947 */ /* 0x000fea000383ffff */
.L_x_2789:
[----:B------:R-:W-:Y:S01]  /*1eb90*/  IMAD.MOV.U32 R5, RZ, RZ, R74 ;  /* 0x000000ffff057224 */ /* 0x000fe200078e004a */
[----:B------:R-:W-:Y:S01]  /*1eba0*/  MOV R3, 0x1 ;  /* 0x0000000100037802 */ /* 0x000fe20000000f00 */
[----:B------:R-:W-:Y:S01]  /*1ebb0*/  IMAD.MOV.U32 R0, RZ, RZ, 0x1f ;  /* 0x0000001fff007424 */ /* 0x000fe200078e00ff */
[----:B------:R-:W-:Y:S02]  /*1ebc0*/  MOV R2, 0x1ebe0 ;  /* 0x0001ebe000027802 */ /* 0x000fe40000000f00 */
[----:B-12---:R-:W-:Y:S05]  /*1ebd0*/  CALL.REL.NOINC `($__internal_49_$__cuda_sm70_shflsync_idx_p) ;  /* 0x000005b000007944 */ /* 0x006fea0003c00000 */
[----:B------:R-:W-:Y:S01]  /*1ebe0*/  MOV R8, R0 ;  /* 0x0000000000087202 */ /* 0x000fe20000000f00 */
[----:B------:R-:W-:Y:S05]  /*1ebf0*/  BRA `(.L_x_2840) ;  /* 0xffffdc6000007947 */ /* 0x000fea000383ffff */
.L_x_2790:
[----:B------:R-:W-:Y:S02]  /*1ec00*/  MOV R2, 0x1 ;  /* 0x0000000100027802 */ /* 0x000fe40000000f00 */
[----:B------:R-:W-:-:S02]  /*1ec10*/  MOV R3, 0x1ec30 ;  /* 0x0001ec3000037802 */ /* 0x000fc40000000f00 */
[----:B-1234-:R-:W-:Y:S05]  /*1ec20*/  CALL.REL.NOINC `($__internal_50_$__cuda_sm70_shflsync_up_p) ;  /* 0x000005b000007944 */ /* 0x01efea0003c00000 */
[----:B------:R-:W-:Y:S05]  /*1ec30*/  BRA `(.L_x_2841) ;  /* 0xffffdd5000007947 */ /* 0x000fea000383ffff */
.L_x_2791:
[----:B------:R-:W-:Y:S02]  /*1ec40*/  MOV R2, 0x2 ;  /* 0x0000000200027802 */ /* 0x000fe40000000f00 */
[----:B------:R-:W-:-:S02]  /*1ec50*/  MOV R3, 0x1ec70 ;  /* 0x0001ec7000037802 */ /* 0x000fc40000000f00 */
[----:B--2-4-:R-:W-:Y:S05]  /*1ec60*/  CALL.REL.NOINC `($__internal_50_$__cuda_sm70_shflsync_up_p) ;  /* 0x0000057000007944 */ /* 0x014fea0003c00000 */
        /* <DEDUP_REMOVED lines=23> */
.L_x_2795:
[----:B------:R-:W-:Y:S02]  /*1ede0*/  MOV R2, 0x1 ;  /* 0x0000000100027802 */ /* 0x000fe40000000f00 */
[----:B------:R-:W-:Y:S02]  /*1edf0*/  MOV R3, 0x1ee10 ;  /* 0x0001ee1000037802 */ /* 0x000fe40000000f00 */
[----:B------:R-:W-:Y:S05]  /*1ee00*/  CALL.REL.NOINC `($__internal_50_$__cuda_sm70_shflsync_up_p) ;  /* 0x000003d000007944 */ /* 0x000fea0003c00000 */
[----:B------:R-:W-:Y:S01]  /*1ee10*/  MOV R2, R4 ;  /* 0x0000000400027202 */ /* 0x000fe20000000f00 */
[----:B------:R-:W-:Y:S05]  /*1ee20*/  BRA `(.L_x_2843) ;  /* 0xffffddc000007947 */ /* 0x000fea000383ffff */
.L_x_2796:
        /* <DEDUP_REMOVED lines=26> */
.L_x_2798:
[----:B------:R-:W-:Y:S02]  /*1efd0*/  SEL R0, RZ, 0x1, P0 ;  /* 0x00000001ff007807 */ /* 0x000fe40000000000 */
[----:B------:R-:W-:Y:S02]  /*1efe0*/  MOV R2, 0x1f000 ;  /* 0x0001f00000027802 */ /* 0x000fe40000000f00 */
[----:B-1----:R-:W-:Y:S05]  /*1eff0*/  CALL.REL.NOINC `($__internal_51_$__cuda_sm70_votesync_ballot) ;  /* 0x0000025000007944 */ /* 0x002fea0003c00000 */
[----:B------:R-:W-:Y:S01]  /*1f000*/  MOV R12, R0 ;  /* 0x00000000000c7202 */ /* 0x000fe20000000f00 */
[----:B------:R-:W-:Y:S05]  /*1f010*/  BRA `(.L_x_2845) ;  /* 0xffffdd6000007947 */ /* 0x000fea000383ffff */
.L_x_2799:
[----:B------:R-:W-:Y:S01]  /*1f020*/  IMAD.MOV.U32 R5, RZ, RZ, R6 ;  /* 0x000000ffff057224 */ /* 0x000fe200078e0006 */
[----:B------:R-:W-:Y:S01]  /*1f030*/  MOV R3, R8 ;  /* 0x0000000800037202 */ /* 0x000fe20000000f00 */
[----:B--2---:R-:W-:Y:S01]  /*1f040*/  IMAD.MOV.U32 R0, RZ, RZ, 0x1f ;  /* 0x0000001fff007424 */ /* 0x004fe200078e00ff */
[----:B------:R-:W-:Y:S02]  /*1f050*/  MOV R2, 0x1f070 ;  /* 0x0001f07000027802 */ /* 0x000fe40000000f00 */
[----:B-1----:R-:W-:Y:S05]  /*1f060*/  CALL.REL.NOINC `($__internal_49_$__cuda_sm70_shflsync_idx_p) ;  /* 0x0000012000007944 */ /* 0x002fea0003c00000 */
[----:B------:R-:W-:Y:S01]  /*1f070*/  IMAD.MOV.U32 R10, RZ, RZ, R0 ;  /* 0x000000ffff0a7224 */ /* 0x000fe200078e0000 */
[----:B------:R-:W-:Y:S01]  /*1f080*/  MOV R3, R8 ;  /* 0x0000000800037202 */ /* 0x000fe20000000f00 */
[----:B------:R-:W-:Y:S01]  /*1f090*/  IMAD.MOV.U32 R5, RZ, RZ, R7 ;  /* 0x000000ffff057224 */ /* 0x000fe200078e0007 */
[----:B------:R-:W-:Y:S02]  /*1f0a0*/  MOV R0, 0x1f ;  /* 0x0000001f00007802 */ /* 0x000fe40000000f00 */
[----:B------:R-:W-:-:S02]  /*1f0b0*/  MOV R2, 0x1f0d0 ;  /* 0x0001f0d000027802 */ /* 0x000fc40000000f00 */
[----:B------:R-:W-:Y:S05]  /*1f0c0*/  CALL.REL.NOINC `($__internal_49_$__cuda_sm70_shflsync_idx_p) ;  /* 0x000000c000007944 */ /* 0x000fea0003c00000 */
[----:B------:R-:W-:Y:S01]  /*1f0d0*/  MOV R7, R0 ;  /* 0x0000000000077202 */ /* 0x000fe20000000f00 */
[----:B------:R-:W-:Y:S05]  /*1f0e0*/  BRA `(.L_x_2846) ;  /* 0xffffdd0000007947 */ /* 0x000fea000383ffff */
.L_x_2802:
[----:B------:R-:W-:Y:S01]  /*1f0f0*/  IMAD.MOV.U32 R5, RZ, RZ, R4 ;  /* 0x000000ffff057224 */ /* 0x000fe200078e0004 */
[----:B--2---:R-:W-:-:S02]  /*1f100*/  MOV R0, 0x1f ;  /* 0x0000001f00007802 */ /* 0x004fc40000000f00 */
[----:B------:R-:W-:Y:S02]  /*1f110*/  MOV R2, 0x1f130 ;  /* 0x0001f13000027802 */ /* 0x000fe40000000f00 */
[----:B-1-34-:R-:W-:Y:S05]  /*1f120*/  CALL.REL.NOINC `($__internal_49_$__cuda_sm70_shflsync_idx_p) ;  /* 0x0000006000007944 */ /* 0x01afea0003c00000 */
[----:B------:R-:W-:Y:S01]  /*1f130*/  MOV R13, R0 ;  /* 0x00000000000d7202 */ /* 0x000fe20000000f00 */
[----:B------:R-:W-:Y:S05]  /*1f140*/  BRA `(.L_x_2801) ;  /* 0xffffdd0000007947 */ /* 0x000fea000383ffff */
        .weak           $__internal_48_$__cuda_sm70_shflsync_bfly_p
        .type           $__internal_48_$__cuda_sm70_shflsync_bfly_p,@function
        .size           $__internal_48_$__cuda_sm70_shflsync_bfly_p,($__internal_49_$__cuda_sm70_shflsync_idx_p - $__internal_48_$__cuda_sm70_shflsync_bfly_p)
$__internal_48_$__cuda_sm70_shflsync_bfly_p:
[----:B------:R-:W-:Y:S04]  /*1f150*/  WARPSYNC R8 ;  /* 0x0000000800007348 */ /* 0x000fe80003800000 */
[----:B------:R1:W2:Y:S02]  /*1f160*/  SHFL.BFLY PT, R0, R0, R3, R9 ;  /* 0x0c00000300007389 */ /* 0x0002a400000e0009 */
[----:B-1----:R-:W-:-:S04]  /*1f170*/  MOV R3, 0x0 ;  /* 0x0000000000037802 */ /* 0x002fc80000000f00 */
[----:B--2---:R-:W-:Y:S05]  /*1f180*/  RET.REL.NODEC R2 `(_ZN7cutlass13device_kernelIN5flash19enable_sm80_to_sm89INS1_16FlashAttnFwdSm80INS1_25CollectiveMainloopFwdSm80ILi4ELi1ELb0EN4cute5tupleIJNS5_1CILi128EEENS7_ILi48EEENS7_ILi96EEEEEELi96ENS_10bfloat16_tEfNS_4arch4Sm80ELb1ELb0ELb0ELb1ELb0ELb1ELb1ELb1EEENS1_21CollectiveEpilogueFwdINS6_IJS8_SA_S9_EEENS6_IJNS7_ILi1EEESI_SI_EEESC_SE_Li128ELb1ELb1ELb1ELb0EEENS1_36VarlenDynamicPersistentTileSchedulerILi128ELi48ELi128ELi128ELb1ELb1ELb0ELb1ELb1ELb1EEEEEEEEEvNT_6ParamsE) ;  /* 0xfffe0e7002007950 */ /* 0x004fea0003c3ffff */
        .weak           $__internal_49_$__cuda_sm70_shflsync_idx_p
        .type           $__internal_49_$__cuda_sm70_shflsync_idx_p,@function
        .size           $__internal_49_$__cuda_sm70_shflsync_idx_p,($__internal_50_$__cuda_sm70_shflsync_up_p - $__internal_49_$__cuda_sm70_shflsync_idx_p)
$__internal_49_$__cuda_sm70_shflsync_idx_p:
[----:B------:R-:W-:-:S04]  /*1f190*/  MOV R75, 0xffffffff ;  /* 0xffffffff004b7802 */ /* 0x000fc80000000f00 */
[----:B------:R-:W-:Y:S04]  /*1f1a0*/  WARPSYNC R75 ;  /* 0x0000004b00007348 */ /* 0x000fe80003800000 */
[----:B------:R1:W2:Y:S02]  /*1f1b0*/  SHFL.IDX PT, R0, R5, R3, R0 ;  /* 0x0000000305007389 */ /* 0x0002a400000e0000 */
[----:B-1----:R-:W-:-:S04]  /*1f1c0*/  MOV R3, 0x0 ;  /* 0x0000000000037802 */ /* 0x002fc80000000f00 */
[----:B--2---:R-:W-:Y:S05]  /*1f1d0*/  RET.REL.NODEC R2 `(_ZN7cutlass13device_kernelIN5flash19enable_sm80_to_sm89INS1_16FlashAttnFwdSm80INS1_25CollectiveMainloopFwdSm80ILi4ELi1ELb0EN4cute5tupleIJNS5_1CILi128EEENS7_ILi48EEENS7_ILi96EEEEEELi96ENS_10bfloat16_tEfNS_4arch4Sm80ELb1ELb0ELb0ELb1ELb0ELb1ELb1ELb1EEENS1_21CollectiveEpilogueFwdINS6_IJS8_SA_S9_EEENS6_IJNS7_ILi1EEESI_SI_EEESC_SE_Li128ELb1ELb1ELb1ELb0EEENS1_36VarlenDynamicPersistentTileSchedulerILi128ELi48ELi128ELi128ELb1ELb1ELb0ELb1ELb1ELb1EEEEEEEEEvNT_6ParamsE) ;  /* 0xfffe0e2002007950 */ /* 0x004fea0003c3ffff */
        .weak           $__internal_50_$__cuda_sm70_shflsync_up_p
        .type           $__internal_50_$__cuda_sm70_shflsync_up_p,@function
        .size           $__internal_50_$__cuda_sm70_shflsync_up_p,($__internal_51_$__cuda_sm70_votesync_ballot - $__internal_50_$__cuda_sm70_shflsync_up_p)
$__internal_50_$__cuda_sm70_shflsync_up_p:
[----:B------:R-:W-:Y:S02]  /*1f1e0*/  IMAD.MOV.U32 R4, RZ, RZ, RZ ;  /* 0x000000ffff047224 */ /* 0x000fe400078e00ff */
[----:B------:R-:W-:-:S04]  /*1f1f0*/  IMAD.MOV.U32 R10, RZ, RZ, -0x1 ;  /* 0xffffffffff0a7424 */ /* 0x000fc800078e00ff */
[----:B------:R-:W-:Y:S04]  /*1f200*/  WARPSYNC R10 ;  /* 0x0000000a00007348 */ /* 0x000fe80003800000 */
[----:B------:R1:W2:Y:S02]  /*1f210*/  SHFL.UP PT, R4, R0, R2, R4 ;  /* 0x0400000200047389 */ /* 0x0002a400000e0004 */
[----:B-1----:R-:W-:Y:S02]  /*1f220*/  MOV R2, R3 ;  /* 0x0000000300027202 */ /* 0x002fe40000000f00 */
[----:B------:R-:W-:-:S04]  /*1f230*/  MOV R3, 0x0 ;  /* 0x0000000000037802 */ /* 0x000fc80000000f00 */
[----:B--2---:R-:W-:Y:S05]  /*1f240*/  RET.REL.NODEC R2 `(_ZN7cutlass13device_kernelIN5flash19enable_sm80_to_sm89INS1_16FlashAttnFwdSm80INS1_25CollectiveMainloopFwdSm80ILi4ELi1ELb0EN4cute5tupleIJNS5_1CILi128EEENS7_ILi48EEENS7_ILi96EEEEEELi96ENS_10bfloat16_tEfNS_4arch4Sm80ELb1ELb0ELb0ELb1ELb0ELb1ELb1ELb1EEENS1_21CollectiveEpilogueFwdINS6_IJS8_SA_S9_EEENS6_IJNS7_ILi1EEESI_SI_EEESC_SE_Li128ELb1ELb1ELb1ELb0EEENS1_36VarlenDynamicPersistentTileSchedulerILi128ELi48ELi128ELi128ELb1ELb1ELb0ELb1ELb1ELb1EEEEEEEEEvNT_6ParamsE) ;  /* 0xfffe0db002007950 */ /* 0x004fea0003c3ffff */
        .weak           $__internal_51_$__cuda_sm70_votesync_ballot
        .type           $__internal_51_$__cuda_sm70_votesync_ballot,@function
        .size           $__internal_51_$__cuda_sm70_votesync_ballot,(.L_x_2913 - $__internal_51_$__cuda_sm70_votesync_ballot)
$__internal_51_$__cuda_sm70_votesync_ballot:
[----:B------:R-:W-:Y:S01]  /*1f250*/  ISETP.NE.U32.AND P0, PT, R0, 0x1, PT ;  /* 0x000000010000780c */ /* 0x000fe20003f05070 */
[----:B------:R-:W-:-:S04]  /*1f260*/  IMAD.MOV.U32 R3, RZ, RZ, -0x1 ;  /* 0xffffffffff037424 */ /* 0x000fc800078e00ff */
[----:B------:R-:W-:Y:S08]  /*1f270*/  WARPSYNC R3 ;  /* 0x0000000300007348 */ /* 0x000ff00003800000 */
[----:B------:R-:W-:-:S04]  /*1f280*/  VOTE.ANY R0, PT, !P0 ;  /* 0x0000000000007806 */ /* 0x000fc800040e0100 */
[----:B------:R-:W-:Y:S01]  /*1f290*/  LOP3.LUT R0, R0, R3, RZ, 0xc0, !PT ;  /* 0x0000000300007212 */ /* 0x000fe200078ec0ff */
[----:B------:R-:W-:-:S04]  /*1f2a0*/  IMAD.MOV.U32 R3, RZ, RZ, 0x0 ;  /* 0x00000000ff037424 */ /* 0x000fc800078e00ff */
[----:B------:R-:W-:Y:S05]  /*1f2b0*/  RET.REL.NODEC R2 `(_ZN7cutlass13device_kernelIN5flash19enable_sm80_to_sm89INS1_16FlashAttnFwdSm80INS1_25CollectiveMainloopFwdSm80ILi4ELi1ELb0EN4cute5tupleIJNS5_1CILi128EEENS7_ILi48EEENS7_ILi96EEEEEELi96ENS_10bfloat16_tEfNS_4arch4Sm80ELb1ELb0ELb0ELb1ELb0ELb1ELb1ELb1EEENS1_21CollectiveEpilogueFwdINS6_IJS8_SA_S9_EEENS6_IJNS7_ILi1EEESI_SI_EEESC_SE_Li128ELb1ELb1ELb1ELb0EEENS1_36VarlenDynamicPersistentTileSchedulerILi128ELi48ELi128ELi128ELb1ELb1ELb0ELb1ELb1ELb1EEEEEEEEEvNT_6ParamsE) ;  /* 0xfffe0d4002007950 */ /* 0x000fea0003c3ffff */
.L_x_2847:
        /* <DEDUP_REMOVED lines=12> */
.L_x_2913:


//--------------------- .nv.shared._ZN7cutlass13device_kernelIN5flash19enable_sm80_to_sm89INS1_16FlashAttnFwdSm80INS1_25CollectiveMainloopFwdSm80ILi4ELi1ELb0EN4cute5tupleIJNS5_1CILi128EEENS7_ILi64EEENS7_ILi96EEEEEELi96ENS_10bfloat16_tEfNS_4arch4Sm80ELb0ELb0ELb1ELb0ELb0ELb0ELb1ELb1EEENS1_21CollectiveEpilogueFwdINS6_IJS8_SA_S9_EEENS6_IJNS7_ILi1EEESI_SI_EEESC_SE_Li128ELb0ELb1ELb1ELb0EEENS1_19SingleTileSchedulerILb0ELb1ELb1ELi128EEEEEEEEEvNT_6ParamsE --------------------------
	.section	.nv.shared._ZN7cutlass13device_kernelIN5flash19enable_sm80_to_sm89INS1_16FlashAttnFwdSm80INS1_25CollectiveMainloopFwdSm80ILi4ELi1ELb0EN4cute5tupleIJNS5_1CILi128EEENS7_ILi64EEENS7_ILi96EEEEEELi96ENS_10bfloat16_tEfNS_4arch4Sm80ELb0ELb0ELb1ELb0ELb0ELb0ELb1ELb1EEENS1_21CollectiveEpilogueFwdINS6_IJS8_SA_S9_EEENS6_IJNS7_ILi1EEESI_SI_EEESC_SE_Li128ELb0ELb1ELb1ELb0EEENS1_19SingleTileSchedulerILb0ELb1ELb1ELi128EEEEEEEEEvNT_6ParamsE,"aw",@nobits
	.sectionflags	@""
	.align	16


//--------------------- .nv.global                --------------------------
	.section	.nv.global,"aw",@nobits
.nv.global:
	.type		_ZN82_INTERNAL_67ea0664_46_flash_fwd_hdim96_bf16_split_softcapall_sm80_cu_4022bc09_34494cute1_E,@object
	.size		_ZN82_INTERNAL_67ea0664_46_flash_fwd_hdim96_bf16_split_softcapall_sm80_cu_4022bc09_34494cute1_E,(_ZN82_INTERNAL_67ea0664_46_flash_fwd_hdim96_bf16_split_softcapall_sm80_cu_4022bc09_34494cuda3std3__45__cpo6cbeginE - _ZN82_INTERNAL_67ea0664_46_flash_fwd_hdim96_bf16_split_softcapall_sm80_cu_4022bc09_34494cute1_E)
_ZN82_INTERNAL_67ea0664_46_flash_fwd_hdim96_bf16_split_softcapall_sm80_cu_4022bc09_34494cute1_E:
	.zero		1
	.type		_ZN82_INTERNAL_67ea0664_46_flash_fwd_hdim96_bf16_split_softcapall_sm80_cu_4022bc09_34494cuda3std3__45__cpo6cbeginE,@object
	.size		_ZN82_INTERNAL_67ea0664_46_flash_fwd_hdim96_bf16_split_softcapall_sm80_cu_4022bc09_34494cuda3std3__45__cpo6cbeginE,(_ZN82_INTERNAL_67ea0664_46_flash_fwd_hdim96_bf16_split_softcapall_sm80_cu_4022bc09_34494cuda3std3__48in_placeE - _ZN82_INTERNAL_67ea0664_46_flash_fwd_hdim96_bf16_split_softcapall_sm80_cu_4022bc09_34494cuda3std3__45__cpo6cbeginE)
_ZN82_INTERNAL_67ea0664_46_flash_fwd_hdim96_bf16_split_softcapall_sm80_cu_4022bc09_34494cuda3std3__45__cpo6cbeginE:
	.zero		1
	.type		_ZN82_INTERNAL_67ea0664_46_flash_fwd_hdim96_bf16_split_softcapall_sm80_cu_4022bc09_34494cuda3std3__48in_placeE,@object
	.size		_ZN82_INTERNAL_67ea0664_46_flash_fwd_hdim96_bf16_split_softcapall_sm80_cu_4022bc09_34494cuda3std3__48in_placeE,(_ZN82_INTERNAL_67ea0664_46_flash_fwd_hdim96_bf16_split_softcapall_sm80_cu_4022bc09_34494cuda3std6ranges3__45__cpo9iter_moveE - _ZN82_INTERNAL_67ea0664_46_flash_fwd_hdim96_bf16_split_softcapall_sm80_cu_4022bc09_34494cuda3std3__48in_placeE)
_ZN82_INTERNAL_67ea0664_46_flash_fwd_hdim96_bf16_split_softcapall_sm80_cu_4022bc09_34494cuda3std3__48in_placeE:
	.zero		1
	.type		_ZN82_INTERNAL_67ea0664_46_flash_fwd_hdim96_bf16_split_softcapall_sm80_cu_4022bc09_34494cuda3std6ranges3__45__cpo9iter_moveE,@object
	.size		_ZN82_INTERNAL_67ea0664_46_flash_fwd_hdim96_bf16_split_softcapall_sm80_cu_4022bc09_34494cuda3std6ranges3__45__cpo9iter_moveE,(_ZN82_INTERNAL_67ea0664_46_flash_fwd_hdim96_bf16_split_softcapall_sm80_cu_4022bc09_34494cuda3std3__45__cpo5beginE - _ZN82_INTERNAL_67ea0664_46_flash_fwd_hdim96_bf16_split_softcapall_sm80_cu_4022bc09_34494cuda3std6ranges3__45__cpo9iter_moveE)
_ZN82_INTERNAL_67ea0664_46_flash_fwd_hdim96_bf16_split_softcapall_sm80_cu_4022bc09_34494cuda3std6ranges3__45__cpo9iter_moveE:
	.zero		1
	.type		_ZN82_INTERNAL_67ea0664_46_flash_fwd_hdim96_bf16_split_softcapall_sm80_cu_4022bc09_34494cuda3std3__45__cpo5beginE,@object
	.size		_ZN82_INTERNAL_67ea0664_46_flash_fwd_hdim96_bf16_split_softcapall_sm80_cu_4022bc09_34494cuda3std3__45__cpo5beginE,(_ZN82_INTERNAL_67ea0664_46_flash_fwd_hdim96_bf16_split_softcapall_sm80_cu_4022bc09_34494cuda3std3__484_GLOBAL__N__67ea0664_46_flash_fwd_hdim96_bf16_split_softcapall_sm80_cu_4022bc09_34496ignoreE - _ZN82_INTERNAL_67ea0664_46_flash_fwd_hdim96_bf16_split_softcapall_sm80_cu_4022bc09_34494cuda3std3__45__cpo5beginE)
_ZN82_INTERNAL_67ea0664_46_flash_fwd_hdim96_bf16_split_softcapall_sm80_cu_4022bc09_34494cuda3std3__45__cpo5beginE:
	.zero		1
	.type		_ZN82_INTERNAL_67ea0664_46_flash_fwd_hdim96_bf16_split_softcapall_sm80_cu_4022bc09_34494cuda3std3__484_GLOBAL__N__67ea0664_46_flash_fwd_hdim96_bf16_split_softcapall_sm80_cu_4022bc09_34496ignoreE,@object
	.size		_ZN82_INTERNAL_67ea0664_46_flash_fwd_hdim96_bf16_split_softcapall_sm80_cu_4022bc09_34494cuda3std3__484_GLOBAL__N__67ea0664_46_flash_fwd_hdim96_bf16_split_softcapall_sm80_cu_4022bc09_34496ignoreE,(_ZN82_INTERNAL_67ea0664_46_flash_fwd_hdim96_bf16_split_softcapall_sm80_cu_4022bc09_34494cute7productE - _ZN82_INTERNAL_67ea0664_46_flash_fwd_hdim96_bf16_split_softcapall_sm80_cu_4022bc09_34494cuda3std3__484_GLOBAL__N__67ea0664_46_flash_fwd_hdim96_bf16_split_softcapall_sm80_cu_4022bc09_34496ignoreE)
_ZN82_INTERNAL_67ea0664_46_flash_fwd_hdim96_bf16_split_softcapall_sm80_cu_4022bc09_34494cuda3std3__484_GLOBAL__N__67ea0664_46_flash_fwd_hdim96_bf16_split_softcapall_sm80_cu_4022bc09_34496ignoreE:
	.zero		1
	.type		_ZN82_INTERNAL_67ea0664_46_flash_fwd_hdim96_bf16_split_softcapall_sm80_cu_4022bc09_34494cute7productE,@object
	.size		_ZN82_INTERNAL_67ea0664_46_flash_fwd_hdim96_bf16_split_softcapall_sm80_cu_4022bc09_34494cute7productE,(_ZN82_INTERNAL_67ea0664_46_flash_fwd_hdim96_bf16_split_softcapall_sm80_cu_4022bc09_34494cuda3std3__45__cpo3endE - _ZN82_INTERNAL_67ea0664_46_flash_fwd_hdim96_bf16_split_softcapall_sm80_cu_4022bc09_34494cute7productE)
_ZN82_INTERNAL_67ea0664_46_flash_fwd_hdim96_bf16_split_softcapall_sm80_cu_4022bc09_34494cute7productE:
	.zero		1
	.type		_ZN82_INTERNAL_67ea0664_46_flash_fwd_hdim96_bf16_split_softcapall_sm80_cu_4022bc09_34494cuda3std3__45__cpo3endE,@object
	.size		_ZN82_INTERNAL_67ea0664_46_flash_fwd_hdim96_bf16_split_softcapall_sm80_cu_4022bc09_34494cuda3std3__45__cpo3endE,(_ZN82_INTERNAL_67ea0664_46_flash_fwd_hdim96_bf16_split_softcapall_sm80_cu_4022bc09_34494cuda3std3__419piecewise_constructE - _ZN82_INTERNAL_67ea0664_46_flash_fwd_hdim96_bf16_split_softcapall_sm80_cu_4022bc09_34494cuda3std3__45__cpo3endE)
_ZN82_INTERNAL_67ea0664_46_flash_fwd_hdim96_bf16_split_softcapall_sm80_cu_4022bc09_34494cuda3std3__45__cpo3endE:
	.zero		1
	.type		_ZN82_INTERNAL_67ea0664_46_flash_fwd_hdim96_bf16_split_softcapall_sm80_cu_4022bc09_34494cuda3std3__419piecewise_constructE,@object
	.size		_ZN82_INTERNAL_67ea0664_46_flash_fwd_hdim96_bf16_split_softcapall_sm80_cu_4022bc09_34494cuda3std3__419piecewise_constructE,(_ZN82_INTERNAL_67ea0664_46_flash_fwd_hdim96_bf16_split_softcapall_sm80_cu_4022bc09_34494cuda3std3__45__cpo4cendE - _ZN82_INTERNAL_67ea0664_46_flash_fwd_hdim96_bf16_split_softcapall_sm80_cu_4022bc09_34494cuda3std3__419piecewise_constructE)
_ZN82_INTERNAL_67ea0664_46_flash_fwd_hdim96_bf16_split_softcapall_sm80_cu_4022bc09_34494cuda3std3__419piecewise_constructE:
	.zero		1
	.type		_ZN82_INTERNAL_67ea0664_46_flash_fwd_hdim96_bf16_split_softcapall_sm80_cu_4022bc09_34494cuda3std3__45__cpo4cendE,@object
	.size		_ZN82_INTERNAL_67ea0664_46_flash_fwd_hdim96_bf16_split_softcapall_sm80_cu_4022bc09_34494cuda3std3__45__cpo4cendE,(_ZN82_INTERNAL_67ea0664_46_flash_fwd_hdim96_bf16_split_softcapall_sm80_cu_4022bc09_34494cuda3std6ranges3__45__cpo4swapE - _ZN82_INTERNAL_67ea0664_46_flash_fwd_hdim96_bf16_split_softcapall_sm80_cu_4022bc09_34494cuda3std3__45__cpo4cendE)
_ZN82_INTERNAL_67ea0664_46_flash_fwd_hdim96_bf16_split_softcapall_sm80_cu_4022bc09_34494cuda3std3__45__cpo4cendE:
	.zero		1
	.type		_ZN82_INTERNAL_67ea0664_46_flash_fwd_hdim96_bf16_split_softcapall_sm80_cu_4022bc09_34494cuda3std6ranges3__45__cpo4swapE,@object
	.size		_ZN82_INTERNAL_67ea0664_46_flash_fwd_hdim96_bf16_split_softcapall_sm80_cu_4022bc09_34494cuda3std6ranges3__45__cpo4swapE,(.L_7 - _ZN82_INTERNAL_67ea0664_46_flash_fwd_hdim96_bf16_split_softcapall_sm80_cu_4022bc09_34494cuda3std6ranges3__45__cpo4swapE)
_ZN82_INTERNAL_67ea0664_46_flash_fwd_hdim96_bf16_split_softcapall_sm80_cu_4022bc09_34494cuda3std6ranges3__45__cpo4swapE:
	.zero		1
.L_7:


//--------------------- .nv.shared._ZN7cutlass13device_kernelIN5flash19enable_sm80_to_sm89INS1_16FlashAttnFwdSm80INS1_25CollectiveMainloopFwdSm80ILi4ELi1ELb0EN4cute5tupleIJNS5_1CILi128EEENS7_ILi48EEENS7_ILi96EEEEEELi96ENS_10bfloat16_tEfNS_4arch4Sm80ELb0ELb0ELb1ELb1ELb0ELb0ELb1ELb1EEENS1_21CollectiveEpilogueFwdINS6_IJS8_SA_S9_EEENS6_IJNS7_ILi1EEESI_SI_EEESC_SE_Li128ELb1ELb1ELb1ELb0EEENS1_36VarlenDynamicPersistentTileSchedulerILi128ELi48ELi128ELi128ELb1ELb1ELb0ELb0ELb1ELb1EEEEEEEEEvNT_6ParamsE --------------------------
	.section	.nv.shared._ZN7cutlass13device_kernelIN5flash19enable_sm80_to_sm89INS1_16FlashAttnFwdSm80INS1_25CollectiveMainloopFwdSm80ILi4ELi1ELb0EN4cute5tupleIJNS5_1CILi128EEENS7_ILi48EEENS7_ILi96EEEEEELi96ENS_10bfloat16_tEfNS_4arch4Sm80ELb0ELb0ELb1ELb1ELb0ELb0ELb1ELb1EEENS1_21CollectiveEpilogueFwdINS6_IJS8_SA_S9_EEENS6_IJNS7_ILi1EEESI_SI_EEESC_SE_Li128ELb1ELb1ELb1ELb0EEENS1_36VarlenDynamicPersistentTileSchedulerILi128ELi48ELi128ELi128ELb1ELb1ELb0ELb0ELb1ELb1EEEEEEEEEvNT_6ParamsE,"aw",@nobits
	.sectionflags	@""
	.align	16


//--------------------- .nv.shared._ZN7cutlass13device_kernelIN5flash19enable_sm80_to_sm89INS1_16FlashAttnFwdSm80INS1_25CollectiveMainloopFwdSm80ILi4ELi1ELb0EN4cute5tupleIJNS5_1CILi128EEENS7_ILi48EEENS7_ILi96EEEEEELi96ENS_10bfloat16_tEfNS_4arch4Sm80ELb0ELb0ELb1ELb1ELb0ELb1ELb1ELb1EEENS1_21CollectiveEpilogueFwdINS6_IJS8_SA_S9_EEENS6_IJNS7_ILi1EEESI_SI_EEESC_SE_Li128ELb1ELb1ELb1ELb0EEENS1_36VarlenDynamicPersistentTileSchedulerILi128ELi48ELi128ELi128ELb1ELb1ELb0ELb0ELb1ELb1EEEEEEEEEvNT_6ParamsE --------------------------
	.section	.nv.shared._ZN7cutlass13device_kernelIN5flash19enable_sm80_to_sm89INS1_16FlashAttnFwdSm80INS1_25CollectiveMainloopFwdSm80ILi4ELi1ELb0EN4cute5tupleIJNS5_1CILi128EEENS7_ILi48EEENS7_ILi96EEEEEELi96ENS_10bfloat16_tEfNS_4arch4Sm80ELb0ELb0ELb1ELb1ELb0ELb1ELb1ELb1EEENS1_21CollectiveEpilogueFwdINS6_IJS8_SA_S9_EEENS6_IJNS7_ILi1EEESI_SI_EEESC_SE_Li128ELb1ELb1ELb1ELb0EEENS1_36VarlenDynamicPersistentTileSchedulerILi128ELi48ELi128ELi128ELb1ELb1ELb0ELb0ELb1ELb1EEEEEEEEEvNT_6ParamsE,"aw",@nobits
	.sectionflags	@""
	.align	16


//--------------------- .nv.shared._ZN7cutlass13device_kernelIN5flash19enable_sm80_to_sm89INS1_16FlashAttnFwdSm80INS1_25CollectiveMainloopFwdSm80ILi4ELi1ELb0EN4cute5tupleIJNS5_1CILi128EEENS7_ILi48EEENS7_ILi96EEEEEELi96ENS_10bfloat16_tEfNS_4arch4Sm80ELb0ELb1ELb1ELb0ELb0ELb0ELb1ELb1EEENS1_21CollectiveEpilogueFwdINS6_IJS8_SA_S9_EEENS6_IJNS7_ILi1EEESI_SI_EEESC_SE_Li128ELb0ELb1ELb1ELb0EEENS1_19SingleTileSchedulerILb0ELb1ELb1ELi128EEEEEEEEEvNT_6ParamsE --------------------------
	.section	.nv.shared._ZN7cutlass13device_kernelIN5flash19enable_sm80_to_sm89INS1_16FlashAttnFwdSm80INS1_25CollectiveMainloopFwdSm80ILi4ELi1ELb0EN4cute5tupleIJNS5_1CILi128EEENS7_ILi48EEENS7_ILi96EEEEEELi96ENS_10bfloat16_tEfNS_4arch4Sm80ELb0ELb1ELb1ELb0ELb0ELb0ELb1ELb1EEENS1_21CollectiveEpilogueFwdINS6_IJS8_SA_S9_EEENS6_IJNS7_ILi1EEESI_SI_EEESC_SE_Li128ELb0ELb1ELb1ELb0EEENS1_19SingleTileSchedulerILb0ELb1ELb1ELi128EEEEEEEEEvNT_6ParamsE,"aw",@nobits
	.sectionflags	@""
	.align	16


//--------------------- .nv.shared._ZN7cutlass13device_kernelIN5flash19enable_sm80_to_sm89INS1_16FlashAttnFwdSm80INS1_25CollectiveMainloopFwdSm80ILi4ELi1ELb0EN4cute5tupleIJNS5_1CILi128EEENS7_ILi48EEENS7_ILi96EEEEEELi96ENS_10bfloat16_tEfNS_4arch4Sm80ELb0ELb1ELb1ELb1ELb0ELb0ELb1ELb1EEENS1_21CollectiveEpilogueFwdINS6_IJS8_SA_S9_EEENS6_IJNS7_ILi1EEESI_SI_EEESC_SE_Li128ELb1ELb1ELb1ELb0EEENS1_36VarlenDynamicPersistentTileSchedulerILi128ELi48ELi128ELi128ELb1ELb1ELb0ELb1ELb0ELb1EEEEEEEEEvNT_6ParamsE --------------------------
	.section	.nv.shared._ZN7cutlass13device_kernelIN5flash19enable_sm80_to_sm89INS1_16FlashAttnFwdSm80INS1_25CollectiveMainloopFwdSm80ILi4ELi1ELb0EN4cute5tupleIJNS5_1CILi128EEENS7_ILi48EEENS7_ILi96EEEEEELi96ENS_10bfloat16_tEfNS_4arch4Sm80ELb0ELb1ELb1ELb1ELb0ELb0ELb1ELb1EEENS1_21CollectiveEpilogueFwdINS6_IJS8_SA_S9_EEENS6_IJNS7_ILi1EEESI_SI_EEESC_SE_Li128ELb1ELb1ELb1ELb0EEENS1_36VarlenDynamicPersistentTileSchedulerILi128ELi48ELi128ELi128ELb1ELb1ELb0ELb1ELb0ELb1EEEEEEEEEvNT_6ParamsE,"aw",@nobits
	.sectionflags	@""
	.align	16


//--------------------- .nv.shared._ZN7cutlass13device_kernelIN5flash19enable_sm80_to_sm89INS1_16FlashAttnFwdSm80INS1_25CollectiveMainloopFwdSm80ILi4ELi1ELb0EN4cute5tupleIJNS5_1CILi128EEENS7_ILi48EEENS7_ILi96EEEEEELi96ENS_10bfloat16_tEfNS_4arch4Sm80ELb0ELb1ELb1ELb1ELb0ELb1ELb1ELb1EEENS1_21CollectiveEpilogueFwdINS6_IJS8_SA_S9_EEENS6_IJNS7_ILi1EEESI_SI_EEESC_SE_Li128ELb1ELb1ELb1ELb0EEENS1_36VarlenDynamicPersistentTileSchedulerILi128ELi48ELi128ELi128ELb1ELb1ELb0ELb1ELb0ELb1EEEEEEEEEvNT_6ParamsE --------------------------
	.section	.nv.shared._ZN7cutlass13device_kernelIN5flash19enable_sm80_to_sm89INS1_16FlashAttnFwdSm80INS1_25CollectiveMainloopFwdSm80ILi4ELi1ELb0EN4cute5tupleIJNS5_1CILi128EEENS7_ILi48EEENS7_ILi96EEEEEELi96ENS_10bfloat16_tEfNS_4arch4Sm80ELb0ELb1ELb1ELb1ELb0ELb1ELb1ELb1EEENS1_21CollectiveEpilogueFwdINS6_IJS8_SA_S9_EEENS6_IJNS7_ILi1EEESI_SI_EEESC_SE_Li128ELb1ELb1ELb1ELb0EEENS1_36VarlenDynamicPersistentTileSchedulerILi128ELi48ELi128ELi128ELb1ELb1ELb0ELb1ELb0ELb1EEEEEEEEEvNT_6ParamsE,"aw",@nobits
	.sectionflags	@""
	.align	16


//--------------------- .nv.shared._ZN7cutlass13device_kernelIN5flash19enable_sm80_to_sm89INS1_16FlashAttnFwdSm80INS1_25CollectiveMainloopFwdSm80ILi4ELi1ELb0EN4cute5tupleIJNS5_1CILi128EEENS7_ILi64EEENS7_ILi96EEEEEELi96ENS_10bfloat16_tEfNS_4arch4Sm80ELb1ELb0ELb1ELb0ELb0ELb0ELb1ELb1EEENS1_21CollectiveEpilogueFwdINS6_IJS8_SA_S9_EEENS6_IJNS7_ILi1EEESI_SI_EEESC_SE_Li128ELb0ELb1ELb1ELb0EEENS1_30DynamicPersistentTileSchedulerILi128ELi128ELb1ELb1ELb0EEEEEEEEEvNT_6ParamsE --------------------------
	.section	.nv.shared._ZN7cutlass13device_kernelIN5flash19enable_sm80_to_sm89INS1_16FlashAttnFwdSm80INS1_25CollectiveMainloopFwdSm80ILi4ELi1ELb0EN4cute5tupleIJNS5_1CILi128EEENS7_ILi64EEENS7_ILi96EEEEEELi96ENS_10bfloat16_tEfNS_4arch4Sm80ELb1ELb0ELb1ELb0ELb0ELb0ELb1ELb1EEENS1_21CollectiveEpilogueFwdINS6_IJS8_SA_S9_EEENS6_IJNS7_ILi1EEESI_SI_EEESC_SE_Li128ELb0ELb1ELb1ELb0EEENS1_30DynamicPersistentTileSchedulerILi128ELi128ELb1ELb1ELb0EEEEEEEEEvNT_6ParamsE,"aw",@nobits
	.sectionflags	@""
	.align	16


//--------------------- .nv.shared._ZN7cutlass13device_kernelIN5flash19enable_sm80_to_sm89INS1_16FlashAttnFwdSm80INS1_25CollectiveMainloopFwdSm80ILi4ELi1ELb0EN4cute5tupleIJNS5_1CILi128EEENS7_ILi48EEENS7_ILi96EEEEEELi96ENS_10bfloat16_tEfNS_4arch4Sm80ELb1ELb0ELb1ELb1ELb0ELb0ELb1ELb1EEENS1_21CollectiveEpilogueFwdINS6_IJS8_SA_S9_EEENS6_IJNS7_ILi1EEESI_SI_EEESC_SE_Li128ELb1ELb1ELb1ELb0EEENS1_36VarlenDynamicPersistentTileSchedulerILi128ELi48ELi128ELi128ELb1ELb1ELb0ELb1ELb1ELb1EEEEEEEEEvNT_6ParamsE --------------------------
	.section	.nv.shared._ZN7cutlass13device_kernelIN5flash19enable_sm80_to_sm89INS1_16FlashAttnFwdSm80INS1_25CollectiveMainloopFwdSm80ILi4ELi1ELb0EN4cute5tupleIJNS5_1CILi128EEENS7_ILi48EEENS7_ILi96EEEEEELi96ENS_10bfloat16_tEfNS_4arch4Sm80ELb1ELb0ELb1ELb1ELb0ELb0ELb1ELb1EEENS1_21CollectiveEpilogueFwdINS6_IJS8_SA_S9_EEENS6_IJNS7_ILi1EEESI_SI_EEESC_SE_Li128ELb1ELb1ELb1ELb0EEENS1_36VarlenDynamicPersistentTileSchedulerILi128ELi48ELi128ELi128ELb1ELb1ELb0ELb1ELb1ELb1EEEEEEEEEvNT_6ParamsE,"aw",@nobits
	.sectionflags	@""
	.align	16


//--------------------- .nv.shared._ZN7cutlass13device_kernelIN5flash19enable_sm80_to_sm89INS1_16FlashAttnFwdSm80INS1_25CollectiveMainloopFwdSm80ILi4ELi1ELb0EN4cute5tupleIJNS5_1CILi128EEENS7_ILi48EEENS7_ILi96EEEEEELi96ENS_10bfloat16_tEfNS_4arch4Sm80ELb1ELb0ELb1ELb1ELb0ELb1ELb1ELb1EEENS1_21CollectiveEpilogueFwdINS6_IJS8_SA_S9_EEENS6_IJNS7_ILi1EEESI_SI_EEESC_SE_Li128ELb1ELb1ELb1ELb0EEENS1_36VarlenDynamicPersistentTileSchedulerILi128ELi48ELi128ELi128ELb1ELb1ELb0ELb1ELb1ELb1EEEEEEEEEvNT_6ParamsE --------------------------
	.section	.nv.shared._ZN7cutlass13device_kernelIN5flash19enable_sm80_to_sm89INS1_16FlashAttnFwdSm80INS1_25CollectiveMainloopFwdSm80ILi4ELi1ELb0EN4cute5tupleIJNS5_1CILi128EEENS7_ILi48EEENS7_ILi96EEEEEELi96ENS_10bfloat16_tEfNS_4arch4Sm80ELb1ELb0ELb1ELb1ELb0ELb1ELb1ELb1EEENS1_21CollectiveEpilogueFwdINS6_IJS8_SA_S9_EEENS6_IJNS7_ILi1EEESI_SI_EEESC_SE_Li128ELb1ELb1ELb1ELb0EEENS1_36VarlenDynamicPersistentTileSchedulerILi128ELi48ELi128ELi128ELb1ELb1ELb0ELb1ELb1ELb1EEEEEEEEEvNT_6ParamsE,"aw",@nobits
	.sectionflags	@""
	.align	16


//--------------------- .nv.shared._ZN7cutlass13device_kernelIN5flash19enable_sm80_to_sm89INS1_16FlashAttnFwdSm80INS1_25CollectiveMainloopFwdSm80ILi4ELi1ELb0EN4cute5tupleIJNS5_1CILi128EEENS7_ILi64EEENS7_ILi96EEEEEELi96ENS_10bfloat16_tEfNS_4arch4Sm80ELb0ELb0ELb0ELb0ELb0ELb0ELb1ELb1EEENS1_21CollectiveEpilogueFwdINS6_IJS8_SA_S9_EEENS6_IJNS7_ILi1EEESI_SI_EEESC_SE_Li128ELb0ELb1ELb1ELb0EEENS1_19SingleTileSchedulerILb0ELb1ELb1ELi128EEEEEEEEEvNT_6ParamsE --------------------------
	.section	.nv.shared._ZN7cutlass13device_kernelIN5flash19enable_sm80_to_sm89INS1_16FlashAttnFwdSm80INS1_25CollectiveMainloopFwdSm80ILi4ELi1ELb0EN4cute5tupleIJNS5_1CILi128EEENS7_ILi64EEENS7_ILi96EEEEEELi96ENS_10bfloat16_tEfNS_4arch4Sm80ELb0ELb0ELb0ELb0ELb0ELb0ELb1ELb1EEENS1_21CollectiveEpilogueFwdINS6_IJS8_SA_S9_EEENS6_IJNS7_ILi1EEESI_SI_EEESC_SE_Li128ELb0ELb1ELb1ELb0EEENS1_19SingleTileSchedulerILb0ELb1ELb1ELi128EEEEEEEEEvNT_6ParamsE,"aw",@nobits
	.sectionflags	@""
	.align	16


//--------------------- .nv.shared._ZN7cutlass13device_kernelIN5flash19enable_sm80_to_sm89INS1_16FlashAttnFwdSm80INS1_25CollectiveMainloopFwdSm80ILi4ELi1ELb0EN4cute5tupleIJNS5_1CILi128EEENS7_ILi48EEENS7_ILi96EEEEEELi96ENS_10bfloat16_tEfNS_4arch4Sm80ELb0ELb0ELb0ELb1ELb0ELb0ELb1ELb1EEENS1_21CollectiveEpilogueFwdINS6_IJS8_SA_S9_EEENS6_IJNS7_ILi1EEESI_SI_EEESC_SE_Li128ELb1ELb1ELb1ELb0EEENS1_36VarlenDynamicPersistentTileSchedulerILi128ELi48ELi128ELi128ELb1ELb1ELb0ELb0ELb1ELb1EEEEEEEEEvNT_6ParamsE --------------------------
	.section	.nv.shared._ZN7cutlass13device_kernelIN5flash19enable_sm80_to_sm89INS1_16FlashAttnFwdSm80INS1_25CollectiveMainloopFwdSm80ILi4ELi1ELb0EN4cute5tupleIJNS5_1CILi128EEENS7_ILi48EEENS7_ILi96EEEEEELi96ENS_10bfloat16_tEfNS_4arch4Sm80ELb0ELb0ELb0ELb1ELb0ELb0ELb1ELb1EEENS1_21CollectiveEpilogueFwdINS6_IJS8_SA_S9_EEENS6_IJNS7_ILi1EEESI_SI_EEESC_SE_Li128ELb1ELb1ELb1ELb0EEENS1_36VarlenDynamicPersistentTileSchedulerILi128ELi48ELi128ELi128ELb1ELb1ELb0ELb0ELb1ELb1EEEEEEEEEvNT_6ParamsE,"aw",@nobits
	.sectionflags	@""
	.align	16


//--------------------- .nv.shared._ZN7cutlass13device_kernelIN5flash19enable_sm80_to_sm89INS1_16FlashAttnFwdSm80INS1_25CollectiveMainloopFwdSm80ILi4ELi1ELb0EN4cute5tupleIJNS5_1CILi128EEENS7_ILi48EEENS7_ILi96EEEEEELi96ENS_10bfloat16_tEfNS_4arch4Sm80ELb0ELb0ELb0ELb1ELb0ELb1ELb1ELb1EEENS1_21CollectiveEpilogueFwdINS6_IJS8_SA_S9_EEENS6_IJNS7_ILi1EEESI_SI_EEESC_SE_Li128ELb1ELb1ELb1ELb0EEENS1_36VarlenDynamicPersistentTileSchedulerILi128ELi48ELi128ELi128ELb1ELb1ELb0ELb0ELb1ELb1EEEEEEEEEvNT_6ParamsE --------------------------
	.section	.nv.shared._ZN7cutlass13device_kernelIN5flash19enable_sm80_to_sm89INS1_16FlashAttnFwdSm80INS1_25CollectiveMainloopFwdSm80ILi4ELi1ELb0EN4cute5tupleIJNS5_1CILi128EEENS7_ILi48EEENS7_ILi96EEEEEELi96ENS_10bfloat16_tEfNS_4arch4Sm80ELb0ELb0ELb0ELb1ELb0ELb1ELb1ELb1EEENS1_21CollectiveEpilogueFwdINS6_IJS8_SA_S9_EEENS6_IJNS7_ILi1EEESI_SI_EEESC_SE_Li128ELb1ELb1ELb1ELb0EEENS1_36VarlenDynamicPersistentTileSchedulerILi128ELi48ELi128ELi128ELb1ELb1ELb0ELb0ELb1ELb1EEEEEEEEEvNT_6ParamsE,"aw",@nobits
	.sectionflags	@""
	.align	16


//--------------------- .nv.shared._ZN7cutlass13device_kernelIN5flash19enable_sm80_to_sm89INS1_16FlashAttnFwdSm80INS1_25CollectiveMainloopFwdSm80ILi4ELi1ELb0EN4cute5tupleIJNS5_1CILi128EEENS7_ILi48EEENS7_ILi96EEEEEELi96ENS_10bfloat16_tEfNS_4arch4Sm80ELb0ELb1ELb0ELb0ELb0ELb0ELb1ELb1EEENS1_21CollectiveEpilogueFwdINS6_IJS8_SA_S9_EEENS6_IJNS7_ILi1EEESI_SI_EEESC_SE_Li128ELb0ELb1ELb1ELb0EEENS1_19SingleTileSchedulerILb0ELb1ELb1ELi128EEEEEEEEEvNT_6ParamsE --------------------------
	.section	.nv.shared._ZN7cutlass13device_kernelIN5flash19enable_sm80_to_sm89INS1_16FlashAttnFwdSm80INS1_25CollectiveMainloopFwdSm80ILi4ELi1ELb0EN4cute5tupleIJNS5_1CILi128EEENS7_ILi48EEENS7_ILi96EEEEEELi96ENS_10bfloat16_tEfNS_4arch4Sm80ELb0ELb1ELb0ELb0ELb0ELb0ELb1ELb1EEENS1_21CollectiveEpilogueFwdINS6_IJS8_SA_S9_EEENS6_IJNS7_ILi1EEESI_SI_EEESC_SE_Li128ELb0ELb1ELb1ELb0EEENS1_19SingleTileSchedulerILb0ELb1ELb1ELi128EEEEEEEEEvNT_6ParamsE,"aw",@nobits
	.sectionflags	@""
	.align	16


//--------------------- .nv.shared._ZN7cutlass13device_kernelIN5flash19enable_sm80_to_sm89INS1_16FlashAttnFwdSm80INS1_25CollectiveMainloopFwdSm80ILi4ELi1ELb0EN4cute5tupleIJNS5_1CILi128EEENS7_ILi48EEENS7_ILi96EEEEEELi96ENS_10bfloat16_tEfNS_4arch4Sm80ELb0ELb1ELb0ELb1ELb0ELb0ELb1ELb1EEENS1_21CollectiveEpilogueFwdINS6_IJS8_SA_S9_EEENS6_IJNS7_ILi1EEESI_SI_EEESC_SE_Li128ELb1ELb1ELb1ELb0EEENS1_36VarlenDynamicPersistentTileSchedulerILi128ELi48ELi128ELi128ELb1ELb1ELb0ELb1ELb0ELb1EEEEEEEEEvNT_6ParamsE --------------------------
	.section	.nv.shared._ZN7cutlass13device_kernelIN5flash19enable_sm80_to_sm89INS1_16FlashAttnFwdSm80INS1_25CollectiveMainloopFwdSm80ILi4ELi1ELb0EN4cute5tupleIJNS5_1CILi128EEENS7_ILi48EEENS7_ILi96EEEEEELi96ENS_10bfloat16_tEfNS_4arch4Sm80ELb0ELb1ELb0ELb1ELb0ELb0ELb1ELb1EEENS1_21CollectiveEpilogueFwdINS6_IJS8_SA_S9_EEENS6_IJNS7_ILi1EEESI_SI_EEESC_SE_Li128ELb1ELb1ELb1ELb0EEENS1_36VarlenDynamicPersistentTileSchedulerILi128ELi48ELi128ELi128ELb1ELb1ELb0ELb1ELb0ELb1EEEEEEEEEvNT_6ParamsE,"aw",@nobits
	.sectionflags	@""
	.align	16


//--------------------- .nv.shared._ZN7cutlass13device_kernelIN5flash19enable_sm80_to_sm89INS1_16FlashAttnFwdSm80INS1_25CollectiveMainloopFwdSm80ILi4ELi1ELb0EN4cute5tupleIJNS5_1CILi128EEENS7_ILi48EEENS7_ILi96EEEEEELi96ENS_10bfloat16_tEfNS_4arch4Sm80ELb0ELb1ELb0ELb1ELb0ELb1ELb1ELb1EEENS1_21CollectiveEpilogueFwdINS6_IJS8_SA_S9_EEENS6_IJNS7_ILi1EEESI_SI_EEESC_SE_Li128ELb1ELb1ELb1ELb0EEENS1_36VarlenDynamicPersistentTileSchedulerILi128ELi48ELi128ELi128ELb1ELb1ELb0ELb1ELb0ELb1EEEEEEEEEvNT_6ParamsE --------------------------
	.section	.nv.shared._ZN7cutlass13device_kernelIN5flash19enable_sm80_to_sm89INS1_16FlashAttnFwdSm80INS1_25CollectiveMainloopFwdSm80ILi4ELi1ELb0EN4cute5tupleIJNS5_1CILi128EEENS7_ILi48EEENS7_ILi96EEEEEELi96ENS_10bfloat16_tEfNS_4arch4Sm80ELb0ELb1ELb0ELb1ELb0ELb1ELb1ELb1EEENS1_21CollectiveEpilogueFwdINS6_IJS8_SA_S9_EEENS6_IJNS7_ILi1EEESI_SI_EEESC_SE_Li128ELb1ELb1ELb1ELb0EEENS1_36VarlenDynamicPersistentTileSchedulerILi128ELi48ELi128ELi128ELb1ELb1ELb0ELb1ELb0ELb1EEEEEEEEEvNT_6ParamsE,"aw",@nobits
	.sectionflags	@""
	.align	16


//--------------------- .nv.shared._ZN7cutlass13device_kernelIN5flash19enable_sm80_to_sm89INS1_16FlashAttnFwdSm80INS1_25CollectiveMainloopFwdSm80ILi4ELi1ELb0EN4cute5tupleIJNS5_1CILi128EEENS7_ILi64EEENS7_ILi96EEEEEELi96ENS_10bfloat16_tEfNS_4arch4Sm80ELb1ELb0ELb0ELb0ELb0ELb0ELb1ELb1EEENS1_21CollectiveEpilogueFwdINS6_IJS8_SA_S9_EEENS6_IJNS7_ILi1EEESI_SI_EEESC_SE_Li128ELb0ELb1ELb1ELb0EEENS1_30DynamicPersistentTileSchedulerILi128ELi128ELb1ELb1ELb0EEEEEEEEEvNT_6ParamsE --------------------------
	.section	.nv.shared._ZN7cutlass13device_kernelIN5flash19enable_sm80_to_sm89INS1_16FlashAttnFwdSm80INS1_25CollectiveMainloopFwdSm80ILi4ELi1ELb0EN4cute5tupleIJNS5_1CILi128EEENS7_ILi64EEENS7_ILi96EEEEEELi96ENS_10bfloat16_tEfNS_4arch4Sm80ELb1ELb0ELb0ELb0ELb0ELb0ELb1ELb1EEENS1_21CollectiveEpilogueFwdINS6_IJS8_SA_S9_EEENS6_IJNS7_ILi1EEESI_SI_EEESC_SE_Li128ELb0ELb1ELb1ELb0EEENS1_30DynamicPersistentTileSchedulerILi128ELi128ELb1ELb1ELb0EEEEEEEEEvNT_6ParamsE,"aw",@nobits
	.sectionflags	@""
	.align	16


//--------------------- .nv.shared._ZN7cutlass13device_kernelIN5flash19enable_sm80_to_sm89INS1_16FlashAttnFwdSm80INS1_25CollectiveMainloopFwdSm80ILi4ELi1ELb0EN4cute5tupleIJNS5_1CILi128EEENS7_ILi48EEENS7_ILi96EEEEEELi96ENS_10bfloat16_tEfNS_4arch4Sm80ELb1ELb0ELb0ELb1ELb0ELb0ELb1ELb1EEENS1_21CollectiveEpilogueFwdINS6_IJS8_SA_S9_EEENS6_IJNS7_ILi1EEESI_SI_EEESC_SE_Li128ELb1ELb1ELb1ELb0EEENS1_36VarlenDynamicPersistentTileSchedulerILi128ELi48ELi128ELi128ELb1ELb1ELb0ELb1ELb1ELb1EEEEEEEEEvNT_6ParamsE --------------------------
	.section	.nv.shared._ZN7cutlass13device_kernelIN5flash19enable_sm80_to_sm89INS1_16FlashAttnFwdSm80INS1_25CollectiveMainloopFwdSm80ILi4ELi1ELb0EN4cute5tupleIJNS5_1CILi128EEENS7_ILi48EEENS7_ILi96EEEEEELi96ENS_10bfloat16_tEfNS_4arch4Sm80ELb1ELb0ELb0ELb1ELb0ELb0ELb1ELb1EEENS1_21CollectiveEpilogueFwdINS6_IJS8_SA_S9_EEENS6_IJNS7_ILi1EEESI_SI_EEESC_SE_Li128ELb1ELb1ELb1ELb0EEENS1_36VarlenDynamicPersistentTileSchedulerILi128ELi48ELi128ELi128ELb1ELb1ELb0ELb1ELb1ELb1EEEEEEEEEvNT_6ParamsE,"aw",@nobits
	.sectionflags	@""
	.align	16


//--------------------- .nv.shared._ZN7cutlass13device_kernelIN5flash19enable_sm80_to_sm89INS1_16FlashAttnFwdSm80INS1_25CollectiveMainloopFwdSm80ILi4ELi1ELb0EN4cute5tupleIJNS5_1CILi128EEENS7_ILi48EEENS7_ILi96EEEEEELi96ENS_10bfloat16_tEfNS_4arch4Sm80ELb1ELb0ELb0ELb1ELb0ELb1ELb1ELb1EEENS1_21CollectiveEpilogueFwdINS6_IJS8_SA_S9_EEENS6_IJNS7_ILi1EEESI_SI_EEESC_SE_Li128ELb1ELb1ELb1ELb0EEENS1_36VarlenDynamicPersistentTileSchedulerILi128ELi48ELi128ELi128ELb1ELb1ELb0ELb1ELb1ELb1EEEEEEEEEvNT_6ParamsE --------------------------
	.section	.nv.shared._ZN7cutlass13device_kernelIN5flash19enable_sm80_to_sm89INS1_16FlashAttnFwdSm80INS1_25CollectiveMainloopFwdSm80ILi4ELi1ELb0EN4cute5tupleIJNS5_1CILi128EEENS7_ILi48EEENS7_ILi96EEEEEELi96ENS_10bfloat16_tEfNS_4arch4Sm80ELb1ELb0ELb0ELb1ELb0ELb1ELb1ELb1EEENS1_21CollectiveEpilogueFwdINS6_IJS8_SA_S9_EEENS6_IJNS7_ILi1EEESI_SI_EEESC_SE_Li128ELb1ELb1ELb1ELb0EEENS1_36VarlenDynamicPersistentTileSchedulerILi128ELi48ELi128ELi128ELb1ELb1ELb0ELb1ELb1ELb1EEEEEEEEEvNT_6ParamsE,"aw",@nobits
	.sectionflags	@""
	.align	16
